// Copyright (c) 2024, Jay Shah, Ganesh Bikshandi, Ying Zhang, Vijay Thakkar, Pradeep Ramani, Tri Dao.
// Splitting the different template instantiations to different files to speed up compilation.
// This file is auto-generated. See "generate_kernels.py"

#include "flash_fwd_launch_template.h"

#ifndef FLASHATTENTION_DISABLE_HDIM64
template void run_mha_fwd_<90, cutlass::half_t, 64, 64, true, false, false, true>(Flash_fwd_params &params, cudaStream_t stream);
#endif


// ===== COMPILED SASS (sm_90a) =====

	.target	sm_90a

	.elftype	@"ET_EXEC"


//--------------------- .note.nv.tkinfo           --------------------------
	.section	.note.nv.tkinfo,"",@"SHT_NOTE"
	.sectionflags	@"SHF_NOTE_NV_TKINFO"
	.tkinfo
        /*0018*/ 	.word	0x00000002
        /*0030*/ 	.string	""
        /*0030*/ 	.string	"ptxas"
        /*0030*/ 	.string	"Cuda compilation tools, release 13.0, V13.0.88"
        /*0030*/ 	.string	"Build cuda_13.0.r13.0/compiler.36424714_0"
        /*0030*/ 	.string	"-arch sm_90a -m 64 "



//--------------------- .note.nv.cuinfo           --------------------------
	.section	.note.nv.cuinfo,"",@"SHT_NOTE"
	.sectionflags	@"SHF_NOTE_NV_CUINFO"
        /*0018*/ 	.short	0x0002
        /*001a*/ 	.short	0x005a
        /*001c*/ 	.short	0x0082
	.zero		2


//--------------------- .nv.info                  --------------------------
	.section	.nv.info,"",@"SHT_CUDA_INFO"
	.align	4


	//----- nvinfo : EIATTR_REGCOUNT
	.align		4
        /*0000*/ 	.byte	0x04, 0x2f
        /*0002*/ 	.short	(.L_23 - .L_22)
	.align		4
.L_22:
        /*0004*/ 	.word	index@(_ZN7cutlass13device_kernelIN5flash11enable_sm90INS1_16FlashAttnFwdSm90INS1_25CollectiveMainloopFwdSm90ILi2EN4cute5tupleIJNS5_1CILi1EEES8_S8_EEENS6_IJNS7_ILi192EEENS7_ILi128EEENS7_ILi64EEEEEELi64ENS_6half_tEfNS_4arch4Sm90ELb1ELb0ELb0ELb1ELb0ELb1ELb0ELb1ELb1ELb1ELb1ELb0EEENS1_21CollectiveEpilogueFwdINS6_IJSA_SC_SB_EEES9_SE_SG_Li384ELb1ELb1ELb1ELb0EEENS1_36VarlenDynamicPersistentTileSchedulerILi192ELi128ELi384ELi128ELb1ELb1ELb1ELb1ELb1ELb1EEEEEEEEEvNT_6ParamsE)
        /*0008*/ 	.word	0x00000080


	//----- nvinfo : EIATTR_FRAME_SIZE
	.align		4
.L_23:
        /*000c*/ 	.byte	0x04, 0x11
        /*000e*/ 	.short	(.L_25 - .L_24)
	.align		4
.L_24:
        /*0010*/ 	.word	index@(_ZN7cutlass13device_kernelIN5flash11enable_sm90INS1_16FlashAttnFwdSm90INS1_25CollectiveMainloopFwdSm90ILi2EN4cute5tupleIJNS5_1CILi1EEES8_S8_EEENS6_IJNS7_ILi192EEENS7_ILi128EEENS7_ILi64EEEEEELi64ENS_6half_tEfNS_4arch4Sm90ELb1ELb0ELb0ELb1ELb0ELb1ELb0ELb1ELb1ELb1ELb1ELb0EEENS1_21CollectiveEpilogueFwdINS6_IJSA_SC_SB_EEES9_SE_SG_Li384ELb1ELb1ELb1ELb0EEENS1_36VarlenDynamicPersistentTileSchedulerILi192ELi128ELi384ELi128ELb1ELb1ELb1ELb1ELb1ELb1EEEEEEEEEvNT_6ParamsE)
        /*0014*/ 	.word	0x00000070


	//----- nvinfo : EIATTR_REGCOUNT
	.align		4
.L_25:
        /*0018*/ 	.byte	0x04, 0x2f
        /*001a*/ 	.short	(.L_27 - .L_26)
	.align		4
.L_26:
        /*001c*/ 	.word	index@(_ZN7cutlass13device_kernelIN5flash11enable_sm90INS1_16FlashAttnFwdSm90INS1_25CollectiveMainloopFwdSm90ILi2EN4cute5tupleIJNS5_1CILi1EEES8_S8_EEENS6_IJNS7_ILi192EEENS7_ILi128EEENS7_ILi64EEEEEELi64ENS_6half_tEfNS_4arch4Sm90ELb1ELb0ELb0ELb1ELb0ELb0ELb0ELb1ELb1ELb1ELb1ELb0EEENS1_21CollectiveEpilogueFwdINS6_IJSA_SC_SB_EEES9_SE_SG_Li384ELb1ELb1ELb1ELb0EEENS1_36VarlenDynamicPersistentTileSchedulerILi192ELi128ELi384ELi128ELb1ELb1ELb1ELb1ELb1ELb1EEEEEEEEEvNT_6ParamsE)
        /*0020*/ 	.word	0x00000080


	//----- nvinfo : EIATTR_FRAME_SIZE
	.align		4
.L_27:
        /*0024*/ 	.byte	0x04, 0x11
        /*0026*/ 	.short	(.L_29 - .L_28)
	.align		4
.L_28:
        /*0028*/ 	.word	index@(_ZN7cutlass13device_kernelIN5flash11enable_sm90INS1_16FlashAttnFwdSm90INS1_25CollectiveMainloopFwdSm90ILi2EN4cute5tupleIJNS5_1CILi1EEES8_S8_EEENS6_IJNS7_ILi192EEENS7_ILi128EEENS7_ILi64EEEEEELi64ENS_6half_tEfNS_4arch4Sm90ELb1ELb0ELb0ELb1ELb0ELb0ELb0ELb1ELb1ELb1ELb1ELb0EEENS1_21CollectiveEpilogueFwdINS6_IJSA_SC_SB_EEES9_SE_SG_Li384ELb1ELb1ELb1ELb0EEENS1_36VarlenDynamicPersistentTileSchedulerILi192ELi128ELi384ELi128ELb1ELb1ELb1ELb1ELb1ELb1EEEEEEEEEvNT_6ParamsE)
        /*002c*/ 	.word	0x00000050


	//----- nvinfo : EIATTR_REGCOUNT
	.align		4
.L_29:
        /*0030*/ 	.byte	0x04, 0x2f
        /*0032*/ 	.short	(.L_31 - .L_30)
	.align		4
.L_30:
        /*0034*/ 	.word	index@(_ZN7cutlass13device_kernelIN5flash11enable_sm90INS1_16FlashAttnFwdSm90INS1_25CollectiveMainloopFwdSm90ILi2EN4cute5tupleIJNS5_1CILi1EEES8_S8_EEENS6_IJNS7_ILi192EEENS7_ILi128EEENS7_ILi64EEEEEELi64ENS_6half_tEfNS_4arch4Sm90ELb1ELb0ELb0ELb0ELb0ELb0ELb0ELb1ELb1ELb1ELb1ELb0EEENS1_21CollectiveEpilogueFwdINS6_IJSA_SC_SB_EEES9_SE_SG_Li384ELb0ELb1ELb1ELb0EEENS1_19SingleTileSchedulerILb0ELb1ELb1ELi192EEEEEEEEEvNT_6ParamsE)
        /*0038*/ 	.word	0x00000080


	//----- nvinfo : EIATTR_FRAME_SIZE
	.align		4
.L_31:
        /*003c*/ 	.byte	0x04, 0x11
        /*003e*/ 	.short	(.L_33 - .L_32)
	.align		4
.L_32:
        /*0040*/ 	.word	index@(_ZN7cutlass13device_kernelIN5flash11enable_sm90INS1_16FlashAttnFwdSm90INS1_25CollectiveMainloopFwdSm90ILi2EN4cute5tupleIJNS5_1CILi1EEES8_S8_EEENS6_IJNS7_ILi192EEENS7_ILi128EEENS7_ILi64EEEEEELi64ENS_6half_tEfNS_4arch4Sm90ELb1ELb0ELb0ELb0ELb0ELb0ELb0ELb1ELb1ELb1ELb1ELb0EEENS1_21CollectiveEpilogueFwdINS6_IJSA_SC_SB_EEES9_SE_SG_Li384ELb0ELb1ELb1ELb0EEENS1_19SingleTileSchedulerILb0ELb1ELb1ELi192EEEEEEEEEvNT_6ParamsE)
        /*0044*/ 	.word	0x00000000


	//----- nvinfo : EIATTR_REGCOUNT
	.align		4
.L_33:
        /*0048*/ 	.byte	0x04, 0x2f
        /*004a*/ 	.short	(.L_35 - .L_34)
	.align		4
.L_34:
        /*004c*/ 	.word	index@(_ZN7cutlass13device_kernelIN5flash11enable_sm90INS1_16FlashAttnFwdSm90INS1_25CollectiveMainloopFwdSm90ILi2EN4cute5tupleIJNS5_1CILi1EEES8_S8_EEENS6_IJNS7_ILi192EEENS7_ILi128EEENS7_ILi64EEEEEELi64ENS_6half_tEfNS_4arch4Sm90ELb0ELb1ELb0ELb1ELb0ELb1ELb0ELb1ELb1ELb1ELb1ELb0EEENS1_21CollectiveEpilogueFwdINS6_IJSA_SC_SB_EEES9_SE_SG_Li384ELb1ELb1ELb1ELb0EEENS1_36VarlenDynamicPersistentTileSchedulerILi192ELi128ELi384ELi128ELb1ELb1ELb1ELb1ELb0ELb1EEEEEEEEEvNT_6ParamsE)
        /*0050*/ 	.word	0x00000080


	//----- nvinfo : EIATTR_FRAME_SIZE
	.align		4
.L_35:
        /*0054*/ 	.byte	0x04, 0x11
        /*0056*/ 	.short	(.L_37 - .L_36)
	.align		4
.L_36:
        /*0058*/ 	.word	index@(_ZN7cutlass13device_kernelIN5flash11enable_sm90INS1_16FlashAttnFwdSm90INS1_25CollectiveMainloopFwdSm90ILi2EN4cute5tupleIJNS5_1CILi1EEES8_S8_EEENS6_IJNS7_ILi192EEENS7_ILi128EEENS7_ILi64EEEEEELi64ENS_6half_tEfNS_4arch4Sm90ELb0ELb1ELb0ELb1ELb0ELb1ELb0ELb1ELb1ELb1ELb1ELb0EEENS1_21CollectiveEpilogueFwdINS6_IJSA_SC_SB_EEES9_SE_SG_Li384ELb1ELb1ELb1ELb0EEENS1_36VarlenDynamicPersistentTileSchedulerILi192ELi128ELi384ELi128ELb1ELb1ELb1ELb1ELb0ELb1EEEEEEEEEvNT_6ParamsE)
        /*005c*/ 	.word	0x00000070


	//----- nvinfo : EIATTR_REGCOUNT
	.align		4
.L_37:
        /*0060*/ 	.byte	0x04, 0x2f
        /*0062*/ 	.short	(.L_39 - .L_38)
	.align		4
.L_38:
        /*0064*/ 	.word	index@(_ZN7cutlass13device_kernelIN5flash11enable_sm90INS1_16FlashAttnFwdSm90INS1_25CollectiveMainloopFwdSm90ILi2EN4cute5tupleIJNS5_1CILi1EEES8_S8_EEENS6_IJNS7_ILi192EEENS7_ILi128EEENS7_ILi64EEEEEELi64ENS_6half_tEfNS_4arch4Sm90ELb0ELb1ELb0ELb1ELb0ELb0ELb0ELb1ELb1ELb1ELb1ELb0EEENS1_21CollectiveEpilogueFwdINS6_IJSA_SC_SB_EEES9_SE_SG_Li384ELb1ELb1ELb1ELb0EEENS1_36VarlenDynamicPersistentTileSchedulerILi192ELi128ELi384ELi128ELb1ELb1ELb1ELb1ELb0ELb1EEEEEEEEEvNT_6ParamsE)
        /*0068*/ 	.word	0x00000080


	//----- nvinfo : EIATTR_FRAME_SIZE
	.align		4
.L_39:
        /*006c*/ 	.byte	0x04, 0x11
        /*006e*/ 	.short	(.L_41 - .L_40)
	.align		4
.L_40:
        /*0070*/ 	.word	index@(_ZN7cutlass13device_kernelIN5flash11enable_sm90INS1_16FlashAttnFwdSm90INS1_25CollectiveMainloopFwdSm90ILi2EN4cute5tupleIJNS5_1CILi1EEES8_S8_EEENS6_IJNS7_ILi192EEENS7_ILi128EEENS7_ILi64EEEEEELi64ENS_6half_tEfNS_4arch4Sm90ELb0ELb1ELb0ELb1ELb0ELb0ELb0ELb1ELb1ELb1ELb1ELb0EEENS1_21CollectiveEpilogueFwdINS6_IJSA_SC_SB_EEES9_SE_SG_Li384ELb1ELb1ELb1ELb0EEENS1_36VarlenDynamicPersistentTileSchedulerILi192ELi128ELi384ELi128ELb1ELb1ELb1ELb1ELb0ELb1EEEEEEEEEvNT_6ParamsE)
        /*0074*/ 	.word	0x00000048


	//----- nvinfo : EIATTR_REGCOUNT
	.align		4
.L_41:
        /*0078*/ 	.byte	0x04, 0x2f
        /*007a*/ 	.short	(.L_43 - .L_42)
	.align		4
.L_42:
        /*007c*/ 	.word	index@(_ZN7cutlass13device_kernelIN5flash11enable_sm90INS1_16FlashAttnFwdSm90INS1_25CollectiveMainloopFwdSm90ILi2EN4cute5tupleIJNS5_1CILi1EEES8_S8_EEENS6_IJNS7_ILi192EEENS7_ILi128EEENS7_ILi64EEEEEELi64ENS_6half_tEfNS_4arch4Sm90ELb0ELb1ELb0ELb0ELb0ELb0ELb0ELb1ELb1ELb1ELb1ELb0EEENS1_21CollectiveEpilogueFwdINS6_IJSA_SC_SB_EEES9_SE_SG_Li384ELb0ELb1ELb1ELb0EEENS1_19SingleTileSchedulerILb0ELb1ELb1ELi192EEEEEEEEEvNT_6ParamsE)
        /*0080*/ 	.word	0x00000080


	//----- nvinfo : EIATTR_FRAME_SIZE
	.align		4
.L_43:
        /*0084*/ 	.byte	0x04, 0x11
        /*0086*/ 	.short	(.L_45 - .L_44)
	.align		4
.L_44:
        /*0088*/ 	.word	index@(_ZN7cutlass13device_kernelIN5flash11enable_sm90INS1_16FlashAttnFwdSm90INS1_25CollectiveMainloopFwdSm90ILi2EN4cute5tupleIJNS5_1CILi1EEES8_S8_EEENS6_IJNS7_ILi192EEENS7_ILi128EEENS7_ILi64EEEEEELi64ENS_6half_tEfNS_4arch4Sm90ELb0ELb1ELb0ELb0ELb0ELb0ELb0ELb1ELb1ELb1ELb1ELb0EEENS1_21CollectiveEpilogueFwdINS6_IJSA_SC_SB_EEES9_SE_SG_Li384ELb0ELb1ELb1ELb0EEENS1_19SingleTileSchedulerILb0ELb1ELb1ELi192EEEEEEEEEvNT_6ParamsE)
        /*008c*/ 	.word	0x00000000


	//----- nvinfo : EIATTR_REGCOUNT
	.align		4
.L_45:
        /*0090*/ 	.byte	0x04, 0x2f
        /*0092*/ 	.short	(.L_47 - .L_46)
	.align		4
.L_46:
        /*0094*/ 	.word	index@(_ZN7cutlass13device_kernelIN5flash11enable_sm90INS1_16FlashAttnFwdSm90INS1_25CollectiveMainloopFwdSm90ILi2EN4cute5tupleIJNS5_1CILi1EEES8_S8_EEENS6_IJNS7_ILi192EEESA_NS7_ILi64EEEEEELi64ENS_6half_tEfNS_4arch4Sm90ELb0ELb0ELb0ELb1ELb0ELb1ELb0ELb0ELb1ELb1ELb1ELb0EEENS1_21CollectiveEpilogueFwdINS6_IJSA_SB_SA_EEES9_SD_SF_Li384ELb1ELb1ELb1ELb0EEENS1_36VarlenDynamicPersistentTileSchedulerILi192ELi192ELi384ELi128ELb1ELb1ELb1ELb0ELb1ELb1EEEEEEEEEvNT_6ParamsE)
        /*0098*/ 	.word	0x00000080


	//----- nvinfo : EIATTR_FRAME_SIZE
	.align		4
.L_47:
        /*009c*/ 	.byte	0x04, 0x11
        /*009e*/ 	.short	(.L_49 - .L_48)
	.align		4
.L_48:
        /*00a0*/ 	.word	index@(_ZN7cutlass13device_kernelIN5flash11enable_sm90INS1_16FlashAttnFwdSm90INS1_25CollectiveMainloopFwdSm90ILi2EN4cute5tupleIJNS5_1CILi1EEES8_S8_EEENS6_IJNS7_ILi192EEESA_NS7_ILi64EEEEEELi64ENS_6half_tEfNS_4arch4Sm90ELb0ELb0ELb0ELb1ELb0ELb1ELb0ELb0ELb1ELb1ELb1ELb0EEENS1_21CollectiveEpilogueFwdINS6_IJSA_SB_SA_EEES9_SD_SF_Li384ELb1ELb1ELb1ELb0EEENS1_36VarlenDynamicPersistentTileSchedulerILi192ELi192ELi384ELi128ELb1ELb1ELb1ELb0ELb1ELb1EEEEEEEEEvNT_6ParamsE)
        /*00a4*/ 	.word	0x00000080


	//----- nvinfo : EIATTR_REGCOUNT
	.align		4
.L_49:
        /*00a8*/ 	.byte	0x04, 0x2f
        /*00aa*/ 	.short	(.L_51 - .L_50)
	.align		4
.L_50:
        /*00ac*/ 	.word	index@(_ZN7cutlass13device_kernelIN5flash11enable_sm90INS1_16FlashAttnFwdSm90INS1_25CollectiveMainloopFwdSm90ILi2EN4cute5tupleIJNS5_1CILi1EEES8_S8_EEENS6_IJNS7_ILi192EEESA_NS7_ILi64EEEEEELi64ENS_6half_tEfNS_4arch4Sm90ELb0ELb0ELb0ELb1ELb0ELb0ELb0ELb0ELb1ELb1ELb1ELb0EEENS1_21CollectiveEpilogueFwdINS6_IJSA_SB_SA_EEES9_SD_SF_Li384ELb1ELb1ELb1ELb0EEENS1_36VarlenDynamicPersistentTileSchedulerILi192ELi192ELi384ELi128ELb1ELb1ELb1ELb0ELb1ELb1EEEEEEEEEvNT_6ParamsE)
        /*00b0*/ 	.word	0x00000080


	//----- nvinfo : EIATTR_FRAME_SIZE
	.align		4
.L_51:
        /*00b4*/ 	.byte	0x04, 0x11
        /*00b6*/ 	.short	(.L_53 - .L_52)
	.align		4
.L_52:
        /*00b8*/ 	.word	index@(_ZN7cutlass13device_kernelIN5flash11enable_sm90INS1_16FlashAttnFwdSm90INS1_25CollectiveMainloopFwdSm90ILi2EN4cute5tupleIJNS5_1CILi1EEES8_S8_EEENS6_IJNS7_ILi192EEESA_NS7_ILi64EEEEEELi64ENS_6half_tEfNS_4arch4Sm90ELb0ELb0ELb0ELb1ELb0ELb0ELb0ELb0ELb1ELb1ELb1ELb0EEENS1_21CollectiveEpilogueFwdINS6_IJSA_SB_SA_EEES9_SD_SF_Li384ELb1ELb1ELb1ELb0EEENS1_36VarlenDynamicPersistentTileSchedulerILi192ELi192ELi384ELi128ELb1ELb1ELb1ELb0ELb1ELb1EEEEEEEEEvNT_6ParamsE)
        /*00bc*/ 	.word	0x00000068


	//----- nvinfo : EIATTR_REGCOUNT
	.align		4
.L_53:
        /*00c0*/ 	.byte	0x04, 0x2f
        /*00c2*/ 	.short	(.L_55 - .L_54)
	.align		4
.L_54:
        /*00c4*/ 	.word	index@(_ZN7cutlass13device_kernelIN5flash11enable_sm90INS1_16FlashAttnFwdSm90INS1_25CollectiveMainloopFwdSm90ILi2EN4cute5tupleIJNS5_1CILi1EEES8_S8_EEENS6_IJNS7_ILi192EEESA_NS7_ILi64EEEEEELi64ENS_6half_tEfNS_4arch4Sm90ELb0ELb0ELb0ELb0ELb0ELb0ELb0ELb0ELb1ELb1ELb1ELb0EEENS1_21CollectiveEpilogueFwdINS6_IJSA_SB_SA_EEES9_SD_SF_Li384ELb0ELb1ELb1ELb0EEENS1_19SingleTileSchedulerILb0ELb1ELb1ELi192EEEEEEEEEvNT_6ParamsE)
        /*00c8*/ 	.word	0x00000080


	//----- nvinfo : EIATTR_FRAME_SIZE
	.align		4
.L_55:
        /*00cc*/ 	.byte	0x04, 0x11
        /*00ce*/ 	.short	(.L_57 - .L_56)
	.align		4
.L_56:
        /*00d0*/ 	.word	index@(_ZN7cutlass13device_kernelIN5flash11enable_sm90INS1_16FlashAttnFwdSm90INS1_25CollectiveMainloopFwdSm90ILi2EN4cute5tupleIJNS5_1CILi1EEES8_S8_EEENS6_IJNS7_ILi192EEESA_NS7_ILi64EEEEEELi64ENS_6half_tEfNS_4arch4Sm90ELb0ELb0ELb0ELb0ELb0ELb0ELb0ELb0ELb1ELb1ELb1ELb0EEENS1_21CollectiveEpilogueFwdINS6_IJSA_SB_SA_EEES9_SD_SF_Li384ELb0ELb1ELb1ELb0EEENS1_19SingleTileSchedulerILb0ELb1ELb1ELi192EEEEEEEEEvNT_6ParamsE)
        /*00d4*/ 	.word	0x00000010


	//----- nvinfo : EIATTR_MIN_STACK_SIZE
	.align		4
.L_57:
        /*00d8*/ 	.byte	0x04, 0x12
        /*00da*/ 	.short	(.L_59 - .L_58)
	.align		4
.L_58:
        /*00dc*/ 	.word	index@(_ZN7cutlass13device_kernelIN5flash11enable_sm90INS1_16FlashAttnFwdSm90INS1_25CollectiveMainloopFwdSm90ILi2EN4cute5tupleIJNS5_1CILi1EEES8_S8_EEENS6_IJNS7_ILi192EEESA_NS7_ILi64EEEEEELi64ENS_6half_tEfNS_4arch4Sm90ELb0ELb0ELb0ELb0ELb0ELb0ELb0ELb0ELb1ELb1ELb1ELb0EEENS1_21CollectiveEpilogueFwdINS6_IJSA_SB_SA_EEES9_SD_SF_Li384ELb0ELb1ELb1ELb0EEENS1_19SingleTileSchedulerILb0ELb1ELb1ELi192EEEEEEEEEvNT_6ParamsE)
        /*00e0*/ 	.word	0x00000010


	//----- nvinfo : EIATTR_MIN_STACK_SIZE
	.align		4
.L_59:
        /*00e4*/ 	.byte	0x04, 0x12
        /*00e6*/ 	.short	(.L_61 - .L_60)
	.align		4
.L_60:
        /*00e8*/ 	.word	index@(_ZN7cutlass13device_kernelIN5flash11enable_sm90INS1_16FlashAttnFwdSm90INS1_25CollectiveMainloopFwdSm90ILi2EN4cute5tupleIJNS5_1CILi1EEES8_S8_EEENS6_IJNS7_ILi192EEESA_NS7_ILi64EEEEEELi64ENS_6half_tEfNS_4arch4Sm90ELb0ELb0ELb0ELb1ELb0ELb0ELb0ELb0ELb1ELb1ELb1ELb0EEENS1_21CollectiveEpilogueFwdINS6_IJSA_SB_SA_EEES9_SD_SF_Li384ELb1ELb1ELb1ELb0EEENS1_36VarlenDynamicPersistentTileSchedulerILi192ELi192ELi384ELi128ELb1ELb1ELb1ELb0ELb1ELb1EEEEEEEEEvNT_6ParamsE)
        /*00ec*/ 	.word	0x00000068


	//----- nvinfo : EIATTR_MIN_STACK_SIZE
	.align		4
.L_61:
        /*00f0*/ 	.byte	0x04, 0x12
        /*00f2*/ 	.short	(.L_63 - .L_62)
	.align		4
.L_62:
        /*00f4*/ 	.word	index@(_ZN7cutlass13device_kernelIN5flash11enable_sm90INS1_16FlashAttnFwdSm90INS1_25CollectiveMainloopFwdSm90ILi2EN4cute5tupleIJNS5_1CILi1EEES8_S8_EEENS6_IJNS7_ILi192EEESA_NS7_ILi64EEEEEELi64ENS_6half_tEfNS_4arch4Sm90ELb0ELb0ELb0ELb1ELb0ELb1ELb0ELb0ELb1ELb1ELb1ELb0EEENS1_21CollectiveEpilogueFwdINS6_IJSA_SB_SA_EEES9_SD_SF_Li384ELb1ELb1ELb1ELb0EEENS1_36VarlenDynamicPersistentTileSchedulerILi192ELi192ELi384ELi128ELb1ELb1ELb1ELb0ELb1ELb1EEEEEEEEEvNT_6ParamsE)
        /*00f8*/ 	.word	0x00000080


	//----- nvinfo : EIATTR_MIN_STACK_SIZE
	.align		4
.L_63:
        /*00fc*/ 	.byte	0x04, 0x12
        /*00fe*/ 	.short	(.L_65 - .L_64)
	.align		4
.L_64:
        /*0100*/ 	.word	index@(_ZN7cutlass13device_kernelIN5flash11enable_sm90INS1_16FlashAttnFwdSm90INS1_25CollectiveMainloopFwdSm90ILi2EN4cute5tupleIJNS5_1CILi1EEES8_S8_EEENS6_IJNS7_ILi192EEENS7_ILi128EEENS7_ILi64EEEEEELi64ENS_6half_tEfNS_4arch4Sm90ELb0ELb1ELb0ELb0ELb0ELb0ELb0ELb1ELb1ELb1ELb1ELb0EEENS1_21CollectiveEpilogueFwdINS6_IJSA_SC_SB_EEES9_SE_SG_Li384ELb0ELb1ELb1ELb0EEENS1_19SingleTileSchedulerILb0ELb1ELb1ELi192EEEEEEEEEvNT_6ParamsE)
        /*0104*/ 	.word	0x00000000


	//----- nvinfo : EIATTR_MIN_STACK_SIZE
	.align		4
.L_65:
        /*0108*/ 	.byte	0x04, 0x12
        /*010a*/ 	.short	(.L_67 - .L_66)
	.align		4
.L_66:
        /*010c*/ 	.word	index@(_ZN7cutlass13device_kernelIN5flash11enable_sm90INS1_16FlashAttnFwdSm90INS1_25CollectiveMainloopFwdSm90ILi2EN4cute5tupleIJNS5_1CILi1EEES8_S8_EEENS6_IJNS7_ILi192EEENS7_ILi128EEENS7_ILi64EEEEEELi64ENS_6half_tEfNS_4arch4Sm90ELb0ELb1ELb0ELb1ELb0ELb0ELb0ELb1ELb1ELb1ELb1ELb0EEENS1_21CollectiveEpilogueFwdINS6_IJSA_SC_SB_EEES9_SE_SG_Li384ELb1ELb1ELb1ELb0EEENS1_36VarlenDynamicPersistentTileSchedulerILi192ELi128ELi384ELi128ELb1ELb1ELb1ELb1ELb0ELb1EEEEEEEEEvNT_6ParamsE)
        /*0110*/ 	.word	0x00000048


	//----- nvinfo : EIATTR_MIN_STACK_SIZE
	.align		4
.L_67:
        /*0114*/ 	.byte	0x04, 0x12
        /*0116*/ 	.short	(.L_69 - .L_68)
	.align		4
.L_68:
        /*0118*/ 	.word	index@(_ZN7cutlass13device_kernelIN5flash11enable_sm90INS1_16FlashAttnFwdSm90INS1_25CollectiveMainloopFwdSm90ILi2EN4cute5tupleIJNS5_1CILi1EEES8_S8_EEENS6_IJNS7_ILi192EEENS7_ILi128EEENS7_ILi64EEEEEELi64ENS_6half_tEfNS_4arch4Sm90ELb0ELb1ELb0ELb1ELb0ELb1ELb0ELb1ELb1ELb1ELb1ELb0EEENS1_21CollectiveEpilogueFwdINS6_IJSA_SC_SB_EEES9_SE_SG_Li384ELb1ELb1ELb1ELb0EEENS1_36VarlenDynamicPersistentTileSchedulerILi192ELi128ELi384ELi128ELb1ELb1ELb1ELb1ELb0ELb1EEEEEEEEEvNT_6ParamsE)
        /*011c*/ 	.word	0x00000070


	//----- nvinfo : EIATTR_MIN_STACK_SIZE
	.align		4
.L_69:
        /*0120*/ 	.byte	0x04, 0x12
        /*0122*/ 	.short	(.L_71 - .L_70)
	.align		4
.L_70:
        /*0124*/ 	.word	index@(_ZN7cutlass13device_kernelIN5flash11enable_sm90INS1_16FlashAttnFwdSm90INS1_25CollectiveMainloopFwdSm90ILi2EN4cute5tupleIJNS5_1CILi1EEES8_S8_EEENS6_IJNS7_ILi192EEENS7_ILi128EEENS7_ILi64EEEEEELi64ENS_6half_tEfNS_4arch4Sm90ELb1ELb0ELb0ELb0ELb0ELb0ELb0ELb1ELb1ELb1ELb1ELb0EEENS1_21CollectiveEpilogueFwdINS6_IJSA_SC_SB_EEES9_SE_SG_Li384ELb0ELb1ELb1ELb0EEENS1_19SingleTileSchedulerILb0ELb1ELb1ELi192EEEEEEEEEvNT_6ParamsE)
        /*0128*/ 	.word	0x00000000


	//----- nvinfo : EIATTR_MIN_STACK_SIZE
	.align		4
.L_71:
        /*012c*/ 	.byte	0x04, 0x12
        /*012e*/ 	.short	(.L_73 - .L_72)
	.align		4
.L_72:
        /*0130*/ 	.word	index@(_ZN7cutlass13device_kernelIN5flash11enable_sm90INS1_16FlashAttnFwdSm90INS1_25CollectiveMainloopFwdSm90ILi2EN4cute5tupleIJNS5_1CILi1EEES8_S8_EEENS6_IJNS7_ILi192EEENS7_ILi128EEENS7_ILi64EEEEEELi64ENS_6half_tEfNS_4arch4Sm90ELb1ELb0ELb0ELb1ELb0ELb0ELb0ELb1ELb1ELb1ELb1ELb0EEENS1_21CollectiveEpilogueFwdINS6_IJSA_SC_SB_EEES9_SE_SG_Li384ELb1ELb1ELb1ELb0EEENS1_36VarlenDynamicPersistentTileSchedulerILi192ELi128ELi384ELi128ELb1ELb1ELb1ELb1ELb1ELb1EEEEEEEEEvNT_6ParamsE)
        /*0134*/ 	.word	0x00000050


	//----- nvinfo : EIATTR_MIN_STACK_SIZE
	.align		4
.L_73:
        /*0138*/ 	.byte	0x04, 0x12
        /*013a*/ 	.short	(.L_75 - .L_74)
	.align		4
.L_74:
        /*013c*/ 	.word	index@(_ZN7cutlass13device_kernelIN5flash11enable_sm90INS1_16FlashAttnFwdSm90INS1_25CollectiveMainloopFwdSm90ILi2EN4cute5tupleIJNS5_1CILi1EEES8_S8_EEENS6_IJNS7_ILi192EEENS7_ILi128EEENS7_ILi64EEEEEELi64ENS_6half_tEfNS_4arch4Sm90ELb1ELb0ELb0ELb1ELb0ELb1ELb0ELb1ELb1ELb1ELb1ELb0EEENS1_21CollectiveEpilogueFwdINS6_IJSA_SC_SB_EEES9_SE_SG_Li384ELb1ELb1ELb1ELb0EEENS1_36VarlenDynamicPersistentTileSchedulerILi192ELi128ELi384ELi128ELb1ELb1ELb1ELb1ELb1ELb1EEEEEEEEEvNT_6ParamsE)
        /*0140*/ 	.word	0x00000070
.L_75:


//--------------------- .nv.compat                --------------------------
	.section	.nv.compat,"",@"SHT_CUDA_COMPAT_INFO"
	.align	4
        /*0000*/ 	.byte	0x02, 0x09, 0x01, 0x00, 0x02, 0x02, 0x04, 0x00, 0x02, 0x05, 0x05, 0x00, 0x03, 0x07, 0x01, 0x01
        /*0010*/ 	.byte	0x02, 0x03, 0x01, 0x00, 0x02, 0x06, 0x01, 0x00, 0x04, 0x0b, 0x08, 0x00, 0x00, 0x00, 0x00, 0x00
        /*0020*/ 	.byte	0x00, 0x00, 0x00, 0x00


//--------------------- .nv.info._ZN7cutlass13device_kernelIN5flash11enable_sm90INS1_16FlashAttnFwdSm90INS1_25CollectiveMainloopFwdSm90ILi2EN4cute5tupleIJNS5_1CILi1EEES8_S8_EEENS6_IJNS7_ILi192EEESA_NS7_ILi64EEEEEELi64ENS_6half_tEfNS_4arch4Sm90ELb0ELb0ELb0ELb0ELb0ELb0ELb0ELb0ELb1ELb1ELb1ELb0EEENS1_21CollectiveEpilogueFwdINS6_IJSA_SB_SA_EEES9_SD_SF_Li384ELb0ELb1ELb1ELb0EEENS1_19SingleTileSchedulerILb0ELb1ELb1ELi192EEEEEEEEEvNT_6ParamsE --------------------------
	.section	.nv.info._ZN7cutlass13device_kernelIN5flash11enable_sm90INS1_16FlashAttnFwdSm90INS1_25CollectiveMainloopFwdSm90ILi2EN4cute5tupleIJNS5_1CILi1EEES8_S8_EEENS6_IJNS7_ILi192EEESA_NS7_ILi64EEEEEELi64ENS_6half_tEfNS_4arch4Sm90ELb0ELb0ELb0ELb0ELb0ELb0ELb0ELb0ELb1ELb1ELb1ELb0EEENS1_21CollectiveEpilogueFwdINS6_IJSA_SB_SA_EEES9_SD_SF_Li384ELb0ELb1ELb1ELb0EEENS1_19SingleTileSchedulerILb0ELb1ELb1ELi192EEEEEEEEEvNT_6ParamsE,"",@"SHT_CUDA_INFO"
	.sectionflags	@""
	.align	4


	//----- nvinfo : EIATTR_CUDA_API_VERSION
	.align		4
        /*0000*/ 	.byte	0x04, 0x37
        /*0002*/ 	.short	(.L_77 - .L_76)
.L_76:
        /*0004*/ 	.word	0x00000082


	//----- nvinfo : EIATTR_KPARAM_INFO
	.align		4
.L_77:
        /*0008*/ 	.byte	0x04, 0x17
        /*000a*/ 	.short	(.L_79 - .L_78)
.L_78:
        /*000c*/ 	.word	0x00000000
        /*0010*/ 	.short	0x0000
        /*0012*/ 	.short	0x0070
        /*0014*/ 	.byte	0x00, 0xf0, 0x01, 0x28


	//----- nvinfo : EIATTR_SPARSE_MMA_MASK
	.align		4
.L_79:
        /*0018*/ 	.byte	0x03, 0x50
        /*001a*/ 	.short	0x0000


	//----- nvinfo : EIATTR_MAXREG_COUNT
	.align		4
        /*001c*/ 	.byte	0x03, 0x1b
        /*001e*/ 	.short	0x0080


	//----- nvinfo : EIATTR_NUM_BARRIERS
	.align		4
        /*0020*/ 	.byte	0x02, 0x4c
        /*0022*/ 	.byte	0x10
	.zero		1


	//----- nvinfo : EIATTR_EXTERNS
	.align		4
        /*0024*/ 	.byte	0x04, 0x0f
        /*0026*/ 	.short	(.L_81 - .L_80)


	//   ....[0]....
	.align		4
.L_80:
        /*0028*/ 	.word	index@(__assertfail)


	//----- nvinfo : EIATTR_ANNOTATIONS
	.align		4
.L_81:
        /*002c*/ 	.byte	0x04, 0x55
        /*002e*/ 	.short	(.L_83 - .L_82)


	//   ....[0]....
.L_82:
        /*0030*/ 	.word	0x00000001
        /*0034*/ 	.byte	0xa0, 0x0a, 0x00, 0x00, 0x01, 0x00, 0x00, 0x00, 0x10, 0x0e, 0x00, 0x00, 0x01, 0x00, 0x00, 0x00
        /*0044*/ 	.byte	0xd0, 0x0f, 0x00, 0x00, 0x01, 0x00, 0x00, 0x00, 0x40, 0x12, 0x00, 0x00, 0x01, 0x00, 0x00, 0x00
        /*0054*/ 	.byte	0xa0, 0x12, 0x00, 0x00, 0x01, 0x00, 0x00, 0x00, 0x70, 0x13, 0x00, 0x00, 0x01, 0x00, 0x00, 0x00
        /*0064*/ 	.byte	0x90, 0x41, 0x00, 0x00, 0x01, 0x00, 0x00, 0x00, 0x30, 0x45, 0x00, 0x00, 0x01, 0x00, 0x00, 0x00
        /*0074*/ 	.byte	0xd0, 0x59, 0x00, 0x00, 0x01, 0x00, 0x00, 0x00, 0x90, 0x6c, 0x00, 0x00, 0x01, 0x00, 0x00, 0x00
        /*0084*/ 	.byte	0x30, 0x76, 0x00, 0x00, 0x01, 0x00, 0x00, 0x00, 0xd0, 0x85, 0x00, 0x00


	//----- nvinfo : EIATTR_MERCURY_ISA_VERSION
	.align		4
.L_83:
        /*0090*/ 	.byte	0x03, 0x5f
        /*0092*/ 	.short	0x0101


	//----- nvinfo : EIATTR_INT_WARP_WIDE_INSTR_OFFSETS
	.align		4
        /*0094*/ 	.byte	0x04, 0x31
        /*0096*/ 	.short	(.L_85 - .L_84)


	//   ....[0]....
.L_84:
        /*0098*/ 	.word	0x00000120


	//   ....[1]....
        /*009c*/ 	.word	0x000001c0


	//   ....[2]....
        /*00a0*/ 	.word	0x00000230


	//----- nvinfo : EIATTR_COOP_GROUP_MASK_REGIDS
	.align		4
.L_85:
        /*00a4*/ 	.byte	0x04, 0x29
        /*00a6*/ 	.short	(.L_87 - .L_86)


	//   ....[0]....
.L_86:
        /*00a8*/ 	.word	0xffffffff


	//   ....[1]....
        /*00ac*/ 	.word	0xffffffff


	//   ....[2]....
        /*00b0*/ 	.word	0xffffffff


	//   ....[3]....
        /*00b4*/ 	.word	0xffffffff


	//   ....[4]....
        /*00b8*/ 	.word	0xffffffff


	//   ....[5]....
        /*00bc*/ 	.word	0xffffffff


	//   ....[6]....
        /*00c0*/ 	.word	0xffffffff


	//   ....[7]....
        /*00c4*/ 	.word	0xffffffff


	//   ....[8]....
        /*00c8*/ 	.word	0xffffffff


	//   ....[9]....
        /*00cc*/ 	.word	0xffffffff


	//   ....[10]....
        /*00d0*/ 	.word	0xffffffff


	//   ....[11]....
        /*00d4*/ 	.word	0xffffffff


	//   ....[12]....
        /*00d8*/ 	.word	0xffffffff


	//   ....[13]....
        /*00dc*/ 	.word	0xffffffff


	//   ....[14]....
        /*00e0*/ 	.word	0xffffffff


	//   ....[15]....
        /*00e4*/ 	.word	0xffffffff


	//   ....[16]....
        /*00e8*/ 	.word	0xffffffff


	//   ....[17]....
        /*00ec*/ 	.word	0xffffffff


	//   ....[18]....
        /*00f0*/ 	.word	0xffffffff


	//   ....[19]....
        /*00f4*/ 	.word	0xffffffff


	//   ....[20]....
        /*00f8*/ 	.word	0xffffffff


	//   ....[21]....
        /*00fc*/ 	.word	0xffffffff


	//   ....[22]....
        /*0100*/ 	.word	0xffffffff


	//   ....[23]....
        /*0104*/ 	.word	0xffffffff


	//   ....[24]....
        /*0108*/ 	.word	0xffffffff


	//   ....[25]....
        /*010c*/ 	.word	0xffffffff


	//   ....[26]....
        /*0110*/ 	.word	0xffffffff


	//   ....[27]....
        /*0114*/ 	.word	0xffffffff


	//   ....[28]....
        /*0118*/ 	.word	0xffffffff


	//   ....[29]....
        /*011c*/ 	.word	0xffffffff


	//   ....[30]....
        /*0120*/ 	.word	0xffffffff


	//   ....[31]....
        /*0124*/ 	.word	0xffffffff


	//   ....[32]....
        /*0128*/ 	.word	0xffffffff


	//   ....[33]....
        /*012c*/ 	.word	0xffffffff


	//   ....[34]....
        /*0130*/ 	.word	0xffffffff


	//   ....[35]....
        /*0134*/ 	.word	0xffffffff


	//   ....[36]....
        /*0138*/ 	.word	0xffffffff


	//   ....[37]....
        /*013c*/ 	.word	0xffffffff


	//   ....[38]....
        /*0140*/ 	.word	0xffffffff


	//   ....[39]....
        /*0144*/ 	.word	0xffffffff


	//   ....[40]....
        /*0148*/ 	.word	0xffffffff


	//   ....[41]....
        /*014c*/ 	.word	0xffffffff


	//   ....[42]....
        /*0150*/ 	.word	0xffffffff


	//   ....[43]....
        /*0154*/ 	.word	0xffffffff


	//   ....[44]....
        /*0158*/ 	.word	0xffffffff


	//   ....[45]....
        /*015c*/ 	.word	0xffffffff


	//   ....[46]....
        /*0160*/ 	.word	0xffffffff


	//   ....[47]....
        /*0164*/ 	.word	0xffffffff


	//   ....[48]....
        /*0168*/ 	.word	0xffffffff


	//   ....[49]....
        /*016c*/ 	.word	0xffffffff


	//   ....[50]....
        /*0170*/ 	.word	0xffffffff


	//   ....[51]....
        /*0174*/ 	.word	0xffffffff


	//   ....[52]....
        /*0178*/ 	.word	0xffffffff


	//   ....[53]....
        /*017c*/ 	.word	0xffffffff


	//   ....[54]....
        /*0180*/ 	.word	0xffffffff


	//   ....[55]....
        /*0184*/ 	.word	0xffffffff


	//   ....[56]....
        /*0188*/ 	.word	0xffffffff


	//   ....[57]....
        /*018c*/ 	.word	0x0500000f


	//   ....[58]....
        /*0190*/ 	.word	0x0500000f


	//   ....[59]....
        /*0194*/ 	.word	0x0500000f


	//   ....[60]....
        /*0198*/ 	.word	0x0500000f


	//   ....[61]....
        /*019c*/ 	.word	0x0500000f


	//   ....[62]....
        /*01a0*/ 	.word	0x0500000f


	//   ....[63]....
        /*01a4*/ 	.word	0x0500000f


	//   ....[64]....
        /*01a8*/ 	.word	0x0500000f


	//   ....[65]....
        /*01ac*/ 	.word	0x0500000f


	//   ....[66]....
        /*01b0*/ 	.word	0x0500000f


	//   ....[67]....
        /*01b4*/ 	.word	0x0500000f


	//   ....[68]....
        /*01b8*/ 	.word	0x0500000f


	//   ....[69]....
        /*01bc*/ 	.word	0x0500000f


	//   ....[70]....
        /*01c0*/ 	.word	0x0500000f


	//   ....[71]....
        /*01c4*/ 	.word	0x0500000f


	//   ....[72]....
        /*01c8*/ 	.word	0x0500000f


	//   ....[73]....
        /*01cc*/ 	.word	0x0500000f


	//   ....[74]....
        /*01d0*/ 	.word	0x0500000f


	//   ....[75]....
        /*01d4*/ 	.word	0x0500000f


	//   ....[76]....
        /*01d8*/ 	.word	0x0500000f


	//   ....[77]....
        /*01dc*/ 	.word	0x0500000f


	//   ....[78]....
        /*01e0*/ 	.word	0x0500000f


	//   ....[79]....
        /*01e4*/ 	.word	0x0500000f


	//   ....[80]....
        /*01e8*/ 	.word	0x0500000f


	//   ....[81]....
        /*01ec*/ 	.word	0x0500000f


	//   ....[82]....
        /*01f0*/ 	.word	0x0500000f


	//----- nvinfo : EIATTR_COOP_GROUP_INSTR_OFFSETS
	.align		4
.L_87:
        /*01f4*/ 	.byte	0x04, 0x28
        /*01f6*/ 	.short	(.L_89 - .L_88)


	//   ....[0]....
.L_88:
        /*01f8*/ 	.word	0x00000060


	//   ....[1]....
        /*01fc*/ 	.word	0x00000130


	//   ....[2]....
        /*0200*/ 	.word	0x000001e0


	//   ....[3]....
        /*0204*/ 	.word	0x000003a0


	//   ....[4]....
        /*0208*/ 	.word	0x00000500


	//   ....[5]....
        /*020c*/ 	.word	0x00000620


	//   ....[6]....
        /*0210*/ 	.word	0x00000780


	//   ....[7]....
        /*0214*/ 	.word	0x00000f90


	//   ....[8]....
        /*0218*/ 	.word	0x000022c0


	//   ....[9]....
        /*021c*/ 	.word	0x00002390


	//   ....[10]....
        /*0220*/ 	.word	0x00002ae0


	//   ....[11]....
        /*0224*/ 	.word	0x00002b30


	//   ....[12]....
        /*0228*/ 	.word	0x00004030


	//   ....[13]....
        /*022c*/ 	.word	0x00004d50


	//   ....[14]....
        /*0230*/ 	.word	0x00004da0


	//   ....[15]....
        /*0234*/ 	.word	0x00004de0


	//   ....[16]....
        /*0238*/ 	.word	0x000058a0


	//   ....[17]....
        /*023c*/ 	.word	0x00006bc0


	//   ....[18]....
        /*0240*/ 	.word	0x00006d00


	//   ....[19]....
        /*0244*/ 	.word	0x00006d40


	//   ....[20]....
        /*0248*/ 	.word	0x00006df0


	//   ....[21]....
        /*024c*/ 	.word	0x00006e00


	//   ....[22]....
        /*0250*/ 	.word	0x00007d80


	//   ....[23]....
        /*0254*/ 	.word	0x00007d90


	//   ....[24]....
        /*0258*/ 	.word	0x00007da0


	//   ....[25]....
        /*025c*/ 	.word	0x00007db0


	//   ....[26]....
        /*0260*/ 	.word	0x00007e90


	//   ....[27]....
        /*0264*/ 	.word	0x00007eb0


	//   ....[28]....
        /*0268*/ 	.word	0x000081e0


	//   ....[29]....
        /*026c*/ 	.word	0x000081f0


	//   ....[30]....
        /*0270*/ 	.word	0x00008900


	//   ....[31]....
        /*0274*/ 	.word	0x000092c0


	//   ....[32]....
        /*0278*/ 	.word	0x00009cc0


	//   ....[33]....
        /*027c*/ 	.word	0x00009cd0


	//   ....[34]....
        /*0280*/ 	.word	0x00009ce0


	//   ....[35]....
        /*0284*/ 	.word	0x00009d00


	//   ....[36]....
        /*0288*/ 	.word	0x00009d70


	//   ....[37]....
        /*028c*/ 	.word	0x00009dd0


	//   ....[38]....
        /*0290*/ 	.word	0x00009de0


	//   ....[39]....
        /*0294*/ 	.word	0x00009e40


	//   ....[40]....
        /*0298*/ 	.word	0x00009e70


	//   ....[41]....
        /*029c*/ 	.word	0x00009ed0


	//   ....[42]....
        /*02a0*/ 	.word	0x00009ef0


	//   ....[43]....
        /*02a4*/ 	.word	0x00009f40


	//   ....[44]....
        /*02a8*/ 	.word	0x00009f70


	//   ....[45]....
        /*02ac*/ 	.word	0x00009fd0


	//   ....[46]....
        /*02b0*/ 	.word	0x00009ff0


	//   ....[47]....
        /*02b4*/ 	.word	0x0000a020


	//   ....[48]....
        /*02b8*/ 	.word	0x0000a050


	//   ....[49]....
        /*02bc*/ 	.word	0x0000a090


	//   ....[50]....
        /*02c0*/ 	.word	0x0000a0e0


	//   ....[51]....
        /*02c4*/ 	.word	0x0000a110


	//   ....[52]....
        /*02c8*/ 	.word	0x0000a130


	//   ....[53]....
        /*02cc*/ 	.word	0x0000a150


	//   ....[54]....
        /*02d0*/ 	.word	0x0000a1a0


	//   ....[55]....
        /*02d4*/ 	.word	0x0000a200


	//   ....[56]....
        /*02d8*/ 	.word	0x0000ba90


	//   ....[57]....
        /*02dc*/ 	.word	0x0000bf00


	//   ....[58]....
        /*02e0*/ 	.word	0x0000c070


	//   ....[59]....
        /*02e4*/ 	.word	0x0000c0c0


	//   ....[60]....
        /*02e8*/ 	.word	0x0000c1e0


	//   ....[61]....
        /*02ec*/ 	.word	0x0000c230


	//   ....[62]....
        /*02f0*/ 	.word	0x0000c2c0


	//   ....[63]....
        /*02f4*/ 	.word	0x0000c370


	//   ....[64]....
        /*02f8*/ 	.word	0x0000c400


	//   ....[65]....
        /*02fc*/ 	.word	0x0000c4a0


	//   ....[66]....
        /*0300*/ 	.word	0x0000c530


	//   ....[67]....
        /*0304*/ 	.word	0x0000c5e0


	//   ....[68]....
        /*0308*/ 	.word	0x0000c670


	//   ....[69]....
        /*030c*/ 	.word	0x0000c710


	//   ....[70]....
        /*0310*/ 	.word	0x0000c7a0


	//   ....[71]....
        /*0314*/ 	.word	0x0000c860


	//   ....[72]....
        /*0318*/ 	.word	0x0000c8c0


	//   ....[73]....
        /*031c*/ 	.word	0x0000c980


	//   ....[74]....
        /*0320*/ 	.word	0x0000c9f0


	//   ....[75]....
        /*0324*/ 	.word	0x0000cac0


	//   ....[76]....
        /*0328*/ 	.word	0x0000cb20


	//   ....[77]....
        /*032c*/ 	.word	0x0000cc00


	//   ....[78]....
        /*0330*/ 	.word	0x0000cc60


	//   ....[79]....
        /*0334*/ 	.word	0x0000cd20


	//   ....[80]....
        /*0338*/ 	.word	0x0000cd80


	//   ....[81]....
        /*033c*/ 	.word	0x0000ce40


	//   ....[82]....
        /*0340*/ 	.word	0x0000d210


	//----- nvinfo : EIATTR_REG_RECONFIG
	.align		4
.L_89:
        /*0344*/ 	.byte	0x01, 0x54
	.zero		2


	//----- nvinfo : EIATTR_SYSCALL_OFFSETS
	.align		4
        /*0348*/ 	.byte	0x04, 0x46
        /*034a*/ 	.short	(.L_91 - .L_90)


	//   ....[0]....
.L_90:
        /*034c*/ 	.word	0x000010f0


	//   ....[1]....
        /*0350*/ 	.word	0x00008f70


	//   ....[2]....
        /*0354*/ 	.word	0x000090b0


	//   ....[3]....
        /*0358*/ 	.word	0x000091a0


	//   ....[4]....
        /*035c*/ 	.word	0x00009840


	//----- nvinfo : EIATTR_MBARRIER_INSTR_OFFSETS
	.align		4
.L_91:
        /*0360*/ 	.byte	0x04, 0x39
        /*0362*/ 	.short	(.L_93 - .L_92)


	//   ....[0]....
.L_92:
        /*0364*/ 	.word	0x00000250
        /*0368*/ 	.word	0x000000ff
        /*036c*/ 	.word	0x00030800
        /*0370*/ 	.short	0x0100
        /*0372*/ 	.byte	0x08
	.zero		1


	//   ....[1]....
        /*0374*/ 	.word	0x00000260
        /*0378*/ 	.word	0x000000ff
        /*037c*/ 	.word	0x00030820
        /*0380*/ 	.short	0x0100
        /*0382*/ 	.byte	0x08
	.zero		1


	//   ....[2]....
        /*0384*/ 	.word	0x00000350
        /*0388*/ 	.word	0x000000ff
        /*038c*/ 	.word	0x00030830
        /*0390*/ 	.short	0x0100
        /*0392*/ 	.byte	0x08
	.zero		1


	//   ....[3]....
        /*0394*/ 	.word	0x00000360
        /*0398*/ 	.word	0x000000ff
        /*039c*/ 	.word	0x00030840
        /*03a0*/ 	.short	0x0100
        /*03a2*/ 	.byte	0x08
	.zero		1


	//   ....[4]....
        /*03a4*/ 	.word	0x00000370
        /*03a8*/ 	.word	0x000000ff
        /*03ac*/ 	.word	0x00030838
        /*03b0*/ 	.short	0x0100
        /*03b2*/ 	.byte	0x08
	.zero		1


	//   ....[5]....
        /*03b4*/ 	.word	0x00000380
        /*03b8*/ 	.word	0x000000ff
        /*03bc*/ 	.word	0x00030848
        /*03c0*/ 	.short	0x0100
        /*03c2*/ 	.byte	0x08
	.zero		1


	//   ....[6]....
        /*03c4*/ 	.word	0x000004b0
        /*03c8*/ 	.word	0x000000ff
        /*03cc*/ 	.word	0x00030850
        /*03d0*/ 	.short	0x0100
        /*03d2*/ 	.byte	0x08
	.zero		1


	//   ....[7]....
        /*03d4*/ 	.word	0x000004c0
        /*03d8*/ 	.word	0x000000ff
        /*03dc*/ 	.word	0x00030860
        /*03e0*/ 	.short	0x0100
        /*03e2*/ 	.byte	0x08
	.zero		1


	//   ....[8]....
        /*03e4*/ 	.word	0x000004d0
        /*03e8*/ 	.word	0x000000ff
        /*03ec*/ 	.word	0x00030858
        /*03f0*/ 	.short	0x0100
        /*03f2*/ 	.byte	0x08
	.zero		1


	//   ....[9]....
        /*03f4*/ 	.word	0x000004e0
        /*03f8*/ 	.word	0x000000ff
        /*03fc*/ 	.word	0x00030868
        /*0400*/ 	.short	0x0100
        /*0402*/ 	.byte	0x08
	.zero		1


	//   ....[10]....
        /*0404*/ 	.word	0x000005d0
        /*0408*/ 	.word	0x000000ff
        /*040c*/ 	.word	0x00030870
        /*0410*/ 	.short	0x0100
        /*0412*/ 	.byte	0x06
	.zero		1


	//   ....[11]....
        /*0414*/ 	.word	0x000005e0
        /*0418*/ 	.word	0x000000ff
        /*041c*/ 	.word	0x00030880
        /*0420*/ 	.short	0x0100
        /*0422*/ 	.byte	0x06
	.zero		1


	//   ....[12]....
        /*0424*/ 	.word	0x000005f0
        /*0428*/ 	.word	0x000000ff
        /*042c*/ 	.word	0x00030878
        /*0430*/ 	.short	0x0100
        /*0432*/ 	.byte	0x06
	.zero		1


	//   ....[13]....
        /*0434*/ 	.word	0x00000600
        /*0438*/ 	.word	0x000000ff
        /*043c*/ 	.word	0x00030888
        /*0440*/ 	.short	0x0100
        /*0442*/ 	.byte	0x06
	.zero		1


	//   ....[14]....
        /*0444*/ 	.word	0x00000730
        /*0448*/ 	.word	0x000000ff
        /*044c*/ 	.word	0x00030890
        /*0450*/ 	.short	0x0100
        /*0452*/ 	.byte	0x08
	.zero		1


	//   ....[15]....
        /*0454*/ 	.word	0x00000740
        /*0458*/ 	.word	0x000000ff
        /*045c*/ 	.word	0x000308a0
        /*0460*/ 	.short	0x0100
        /*0462*/ 	.byte	0x08
	.zero		1


	//   ....[16]....
        /*0464*/ 	.word	0x00000750
        /*0468*/ 	.word	0x000000ff
        /*046c*/ 	.word	0x00030898
        /*0470*/ 	.short	0x0100
        /*0472*/ 	.byte	0x08
	.zero		1


	//   ....[17]....
        /*0474*/ 	.word	0x00000760
        /*0478*/ 	.word	0x000000ff
        /*047c*/ 	.word	0x000308a8
        /*0480*/ 	.short	0x0100
        /*0482*/ 	.byte	0x08
	.zero		1


	//   ....[18]....
        /*0484*/ 	.word	0x00000890
        /*0488*/ 	.word	0x000000ff
        /*048c*/ 	.word	0x000308b0
        /*0490*/ 	.short	0x0100
        /*0492*/ 	.byte	0x08
	.zero		1


	//   ....[19]....
        /*0494*/ 	.word	0x000008a0
        /*0498*/ 	.word	0x000000ff
        /*049c*/ 	.word	0x000308c0
        /*04a0*/ 	.short	0x0100
        /*04a2*/ 	.byte	0x08
	.zero		1


	//   ....[20]....
        /*04a4*/ 	.word	0x000008b0
        /*04a8*/ 	.word	0x000000ff
        /*04ac*/ 	.word	0x000308b8
        /*04b0*/ 	.short	0x0100
        /*04b2*/ 	.byte	0x08
	.zero		1


	//   ....[21]....
        /*04b4*/ 	.word	0x000008c0
        /*04b8*/ 	.word	0x000000ff
        /*04bc*/ 	.word	0x000308c8
        /*04c0*/ 	.short	0x0100
        /*04c2*/ 	.byte	0x08
	.zero		1


	//   ....[22]....
        /*04c4*/ 	.word	0x00001130
        /*04c8*/ 	.word	0x000000ff
        /*04cc*/ 	.word	0x00030800
        /*04d0*/ 	.short	0x010a
        /*04d2*/ 	.byte	0x24
	.zero		1


	//   ....[23]....
        /*04d4*/ 	.word	0x00001210
        /*04d8*/ 	.word	0x000000ff
        /*04dc*/ 	.word	0x00030830
        /*04e0*/ 	.short	0x010a
        /*04e2*/ 	.byte	0x24
	.zero		1


	//   ....[24]....
        /*04e4*/ 	.word	0x000012f0
        /*04e8*/ 	.word	0x000000ff
        /*04ec*/ 	.word	0x00030830
        /*04f0*/ 	.short	0x010a
        /*04f2*/ 	.byte	0x24
	.zero		1


	//   ....[25]....
        /*04f4*/ 	.word	0x00002de0
        /*04f8*/ 	.word	0x00000004
        /*04fc*/ 	.word	0x00000000
        /*0500*/ 	.short	0x0101
        /*0502*/ 	.byte	0x3f
	.zero		1


	//   ....[26]....
        /*0504*/ 	.word	0x00004260
        /*0508*/ 	.word	0x00000003
        /*050c*/ 	.word	0x00030830
        /*0510*/ 	.short	0x010a
        /*0512*/ 	.byte	0x3f
	.zero		1


	//   ....[27]....
        /*0514*/ 	.word	0x000042a0
        /*0518*/ 	.word	0x00000003
        /*051c*/ 	.word	0x00030830
        /*0520*/ 	.short	0x010a
        /*0522*/ 	.byte	0x3f
	.zero		1


	//   ....[28]....
        /*0524*/ 	.word	0x000044d0
        /*0528*/ 	.word	0x000000ff
        /*052c*/ 	.word	0x00030850
        /*0530*/ 	.short	0x010a
        /*0532*/ 	.byte	0x05
	.zero		1


	//   ....[29]....
        /*0534*/ 	.word	0x00004510
        /*0538*/ 	.word	0x000000ff
        /*053c*/ 	.word	0x00030850
        /*0540*/ 	.short	0x010a
        /*0542*/ 	.byte	0x05
	.zero		1


	//   ....[30]....
        /*0544*/ 	.word	0x00005880
        /*0548*/ 	.word	0x00000009
        /*054c*/ 	.word	0x00000000
        /*0550*/ 	.short	0x0101
        /*0552*/ 	.byte	0x3f
	.zero		1


	//   ....[31]....
        /*0554*/ 	.word	0x000058b0
        /*0558*/ 	.word	0x0000000b
        /*055c*/ 	.word	0x00000000
        /*0560*/ 	.short	0x0101
        /*0562*/ 	.byte	0x3f
	.zero		1


	//   ....[32]....
        /*0564*/ 	.word	0x00006c30
        /*0568*/ 	.word	0x00000009
        /*056c*/ 	.word	0x00030850
        /*0570*/ 	.short	0x010a
        /*0572*/ 	.byte	0x3f
	.zero		1


	//   ....[33]....
        /*0574*/ 	.word	0x00006c70
        /*0578*/ 	.word	0x00000009
        /*057c*/ 	.word	0x00030850
        /*0580*/ 	.short	0x010a
        /*0582*/ 	.byte	0x3f
	.zero		1


	//   ....[34]....
        /*0584*/ 	.word	0x00007410
        /*0588*/ 	.word	0x00000008
        /*058c*/ 	.word	0x00000000
        /*0590*/ 	.short	0x0101
        /*0592*/ 	.byte	0x3f
	.zero		1


	//   ....[35]....
        /*0594*/ 	.word	0x00007e50
        /*0598*/ 	.word	0x000000ff
        /*059c*/ 	.word	0x00000000
        /*05a0*/ 	.short	0x0101
        /*05a2*/ 	.byte	0x04
	.zero		1


	//   ....[36]....
        /*05a4*/ 	.word	0x000094c0
        /*05a8*/ 	.word	0x000000ff
        /*05ac*/ 	.word	0x00030840
        /*05b0*/ 	.short	0x010a
        /*05b2*/ 	.byte	0x26
	.zero		1


	//   ....[37]....
        /*05b4*/ 	.word	0x0000a320
        /*05b8*/ 	.word	0x000000ff
        /*05bc*/ 	.word	0x00030800
        /*05c0*/ 	.short	0x0107
        /*05c2*/ 	.byte	0x26
	.zero		1


	//   ....[38]....
        /*05c4*/ 	.word	0x0000a360
        /*05c8*/ 	.word	0x000000ff
        /*05cc*/ 	.word	0x00030800
        /*05d0*/ 	.short	0x0101
        /*05d2*/ 	.byte	0x26
	.zero		1


	//   ....[39]....
        /*05d4*/ 	.word	0x0000a390
        /*05d8*/ 	.word	0x000000ff
        /*05dc*/ 	.word	0x00030820
        /*05e0*/ 	.short	0x010a
        /*05e2*/ 	.byte	0x26
	.zero		1


	//   ....[40]....
        /*05e4*/ 	.word	0x0000a6e0
        /*05e8*/ 	.word	0x000000ff
        /*05ec*/ 	.word	0x00030848
        /*05f0*/ 	.short	0x010a
        /*05f2*/ 	.byte	0x26
	.zero		1


	//   ....[41]....
        /*05f4*/ 	.word	0x0000a8d0
        /*05f8*/ 	.word	0x000000ff
        /*05fc*/ 	.word	0x00030860
        /*0600*/ 	.short	0x010a
        /*0602*/ 	.byte	0x26
	.zero		1


	//   ....[42]....
        /*0604*/ 	.word	0x0000acb0
        /*0608*/ 	.word	0x000000ff
        /*060c*/ 	.word	0x00030840
        /*0610*/ 	.short	0x010a
        /*0612*/ 	.byte	0x26
	.zero		1


	//   ....[43]....
        /*0614*/ 	.word	0x0000aed0
        /*0618*/ 	.word	0x000000ff
        /*061c*/ 	.word	0x00030868
        /*0620*/ 	.short	0x010a
        /*0622*/ 	.byte	0x26
	.zero		1


	//   ....[44]....
        /*0624*/ 	.word	0x0000b2f0
        /*0628*/ 	.word	0x000000ff
        /*062c*/ 	.word	0x00030848
        /*0630*/ 	.short	0x010a
        /*0632*/ 	.byte	0x26
	.zero		1


	//   ....[45]....
        /*0634*/ 	.word	0x0000b4f0
        /*0638*/ 	.word	0x000000ff
        /*063c*/ 	.word	0x00030860
        /*0640*/ 	.short	0x010a
        /*0642*/ 	.byte	0x26
	.zero		1


	//   ....[46]....
        /*0644*/ 	.word	0x0000b790
        /*0648*/ 	.word	0x00000003
        /*064c*/ 	.word	0x00030860
        /*0650*/ 	.short	0x010a
        /*0652*/ 	.byte	0x3f
	.zero		1


	//   ....[47]....
        /*0654*/ 	.word	0x0000ba50
        /*0658*/ 	.word	0x00000007
        /*065c*/ 	.word	0x00030820
        /*0660*/ 	.short	0x010a
        /*0662*/ 	.byte	0x3f
	.zero		1


	//   ....[48]....
        /*0664*/ 	.word	0x0000bb90
        /*0668*/ 	.word	0x00000005
        /*066c*/ 	.word	0x00000000
        /*0670*/ 	.short	0x010a
        /*0672*/ 	.byte	0x3f
	.zero		1


	//   ....[49]....
        /*0674*/ 	.word	0x0000bc00
        /*0678*/ 	.word	0x00000003
        /*067c*/ 	.word	0x00000000
        /*0680*/ 	.short	0x010a
        /*0682*/ 	.byte	0x3f
	.zero		1


	//   ....[50]....
        /*0684*/ 	.word	0x0000bc60
        /*0688*/ 	.word	0x00000005
        /*068c*/ 	.word	0x00000000
        /*0690*/ 	.short	0x010a
        /*0692*/ 	.byte	0x3f
	.zero		1


	//   ....[51]....
        /*0694*/ 	.word	0x0000bc90
        /*0698*/ 	.word	0x00000003
        /*069c*/ 	.word	0x00000000
        /*06a0*/ 	.short	0x010a
        /*06a2*/ 	.byte	0x3f
	.zero		1


	//   ....[52]....
        /*06a4*/ 	.word	0x0000bd00
        /*06a8*/ 	.word	0x00000003
        /*06ac*/ 	.word	0x00030800
        /*06b0*/ 	.short	0x010a
        /*06b2*/ 	.byte	0x3f
	.zero		1


	//   ....[53]....
        /*06b4*/ 	.word	0x0000bd60
        /*06b8*/ 	.word	0x00000003
        /*06bc*/ 	.word	0x00030830
        /*06c0*/ 	.short	0x010a
        /*06c2*/ 	.byte	0x3f
	.zero		1


	//   ....[54]....
        /*06c4*/ 	.word	0x0000bdb0
        /*06c8*/ 	.word	0x00000003
        /*06cc*/ 	.word	0x00030830
        /*06d0*/ 	.short	0x010a
        /*06d2*/ 	.byte	0x3f
	.zero		1


	//   ....[55]....
        /*06d4*/ 	.word	0x0000be10
        /*06d8*/ 	.word	0x00000003
        /*06dc*/ 	.word	0x00030850
        /*06e0*/ 	.short	0x010a
        /*06e2*/ 	.byte	0x3f
	.zero		1


	//   ....[56]....
        /*06e4*/ 	.word	0x0000be60
        /*06e8*/ 	.word	0x00000009
        /*06ec*/ 	.word	0x00030850
        /*06f0*/ 	.short	0x010a
        /*06f2*/ 	.byte	0x3f
	.zero		1


	//   ....[57]....
        /*06f4*/ 	.word	0x0000bfc0
        /*06f8*/ 	.word	0x00000003
        /*06fc*/ 	.word	0x00030840
        /*0700*/ 	.short	0x010a
        /*0702*/ 	.byte	0x3f
	.zero		1


	//   ....[58]....
        /*0704*/ 	.word	0x0000ce80
        /*0708*/ 	.word	0x00000003
        /*070c*/ 	.word	0x00030820
        /*0710*/ 	.short	0x010a
        /*0712*/ 	.byte	0x3f
	.zero		1


	//   ....[59]....
        /*0714*/ 	.word	0x0000cee0
        /*0718*/ 	.word	0x00000003
        /*071c*/ 	.word	0x00030848
        /*0720*/ 	.short	0x010a
        /*0722*/ 	.byte	0x3f
	.zero		1


	//   ....[60]....
        /*0724*/ 	.word	0x0000cf40
        /*0728*/ 	.word	0x00000003
        /*072c*/ 	.word	0x00030860
        /*0730*/ 	.short	0x010a
        /*0732*/ 	.byte	0x3f
	.zero		1


	//   ....[61]....
        /*0734*/ 	.word	0x0000cfa0
        /*0738*/ 	.word	0x00000003
        /*073c*/ 	.word	0x00030840
        /*0740*/ 	.short	0x010a
        /*0742*/ 	.byte	0x3f
	.zero		1


	//   ....[62]....
        /*0744*/ 	.word	0x0000d000
        /*0748*/ 	.word	0x00000003
        /*074c*/ 	.word	0x00030868
        /*0750*/ 	.short	0x010a
        /*0752*/ 	.byte	0x3f
	.zero		1


	//   ....[63]....
        /*0754*/ 	.word	0x0000d060
        /*0758*/ 	.word	0x00000002
        /*075c*/ 	.word	0x00030848
        /*0760*/ 	.short	0x010a
        /*0762*/ 	.byte	0x3f
	.zero		1


	//   ....[64]....
        /*0764*/ 	.word	0x0000d0c0
        /*0768*/ 	.word	0x00000002
        /*076c*/ 	.word	0x00030860
        /*0770*/ 	.short	0x010a
        /*0772*/ 	.byte	0x3f
	.zero		1


	//   ....[65]....
        /*0774*/ 	.word	0x0000d110
        /*0778*/ 	.word	0x00000003
        /*077c*/ 	.word	0x00030860
        /*0780*/ 	.short	0x010a
        /*0782*/ 	.byte	0x3f
	.zero		1


	//   ....[66]....
        /*0784*/ 	.word	0x0000d160
        /*0788*/ 	.word	0x00000007
        /*078c*/ 	.word	0x00030820
        /*0790*/ 	.short	0x010a
        /*0792*/ 	.byte	0x3f
	.zero		1


	//   ....[67]....
        /*0794*/ 	.word	0x0000d2d0
        /*0798*/ 	.word	0x00000005
        /*079c*/ 	.word	0x00000000
        /*07a0*/ 	.short	0x010a
        /*07a2*/ 	.byte	0x3f
	.zero		1


	//   ....[68]....
        /*07a4*/ 	.word	0x0000d320
        /*07a8*/ 	.word	0x00000003
        /*07ac*/ 	.word	0x00000000
        /*07b0*/ 	.short	0x010a
        /*07b2*/ 	.byte	0x3f
	.zero		1


	//   ....[69]....
        /*07b4*/ 	.word	0x0000d370
        /*07b8*/ 	.word	0x00000005
        /*07bc*/ 	.word	0x00000000
        /*07c0*/ 	.short	0x010a
        /*07c2*/ 	.byte	0x3f
	.zero		1


	//----- nvinfo : EIATTR_NUM_MBARRIERS
	.align		4
.L_93:
        /*07c4*/ 	.byte	0x03, 0x38
        /*07c6*/ 	.short	0x0016


	//----- nvinfo : EIATTR_EXIT_INSTR_OFFSETS
	.align		4
        /*07c8*/ 	.byte	0x04, 0x1c
        /*07ca*/ 	.short	(.L_95 - .L_94)


	//   ....[0]....
.L_94:
        /*07cc*/ 	.word	0x0000bce0


	//----- nvinfo : EIATTR_MAX_THREADS
	.align		4
.L_95:
        /*07d0*/ 	.byte	0x04, 0x05
        /*07d2*/ 	.short	(.L_97 - .L_96)
.L_96:
        /*07d4*/ 	.word	0x00000200
        /*07d8*/ 	.word	0x00000001
        /*07dc*/ 	.word	0x00000001


	//----- nvinfo : EIATTR_CRS_STACK_SIZE
	.align		4
.L_97:
        /*07e0*/ 	.byte	0x04, 0x1e
        /*07e2*/ 	.short	(.L_99 - .L_98)
.L_98:
        /*07e4*/ 	.word	0x00000000


	//----- nvinfo : EIATTR_CBANK_PARAM_SIZE
	.align		4
.L_99:
        /*07e8*/ 	.byte	0x03, 0x19
        /*07ea*/ 	.short	0x0a70


	//----- nvinfo : EIATTR_PARAM_CBANK
	.align		4
        /*07ec*/ 	.byte	0x04, 0x0a
        /*07ee*/ 	.short	(.L_101 - .L_100)
	.align		4
.L_100:
        /*07f0*/ 	.word	index@(.nv.constant0._ZN7cutlass13device_kernelIN5flash11enable_sm90INS1_16FlashAttnFwdSm90INS1_25CollectiveMainloopFwdSm90ILi2EN4cute5tupleIJNS5_1CILi1EEES8_S8_EEENS6_IJNS7_ILi192EEESA_NS7_ILi64EEEEEELi64ENS_6half_tEfNS_4arch4Sm90ELb0ELb0ELb0ELb0ELb0ELb0ELb0ELb0ELb1ELb1ELb1ELb0EEENS1_21CollectiveEpilogueFwdINS6_IJSA_SB_SA_EEES9_SD_SF_Li384ELb0ELb1ELb1ELb0EEENS1_19SingleTileSchedulerILb0ELb1ELb1ELi192EEEEEEEEEvNT_6ParamsE)
        /*07f4*/ 	.short	0x0210
        /*07f6*/ 	.short	0x0a70


	//----- nvinfo : EIATTR_SW_WAR
	.align		4
.L_101:
        /*07f8*/ 	.byte	0x04, 0x36
        /*07fa*/ 	.short	(.L_103 - .L_102)
.L_102:
        /*07fc*/ 	.word	0x00000008
.L_103:


//--------------------- .nv.info._ZN7cutlass13device_kernelIN5flash11enable_sm90INS1_16FlashAttnFwdSm90INS1_25CollectiveMainloopFwdSm90ILi2EN4cute5tupleIJNS5_1CILi1EEES8_S8_EEENS6_IJNS7_ILi192EEESA_NS7_ILi64EEEEEELi64ENS_6half_tEfNS_4arch4Sm90ELb0ELb0ELb0ELb1ELb0ELb0ELb0ELb0ELb1ELb1ELb1ELb0EEENS1_21CollectiveEpilogueFwdINS6_IJSA_SB_SA_EEES9_SD_SF_Li384ELb1ELb1ELb1ELb0EEENS1_36VarlenDynamicPersistentTileSchedulerILi192ELi192ELi384ELi128ELb1ELb1ELb1ELb0ELb1ELb1EEEEEEEEEvNT_6ParamsE --------------------------
	.section	.nv.info._ZN7cutlass13device_kernelIN5flash11enable_sm90INS1_16FlashAttnFwdSm90INS1_25CollectiveMainloopFwdSm90ILi2EN4cute5tupleIJNS5_1CILi1EEES8_S8_EEENS6_IJNS7_ILi192EEESA_NS7_ILi64EEEEEELi64ENS_6half_tEfNS_4arch4Sm90ELb0ELb0ELb0ELb1ELb0ELb0ELb0ELb0ELb1ELb1ELb1ELb0EEENS1_21CollectiveEpilogueFwdINS6_IJSA_SB_SA_EEES9_SD_SF_Li384ELb1ELb1ELb1ELb0EEENS1_36VarlenDynamicPersistentTileSchedulerILi192ELi192ELi384ELi128ELb1ELb1ELb1ELb0ELb1ELb1EEEEEEEEEvNT_6ParamsE,"",@"SHT_CUDA_INFO"
	.sectionflags	@""
	.align	4


	//----- nvinfo : EIATTR_CUDA_API_VERSION
	.align		4
        /*0000*/ 	.byte	0x04, 0x37
        /*0002*/ 	.short	(.L_105 - .L_104)
.L_104:
        /*0004*/ 	.word	0x00000082


	//----- nvinfo : EIATTR_KPARAM_INFO
	.align		4
.L_105:
        /*0008*/ 	.byte	0x04, 0x17
        /*000a*/ 	.short	(.L_107 - .L_106)
.L_106:
        /*000c*/ 	.word	0x00000000
        /*0010*/ 	.short	0x0000
        /*0012*/ 	.short	0x0070
        /*0014*/ 	.byte	0x00, 0xf0, 0x01, 0x2a


	//----- nvinfo : EIATTR_SPARSE_MMA_MASK
	.align		4
.L_107:
        /*0018*/ 	.byte	0x03, 0x50
        /*001a*/ 	.short	0x0000


	//----- nvinfo : EIATTR_MAXREG_COUNT
	.align		4
        /*001c*/ 	.byte	0x03, 0x1b
        /*001e*/ 	.short	0x0080


	//----- nvinfo : EIATTR_NUM_BARRIERS
	.align		4
        /*0020*/ 	.byte	0x02, 0x4c
        /*0022*/ 	.byte	0x10
	.zero		1


	//----- nvinfo : EIATTR_EXTERNS
	.align		4
        /*0024*/ 	.byte	0x04, 0x0f
        /*0026*/ 	.short	(.L_109 - .L_108)


	//   ....[0]....
	.align		4
.L_108:
        /*0028*/ 	.word	index@(__assertfail)


	//----- nvinfo : EIATTR_ANNOTATIONS
	.align		4
.L_109:
        /*002c*/ 	.byte	0x04, 0x55
        /*002e*/ 	.short	(.L_111 - .L_110)


	//   ....[0]....
.L_110:
        /*0030*/ 	.word	0x00000001
        /*0034*/ 	.byte	0x30, 0x09, 0x00, 0x00, 0x01, 0x00, 0x00, 0x00, 0x80, 0x0a, 0x00, 0x00, 0x01, 0x00, 0x00, 0x00
        /* <DEDUP_REMOVED lines=50> */
        /*0364*/ 	.byte	0xa0, 0xfd, 0x00, 0x00


	//----- nvinfo : EIATTR_MERCURY_ISA_VERSION
	.align		4
.L_111:
        /*0368*/ 	.byte	0x03, 0x5f
        /*036a*/ 	.short	0x0101


	//----- nvinfo : EIATTR_UNUSED_LOAD_BYTE_OFFSET
	.align		4
        /*036c*/ 	.byte	0x04, 0x44
        /*036e*/ 	.short	(.L_113 - .L_112)


	//   ....[0]....
.L_112:
        /*0370*/ 	.word	0x00000a40
        /*0374*/ 	.word	0x0000fff0


	//   ....[1]....
        /*0378*/ 	.word	0x00007cb0
        /*037c*/ 	.word	0x0000fff0


	//----- nvinfo : EIATTR_INT_WARP_WIDE_INSTR_OFFSETS
	.align		4
.L_113:
        /*0380*/ 	.byte	0x04, 0x31
        /*0382*/ 	.short	(.L_115 - .L_114)


	//   ....[0]....
.L_114:
        /*0384*/ 	.word	0x00000120


	//   ....[1]....
        /*0388*/ 	.word	0x000001c0


	//   ....[2]....
        /*038c*/ 	.word	0x00000230


	//   ....[3]....
        /*0390*/ 	.word	0x0000b570


	//   ....[4]....
        /*0394*/ 	.word	0x0000b600


	//   ....[5]....
        /*0398*/ 	.word	0x0000e6b0


	//   ....[6]....
        /*039c*/ 	.word	0x0000e740


	//----- nvinfo : EIATTR_COOP_GROUP_MASK_REGIDS
	.align		4
.L_115:
        /*03a0*/ 	.byte	0x04, 0x29
        /*03a2*/ 	.short	(.L_117 - .L_116)


	//   ....[0]....
.L_116:
        /*03a4*/ 	.word	0xffffffff


	//   ....[1]....
        /*03a8*/ 	.word	0xffffffff


	//   ....[2]....
        /*03ac*/ 	.word	0xffffffff


	//   ....[3]....
        /*03b0*/ 	.word	0xffffffff


	//   ....[4]....
        /*03b4*/ 	.word	0xffffffff


	//   ....[5]....
        /*03b8*/ 	.word	0xffffffff


	//   ....[6]....
        /*03bc*/ 	.word	0xffffffff


	//   ....[7]....
        /*03c0*/ 	.word	0xffffffff


	//   ....[8]....
        /*03c4*/ 	.word	0xffffffff


	//   ....[9]....
        /*03c8*/ 	.word	0xffffffff


	//   ....[10]....
        /*03cc*/ 	.word	0xffffffff


	//   ....[11]....
        /*03d0*/ 	.word	0xffffffff


	//   ....[12]....
        /*03d4*/ 	.word	0xffffffff


	//   ....[13]....
        /*03d8*/ 	.word	0xffffffff


	//   ....[14]....
        /*03dc*/ 	.word	0xffffffff


	//   ....[15]....
        /*03e0*/ 	.word	0xffffffff


	//   ....[16]....
        /*03e4*/ 	.word	0xffffffff


	//   ....[17]....
        /*03e8*/ 	.word	0xffffffff


	//   ....[18]....
        /*03ec*/ 	.word	0xffffffff


	//   ....[19]....
        /*03f0*/ 	.word	0xffffffff


	//   ....[20]....
        /*03f4*/ 	.word	0xffffffff


	//   ....[21]....
        /*03f8*/ 	.word	0xffffffff


	//   ....[22]....
        /*03fc*/ 	.word	0xffffffff


	//   ....[23]....
        /*0400*/ 	.word	0xffffffff


	//   ....[24]....
        /*0404*/ 	.word	0xffffffff


	//   ....[25]....
        /*0408*/ 	.word	0xffffffff


	//   ....[26]....
        /*040c*/ 	.word	0xffffffff


	//   ....[27]....
        /*0410*/ 	.word	0xffffffff


	//   ....[28]....
        /*0414*/ 	.word	0xffffffff


	//   ....[29]....
        /*0418*/ 	.word	0xffffffff


	//   ....[30]....
        /*041c*/ 	.word	0xffffffff


	//   ....[31]....
        /*0420*/ 	.word	0xffffffff


	//   ....[32]....
        /*0424*/ 	.word	0xffffffff


	//   ....[33]....
        /*0428*/ 	.word	0xffffffff


	//   ....[34]....
        /*042c*/ 	.word	0xffffffff


	//   ....[35]....
        /*0430*/ 	.word	0xffffffff


	//   ....[36]....
        /*0434*/ 	.word	0xffffffff


	//   ....[37]....
        /*0438*/ 	.word	0xffffffff


	//   ....[38]....
        /*043c*/ 	.word	0xffffffff


	//   ....[39]....
        /*0440*/ 	.word	0xffffffff


	//   ....[40]....
        /*0444*/ 	.word	0xffffffff


	//   ....[41]....
        /*0448*/ 	.word	0xffffffff


	//   ....[42]....
        /*044c*/ 	.word	0xffffffff


	//   ....[43]....
        /*0450*/ 	.word	0xffffffff


	//   ....[44]....
        /*0454*/ 	.word	0xffffffff


	//   ....[45]....
        /*0458*/ 	.word	0xffffffff


	//   ....[46]....
        /*045c*/ 	.word	0xffffffff


	//   ....[47]....
        /*0460*/ 	.word	0xffffffff


	//   ....[48]....
        /*0464*/ 	.word	0xffffffff


	//   ....[49]....
        /*0468*/ 	.word	0xffffffff


	//   ....[50]....
        /*046c*/ 	.word	0xffffffff


	//   ....[51]....
        /*0470*/ 	.word	0xffffffff


	//   ....[52]....
        /*0474*/ 	.word	0xffffffff


	//   ....[53]....
        /*0478*/ 	.word	0xffffffff


	//   ....[54]....
        /*047c*/ 	.word	0xffffffff


	//   ....[55]....
        /*0480*/ 	.word	0xffffffff


	//   ....[56]....
        /*0484*/ 	.word	0xffffffff


	//   ....[57]....
        /*0488*/ 	.word	0xffffffff


	//   ....[58]....
        /*048c*/ 	.word	0xffffffff


	//   ....[59]....
        /*0490*/ 	.word	0xffffffff


	//   ....[60]....
        /*0494*/ 	.word	0xffffffff


	//   ....[61]....
        /*0498*/ 	.word	0xffffffff


	//   ....[62]....
        /*049c*/ 	.word	0xffffffff


	//   ....[63]....
        /*04a0*/ 	.word	0xffffffff


	//   ....[64]....
        /*04a4*/ 	.word	0xffffffff


	//   ....[65]....
        /*04a8*/ 	.word	0xffffffff


	//   ....[66]....
        /*04ac*/ 	.word	0xffffffff


	//   ....[67]....
        /*04b0*/ 	.word	0xffffffff


	//   ....[68]....
        /*04b4*/ 	.word	0xffffffff


	//   ....[69]....
        /*04b8*/ 	.word	0xffffffff


	//   ....[70]....
        /*04bc*/ 	.word	0xffffffff


	//   ....[71]....
        /*04c0*/ 	.word	0xffffffff


	//   ....[72]....
        /*04c4*/ 	.word	0xffffffff


	//   ....[73]....
        /*04c8*/ 	.word	0xffffffff


	//   ....[74]....
        /*04cc*/ 	.word	0xffffffff


	//   ....[75]....
        /*04d0*/ 	.word	0xffffffff


	//   ....[76]....
        /*04d4*/ 	.word	0xffffffff


	//   ....[77]....
        /*04d8*/ 	.word	0xffffffff


	//   ....[78]....
        /*04dc*/ 	.word	0xffffffff


	//   ....[79]....
        /*04e0*/ 	.word	0xffffffff


	//   ....[80]....
        /*04e4*/ 	.word	0xffffffff


	//   ....[81]....
        /*04e8*/ 	.word	0xffffffff


	//   ....[82]....
        /*04ec*/ 	.word	0xffffffff


	//   ....[83]....
        /*04f0*/ 	.word	0xffffffff


	//   ....[84]....
        /*04f4*/ 	.word	0xffffffff


	//   ....[85]....
        /*04f8*/ 	.word	0xffffffff


	//   ....[86]....
        /*04fc*/ 	.word	0xffffffff


	//   ....[87]....
        /*0500*/ 	.word	0xffffffff


	//   ....[88]....
        /*0504*/ 	.word	0xffffffff


	//   ....[89]....
        /*0508*/ 	.word	0xffffffff


	//   ....[90]....
        /*050c*/ 	.word	0xffffffff


	//   ....[91]....
        /*0510*/ 	.word	0xffffffff


	//   ....[92]....
        /*0514*/ 	.word	0xffffffff


	//   ....[93]....
        /*0518*/ 	.word	0xffffffff


	//   ....[94]....
        /*051c*/ 	.word	0xffffffff


	//   ....[95]....
        /*0520*/ 	.word	0xffffffff


	//   ....[96]....
        /*0524*/ 	.word	0xffffffff


	//   ....[97]....
        /*0528*/ 	.word	0xffffffff


	//   ....[98]....
        /*052c*/ 	.word	0xffffffff


	//   ....[99]....
        /*0530*/ 	.word	0xffffffff


	//   ....[100]....
        /*0534*/ 	.word	0xffffffff


	//   ....[101]....
        /*0538*/ 	.word	0xffffffff


	//   ....[102]....
        /*053c*/ 	.word	0xffffffff


	//   ....[103]....
        /*0540*/ 	.word	0xffffffff


	//   ....[104]....
        /*0544*/ 	.word	0xffffffff


	//   ....[105]....
        /*0548*/ 	.word	0xffffffff


	//   ....[106]....
        /*054c*/ 	.word	0xffffffff


	//   ....[107]....
        /*0550*/ 	.word	0x0500000f


	//   ....[108]....
        /*0554*/ 	.word	0x0500000f


	//   ....[109]....
        /*0558*/ 	.word	0x0500000f


	//   ....[110]....
        /*055c*/ 	.word	0x0500000f


	//   ....[111]....
        /*0560*/ 	.word	0x0500000f


	//   ....[112]....
        /*0564*/ 	.word	0x0500000f


	//   ....[113]....
        /*0568*/ 	.word	0x0500000f


	//   ....[114]....
        /*056c*/ 	.word	0x0500000f


	//   ....[115]....
        /*0570*/ 	.word	0x0500000f


	//   ....[116]....
        /*0574*/ 	.word	0x0500000f


	//   ....[117]....
        /*0578*/ 	.word	0x0500000f


	//   ....[118]....
        /*057c*/ 	.word	0x0500000f


	//   ....[119]....
        /*0580*/ 	.word	0x0500000f


	//   ....[120]....
        /*0584*/ 	.word	0x0500000f


	//   ....[121]....
        /*0588*/ 	.word	0x0500000f


	//   ....[122]....
        /*058c*/ 	.word	0x0500000f


	//   ....[123]....
        /*0590*/ 	.word	0x0500000f


	//   ....[124]....
        /*0594*/ 	.word	0x0500000f


	//   ....[125]....
        /*0598*/ 	.word	0x0500000f


	//   ....[126]....
        /*059c*/ 	.word	0x0500000f


	//   ....[127]....
        /*05a0*/ 	.word	0x0500000f


	//   ....[128]....
        /*05a4*/ 	.word	0x0500000f


	//   ....[129]....
        /*05a8*/ 	.word	0x0500000f


	//   ....[130]....
        /*05ac*/ 	.word	0x0500000f


	//   ....[131]....
        /*05b0*/ 	.word	0x0500000f


	//   ....[132]....
        /*05b4*/ 	.word	0x0500000f


	//   ....[133]....
        /*05b8*/ 	.word	0x0500000f


	//   ....[134]....
        /*05bc*/ 	.word	0x0500000f


	//   ....[135]....
        /*05c0*/ 	.word	0x0500000f


	//   ....[136]....
        /*05c4*/ 	.word	0x0500000f


	//   ....[137]....
        /*05c8*/ 	.word	0x0500000f


	//   ....[138]....
        /*05cc*/ 	.word	0x0500000f


	//   ....[139]....
        /*05d0*/ 	.word	0x0500000f


	//   ....[140]....
        /*05d4*/ 	.word	0x0500000f


	//   ....[141]....
        /*05d8*/ 	.word	0x0500000f


	//   ....[142]....
        /*05dc*/ 	.word	0x0500000f


	//   ....[143]....
        /*05e0*/ 	.word	0x0500000f


	//   ....[144]....
        /*05e4*/ 	.word	0x0500000f


	//   ....[145]....
        /*05e8*/ 	.word	0x0500000f


	//   ....[146]....
        /*05ec*/ 	.word	0x0500000f


	//   ....[147]....
        /*05f0*/ 	.word	0x0500000f


	//   ....[148]....
        /*05f4*/ 	.word	0x0500000f


	//   ....[149]....
        /*05f8*/ 	.word	0x0500000f


	//   ....[150]....
        /*05fc*/ 	.word	0x0500000f


	//----- nvinfo : EIATTR_COOP_GROUP_INSTR_OFFSETS
	.align		4
.L_117:
        /*0600*/ 	.byte	0x04, 0x28
        /*0602*/ 	.short	(.L_119 - .L_118)


	//   ....[0]....
.L_118:
        /*0604*/ 	.word	0x00000060


	//   ....[1]....
        /*0608*/ 	.word	0x00000130


	//   ....[2]....
        /*060c*/ 	.word	0x000001e0


	//   ....[3]....
        /*0610*/ 	.word	0x000003a0


	//   ....[4]....
        /*0614*/ 	.word	0x00000500


	//   ....[5]....
        /*0618*/ 	.word	0x00000620


	//   ....[6]....
        /*061c*/ 	.word	0x00000780


	//   ....[7]....
        /*0620*/ 	.word	0x00001860


	//   ....[8]....
        /*0624*/ 	.word	0x00002b80


	//   ....[9]....
        /*0628*/ 	.word	0x00002ca0


	//   ....[10]....
        /*062c*/ 	.word	0x00003450


	//   ....[11]....
        /*0630*/ 	.word	0x000034d0


	//   ....[12]....
        /*0634*/ 	.word	0x00004670


	//   ....[13]....
        /*0638*/ 	.word	0x00005360


	//   ....[14]....
        /*063c*/ 	.word	0x00005380


	//   ....[15]....
        /*0640*/ 	.word	0x000053b0


	//   ....[16]....
        /*0644*/ 	.word	0x000053c0


	//   ....[17]....
        /*0648*/ 	.word	0x00007190


	//   ....[18]....
        /*064c*/ 	.word	0x000072b0


	//   ....[19]....
        /*0650*/ 	.word	0x000072f0


	//   ....[20]....
        /*0654*/ 	.word	0x00007460


	//   ....[21]....
        /*0658*/ 	.word	0x00007480


	//   ....[22]....
        /*065c*/ 	.word	0x00008500


	//   ....[23]....
        /*0660*/ 	.word	0x00008510


	//   ....[24]....
        /*0664*/ 	.word	0x00008520


	//   ....[25]....
        /*0668*/ 	.word	0x00008560


	//   ....[26]....
        /*066c*/ 	.word	0x00008ac0


	//   ....[27]....
        /*0670*/ 	.word	0x00008ae0


	//   ....[28]....
        /*0674*/ 	.word	0x00008af0


	//   ....[29]....
        /*0678*/ 	.word	0x00008b10


	//   ....[30]....
        /*067c*/ 	.word	0x00008b30


	//   ....[31]....
        /*0680*/ 	.word	0x00008b50


	//   ....[32]....
        /*0684*/ 	.word	0x00008cb0


	//   ....[33]....
        /*0688*/ 	.word	0x00008cc0


	//   ....[34]....
        /*068c*/ 	.word	0x000090e0


	//   ....[35]....
        /*0690*/ 	.word	0x00009110


	//   ....[36]....
        /*0694*/ 	.word	0x00009350


	//   ....[37]....
        /*0698*/ 	.word	0x00009360


	//   ....[38]....
        /*069c*/ 	.word	0x00009e60


	//   ....[39]....
        /*06a0*/ 	.word	0x00009e90


	//   ....[40]....
        /*06a4*/ 	.word	0x00009ed0


	//   ....[41]....
        /*06a8*/ 	.word	0x00009f00


	//   ....[42]....
        /*06ac*/ 	.word	0x00009f10


	//   ....[43]....
        /*06b0*/ 	.word	0x00009f20


	//   ....[44]....
        /*06b4*/ 	.word	0x00009f30


	//   ....[45]....
        /*06b8*/ 	.word	0x00009f50


	//   ....[46]....
        /*06bc*/ 	.word	0x0000a0b0


	//   ....[47]....
        /*06c0*/ 	.word	0x0000a2b0


	//   ....[48]....
        /*06c4*/ 	.word	0x0000a2e0


	//   ....[49]....
        /*06c8*/ 	.word	0x0000a310


	//   ....[50]....
        /*06cc*/ 	.word	0x0000a340


	//   ....[51]....
        /*06d0*/ 	.word	0x0000a370


	//   ....[52]....
        /*06d4*/ 	.word	0x0000a3a0


	//   ....[53]....
        /*06d8*/ 	.word	0x0000a520


	//   ....[54]....
        /*06dc*/ 	.word	0x0000a550


	//   ....[55]....
        /*06e0*/ 	.word	0x0000a580


	//   ....[56]....
        /*06e4*/ 	.word	0x0000a5b0


	//   ....[57]....
        /*06e8*/ 	.word	0x0000a5e0


	//   ....[58]....
        /*06ec*/ 	.word	0x0000a610


	//   ....[59]....
        /*06f0*/ 	.word	0x0000a6a0


	//   ....[60]....
        /*06f4*/ 	.word	0x0000a6d0


	//   ....[61]....
        /*06f8*/ 	.word	0x0000a6e0


	//   ....[62]....
        /*06fc*/ 	.word	0x0000a780


	//   ....[63]....
        /*0700*/ 	.word	0x0000bb10


	//   ....[64]....
        /*0704*/ 	.word	0x0000c670


	//   ....[65]....
        /*0708*/ 	.word	0x0000c680


	//   ....[66]....
        /*070c*/ 	.word	0x0000c6a0


	//   ....[67]....
        /*0710*/ 	.word	0x0000c730


	//   ....[68]....
        /*0714*/ 	.word	0x0000c750


	//   ....[69]....
        /*0718*/ 	.word	0x0000c7d0


	//   ....[70]....
        /*071c*/ 	.word	0x0000c7f0


	//   ....[71]....
        /*0720*/ 	.word	0x0000c870


	//   ....[72]....
        /*0724*/ 	.word	0x0000c890


	//   ....[73]....
        /*0728*/ 	.word	0x0000c910


	//   ....[74]....
        /*072c*/ 	.word	0x0000c930


	//   ....[75]....
        /*0730*/ 	.word	0x0000c9b0


	//   ....[76]....
        /*0734*/ 	.word	0x0000c9d0


	//   ....[77]....
        /*0738*/ 	.word	0x0000ca50


	//   ....[78]....
        /*073c*/ 	.word	0x0000ca70


	//   ....[79]....
        /*0740*/ 	.word	0x0000ca80


	//   ....[80]....
        /*0744*/ 	.word	0x0000caf0


	//   ....[81]....
        /*0748*/ 	.word	0x0000cb40


	//   ....[82]....
        /*074c*/ 	.word	0x0000cbf0


	//   ....[83]....
        /*0750*/ 	.word	0x0000cc00


	//   ....[84]....
        /*0754*/ 	.word	0x0000cc70


	//   ....[85]....
        /*0758*/ 	.word	0x0000cc80


	//   ....[86]....
        /*075c*/ 	.word	0x0000ccc0


	//   ....[87]....
        /*0760*/ 	.word	0x0000cce0


	//   ....[88]....
        /*0764*/ 	.word	0x0000ec30


	//   ....[89]....
        /*0768*/ 	.word	0x0000ec60


	//   ....[90]....
        /*076c*/ 	.word	0x0000ecc0


	//   ....[91]....
        /*0770*/ 	.word	0x0000ecf0


	//   ....[92]....
        /*0774*/ 	.word	0x0000ed20


	//   ....[93]....
        /*0778*/ 	.word	0x0000ed50


	//   ....[94]....
        /*077c*/ 	.word	0x0000ed80


	//   ....[95]....
        /*0780*/ 	.word	0x0000edb0


	//   ....[96]....
        /*0784*/ 	.word	0x0000ef50


	//   ....[97]....
        /*0788*/ 	.word	0x0000ef80


	//   ....[98]....
        /*078c*/ 	.word	0x0000efb0


	//   ....[99]....
        /*0790*/ 	.word	0x0000efe0


	//   ....[100]....
        /*0794*/ 	.word	0x0000f010


	//   ....[101]....
        /*0798*/ 	.word	0x0000f040


	//   ....[102]....
        /*079c*/ 	.word	0x0000f100


	//   ....[103]....
        /*07a0*/ 	.word	0x0000f120


	//   ....[104]....
        /*07a4*/ 	.word	0x0000f130


	//   ....[105]....
        /*07a8*/ 	.word	0x0000f190


	//   ....[106]....
        /*07ac*/ 	.word	0x0000f7b0


	//   ....[107]....
        /*07b0*/ 	.word	0x0000fc90


	//   ....[108]....
        /*07b4*/ 	.word	0x0000fe40


	//   ....[109]....
        /*07b8*/ 	.word	0x0000fe90


	//   ....[110]....
        /*07bc*/ 	.word	0x0000fef0


	//   ....[111]....
        /*07c0*/ 	.word	0x0000ffe0


	//   ....[112]....
        /*07c4*/ 	.word	0x00010040


	//   ....[113]....
        /*07c8*/ 	.word	0x00010140


	//   ....[114]....
        /*07cc*/ 	.word	0x000101a0


	//   ....[115]....
        /*07d0*/ 	.word	0x000102a0


	//   ....[116]....
        /*07d4*/ 	.word	0x00010300


	//   ....[117]....
        /*07d8*/ 	.word	0x00010400


	//   ....[118]....
        /*07dc*/ 	.word	0x00010460


	//   ....[119]....
        /*07e0*/ 	.word	0x00010560


	//   ....[120]....
        /*07e4*/ 	.word	0x000105c0


	//   ....[121]....
        /*07e8*/ 	.word	0x000106c0


	//   ....[122]....
        /*07ec*/ 	.word	0x00010720


	//   ....[123]....
        /*07f0*/ 	.word	0x000107d0


	//   ....[124]....
        /*07f4*/ 	.word	0x000108a0


	//   ....[125]....
        /*07f8*/ 	.word	0x00010970


	//   ....[126]....
        /*07fc*/ 	.word	0x000109d0


	//   ....[127]....
        /*0800*/ 	.word	0x00010ab0


	//   ....[128]....
        /*0804*/ 	.word	0x00010b10


	//   ....[129]....
        /*0808*/ 	.word	0x00010be0


	//   ....[130]....
        /*080c*/ 	.word	0x00010c40


	//   ....[131]....
        /*0810*/ 	.word	0x00010d00


	//   ....[132]....
        /*0814*/ 	.word	0x00011020


	//   ....[133]....
        /*0818*/ 	.word	0x000110c0


	//   ....[134]....
        /*081c*/ 	.word	0x00011240


	//   ....[135]....
        /*0820*/ 	.word	0x000112b0


	//   ....[136]....
        /*0824*/ 	.word	0x00011320


	//   ....[137]....
        /*0828*/ 	.word	0x00011390


	//   ....[138]....
        /*082c*/ 	.word	0x00011400


	//   ....[139]....
        /*0830*/ 	.word	0x00011480


	//   ....[140]....
        /*0834*/ 	.word	0x00011500


	//   ....[141]....
        /*0838*/ 	.word	0x00011590


	//   ....[142]....
        /*083c*/ 	.word	0x00011600


	//   ....[143]....
        /*0840*/ 	.word	0x00011670


	//   ....[144]....
        /*0844*/ 	.word	0x000116e0


	//   ....[145]....
        /*0848*/ 	.word	0x00011760


	//   ....[146]....
        /*084c*/ 	.word	0x000117d0


	//   ....[147]....
        /*0850*/ 	.word	0x00011870


	//   ....[148]....
        /*0854*/ 	.word	0x000118c0


	//   ....[149]....
        /*0858*/ 	.word	0x00011950


	//   ....[150]....
        /*085c*/ 	.word	0x00011a80


	//----- nvinfo : EIATTR_REG_RECONFIG
	.align		4
.L_119:
        /*0860*/ 	.byte	0x01, 0x54
	.zero		2


	//----- nvinfo : EIATTR_SYSCALL_OFFSETS
	.align		4
        /*0864*/ 	.byte	0x04, 0x46
        /*0866*/ 	.short	(.L_121 - .L_120)


	//   ....[0]....
.L_120:
        /*0868*/ 	.word	0x00001a20


	//   ....[1]....
        /*086c*/ 	.word	0x0000b760


	//   ....[2]....
        /*0870*/ 	.word	0x0000b8b0


	//   ....[3]....
        /*0874*/ 	.word	0x0000b9b0


	//   ....[4]....
        /*0878*/ 	.word	0x0000c1a0


	//----- nvinfo : EIATTR_MBARRIER_INSTR_OFFSETS
	.align		4
.L_121:
        /*087c*/ 	.byte	0x04, 0x39
        /*087e*/ 	.short	(.L_123 - .L_122)


	//   ....[0]....
.L_122:
        /*0880*/ 	.word	0x00000250
        /*0884*/ 	.word	0x000000ff
        /*0888*/ 	.word	0x00030800
        /*088c*/ 	.short	0x0100
        /*088e*/ 	.byte	0x08
	.zero		1


	//   ....[1]....
        /*0890*/ 	.word	0x00000260
        /*0894*/ 	.word	0x000000ff
        /*0898*/ 	.word	0x00030820
        /*089c*/ 	.short	0x0100
        /*089e*/ 	.byte	0x08
	.zero		1


	//   ....[2]....
        /*08a0*/ 	.word	0x00000350
        /*08a4*/ 	.word	0x000000ff
        /*08a8*/ 	.word	0x00030830
        /*08ac*/ 	.short	0x0100
        /*08ae*/ 	.byte	0x08
	.zero		1


	//   ....[3]....
        /*08b0*/ 	.word	0x00000360
        /*08b4*/ 	.word	0x000000ff
        /*08b8*/ 	.word	0x00030840
        /*08bc*/ 	.short	0x0100
        /*08be*/ 	.byte	0x08
	.zero		1


	//   ....[4]....
        /*08c0*/ 	.word	0x00000370
        /*08c4*/ 	.word	0x000000ff
        /*08c8*/ 	.word	0x00030838
        /*08cc*/ 	.short	0x0100
        /*08ce*/ 	.byte	0x08
	.zero		1


	//   ....[5]....
        /*08d0*/ 	.word	0x00000380
        /*08d4*/ 	.word	0x000000ff
        /*08d8*/ 	.word	0x00030848
        /*08dc*/ 	.short	0x0100
        /*08de*/ 	.byte	0x08
	.zero		1


	//   ....[6]....
        /*08e0*/ 	.word	0x000004b0
        /*08e4*/ 	.word	0x000000ff
        /*08e8*/ 	.word	0x00030850
        /*08ec*/ 	.short	0x0100
        /*08ee*/ 	.byte	0x08
	.zero		1


	//   ....[7]....
        /*08f0*/ 	.word	0x000004c0
        /*08f4*/ 	.word	0x000000ff
        /*08f8*/ 	.word	0x00030860
        /*08fc*/ 	.short	0x0100
        /*08fe*/ 	.byte	0x08
	.zero		1


	//   ....[8]....
        /*0900*/ 	.word	0x000004d0
        /*0904*/ 	.word	0x000000ff
        /*0908*/ 	.word	0x00030858
        /*090c*/ 	.short	0x0100
        /*090e*/ 	.byte	0x08
	.zero		1


	//   ....[9]....
        /*0910*/ 	.word	0x000004e0
        /*0914*/ 	.word	0x000000ff
        /*0918*/ 	.word	0x00030868
        /*091c*/ 	.short	0x0100
        /*091e*/ 	.byte	0x08
	.zero		1


	//   ....[10]....
        /*0920*/ 	.word	0x000005d0
        /*0924*/ 	.word	0x000000ff
        /*0928*/ 	.word	0x00030870
        /*092c*/ 	.short	0x0100
        /*092e*/ 	.byte	0x06
	.zero		1


	//   ....[11]....
        /*0930*/ 	.word	0x000005e0
        /*0934*/ 	.word	0x000000ff
        /*0938*/ 	.word	0x00030880
        /*093c*/ 	.short	0x0100
        /*093e*/ 	.byte	0x06
	.zero		1


	//   ....[12]....
        /*0940*/ 	.word	0x000005f0
        /*0944*/ 	.word	0x000000ff
        /*0948*/ 	.word	0x00030878
        /*094c*/ 	.short	0x0100
        /*094e*/ 	.byte	0x06
	.zero		1


	//   ....[13]....
        /*0950*/ 	.word	0x00000600
        /*0954*/ 	.word	0x000000ff
        /*0958*/ 	.word	0x00030888
        /*095c*/ 	.short	0x0100
        /*095e*/ 	.byte	0x06
	.zero		1


	//   ....[14]....
        /*0960*/ 	.word	0x00000730
        /*0964*/ 	.word	0x000000ff
        /*0968*/ 	.word	0x00030890
        /*096c*/ 	.short	0x0100
        /*096e*/ 	.byte	0x08
	.zero		1


	//   ....[15]....
        /*0970*/ 	.word	0x00000740
        /*0974*/ 	.word	0x000000ff
        /*0978*/ 	.word	0x000308a0
        /*097c*/ 	.short	0x0100
        /*097e*/ 	.byte	0x08
	.zero		1


	//   ....[16]....
        /*0980*/ 	.word	0x00000750
        /*0984*/ 	.word	0x000000ff
        /*0988*/ 	.word	0x00030898
        /*098c*/ 	.short	0x0100
        /*098e*/ 	.byte	0x08
	.zero		1


	//   ....[17]....
        /*0990*/ 	.word	0x00000760
        /*0994*/ 	.word	0x000000ff
        /*0998*/ 	.word	0x000308a8
        /*099c*/ 	.short	0x0100
        /*099e*/ 	.byte	0x08
	.zero		1


	//   ....[18]....
        /*09a0*/ 	.word	0x00000890
        /*09a4*/ 	.word	0x000000ff
        /*09a8*/ 	.word	0x000308b0
        /*09ac*/ 	.short	0x0100
        /*09ae*/ 	.byte	0x08
	.zero		1


	//   ....[19]....
        /*09b0*/ 	.word	0x000008a0
        /*09b4*/ 	.word	0x000000ff
        /*09b8*/ 	.word	0x000308c0
        /*09bc*/ 	.short	0x0100
        /*09be*/ 	.byte	0x08
	.zero		1


	//   ....[20]....
        /*09c0*/ 	.word	0x000008b0
        /*09c4*/ 	.word	0x000000ff
        /*09c8*/ 	.word	0x000308b8
        /*09cc*/ 	.short	0x0100
        /*09ce*/ 	.byte	0x08
	.zero		1


	//   ....[21]....
        /*09d0*/ 	.word	0x000008c0
        /*09d4*/ 	.word	0x000000ff
        /*09d8*/ 	.word	0x000308c8
        /*09dc*/ 	.short	0x0100
        /*09de*/ 	.byte	0x08
	.zero		1


	//   ....[22]....
        /*09e0*/ 	.word	0x00001a90
        /*09e4*/ 	.word	0x000000ff
        /*09e8*/ 	.word	0x00030800
        /*09ec*/ 	.short	0x010a
        /*09ee*/ 	.byte	0x25
	.zero		1


	//   ....[23]....
        /*09f0*/ 	.word	0x00001b00
        /*09f4*/ 	.word	0x00000004
        /*09f8*/ 	.word	0x00030830
        /*09fc*/ 	.short	0x010a
        /*09fe*/ 	.byte	0x3f
	.zero		1


	//   ....[24]....
        /*0a00*/ 	.word	0x00001b70
        /*0a04*/ 	.word	0x00000004
        /*0a08*/ 	.word	0x00030830
        /*0a0c*/ 	.short	0x010a
        /*0a0e*/ 	.byte	0x3f
	.zero		1


	//   ....[25]....
        /*0a10*/ 	.word	0x00002cc0
        /*0a14*/ 	.word	0x00000004
        /*0a18*/ 	.word	0x00000000
        /*0a1c*/ 	.short	0x0101
        /*0a1e*/ 	.byte	0x3f
	.zero		1


	//   ....[26]....
        /*0a20*/ 	.word	0x00004880
        /*0a24*/ 	.word	0x000000ff
        /*0a28*/ 	.word	0x00030830
        /*0a2c*/ 	.short	0x010a
        /*0a2e*/ 	.byte	0x07
	.zero		1


	//   ....[27]....
        /*0a30*/ 	.word	0x000048c0
        /*0a34*/ 	.word	0x000000ff
        /*0a38*/ 	.word	0x00030830
        /*0a3c*/ 	.short	0x010a
        /*0a3e*/ 	.byte	0x07
	.zero		1


	//   ....[28]....
        /*0a40*/ 	.word	0x00004ad0
        /*0a44*/ 	.word	0x000000ff
        /*0a48*/ 	.word	0x00030850
        /*0a4c*/ 	.short	0x010a
        /*0a4e*/ 	.byte	0x07
	.zero		1


	//   ....[29]....
        /*0a50*/ 	.word	0x00004b10
        /*0a54*/ 	.word	0x000000ff
        /*0a58*/ 	.word	0x00030850
        /*0a5c*/ 	.short	0x010a
        /*0a5e*/ 	.byte	0x07
	.zero		1


	//   ....[30]....
        /*0a60*/ 	.word	0x00006680
        /*0a64*/ 	.word	0x00000007
        /*0a68*/ 	.word	0x00000000
        /*0a6c*/ 	.short	0x0101
        /*0a6e*/ 	.byte	0x3f
	.zero		1


	//   ....[31]....
        /*0a70*/ 	.word	0x00006830
        /*0a74*/ 	.word	0x00000007
        /*0a78*/ 	.word	0x00000000
        /*0a7c*/ 	.short	0x0101
        /*0a7e*/ 	.byte	0x3f
	.zero		1


	//   ....[32]....
        /*0a80*/ 	.word	0x00007200
        /*0a84*/ 	.word	0x000000ff
        /*0a88*/ 	.word	0x00030850
        /*0a8c*/ 	.short	0x010a
        /*0a8e*/ 	.byte	0x0c
	.zero		1


	//   ....[33]....
        /*0a90*/ 	.word	0x00007240
        /*0a94*/ 	.word	0x000000ff
        /*0a98*/ 	.word	0x00030850
        /*0a9c*/ 	.short	0x010a
        /*0a9e*/ 	.byte	0x0c
	.zero		1


	//   ....[34]....
        /*0aa0*/ 	.word	0x00007a50
        /*0aa4*/ 	.word	0x0000000a
        /*0aa8*/ 	.word	0x00000000
        /*0aac*/ 	.short	0x0101
        /*0aae*/ 	.byte	0x3f
	.zero		1


	//   ....[35]....
        /*0ab0*/ 	.word	0x00008c80
        /*0ab4*/ 	.word	0x000000ff
        /*0ab8*/ 	.word	0x00000000
        /*0abc*/ 	.short	0x0101
        /*0abe*/ 	.byte	0x04
	.zero		1


	//   ....[36]....
        /*0ac0*/ 	.word	0x00009100
        /*0ac4*/ 	.word	0x000000ff
        /*0ac8*/ 	.word	0x00000000
        /*0acc*/ 	.short	0x0101
        /*0ace*/ 	.byte	0x04
	.zero		1


	//   ....[37]....
        /*0ad0*/ 	.word	0x0000bd20
        /*0ad4*/ 	.word	0x00000000
        /*0ad8*/ 	.word	0x00030840
        /*0adc*/ 	.short	0x010a
        /*0ade*/ 	.byte	0x3f
	.zero		1


	//   ....[38]....
        /*0ae0*/ 	.word	0x0000cd90
        /*0ae4*/ 	.word	0x00000011
        /*0ae8*/ 	.word	0x00030800
        /*0aec*/ 	.short	0x0107
        /*0aee*/ 	.byte	0x3f
	.zero		1


	//   ....[39]....
        /*0af0*/ 	.word	0x0000ce80
        /*0af4*/ 	.word	0x00000011
        /*0af8*/ 	.word	0x00030800
        /*0afc*/ 	.short	0x0101
        /*0afe*/ 	.byte	0x3f
	.zero		1


	//   ....[40]....
        /*0b00*/ 	.word	0x0000cea0
        /*0b04*/ 	.word	0x00000011
        /*0b08*/ 	.word	0x00030820
        /*0b0c*/ 	.short	0x010a
        /*0b0e*/ 	.byte	0x3f
	.zero		1


	//   ....[41]....
        /*0b10*/ 	.word	0x0000d230
        /*0b14*/ 	.word	0x00000002
        /*0b18*/ 	.word	0x00030840
        /*0b1c*/ 	.short	0x010a
        /*0b1e*/ 	.byte	0x3f
	.zero		1


	//   ....[42]....
        /*0b20*/ 	.word	0x0000d4b0
        /*0b24*/ 	.word	0x00000003
        /*0b28*/ 	.word	0x00000060
        /*0b2c*/ 	.short	0x010a
        /*0b2e*/ 	.byte	0x3f
	.zero		1


	//   ....[43]....
        /*0b30*/ 	.word	0x0000da00
        /*0b34*/ 	.word	0x00000002
        /*0b38*/ 	.word	0x00030840
        /*0b3c*/ 	.short	0x010a
        /*0b3e*/ 	.byte	0x3f
	.zero		1


	//   ....[44]....
        /*0b40*/ 	.word	0x0000dc80
        /*0b44*/ 	.word	0x0000000a
        /*0b48*/ 	.word	0x00000060
        /*0b4c*/ 	.short	0x010a
        /*0b4e*/ 	.byte	0x3f
	.zero		1


	//   ....[45]....
        /*0b50*/ 	.word	0x0000e110
        /*0b54*/ 	.word	0x00000002
        /*0b58*/ 	.word	0x00030840
        /*0b5c*/ 	.short	0x010a
        /*0b5e*/ 	.byte	0x3f
	.zero		1


	//   ....[46]....
        /*0b60*/ 	.word	0x0000e3a0
        /*0b64*/ 	.word	0x00000007
        /*0b68*/ 	.word	0x00000060
        /*0b6c*/ 	.short	0x010a
        /*0b6e*/ 	.byte	0x3f
	.zero		1


	//   ....[47]....
        /*0b70*/ 	.word	0x0000e7e0
        /*0b74*/ 	.word	0x00000003
        /*0b78*/ 	.word	0x00030860
        /*0b7c*/ 	.short	0x010a
        /*0b7e*/ 	.byte	0x3f
	.zero		1


	//   ....[48]....
        /*0b80*/ 	.word	0x0000f730
        /*0b84*/ 	.word	0x00000009
        /*0b88*/ 	.word	0x00030820
        /*0b8c*/ 	.short	0x010a
        /*0b8e*/ 	.byte	0x3f
	.zero		1


	//   ....[49]....
        /*0b90*/ 	.word	0x0000f8d0
        /*0b94*/ 	.word	0x00000007
        /*0b98*/ 	.word	0x00000000
        /*0b9c*/ 	.short	0x010a
        /*0b9e*/ 	.byte	0x3f
	.zero		1


	//   ....[50]....
        /*0ba0*/ 	.word	0x0000f940
        /*0ba4*/ 	.word	0x00000003
        /*0ba8*/ 	.word	0x00000000
        /*0bac*/ 	.short	0x010a
        /*0bae*/ 	.byte	0x3f
	.zero		1


	//   ....[51]....
        /*0bb0*/ 	.word	0x0000f9a0
        /*0bb4*/ 	.word	0x00000005
        /*0bb8*/ 	.word	0x00000000
        /*0bbc*/ 	.short	0x010a
        /*0bbe*/ 	.byte	0x3f
	.zero		1


	//   ....[52]....
        /*0bc0*/ 	.word	0x0000f9d0
        /*0bc4*/ 	.word	0x00000003
        /*0bc8*/ 	.word	0x00000000
        /*0bcc*/ 	.short	0x010a
        /*0bce*/ 	.byte	0x3f
	.zero		1


	//   ....[53]....
        /*0bd0*/ 	.word	0x0000fa40
        /*0bd4*/ 	.word	0x00000003
        /*0bd8*/ 	.word	0x00030800
        /*0bdc*/ 	.short	0x010a
        /*0bde*/ 	.byte	0x3f
	.zero		1


	//   ....[54]....
        /*0be0*/ 	.word	0x0000fa90
        /*0be4*/ 	.word	0x00000004
        /*0be8*/ 	.word	0x00030830
        /*0bec*/ 	.short	0x010a
        /*0bee*/ 	.byte	0x3f
	.zero		1


	//   ....[55]....
        /*0bf0*/ 	.word	0x0000faf0
        /*0bf4*/ 	.word	0x00000003
        /*0bf8*/ 	.word	0x00030830
        /*0bfc*/ 	.short	0x010a
        /*0bfe*/ 	.byte	0x3f
	.zero		1


	//   ....[56]....
        /*0c00*/ 	.word	0x0000fb50
        /*0c04*/ 	.word	0x00000003
        /*0c08*/ 	.word	0x00030850
        /*0c0c*/ 	.short	0x010a
        /*0c0e*/ 	.byte	0x3f
	.zero		1


	//   ....[57]....
        /*0c10*/ 	.word	0x0000fbb0
        /*0c14*/ 	.word	0x00000007
        /*0c18*/ 	.word	0x00030850
        /*0c1c*/ 	.short	0x010a
        /*0c1e*/ 	.byte	0x3f
	.zero		1


	//   ....[58]....
        /*0c20*/ 	.word	0x0000fd50
        /*0c24*/ 	.word	0x00000000
        /*0c28*/ 	.word	0x00030840
        /*0c2c*/ 	.short	0x010a
        /*0c2e*/ 	.byte	0x3f
	.zero		1


	//   ....[59]....
        /*0c30*/ 	.word	0x00010d40
        /*0c34*/ 	.word	0x00000011
        /*0c38*/ 	.word	0x00030820
        /*0c3c*/ 	.short	0x010a
        /*0c3e*/ 	.byte	0x3f
	.zero		1


	//   ....[60]....
        /*0c40*/ 	.word	0x00010d90
        /*0c44*/ 	.word	0x00000002
        /*0c48*/ 	.word	0x00030840
        /*0c4c*/ 	.short	0x010a
        /*0c4e*/ 	.byte	0x3f
	.zero		1


	//   ....[61]....
        /*0c50*/ 	.word	0x00010de0
        /*0c54*/ 	.word	0x00000003
        /*0c58*/ 	.word	0x00000060
        /*0c5c*/ 	.short	0x010a
        /*0c5e*/ 	.byte	0x3f
	.zero		1


	//   ....[62]....
        /*0c60*/ 	.word	0x00010e30
        /*0c64*/ 	.word	0x00000002
        /*0c68*/ 	.word	0x00030840
        /*0c6c*/ 	.short	0x010a
        /*0c6e*/ 	.byte	0x3f
	.zero		1


	//   ....[63]....
        /*0c70*/ 	.word	0x00010e80
        /*0c74*/ 	.word	0x0000000a
        /*0c78*/ 	.word	0x00000060
        /*0c7c*/ 	.short	0x010a
        /*0c7e*/ 	.byte	0x3f
	.zero		1


	//   ....[64]....
        /*0c80*/ 	.word	0x00010ed0
        /*0c84*/ 	.word	0x00000002
        /*0c88*/ 	.word	0x00030840
        /*0c8c*/ 	.short	0x010a
        /*0c8e*/ 	.byte	0x3f
	.zero		1


	//   ....[65]....
        /*0c90*/ 	.word	0x00010f20
        /*0c94*/ 	.word	0x00000007
        /*0c98*/ 	.word	0x00000060
        /*0c9c*/ 	.short	0x010a
        /*0c9e*/ 	.byte	0x3f
	.zero		1


	//   ....[66]....
        /*0ca0*/ 	.word	0x00010f70
        /*0ca4*/ 	.word	0x00000003
        /*0ca8*/ 	.word	0x00030860
        /*0cac*/ 	.short	0x010a
        /*0cae*/ 	.byte	0x3f
	.zero		1


	//   ....[67]....
        /*0cb0*/ 	.word	0x000119a0
        /*0cb4*/ 	.word	0x00000009
        /*0cb8*/ 	.word	0x00030820
        /*0cbc*/ 	.short	0x010a
        /*0cbe*/ 	.byte	0x3f
	.zero		1


	//   ....[68]....
        /*0cc0*/ 	.word	0x00011b40
        /*0cc4*/ 	.word	0x00000007
        /*0cc8*/ 	.word	0x00000000
        /*0ccc*/ 	.short	0x010a
        /*0cce*/ 	.byte	0x3f
	.zero		1


	//   ....[69]....
        /*0cd0*/ 	.word	0x00011b90
        /*0cd4*/ 	.word	0x00000003
        /*0cd8*/ 	.word	0x00000000
        /*0cdc*/ 	.short	0x010a
        /*0cde*/ 	.byte	0x3f
	.zero		1


	//   ....[70]....
        /*0ce0*/ 	.word	0x00011be0
        /*0ce4*/ 	.word	0x00000005
        /*0ce8*/ 	.word	0x00000000
        /*0cec*/ 	.short	0x010a
        /*0cee*/ 	.byte	0x3f
	.zero		1


	//----- nvinfo : EIATTR_NUM_MBARRIERS
	.align		4
.L_123:
        /*0cf0*/ 	.byte	0x03, 0x38
        /*0cf2*/ 	.short	0x0016


	//----- nvinfo : EIATTR_EXIT_INSTR_OFFSETS
	.align		4
        /*0cf4*/ 	.byte	0x04, 0x1c
        /*0cf6*/ 	.short	(.L_125 - .L_124)


	//   ....[0]....
.L_124:
        /*0cf8*/ 	.word	0x00000a70


	//   ....[1]....
        /*0cfc*/ 	.word	0x0000a050


	//   ....[2]....
        /*0d00*/ 	.word	0x0000fa20


	//----- nvinfo : EIATTR_MAX_THREADS
	.align		4
.L_125:
        /*0d04*/ 	.byte	0x04, 0x05
        /*0d06*/ 	.short	(.L_127 - .L_126)
.L_126:
        /*0d08*/ 	.word	0x00000200
        /*0d0c*/ 	.word	0x00000001
        /*0d10*/ 	.word	0x00000001


	//----- nvinfo : EIATTR_CRS_STACK_SIZE
	.align		4
.L_127:
        /*0d14*/ 	.byte	0x04, 0x1e
        /*0d16*/ 	.short	(.L_129 - .L_128)
.L_128:
        /*0d18*/ 	.word	0x00000000


	//----- nvinfo : EIATTR_CBANK_PARAM_SIZE
	.align		4
.L_129:
        /*0d1c*/ 	.byte	0x03, 0x19
        /*0d1e*/ 	.short	0x0af0


	//----- nvinfo : EIATTR_PARAM_CBANK
	.align		4
        /*0d20*/ 	.byte	0x04, 0x0a
        /*0d22*/ 	.short	(.L_131 - .L_130)
	.align		4
.L_130:
        /*0d24*/ 	.word	index@(.nv.constant0._ZN7cutlass13device_kernelIN5flash11enable_sm90INS1_16FlashAttnFwdSm90INS1_25CollectiveMainloopFwdSm90ILi2EN4cute5tupleIJNS5_1CILi1EEES8_S8_EEENS6_IJNS7_ILi192EEESA_NS7_ILi64EEEEEELi64ENS_6half_tEfNS_4arch4Sm90ELb0ELb0ELb0ELb1ELb0ELb0ELb0ELb0ELb1ELb1ELb1ELb0EEENS1_21CollectiveEpilogueFwdINS6_IJSA_SB_SA_EEES9_SD_SF_Li384ELb1ELb1ELb1ELb0EEENS1_36VarlenDynamicPersistentTileSchedulerILi192ELi192ELi384ELi128ELb1ELb1ELb1ELb0ELb1ELb1EEEEEEEEEvNT_6ParamsE)
        /*0d28*/ 	.short	0x0210
        /*0d2a*/ 	.short	0x0af0


	//----- nvinfo : EIATTR_SW_WAR
	.align		4
.L_131:
        /*0d2c*/ 	.byte	0x04, 0x36
        /*0d2e*/ 	.short	(.L_133 - .L_132)
.L_132:
        /*0d30*/ 	.word	0x00000008
.L_133:


//--------------------- .nv.info._ZN7cutlass13device_kernelIN5flash11enable_sm90INS1_16FlashAttnFwdSm90INS1_25CollectiveMainloopFwdSm90ILi2EN4cute5tupleIJNS5_1CILi1EEES8_S8_EEENS6_IJNS7_ILi192EEESA_NS7_ILi64EEEEEELi64ENS_6half_tEfNS_4arch4Sm90ELb0ELb0ELb0ELb1ELb0ELb1ELb0ELb0ELb1ELb1ELb1ELb0EEENS1_21CollectiveEpilogueFwdINS6_IJSA_SB_SA_EEES9_SD_SF_Li384ELb1ELb1ELb1ELb0EEENS1_36VarlenDynamicPersistentTileSchedulerILi192ELi192ELi384ELi128ELb1ELb1ELb1ELb0ELb1ELb1EEEEEEEEEvNT_6ParamsE --------------------------
	.section	.nv.info._ZN7cutlass13device_kernelIN5flash11enable_sm90INS1_16FlashAttnFwdSm90INS1_25CollectiveMainloopFwdSm90ILi2EN4cute5tupleIJNS5_1CILi1EEES8_S8_EEENS6_IJNS7_ILi192EEESA_NS7_ILi64EEEEEELi64ENS_6half_tEfNS_4arch4Sm90ELb0ELb0ELb0ELb1ELb0ELb1ELb0ELb0ELb1ELb1ELb1ELb0EEENS1_21CollectiveEpilogueFwdINS6_IJSA_SB_SA_EEES9_SD_SF_Li384ELb1ELb1ELb1ELb0EEENS1_36VarlenDynamicPersistentTileSchedulerILi192ELi192ELi384ELi128ELb1ELb1ELb1ELb0ELb1ELb1EEEEEEEEEvNT_6ParamsE,"",@"SHT_CUDA_INFO"
	.sectionflags	@""
	.align	4


	//----- nvinfo : EIATTR_CUDA_API_VERSION
	.align		4
        /*0000*/ 	.byte	0x04, 0x37
        /*0002*/ 	.short	(.L_135 - .L_134)
.L_134:
        /*0004*/ 	.word	0x00000082


	//----- nvinfo : EIATTR_KPARAM_INFO
	.align		4
.L_135:
        /*0008*/ 	.byte	0x04, 0x17
        /*000a*/ 	.short	(.L_137 - .L_136)
.L_136:
        /*000c*/ 	.word	0x00000000
        /*0010*/ 	.short	0x0000
        /*0012*/ 	.short	0x0070
        /*0014*/ 	.byte	0x00, 0xf0, 0x01, 0x2a


	//----- nvinfo : EIATTR_SPARSE_MMA_MASK
	.align		4
.L_137:
        /*0018*/ 	.byte	0x03, 0x50
        /*001a*/ 	.short	0x0000


	//----- nvinfo : EIATTR_MAXREG_COUNT
	.align		4
        /*001c*/ 	.byte	0x03, 0x1b
        /*001e*/ 	.short	0x0080


	//----- nvinfo : EIATTR_NUM_BARRIERS
	.align		4
        /*0020*/ 	.byte	0x02, 0x4c
        /*0022*/ 	.byte	0x10
	.zero		1


	//----- nvinfo : EIATTR_EXTERNS
	.align		4
        /*0024*/ 	.byte	0x04, 0x0f
        /*0026*/ 	.short	(.L_139 - .L_138)


	//   ....[0]....
	.align		4
.L_138:
        /*0028*/ 	.word	index@(__assertfail)


	//----- nvinfo : EIATTR_ANNOTATIONS
	.align		4
.L_139:
        /*002c*/ 	.byte	0x04, 0x55
        /*002e*/ 	.short	(.L_141 - .L_140)


	//   ....[0]....
.L_140:
        /* <DEDUP_REMOVED lines=77> */
        /*04f4*/ 	.byte	0xf0, 0x7e, 0x01, 0x00, 0x01, 0x00, 0x00, 0x00, 0x00, 0x93, 0x01, 0x00


	//----- nvinfo : EIATTR_MERCURY_ISA_VERSION
	.align		4
.L_141:
        /*0500*/ 	.byte	0x03, 0x5f
        /*0502*/ 	.short	0x0101


	//----- nvinfo : EIATTR_UNUSED_LOAD_BYTE_OFFSET
	.align		4
        /*0504*/ 	.byte	0x04, 0x44
        /*0506*/ 	.short	(.L_143 - .L_142)


	//   ....[0]....
.L_142:
        /*0508*/ 	.word	0x00000ad0
        /*050c*/ 	.word	0x0000fff0


	//   ....[1]....
        /*0510*/ 	.word	0x0000ed60
        /*0514*/ 	.word	0x0000fff0


	//----- nvinfo : EIATTR_INT_WARP_WIDE_INSTR_OFFSETS
	.align		4
.L_143:
        /*0518*/ 	.byte	0x04, 0x31
        /*051a*/ 	.short	(.L_145 - .L_144)


	//   ....[0]....
.L_144:
        /*051c*/ 	.word	0x00000180


	//   ....[1]....
        /*0520*/ 	.word	0x00000220


	//   ....[2]....
        /*0524*/ 	.word	0x00000290


	//   ....[3]....
        /*0528*/ 	.word	0x000137b0


	//   ....[4]....
        /*052c*/ 	.word	0x00013840


	//   ....[5]....
        /*0530*/ 	.word	0x00016940


	//   ....[6]....
        /*0534*/ 	.word	0x000169d0


	//----- nvinfo : EIATTR_COOP_GROUP_MASK_REGIDS
	.align		4
.L_145:
        /*0538*/ 	.byte	0x04, 0x29
        /*053a*/ 	.short	(.L_147 - .L_146)


	//   ....[0]....
.L_146:
        /*053c*/ 	.word	0xffffffff


	//   ....[1]....
        /*0540*/ 	.word	0xffffffff


	//   ....[2]....
        /*0544*/ 	.word	0xffffffff


	//   ....[3]....
        /*0548*/ 	.word	0xffffffff


	//   ....[4]....
        /*054c*/ 	.word	0xffffffff


	//   ....[5]....
        /*0550*/ 	.word	0xffffffff


	//   ....[6]....
        /*0554*/ 	.word	0xffffffff


	//   ....[7]....
        /*0558*/ 	.word	0xffffffff


	//   ....[8]....
        /*055c*/ 	.word	0xffffffff


	//   ....[9]....
        /*0560*/ 	.word	0xffffffff


	//   ....[10]....
        /*0564*/ 	.word	0xffffffff


	//   ....[11]....
        /*0568*/ 	.word	0xffffffff


	//   ....[12]....
        /*056c*/ 	.word	0xffffffff


	//   ....[13]....
        /*0570*/ 	.word	0xffffffff


	//   ....[14]....
        /*0574*/ 	.word	0xffffffff


	//   ....[15]....
        /*0578*/ 	.word	0xffffffff


	//   ....[16]....
        /*057c*/ 	.word	0xffffffff


	//   ....[17]....
        /*0580*/ 	.word	0xffffffff


	//   ....[18]....
        /*0584*/ 	.word	0xffffffff


	//   ....[19]....
        /*0588*/ 	.word	0xffffffff


	//   ....[20]....
        /*058c*/ 	.word	0xffffffff


	//   ....[21]....
        /*0590*/ 	.word	0xffffffff


	//   ....[22]....
        /*0594*/ 	.word	0xffffffff


	//   ....[23]....
        /*0598*/ 	.word	0xffffffff


	//   ....[24]....
        /*059c*/ 	.word	0xffffffff


	//   ....[25]....
        /*05a0*/ 	.word	0xffffffff


	//   ....[26]....
        /*05a4*/ 	.word	0xffffffff


	//   ....[27]....
        /*05a8*/ 	.word	0xffffffff


	//   ....[28]....
        /*05ac*/ 	.word	0xffffffff


	//   ....[29]....
        /*05b0*/ 	.word	0xffffffff


	//   ....[30]....
        /*05b4*/ 	.word	0xffffffff


	//   ....[31]....
        /*05b8*/ 	.word	0xffffffff


	//   ....[32]....
        /*05bc*/ 	.word	0xffffffff


	//   ....[33]....
        /*05c0*/ 	.word	0xffffffff


	//   ....[34]....
        /*05c4*/ 	.word	0xffffffff


	//   ....[35]....
        /*05c8*/ 	.word	0xffffffff


	//   ....[36]....
        /*05cc*/ 	.word	0xffffffff


	//   ....[37]....
        /*05d0*/ 	.word	0xffffffff


	//   ....[38]....
        /*05d4*/ 	.word	0xffffffff


	//   ....[39]....
        /*05d8*/ 	.word	0xffffffff


	//   ....[40]....
        /*05dc*/ 	.word	0xffffffff


	//   ....[41]....
        /*05e0*/ 	.word	0xffffffff


	//   ....[42]....
        /*05e4*/ 	.word	0xffffffff


	//   ....[43]....
        /*05e8*/ 	.word	0xffffffff


	//   ....[44]....
        /*05ec*/ 	.word	0xffffffff


	//   ....[45]....
        /*05f0*/ 	.word	0xffffffff


	//   ....[46]....
        /*05f4*/ 	.word	0xffffffff


	//   ....[47]....
        /*05f8*/ 	.word	0xffffffff


	//   ....[48]....
        /*05fc*/ 	.word	0xffffffff


	//   ....[49]....
        /*0600*/ 	.word	0xffffffff


	//   ....[50]....
        /*0604*/ 	.word	0xffffffff


	//   ....[51]....
        /*0608*/ 	.word	0xffffffff


	//   ....[52]....
        /*060c*/ 	.word	0xffffffff


	//   ....[53]....
        /*0610*/ 	.word	0xffffffff


	//   ....[54]....
        /*0614*/ 	.word	0xffffffff


	//   ....[55]....
        /*0618*/ 	.word	0xffffffff


	//   ....[56]....
        /*061c*/ 	.word	0xffffffff


	//   ....[57]....
        /*0620*/ 	.word	0xffffffff


	//   ....[58]....
        /*0624*/ 	.word	0xffffffff


	//   ....[59]....
        /*0628*/ 	.word	0xffffffff


	//   ....[60]....
        /*062c*/ 	.word	0xffffffff


	//   ....[61]....
        /*0630*/ 	.word	0xffffffff


	//   ....[62]....
        /*0634*/ 	.word	0xffffffff


	//   ....[63]....
        /*0638*/ 	.word	0xffffffff


	//   ....[64]....
        /*063c*/ 	.word	0xffffffff


	//   ....[65]....
        /*0640*/ 	.word	0xffffffff


	//   ....[66]....
        /*0644*/ 	.word	0xffffffff


	//   ....[67]....
        /*0648*/ 	.word	0xffffffff


	//   ....[68]....
        /*064c*/ 	.word	0xffffffff


	//   ....[69]....
        /*0650*/ 	.word	0xffffffff


	//   ....[70]....
        /*0654*/ 	.word	0xffffffff


	//   ....[71]....
        /*0658*/ 	.word	0xffffffff


	//   ....[72]....
        /*065c*/ 	.word	0xffffffff


	//   ....[73]....
        /*0660*/ 	.word	0xffffffff


	//   ....[74]....
        /*0664*/ 	.word	0xffffffff


	//   ....[75]....
        /*0668*/ 	.word	0xffffffff


	//   ....[76]....
        /*066c*/ 	.word	0xffffffff


	//   ....[77]....
        /*0670*/ 	.word	0xffffffff


	//   ....[78]....
        /*0674*/ 	.word	0xffffffff


	//   ....[79]....
        /*0678*/ 	.word	0xffffffff


	//   ....[80]....
        /*067c*/ 	.word	0xffffffff


	//   ....[81]....
        /*0680*/ 	.word	0xffffffff


	//   ....[82]....
        /*0684*/ 	.word	0xffffffff


	//   ....[83]....
        /*0688*/ 	.word	0xffffffff


	//   ....[84]....
        /*068c*/ 	.word	0xffffffff


	//   ....[85]....
        /*0690*/ 	.word	0xffffffff


	//   ....[86]....
        /*0694*/ 	.word	0xffffffff


	//   ....[87]....
        /*0698*/ 	.word	0xffffffff


	//   ....[88]....
        /*069c*/ 	.word	0xffffffff


	//   ....[89]....
        /*06a0*/ 	.word	0xffffffff


	//   ....[90]....
        /*06a4*/ 	.word	0xffffffff


	//   ....[91]....
        /*06a8*/ 	.word	0xffffffff


	//   ....[92]....
        /*06ac*/ 	.word	0xffffffff


	//   ....[93]....
        /*06b0*/ 	.word	0xffffffff


	//   ....[94]....
        /*06b4*/ 	.word	0xffffffff


	//   ....[95]....
        /*06b8*/ 	.word	0xffffffff


	//   ....[96]....
        /*06bc*/ 	.word	0xffffffff


	//   ....[97]....
        /*06c0*/ 	.word	0xffffffff


	//   ....[98]....
        /*06c4*/ 	.word	0xffffffff


	//   ....[99]....
        /*06c8*/ 	.word	0xffffffff


	//   ....[100]....
        /*06cc*/ 	.word	0xffffffff


	//   ....[101]....
        /*06d0*/ 	.word	0xffffffff


	//   ....[102]....
        /*06d4*/ 	.word	0xffffffff


	//   ....[103]....
        /*06d8*/ 	.word	0xffffffff


	//   ....[104]....
        /*06dc*/ 	.word	0xffffffff


	//   ....[105]....
        /*06e0*/ 	.word	0xffffffff


	//   ....[106]....
        /*06e4*/ 	.word	0xffffffff


	//   ....[107]....
        /*06e8*/ 	.word	0xffffffff


	//   ....[108]....
        /*06ec*/ 	.word	0xffffffff


	//   ....[109]....
        /*06f0*/ 	.word	0xffffffff


	//   ....[110]....
        /*06f4*/ 	.word	0xffffffff


	//   ....[111]....
        /*06f8*/ 	.word	0xffffffff


	//   ....[112]....
        /*06fc*/ 	.word	0xffffffff


	//   ....[113]....
        /*0700*/ 	.word	0xffffffff


	//   ....[114]....
        /*0704*/ 	.word	0xffffffff


	//   ....[115]....
        /*0708*/ 	.word	0xffffffff


	//   ....[116]....
        /*070c*/ 	.word	0x0500000f


	//   ....[117]....
        /*0710*/ 	.word	0x0500000f


	//   ....[118]....
        /*0714*/ 	.word	0x0500000f


	//   ....[119]....
        /*0718*/ 	.word	0x0500000f


	//   ....[120]....
        /*071c*/ 	.word	0x0500000f


	//   ....[121]....
        /*0720*/ 	.word	0x0500000f


	//   ....[122]....
        /*0724*/ 	.word	0x0500000f


	//   ....[123]....
        /*0728*/ 	.word	0x0500000f


	//   ....[124]....
        /*072c*/ 	.word	0x0500000f


	//   ....[125]....
        /*0730*/ 	.word	0x0500000f


	//   ....[126]....
        /*0734*/ 	.word	0x0500000f


	//   ....[127]....
        /*0738*/ 	.word	0x0500000f


	//   ....[128]....
        /*073c*/ 	.word	0x0500000f


	//   ....[129]....
        /*0740*/ 	.word	0x0500000f


	//   ....[130]....
        /*0744*/ 	.word	0x0500000f


	//   ....[131]....
        /*0748*/ 	.word	0x0500000f


	//   ....[132]....
        /*074c*/ 	.word	0x0500000f


	//   ....[133]....
        /*0750*/ 	.word	0x0500000f


	//   ....[134]....
        /*0754*/ 	.word	0x0500000f


	//   ....[135]....
        /*0758*/ 	.word	0x0500000f


	//   ....[136]....
        /*075c*/ 	.word	0x0500000f


	//   ....[137]....
        /*0760*/ 	.word	0x0500000f


	//   ....[138]....
        /*0764*/ 	.word	0x0500000f


	//   ....[139]....
        /*0768*/ 	.word	0x0500000f


	//   ....[140]....
        /*076c*/ 	.word	0x0500000f


	//   ....[141]....
        /*0770*/ 	.word	0x0500000f


	//   ....[142]....
        /*0774*/ 	.word	0x0500000f


	//   ....[143]....
        /*0778*/ 	.word	0x0500000f


	//   ....[144]....
        /*077c*/ 	.word	0x0500000f


	//   ....[145]....
        /*0780*/ 	.word	0x0500000f


	//   ....[146]....
        /*0784*/ 	.word	0x0500000f


	//   ....[147]....
        /*0788*/ 	.word	0x0500000f


	//   ....[148]....
        /*078c*/ 	.word	0x0500000f


	//   ....[149]....
        /*0790*/ 	.word	0x0500000f


	//   ....[150]....
        /*0794*/ 	.word	0x0500000f


	//   ....[151]....
        /*0798*/ 	.word	0x0500000f


	//   ....[152]....
        /*079c*/ 	.word	0x0500000f


	//   ....[153]....
        /*07a0*/ 	.word	0x0500000f


	//   ....[154]....
        /*07a4*/ 	.word	0x0500000f


	//   ....[155]....
        /*07a8*/ 	.word	0x0500000f


	//   ....[156]....
        /*07ac*/ 	.word	0x0500000f


	//   ....[157]....
        /*07b0*/ 	.word	0x0500000f


	//   ....[158]....
        /*07b4*/ 	.word	0x0500000f


	//   ....[159]....
        /*07b8*/ 	.word	0x0500000f


	//   ....[160]....
        /*07bc*/ 	.word	0x0500000f


	//   ....[161]....
        /*07c0*/ 	.word	0x0500000f


	//   ....[162]....
        /*07c4*/ 	.word	0x0500000f


	//   ....[163]....
        /*07c8*/ 	.word	0x0500000f


	//   ....[164]....
        /*07cc*/ 	.word	0x0500000f


	//   ....[165]....
        /*07d0*/ 	.word	0x0500000f


	//   ....[166]....
        /*07d4*/ 	.word	0x0500000f


	//   ....[167]....
        /*07d8*/ 	.word	0x0500000f


	//   ....[168]....
        /*07dc*/ 	.word	0x0500000f


	//   ....[169]....
        /*07e0*/ 	.word	0x0500000f


	//   ....[170]....
        /*07e4*/ 	.word	0x0500000f


	//   ....[171]....
        /*07e8*/ 	.word	0x0500000f


	//   ....[172]....
        /*07ec*/ 	.word	0x0500000f


	//   ....[173]....
        /*07f0*/ 	.word	0x0500000f


	//   ....[174]....
        /*07f4*/ 	.word	0x0500000f


	//   ....[175]....
        /*07f8*/ 	.word	0x0500000f


	//   ....[176]....
        /*07fc*/ 	.word	0x0500000f


	//   ....[177]....
        /*0800*/ 	.word	0x0500000f


	//   ....[178]....
        /*0804*/ 	.word	0x0500000f


	//   ....[179]....
        /*0808*/ 	.word	0x0500000f


	//   ....[180]....
        /*080c*/ 	.word	0x0500000f


	//   ....[181]....
        /*0810*/ 	.word	0x0500000f


	//   ....[182]....
        /*0814*/ 	.word	0x0500000f


	//   ....[183]....
        /*0818*/ 	.word	0x0500000f


	//   ....[184]....
        /*081c*/ 	.word	0x0500000f


	//   ....[185]....
        /*0820*/ 	.word	0x0500000f


	//   ....[186]....
        /*0824*/ 	.word	0x0500000f


	//   ....[187]....
        /*0828*/ 	.word	0x0500000f


	//   ....[188]....
        /*082c*/ 	.word	0x0500000f


	//   ....[189]....
        /*0830*/ 	.word	0x0500000f


	//----- nvinfo : EIATTR_COOP_GROUP_INSTR_OFFSETS
	.align		4
.L_147:
        /*0834*/ 	.byte	0x04, 0x28
        /*0836*/ 	.short	(.L_149 - .L_148)


	//   ....[0]....
.L_148:
        /*0838*/ 	.word	0x00000060


	//   ....[1]....
        /*083c*/ 	.word	0x00000190


	//   ....[2]....
        /*0840*/ 	.word	0x00000240


	//   ....[3]....
        /*0844*/ 	.word	0x00000400


	//   ....[4]....
        /*0848*/ 	.word	0x00000560


	//   ....[5]....
        /*084c*/ 	.word	0x00000680


	//   ....[6]....
        /*0850*/ 	.word	0x000007e0


	//   ....[7]....
        /*0854*/ 	.word	0x00005cb0


	//   ....[8]....
        /*0858*/ 	.word	0x000062b0


	//   ....[9]....
        /*085c*/ 	.word	0x000062c0


	//   ....[10]....
        /*0860*/ 	.word	0x000062d0


	//   ....[11]....
        /*0864*/ 	.word	0x000062e0


	//   ....[12]....
        /*0868*/ 	.word	0x00007360


	//   ....[13]....
        /*086c*/ 	.word	0x00007370


	//   ....[14]....
        /*0870*/ 	.word	0x00007380


	//   ....[15]....
        /*0874*/ 	.word	0x00007390


	//   ....[16]....
        /*0878*/ 	.word	0x00009490


	//   ....[17]....
        /*087c*/ 	.word	0x00009590


	//   ....[18]....
        /*0880*/ 	.word	0x00009cc0


	//   ....[19]....
        /*0884*/ 	.word	0x00009d20


	//   ....[20]....
        /*0888*/ 	.word	0x0000b1e0


	//   ....[21]....
        /*088c*/ 	.word	0x0000bf40


	//   ....[22]....
        /*0890*/ 	.word	0x0000bf70


	//   ....[23]....
        /*0894*/ 	.word	0x0000c010


	//   ....[24]....
        /*0898*/ 	.word	0x0000c020


	//   ....[25]....
        /*089c*/ 	.word	0x0000dfd0


	//   ....[26]....
        /*08a0*/ 	.word	0x0000e210


	//   ....[27]....
        /*08a4*/ 	.word	0x0000e350


	//   ....[28]....
        /*08a8*/ 	.word	0x0000e900


	//   ....[29]....
        /*08ac*/ 	.word	0x0000e920


	//   ....[30]....
        /*08b0*/ 	.word	0x0000f680


	//   ....[31]....
        /*08b4*/ 	.word	0x0000f6a0


	//   ....[32]....
        /*08b8*/ 	.word	0x0000f6b0


	//   ....[33]....
        /*08bc*/ 	.word	0x0000f6c0


	//   ....[34]....
        /*08c0*/ 	.word	0x0000fbf0


	//   ....[35]....
        /*08c4*/ 	.word	0x0000fc30


	//   ....[36]....
        /*08c8*/ 	.word	0x0000fc60


	//   ....[37]....
        /*08cc*/ 	.word	0x0000fc90


	//   ....[38]....
        /*08d0*/ 	.word	0x0000fcb0


	//   ....[39]....
        /*08d4*/ 	.word	0x0000fcc0


	//   ....[40]....
        /*08d8*/ 	.word	0x0000fd00


	//   ....[41]....
        /*08dc*/ 	.word	0x0000fd30


	//   ....[42]....
        /*08e0*/ 	.word	0x00010220


	//   ....[43]....
        /*08e4*/ 	.word	0x00010230


	//   ....[44]....
        /*08e8*/ 	.word	0x000104b0


	//   ....[45]....
        /*08ec*/ 	.word	0x000104c0


	//   ....[46]....
        /*08f0*/ 	.word	0x00010f50


	//   ....[47]....
        /*08f4*/ 	.word	0x00010f80


	//   ....[48]....
        /*08f8*/ 	.word	0x00010fa0


	//   ....[49]....
        /*08fc*/ 	.word	0x00010fd0


	//   ....[50]....
        /*0900*/ 	.word	0x00011000


	//   ....[51]....
        /*0904*/ 	.word	0x00011010


	//   ....[52]....
        /*0908*/ 	.word	0x00011040


	//   ....[53]....
        /*090c*/ 	.word	0x000110b0


	//   ....[54]....
        /*0910*/ 	.word	0x000111e0


	//   ....[55]....
        /*0914*/ 	.word	0x00011400


	//   ....[56]....
        /*0918*/ 	.word	0x00011430


	//   ....[57]....
        /*091c*/ 	.word	0x00011460


	//   ....[58]....
        /*0920*/ 	.word	0x00011490


	//   ....[59]....
        /*0924*/ 	.word	0x000114c0


	//   ....[60]....
        /*0928*/ 	.word	0x000114f0


	//   ....[61]....
        /*092c*/ 	.word	0x00011670


	//   ....[62]....
        /*0930*/ 	.word	0x000116a0


	//   ....[63]....
        /*0934*/ 	.word	0x000116d0


	//   ....[64]....
        /*0938*/ 	.word	0x00011700


	//   ....[65]....
        /*093c*/ 	.word	0x00011730


	//   ....[66]....
        /*0940*/ 	.word	0x00011760


	//   ....[67]....
        /*0944*/ 	.word	0x000117f0


	//   ....[68]....
        /*0948*/ 	.word	0x00011820


	//   ....[69]....
        /*094c*/ 	.word	0x00011830


	//   ....[70]....
        /*0950*/ 	.word	0x000118d0


	//   ....[71]....
        /*0954*/ 	.word	0x00012850


	//   ....[72]....
        /*0958*/ 	.word	0x00013d50


	//   ....[73]....
        /*095c*/ 	.word	0x000148f0


	//   ....[74]....
        /*0960*/ 	.word	0x00014900


	//   ....[75]....
        /*0964*/ 	.word	0x00014920


	//   ....[76]....
        /*0968*/ 	.word	0x00014980


	//   ....[77]....
        /*096c*/ 	.word	0x000149a0


	//   ....[78]....
        /*0970*/ 	.word	0x00014a20


	//   ....[79]....
        /*0974*/ 	.word	0x00014a40


	//   ....[80]....
        /*0978*/ 	.word	0x00014ac0


	//   ....[81]....
        /*097c*/ 	.word	0x00014ae0


	//   ....[82]....
        /*0980*/ 	.word	0x00014b60


	//   ....[83]....
        /*0984*/ 	.word	0x00014b80


	//   ....[84]....
        /*0988*/ 	.word	0x00014c00


	//   ....[85]....
        /*098c*/ 	.word	0x00014c20


	//   ....[86]....
        /*0990*/ 	.word	0x00014ca0


	//   ....[87]....
        /*0994*/ 	.word	0x00014cc0


	//   ....[88]....
        /*0998*/ 	.word	0x00014cd0


	//   ....[89]....
        /*099c*/ 	.word	0x00014d40


	//   ....[90]....
        /*09a0*/ 	.word	0x00014d90


	//   ....[91]....
        /*09a4*/ 	.word	0x00014e50


	//   ....[92]....
        /*09a8*/ 	.word	0x00014e60


	//   ....[93]....
        /*09ac*/ 	.word	0x00014ed0


	//   ....[94]....
        /*09b0*/ 	.word	0x00014ee0


	//   ....[95]....
        /*09b4*/ 	.word	0x00014f20


	//   ....[96]....
        /*09b8*/ 	.word	0x00014f40


	//   ....[97]....
        /*09bc*/ 	.word	0x00016ee0


	//   ....[98]....
        /*09c0*/ 	.word	0x00016f10


	//   ....[99]....
        /*09c4*/ 	.word	0x00016f70


	//   ....[100]....
        /*09c8*/ 	.word	0x00016fa0


	//   ....[101]....
        /*09cc*/ 	.word	0x00016fd0


	//   ....[102]....
        /*09d0*/ 	.word	0x00017000


	//   ....[103]....
        /*09d4*/ 	.word	0x00017030


	//   ....[104]....
        /*09d8*/ 	.word	0x00017060


	//   ....[105]....
        /*09dc*/ 	.word	0x00017200


	//   ....[106]....
        /*09e0*/ 	.word	0x00017230


	//   ....[107]....
        /*09e4*/ 	.word	0x00017260


	//   ....[108]....
        /*09e8*/ 	.word	0x00017290


	//   ....[109]....
        /*09ec*/ 	.word	0x000172c0


	//   ....[110]....
        /*09f0*/ 	.word	0x000172f0


	//   ....[111]....
        /*09f4*/ 	.word	0x000173b0


	//   ....[112]....
        /*09f8*/ 	.word	0x000173d0


	//   ....[113]....
        /*09fc*/ 	.word	0x000173e0


	//   ....[114]....
        /*0a00*/ 	.word	0x00017440


	//   ....[115]....
        /*0a04*/ 	.word	0x00017a60


	//   ....[116]....
        /*0a08*/ 	.word	0x00017ec0


	//   ....[117]....
        /*0a0c*/ 	.word	0x00017f70


	//   ....[118]....
        /*0a10*/ 	.word	0x00018000


	//   ....[119]....
        /*0a14*/ 	.word	0x00018050


	//   ....[120]....
        /*0a18*/ 	.word	0x000180a0


	//   ....[121]....
        /*0a1c*/ 	.word	0x00018180


	//   ....[122]....
        /*0a20*/ 	.word	0x00018210


	//   ....[123]....
        /*0a24*/ 	.word	0x00018260


	//   ....[124]....
        /*0a28*/ 	.word	0x000182b0


	//   ....[125]....
        /*0a2c*/ 	.word	0x000184d0


	//   ....[126]....
        /*0a30*/ 	.word	0x00018530


	//   ....[127]....
        /*0a34*/ 	.word	0x000185f0


	//   ....[128]....
        /*0a38*/ 	.word	0x00018660


	//   ....[129]....
        /*0a3c*/ 	.word	0x000186c0


	//   ....[130]....
        /*0a40*/ 	.word	0x00018770


	//   ....[131]....
        /*0a44*/ 	.word	0x000187d0


	//   ....[132]....
        /*0a48*/ 	.word	0x00018860


	//   ....[133]....
        /*0a4c*/ 	.word	0x000188e0


	//   ....[134]....
        /*0a50*/ 	.word	0x00018930


	//   ....[135]....
        /*0a54*/ 	.word	0x000189c0


	//   ....[136]....
        /*0a58*/ 	.word	0x00018a50


	//   ....[137]....
        /*0a5c*/ 	.word	0x00018af0


	//   ....[138]....
        /*0a60*/ 	.word	0x00018b90


	//   ....[139]....
        /*0a64*/ 	.word	0x00018bf0


	//   ....[140]....
        /*0a68*/ 	.word	0x00018c60


	//   ....[141]....
        /*0a6c*/ 	.word	0x00018cc0


	//   ....[142]....
        /*0a70*/ 	.word	0x00018d30


	//   ....[143]....
        /*0a74*/ 	.word	0x00018e00


	//   ....[144]....
        /*0a78*/ 	.word	0x00018e50


	//   ....[145]....
        /*0a7c*/ 	.word	0x00018f10


	//   ....[146]....
        /*0a80*/ 	.word	0x000191f0


	//   ....[147]....
        /*0a84*/ 	.word	0x000193a0


	//   ....[148]....
        /*0a88*/ 	.word	0x000193f0


	//   ....[149]....
        /*0a8c*/ 	.word	0x00019450


	//   ....[150]....
        /*0a90*/ 	.word	0x00019510


	//   ....[151]....
        /*0a94*/ 	.word	0x00019570


	//   ....[152]....
        /*0a98*/ 	.word	0x00019670


	//   ....[153]....
        /*0a9c*/ 	.word	0x000196d0


	//   ....[154]....
        /*0aa0*/ 	.word	0x000197d0


	//   ....[155]....
        /*0aa4*/ 	.word	0x00019830


	//   ....[156]....
        /*0aa8*/ 	.word	0x00019930


	//   ....[157]....
        /*0aac*/ 	.word	0x00019990


	//   ....[158]....
        /*0ab0*/ 	.word	0x00019a90


	//   ....[159]....
        /*0ab4*/ 	.word	0x00019af0


	//   ....[160]....
        /*0ab8*/ 	.word	0x00019bf0


	//   ....[161]....
        /*0abc*/ 	.word	0x00019c50


	//   ....[162]....
        /*0ac0*/ 	.word	0x00019d00


	//   ....[163]....
        /*0ac4*/ 	.word	0x00019dd0


	//   ....[164]....
        /*0ac8*/ 	.word	0x00019ea0


	//   ....[165]....
        /*0acc*/ 	.word	0x00019f00


	//   ....[166]....
        /*0ad0*/ 	.word	0x00019ff0


	//   ....[167]....
        /*0ad4*/ 	.word	0x0001a050


	//   ....[168]....
        /*0ad8*/ 	.word	0x0001a120


	//   ....[169]....
        /*0adc*/ 	.word	0x0001a180


	//   ....[170]....
        /*0ae0*/ 	.word	0x0001a240


	//   ....[171]....
        /*0ae4*/ 	.word	0x0001a560


	//   ....[172]....
        /*0ae8*/ 	.word	0x0001a600


	//   ....[173]....
        /*0aec*/ 	.word	0x0001a780


	//   ....[174]....
        /*0af0*/ 	.word	0x0001a7f0


	//   ....[175]....
        /*0af4*/ 	.word	0x0001a860


	//   ....[176]....
        /*0af8*/ 	.word	0x0001a8d0


	//   ....[177]....
        /*0afc*/ 	.word	0x0001a940


	//   ....[178]....
        /*0b00*/ 	.word	0x0001a9c0


	//   ....[179]....
        /*0b04*/ 	.word	0x0001aa40


	//   ....[180]....
        /*0b08*/ 	.word	0x0001aad0


	//   ....[181]....
        /*0b0c*/ 	.word	0x0001ab40


	//   ....[182]....
        /*0b10*/ 	.word	0x0001abb0


	//   ....[183]....
        /*0b14*/ 	.word	0x0001ac20


	//   ....[184]....
        /*0b18*/ 	.word	0x0001aca0


	//   ....[185]....
        /*0b1c*/ 	.word	0x0001ad10


	//   ....[186]....
        /*0b20*/ 	.word	0x0001adb0


	//   ....[187]....
        /*0b24*/ 	.word	0x0001ae00


	//   ....[188]....
        /*0b28*/ 	.word	0x0001ae90


	//   ....[189]....
        /*0b2c*/ 	.word	0x0001afc0


	//----- nvinfo : EIATTR_REG_RECONFIG
	.align		4
.L_149:
        /*0b30*/ 	.byte	0x01, 0x54
	.zero		2


	//----- nvinfo : EIATTR_SYSCALL_OFFSETS
	.align		4
        /*0b34*/ 	.byte	0x04, 0x46
        /*0b36*/ 	.short	(.L_151 - .L_150)


	//   ....[0]....
.L_150:
        /*0b38*/ 	.word	0x00001bc0


	//   ....[1]....
        /*0b3c*/ 	.word	0x00001d10


	//   ....[2]....
        /*0b40*/ 	.word	0x00005e90


	//   ....[3]....
        /*0b44*/ 	.word	0x00006220


	//   ....[4]....
        /*0b48*/ 	.word	0x000139a0


	//   ....[5]....
        /*0b4c*/ 	.word	0x00013af0


	//   ....[6]....
        /*0b50*/ 	.word	0x00013bf0


	//   ....[7]....
        /*0b54*/ 	.word	0x00014420


	//----- nvinfo : EIATTR_MBARRIER_INSTR_OFFSETS
	.align		4
.L_151:
        /*0b58*/ 	.byte	0x04, 0x39
        /*0b5a*/ 	.short	(.L_153 - .L_152)


	//   ....[0]....
.L_152:
        /*0b5c*/ 	.word	0x000002b0
        /*0b60*/ 	.word	0x000000ff
        /*0b64*/ 	.word	0x00030800
        /*0b68*/ 	.short	0x0100
        /*0b6a*/ 	.byte	0x08
	.zero		1


	//   ....[1]....
        /*0b6c*/ 	.word	0x000002c0
        /*0b70*/ 	.word	0x000000ff
        /*0b74*/ 	.word	0x00030820
        /*0b78*/ 	.short	0x0100
        /*0b7a*/ 	.byte	0x08
	.zero		1


	//   ....[2]....
        /*0b7c*/ 	.word	0x000003b0
        /*0b80*/ 	.word	0x000000ff
        /*0b84*/ 	.word	0x00030830
        /*0b88*/ 	.short	0x0100
        /*0b8a*/ 	.byte	0x08
	.zero		1


	//   ....[3]....
        /*0b8c*/ 	.word	0x000003c0
        /*0b90*/ 	.word	0x000000ff
        /*0b94*/ 	.word	0x00030840
        /*0b98*/ 	.short	0x0100
        /*0b9a*/ 	.byte	0x08
	.zero		1


	//   ....[4]....
        /*0b9c*/ 	.word	0x000003d0
        /*0ba0*/ 	.word	0x000000ff
        /*0ba4*/ 	.word	0x00030838
        /*0ba8*/ 	.short	0x0100
        /*0baa*/ 	.byte	0x08
	.zero		1


	//   ....[5]....
        /*0bac*/ 	.word	0x000003e0
        /*0bb0*/ 	.word	0x000000ff
        /*0bb4*/ 	.word	0x00030848
        /*0bb8*/ 	.short	0x0100
        /*0bba*/ 	.byte	0x08
	.zero		1


	//   ....[6]....
        /*0bbc*/ 	.word	0x00000510
        /*0bc0*/ 	.word	0x000000ff
        /*0bc4*/ 	.word	0x00030850
        /*0bc8*/ 	.short	0x0100
        /*0bca*/ 	.byte	0x08
	.zero		1


	//   ....[7]....
        /*0bcc*/ 	.word	0x00000520
        /*0bd0*/ 	.word	0x000000ff
        /*0bd4*/ 	.word	0x00030860
        /*0bd8*/ 	.short	0x0100
        /*0bda*/ 	.byte	0x08
	.zero		1


	//   ....[8]....
        /*0bdc*/ 	.word	0x00000530
        /*0be0*/ 	.word	0x000000ff
        /*0be4*/ 	.word	0x00030858
        /*0be8*/ 	.short	0x0100
        /*0bea*/ 	.byte	0x08
	.zero		1


	//   ....[9]....
        /*0bec*/ 	.word	0x00000540
        /*0bf0*/ 	.word	0x000000ff
        /*0bf4*/ 	.word	0x00030868
        /*0bf8*/ 	.short	0x0100
        /*0bfa*/ 	.byte	0x08
	.zero		1


	//   ....[10]....
        /*0bfc*/ 	.word	0x00000630
        /*0c00*/ 	.word	0x000000ff
        /*0c04*/ 	.word	0x00030870
        /*0c08*/ 	.short	0x0100
        /*0c0a*/ 	.byte	0x06
	.zero		1


	//   ....[11]....
        /*0c0c*/ 	.word	0x00000640
        /*0c10*/ 	.word	0x000000ff
        /*0c14*/ 	.word	0x00030880
        /*0c18*/ 	.short	0x0100
        /*0c1a*/ 	.byte	0x06
	.zero		1


	//   ....[12]....
        /*0c1c*/ 	.word	0x00000650
        /*0c20*/ 	.word	0x000000ff
        /*0c24*/ 	.word	0x00030878
        /*0c28*/ 	.short	0x0100
        /*0c2a*/ 	.byte	0x06
	.zero		1


	//   ....[13]....
        /*0c2c*/ 	.word	0x00000660
        /*0c30*/ 	.word	0x000000ff
        /*0c34*/ 	.word	0x00030888
        /*0c38*/ 	.short	0x0100
        /*0c3a*/ 	.byte	0x06
	.zero		1


	//   ....[14]....
        /*0c3c*/ 	.word	0x00000790
        /*0c40*/ 	.word	0x000000ff
        /*0c44*/ 	.word	0x00030890
        /*0c48*/ 	.short	0x0100
        /*0c4a*/ 	.byte	0x08
	.zero		1


	//   ....[15]....
        /*0c4c*/ 	.word	0x000007a0
        /*0c50*/ 	.word	0x000000ff
        /*0c54*/ 	.word	0x000308a0
        /*0c58*/ 	.short	0x0100
        /*0c5a*/ 	.byte	0x08
	.zero		1


	//   ....[16]....
        /*0c5c*/ 	.word	0x000007b0
        /*0c60*/ 	.word	0x000000ff
        /*0c64*/ 	.word	0x00030898
        /*0c68*/ 	.short	0x0100
        /*0c6a*/ 	.byte	0x08
	.zero		1


	//   ....[17]....
        /*0c6c*/ 	.word	0x000007c0
        /*0c70*/ 	.word	0x000000ff
        /*0c74*/ 	.word	0x000308a8
        /*0c78*/ 	.short	0x0100
        /*0c7a*/ 	.byte	0x08
	.zero		1


	//   ....[18]....
        /*0c7c*/ 	.word	0x000008f0
        /*0c80*/ 	.word	0x000000ff
        /*0c84*/ 	.word	0x000308b0
        /*0c88*/ 	.short	0x0100
        /*0c8a*/ 	.byte	0x08
	.zero		1


	//   ....[19]....
        /*0c8c*/ 	.word	0x00000900
        /*0c90*/ 	.word	0x000000ff
        /*0c94*/ 	.word	0x000308c0
        /*0c98*/ 	.short	0x0100
        /*0c9a*/ 	.byte	0x08
	.zero		1


	//   ....[20]....
        /*0c9c*/ 	.word	0x00000910
        /*0ca0*/ 	.word	0x000000ff
        /*0ca4*/ 	.word	0x000308b8
        /*0ca8*/ 	.short	0x0100
        /*0caa*/ 	.byte	0x08
	.zero		1


	//   ....[21]....
        /*0cac*/ 	.word	0x00000920
        /*0cb0*/ 	.word	0x000000ff
        /*0cb4*/ 	.word	0x000308c8
        /*0cb8*/ 	.short	0x0100
        /*0cba*/ 	.byte	0x08
	.zero		1


	//   ....[22]....
        /*0cbc*/ 	.word	0x00002ec0
        /*0cc0*/ 	.word	0x00000052
        /*0cc4*/ 	.word	0x00030890
        /*0cc8*/ 	.short	0x010a
        /*0cca*/ 	.byte	0x3f
	.zero		1


	//   ....[23]....
        /*0ccc*/ 	.word	0x000040b0
        /*0cd0*/ 	.word	0x00000052
        /*0cd4*/ 	.word	0x00030890
        /*0cd8*/ 	.short	0x010a
        /*0cda*/ 	.byte	0x3f
	.zero		1


	//   ....[24]....
        /*0cdc*/ 	.word	0x00005180
        /*0ce0*/ 	.word	0x00000052
        /*0ce4*/ 	.word	0x00030890
        /*0ce8*/ 	.short	0x010a
        /*0cea*/ 	.byte	0x3f
	.zero		1


	//   ....[25]....
        /*0cec*/ 	.word	0x000053a0
        /*0cf0*/ 	.word	0x0000000c
        /*0cf4*/ 	.word	0x00000000
        /*0cf8*/ 	.short	0x0101
        /*0cfa*/ 	.byte	0x3f
	.zero		1


	//   ....[26]....
        /*0cfc*/ 	.word	0x000053e0
        /*0d00*/ 	.word	0x00000052
        /*0d04*/ 	.word	0x000308b0
        /*0d08*/ 	.short	0x010a
        /*0d0a*/ 	.byte	0x3f
	.zero		1


	//   ....[27]....
        /*0d0c*/ 	.word	0x000057a0
        /*0d10*/ 	.word	0x00000052
        /*0d14*/ 	.word	0x00000000
        /*0d18*/ 	.short	0x0101
        /*0d1a*/ 	.byte	0x3f
	.zero		1


	//   ....[28]....
        /*0d1c*/ 	.word	0x00005f30
        /*0d20*/ 	.word	0x00000002
        /*0d24*/ 	.word	0x00030800
        /*0d28*/ 	.short	0x010a
        /*0d2a*/ 	.byte	0x3f
	.zero		1


	//   ....[29]....
        /*0d2c*/ 	.word	0x00005f80
        /*0d30*/ 	.word	0x00000002
        /*0d34*/ 	.word	0x00030800
        /*0d38*/ 	.short	0x010a
        /*0d3a*/ 	.byte	0x3f
	.zero		1


	//   ....[30]....
        /*0d3c*/ 	.word	0x00006600
        /*0d40*/ 	.word	0x00000002
        /*0d44*/ 	.word	0x00030800
        /*0d48*/ 	.short	0x010a
        /*0d4a*/ 	.byte	0x3f
	.zero		1


	//   ....[31]....
        /*0d4c*/ 	.word	0x00007570
        /*0d50*/ 	.word	0x00000002
        /*0d54*/ 	.word	0x00030800
        /*0d58*/ 	.short	0x010a
        /*0d5a*/ 	.byte	0x3f
	.zero		1


	//   ....[32]....
        /*0d5c*/ 	.word	0x00008410
        /*0d60*/ 	.word	0x00000008
        /*0d64*/ 	.word	0x00030830
        /*0d68*/ 	.short	0x010a
        /*0d6a*/ 	.byte	0x3f
	.zero		1


	//   ....[33]....
        /*0d6c*/ 	.word	0x000084d0
        /*0d70*/ 	.word	0x00000008
        /*0d74*/ 	.word	0x00030830
        /*0d78*/ 	.short	0x010a
        /*0d7a*/ 	.byte	0x3f
	.zero		1


	//   ....[34]....
        /*0d7c*/ 	.word	0x00009f00
        /*0d80*/ 	.word	0x00000008
        /*0d84*/ 	.word	0x00000000
        /*0d88*/ 	.short	0x0101
        /*0d8a*/ 	.byte	0x3f
	.zero		1


	//   ....[35]....
        /*0d8c*/ 	.word	0x0000b410
        /*0d90*/ 	.word	0x00000000
        /*0d94*/ 	.word	0x00030830
        /*0d98*/ 	.short	0x010a
        /*0d9a*/ 	.byte	0x3f
	.zero		1


	//   ....[36]....
        /*0d9c*/ 	.word	0x0000b460
        /*0da0*/ 	.word	0x00000000
        /*0da4*/ 	.word	0x00030830
        /*0da8*/ 	.short	0x010a
        /*0daa*/ 	.byte	0x3f
	.zero		1


	//   ....[37]....
        /*0dac*/ 	.word	0x0000b7b0
        /*0db0*/ 	.word	0x00000003
        /*0db4*/ 	.word	0x00030850
        /*0db8*/ 	.short	0x010a
        /*0dba*/ 	.byte	0x3f
	.zero		1


	//   ....[38]....
        /*0dbc*/ 	.word	0x0000b800
        /*0dc0*/ 	.word	0x00000003
        /*0dc4*/ 	.word	0x00030850
        /*0dc8*/ 	.short	0x010a
        /*0dca*/ 	.byte	0x3f
	.zero		1


	//   ....[39]....
        /*0dcc*/ 	.word	0x0000ce50
        /*0dd0*/ 	.word	0x0000000e
        /*0dd4*/ 	.word	0x00000000
        /*0dd8*/ 	.short	0x0101
        /*0dda*/ 	.byte	0x3f
	.zero		1


	//   ....[40]....
        /*0ddc*/ 	.word	0x0000ce60
        /*0de0*/ 	.word	0x0000000d
        /*0de4*/ 	.word	0x00000000
        /*0de8*/ 	.short	0x0101
        /*0dea*/ 	.byte	0x3f
	.zero		1


	//   ....[41]....
        /*0dec*/ 	.word	0x0000e050
        /*0df0*/ 	.word	0x0000000d
        /*0df4*/ 	.word	0x00030850
        /*0df8*/ 	.short	0x010a
        /*0dfa*/ 	.byte	0x3f
	.zero		1


	//   ....[42]....
        /*0dfc*/ 	.word	0x0000e110
        /*0e00*/ 	.word	0x0000000d
        /*0e04*/ 	.word	0x00030850
        /*0e08*/ 	.short	0x010a
        /*0e0a*/ 	.byte	0x3f
	.zero		1


	//   ....[43]....
        /*0e0c*/ 	.word	0x0000ea50
        /*0e10*/ 	.word	0x00000007
        /*0e14*/ 	.word	0x00000000
        /*0e18*/ 	.short	0x0101
        /*0e1a*/ 	.byte	0x3f
	.zero		1


	//   ....[44]....
        /*0e1c*/ 	.word	0x0000fbc0
        /*0e20*/ 	.word	0x00000003
        /*0e24*/ 	.word	0x00000000
        /*0e28*/ 	.short	0x0101
        /*0e2a*/ 	.byte	0x3f
	.zero		1


	//   ....[45]....
        /*0e2c*/ 	.word	0x000100d0
        /*0e30*/ 	.word	0x00000008
        /*0e34*/ 	.word	0x00000000
        /*0e38*/ 	.short	0x0101
        /*0e3a*/ 	.byte	0x3f
	.zero		1


	//   ....[46]....
        /*0e3c*/ 	.word	0x00012930
        /*0e40*/ 	.word	0x00000010
        /*0e44*/ 	.word	0x00030820
        /*0e48*/ 	.short	0x010a
        /*0e4a*/ 	.byte	0x3f
	.zero		1


	//   ....[47]....
        /*0e4c*/ 	.word	0x000129f0
        /*0e50*/ 	.word	0x00000007
        /*0e54*/ 	.word	0x000308a0
        /*0e58*/ 	.short	0x010a
        /*0e5a*/ 	.byte	0x3f
	.zero		1


	//   ....[48]....
        /*0e5c*/ 	.word	0x00012c20
        /*0e60*/ 	.word	0x00000007
        /*0e64*/ 	.word	0x000308c0
        /*0e68*/ 	.short	0x010a
        /*0e6a*/ 	.byte	0x3f
	.zero		1


	//   ....[49]....
        /*0e6c*/ 	.word	0x00012fa0
        /*0e70*/ 	.word	0x00000006
        /*0e74*/ 	.word	0x000308a0
        /*0e78*/ 	.short	0x010a
        /*0e7a*/ 	.byte	0x3f
	.zero		1


	//   ....[50]....
        /*0e7c*/ 	.word	0x000131c0
        /*0e80*/ 	.word	0x00000006
        /*0e84*/ 	.word	0x000308c0
        /*0e88*/ 	.short	0x010a
        /*0e8a*/ 	.byte	0x3f
	.zero		1


	//   ....[51]....
        /*0e8c*/ 	.word	0x00013f80
        /*0e90*/ 	.word	0x00000000
        /*0e94*/ 	.word	0x00030840
        /*0e98*/ 	.short	0x010a
        /*0e9a*/ 	.byte	0x3f
	.zero		1


	//   ....[52]....
        /*0e9c*/ 	.word	0x00014ff0
        /*0ea0*/ 	.word	0x00000010
        /*0ea4*/ 	.word	0x00030800
        /*0ea8*/ 	.short	0x0107
        /*0eaa*/ 	.byte	0x3f
	.zero		1


	//   ....[53]....
        /*0eac*/ 	.word	0x000150e0
        /*0eb0*/ 	.word	0x00000010
        /*0eb4*/ 	.word	0x00030800
        /*0eb8*/ 	.short	0x0101
        /*0eba*/ 	.byte	0x3f
	.zero		1


	//   ....[54]....
        /*0ebc*/ 	.word	0x00015100
        /*0ec0*/ 	.word	0x00000010
        /*0ec4*/ 	.word	0x00030820
        /*0ec8*/ 	.short	0x010a
        /*0eca*/ 	.byte	0x3f
	.zero		1


	//   ....[55]....
        /*0ecc*/ 	.word	0x000154a0
        /*0ed0*/ 	.word	0x00000002
        /*0ed4*/ 	.word	0x00030840
        /*0ed8*/ 	.short	0x010a
        /*0eda*/ 	.byte	0x3f
	.zero		1


	//   ....[56]....
        /*0edc*/ 	.word	0x00015720
        /*0ee0*/ 	.word	0x00000003
        /*0ee4*/ 	.word	0x00000060
        /*0ee8*/ 	.short	0x010a
        /*0eea*/ 	.byte	0x3f
	.zero		1


	//   ....[57]....
        /*0eec*/ 	.word	0x00015c80
        /*0ef0*/ 	.word	0x00000002
        /*0ef4*/ 	.word	0x00030840
        /*0ef8*/ 	.short	0x010a
        /*0efa*/ 	.byte	0x3f
	.zero		1


	//   ....[58]....
        /*0efc*/ 	.word	0x00015f00
        /*0f00*/ 	.word	0x0000000a
        /*0f04*/ 	.word	0x00000060
        /*0f08*/ 	.short	0x010a
        /*0f0a*/ 	.byte	0x3f
	.zero		1


	//   ....[59]....
        /*0f0c*/ 	.word	0x000163a0
        /*0f10*/ 	.word	0x00000002
        /*0f14*/ 	.word	0x00030840
        /*0f18*/ 	.short	0x010a
        /*0f1a*/ 	.byte	0x3f
	.zero		1


	//   ....[60]....
        /*0f1c*/ 	.word	0x00016630
        /*0f20*/ 	.word	0x00000003
        /*0f24*/ 	.word	0x00000060
        /*0f28*/ 	.short	0x010a
        /*0f2a*/ 	.byte	0x3f
	.zero		1


	//   ....[61]....
        /*0f2c*/ 	.word	0x00016a80
        /*0f30*/ 	.word	0x00000003
        /*0f34*/ 	.word	0x00030860
        /*0f38*/ 	.short	0x010a
        /*0f3a*/ 	.byte	0x3f
	.zero		1


	//   ....[62]....
        /*0f3c*/ 	.word	0x000179e0
        /*0f40*/ 	.word	0x00000009
        /*0f44*/ 	.word	0x00030820
        /*0f48*/ 	.short	0x010a
        /*0f4a*/ 	.byte	0x3f
	.zero		1


	//   ....[63]....
        /*0f4c*/ 	.word	0x00017b70
        /*0f50*/ 	.word	0x00000007
        /*0f54*/ 	.word	0x00000000
        /*0f58*/ 	.short	0x010a
        /*0f5a*/ 	.byte	0x3f
	.zero		1


	//   ....[64]....
        /*0f5c*/ 	.word	0x00017be0
        /*0f60*/ 	.word	0x00000003
        /*0f64*/ 	.word	0x00000000
        /*0f68*/ 	.short	0x010a
        /*0f6a*/ 	.byte	0x3f
	.zero		1


	//   ....[65]....
        /*0f6c*/ 	.word	0x00017c40
        /*0f70*/ 	.word	0x00000005
        /*0f74*/ 	.word	0x00000000
        /*0f78*/ 	.short	0x010a
        /*0f7a*/ 	.byte	0x3f
	.zero		1


	//   ....[66]....
        /*0f7c*/ 	.word	0x00017c70
        /*0f80*/ 	.word	0x00000003
        /*0f84*/ 	.word	0x00000000
        /*0f88*/ 	.short	0x010a
        /*0f8a*/ 	.byte	0x3f
	.zero		1


	//   ....[67]....
        /*0f8c*/ 	.word	0x00017cd0
        /*0f90*/ 	.word	0x00000052
        /*0f94*/ 	.word	0x00030890
        /*0f98*/ 	.short	0x010a
        /*0f9a*/ 	.byte	0x3f
	.zero		1


	//   ....[68]....
        /*0f9c*/ 	.word	0x00017d20
        /*0fa0*/ 	.word	0x00000052
        /*0fa4*/ 	.word	0x00030890
        /*0fa8*/ 	.short	0x010a
        /*0faa*/ 	.byte	0x3f
	.zero		1


	//   ....[69]....
        /*0fac*/ 	.word	0x00017d70
        /*0fb0*/ 	.word	0x00000052
        /*0fb4*/ 	.word	0x00030890
        /*0fb8*/ 	.short	0x010a
        /*0fba*/ 	.byte	0x3f
	.zero		1


	//   ....[70]....
        /*0fbc*/ 	.word	0x00017dc0
        /*0fc0*/ 	.word	0x00000052
        /*0fc4*/ 	.word	0x000308b0
        /*0fc8*/ 	.short	0x010a
        /*0fca*/ 	.byte	0x3f
	.zero		1


	//   ....[71]....
        /*0fcc*/ 	.word	0x000180d0
        /*0fd0*/ 	.word	0x00000002
        /*0fd4*/ 	.word	0x00030800
        /*0fd8*/ 	.short	0x010a
        /*0fda*/ 	.byte	0x3f
	.zero		1


	//   ....[72]....
        /*0fdc*/ 	.word	0x000182e0
        /*0fe0*/ 	.word	0x00000002
        /*0fe4*/ 	.word	0x00030800
        /*0fe8*/ 	.short	0x010a
        /*0fea*/ 	.byte	0x3f
	.zero		1


	//   ....[73]....
        /*0fec*/ 	.word	0x00018330
        /*0ff0*/ 	.word	0x00000008
        /*0ff4*/ 	.word	0x00030830
        /*0ff8*/ 	.short	0x010a
        /*0ffa*/ 	.byte	0x3f
	.zero		1


	//   ....[74]....
        /*0ffc*/ 	.word	0x00018380
        /*1000*/ 	.word	0x00000000
        /*1004*/ 	.word	0x00030830
        /*1008*/ 	.short	0x010a
        /*100a*/ 	.byte	0x3f
	.zero		1


	//   ....[75]....
        /*100c*/ 	.word	0x000183d0
        /*1010*/ 	.word	0x00000003
        /*1014*/ 	.word	0x00030850
        /*1018*/ 	.short	0x010a
        /*101a*/ 	.byte	0x3f
	.zero		1


	//   ....[76]....
        /*101c*/ 	.word	0x00018420
        /*1020*/ 	.word	0x0000000d
        /*1024*/ 	.word	0x00030850
        /*1028*/ 	.short	0x010a
        /*102a*/ 	.byte	0x3f
	.zero		1


	//   ....[77]....
        /*102c*/ 	.word	0x00018fd0
        /*1030*/ 	.word	0x00000010
        /*1034*/ 	.word	0x00030820
        /*1038*/ 	.short	0x010a
        /*103a*/ 	.byte	0x3f
	.zero		1


	//   ....[78]....
        /*103c*/ 	.word	0x00019020
        /*1040*/ 	.word	0x00000007
        /*1044*/ 	.word	0x000308a0
        /*1048*/ 	.short	0x010a
        /*104a*/ 	.byte	0x3f
	.zero		1


	//   ....[79]....
        /*104c*/ 	.word	0x00019070
        /*1050*/ 	.word	0x00000007
        /*1054*/ 	.word	0x000308c0
        /*1058*/ 	.short	0x010a
        /*105a*/ 	.byte	0x3f
	.zero		1


	//   ....[80]....
        /*105c*/ 	.word	0x000190c0
        /*1060*/ 	.word	0x00000006
        /*1064*/ 	.word	0x000308a0
        /*1068*/ 	.short	0x010a
        /*106a*/ 	.byte	0x3f
	.zero		1


	//   ....[81]....
        /*106c*/ 	.word	0x00019110
        /*1070*/ 	.word	0x00000006
        /*1074*/ 	.word	0x000308c0
        /*1078*/ 	.short	0x010a
        /*107a*/ 	.byte	0x3f
	.zero		1


	//   ....[82]....
        /*107c*/ 	.word	0x000192b0
        /*1080*/ 	.word	0x00000000
        /*1084*/ 	.word	0x00030840
        /*1088*/ 	.short	0x010a
        /*108a*/ 	.byte	0x3f
	.zero		1


	//   ....[83]....
        /*108c*/ 	.word	0x0001a280
        /*1090*/ 	.word	0x00000010
        /*1094*/ 	.word	0x00030820
        /*1098*/ 	.short	0x010a
        /*109a*/ 	.byte	0x3f
	.zero		1


	//   ....[84]....
        /*109c*/ 	.word	0x0001a2d0
        /*10a0*/ 	.word	0x00000002
        /*10a4*/ 	.word	0x00030840
        /*10a8*/ 	.short	0x010a
        /*10aa*/ 	.byte	0x3f
	.zero		1


	//   ....[85]....
        /*10ac*/ 	.word	0x0001a320
        /*10b0*/ 	.word	0x00000003
        /*10b4*/ 	.word	0x00000060
        /*10b8*/ 	.short	0x010a
        /*10ba*/ 	.byte	0x3f
	.zero		1


	//   ....[86]....
        /*10bc*/ 	.word	0x0001a370
        /*10c0*/ 	.word	0x00000002
        /*10c4*/ 	.word	0x00030840
        /*10c8*/ 	.short	0x010a
        /*10ca*/ 	.byte	0x3f
	.zero		1


	//   ....[87]....
        /*10cc*/ 	.word	0x0001a3c0
        /*10d0*/ 	.word	0x0000000a
        /*10d4*/ 	.word	0x00000060
        /*10d8*/ 	.short	0x010a
        /*10da*/ 	.byte	0x3f
	.zero		1


	//   ....[88]....
        /*10dc*/ 	.word	0x0001a410
        /*10e0*/ 	.word	0x00000002
        /*10e4*/ 	.word	0x00030840
        /*10e8*/ 	.short	0x010a
        /*10ea*/ 	.byte	0x3f
	.zero		1


	//   ....[89]....
        /*10ec*/ 	.word	0x0001a460
        /*10f0*/ 	.word	0x00000003
        /*10f4*/ 	.word	0x00000060
        /*10f8*/ 	.short	0x010a
        /*10fa*/ 	.byte	0x3f
	.zero		1


	//   ....[90]....
        /*10fc*/ 	.word	0x0001a4b0
        /*1100*/ 	.word	0x00000003
        /*1104*/ 	.word	0x00030860
        /*1108*/ 	.short	0x010a
        /*110a*/ 	.byte	0x3f
	.zero		1


	//   ....[91]....
        /*110c*/ 	.word	0x0001aee0
        /*1110*/ 	.word	0x00000009
        /*1114*/ 	.word	0x00030820
        /*1118*/ 	.short	0x010a
        /*111a*/ 	.byte	0x3f
	.zero		1


	//   ....[92]....
        /*111c*/ 	.word	0x0001b080
        /*1120*/ 	.word	0x00000007
        /*1124*/ 	.word	0x00000000
        /*1128*/ 	.short	0x010a
        /*112a*/ 	.byte	0x3f
	.zero		1


	//   ....[93]....
        /*112c*/ 	.word	0x0001b0d0
        /*1130*/ 	.word	0x00000003
        /*1134*/ 	.word	0x00000000
        /*1138*/ 	.short	0x010a
        /*113a*/ 	.byte	0x3f
	.zero		1


	//   ....[94]....
        /*113c*/ 	.word	0x0001b120
        /*1140*/ 	.word	0x00000005
        /*1144*/ 	.word	0x00000000
        /*1148*/ 	.short	0x010a
        /*114a*/ 	.byte	0x3f
	.zero		1


	//----- nvinfo : EIATTR_NUM_MBARRIERS
	.align		4
.L_153:
        /*114c*/ 	.byte	0x03, 0x38
        /*114e*/ 	.short	0x0016


	//----- nvinfo : EIATTR_EXIT_INSTR_OFFSETS
	.align		4
        /*1150*/ 	.byte	0x04, 0x1c
        /*1152*/ 	.short	(.L_155 - .L_154)


	//   ....[0]....
.L_154:
        /*1154*/ 	.word	0x00017cc0


	//----- nvinfo : EIATTR_MAX_THREADS
	.align		4
.L_155:
        /*1158*/ 	.byte	0x04, 0x05
        /*115a*/ 	.short	(.L_157 - .L_156)
.L_156:
        /*115c*/ 	.word	0x00000200
        /*1160*/ 	.word	0x00000001
        /*1164*/ 	.word	0x00000001


	//----- nvinfo : EIATTR_CRS_STACK_SIZE
	.align		4
.L_157:
        /*1168*/ 	.byte	0x04, 0x1e
        /*116a*/ 	.short	(.L_159 - .L_158)
.L_158:
        /*116c*/ 	.word	0x00000000


	//----- nvinfo : EIATTR_CBANK_PARAM_SIZE
	.align		4
.L_159:
        /*1170*/ 	.byte	0x03, 0x19
        /*1172*/ 	.short	0x0af0


	//----- nvinfo : EIATTR_PARAM_CBANK
	.align		4
        /*1174*/ 	.byte	0x04, 0x0a
        /*1176*/ 	.short	(.L_161 - .L_160)
	.align		4
.L_160:
        /*1178*/ 	.word	index@(.nv.constant0._ZN7cutlass13device_kernelIN5flash11enable_sm90INS1_16FlashAttnFwdSm90INS1_25CollectiveMainloopFwdSm90ILi2EN4cute5tupleIJNS5_1CILi1EEES8_S8_EEENS6_IJNS7_ILi192EEESA_NS7_ILi64EEEEEELi64ENS_6half_tEfNS_4arch4Sm90ELb0ELb0ELb0ELb1ELb0ELb1ELb0ELb0ELb1ELb1ELb1ELb0EEENS1_21CollectiveEpilogueFwdINS6_IJSA_SB_SA_EEES9_SD_SF_Li384ELb1ELb1ELb1ELb0EEENS1_36VarlenDynamicPersistentTileSchedulerILi192ELi192ELi384ELi128ELb1ELb1ELb1ELb0ELb1ELb1EEEEEEEEEvNT_6ParamsE)
        /*117c*/ 	.short	0x0210
        /*117e*/ 	.short	0x0af0


	//----- nvinfo : EIATTR_SW_WAR
	.align		4
.L_161:
        /*1180*/ 	.byte	0x04, 0x36
        /*1182*/ 	.short	(.L_163 - .L_162)
.L_162:
        /*1184*/ 	.word	0x00000008
.L_163:


//--------------------- .nv.info._ZN7cutlass13device_kernelIN5flash11enable_sm90INS1_16FlashAttnFwdSm90INS1_25CollectiveMainloopFwdSm90ILi2EN4cute5tupleIJNS5_1CILi1EEES8_S8_EEENS6_IJNS7_ILi192EEENS7_ILi128EEENS7_ILi64EEEEEELi64ENS_6half_tEfNS_4arch4Sm90ELb0ELb1ELb0ELb0ELb0ELb0ELb0ELb1ELb1ELb1ELb1ELb0EEENS1_21CollectiveEpilogueFwdINS6_IJSA_SC_SB_EEES9_SE_SG_Li384ELb0ELb1ELb1ELb0EEENS1_19SingleTileSchedulerILb0ELb1ELb1ELi192EEEEEEEEEvNT_6ParamsE --------------------------
	.section	.nv.info._ZN7cutlass13device_kernelIN5flash11enable_sm90INS1_16FlashAttnFwdSm90INS1_25CollectiveMainloopFwdSm90ILi2EN4cute5tupleIJNS5_1CILi1EEES8_S8_EEENS6_IJNS7_ILi192EEENS7_ILi128EEENS7_ILi64EEEEEELi64ENS_6half_tEfNS_4arch4Sm90ELb0ELb1ELb0ELb0ELb0ELb0ELb0ELb1ELb1ELb1ELb1ELb0EEENS1_21CollectiveEpilogueFwdINS6_IJSA_SC_SB_EEES9_SE_SG_Li384ELb0ELb1ELb1ELb0EEENS1_19SingleTileSchedulerILb0ELb1ELb1ELi192EEEEEEEEEvNT_6ParamsE,"",@"SHT_CUDA_INFO"
	.sectionflags	@""
	.align	4


	//----- nvinfo : EIATTR_CUDA_API_VERSION
	.align		4
        /*0000*/ 	.byte	0x04, 0x37
        /*0002*/ 	.short	(.L_165 - .L_164)
.L_164:
        /*0004*/ 	.word	0x00000082


	//----- nvinfo : EIATTR_KPARAM_INFO
	.align		4
.L_165:
        /*0008*/ 	.byte	0x04, 0x17
        /*000a*/ 	.short	(.L_167 - .L_166)
.L_166:
        /*000c*/ 	.word	0x00000000
        /*0010*/ 	.short	0x0000
        /*0012*/ 	.short	0x0070
        /*0014*/ 	.byte	0x00, 0xf0, 0x01, 0x28


	//----- nvinfo : EIATTR_SPARSE_MMA_MASK
	.align		4
.L_167:
        /*0018*/ 	.byte	0x03, 0x50
        /*001a*/ 	.short	0x0000


	//----- nvinfo : EIATTR_MAXREG_COUNT
	.align		4
        /*001c*/ 	.byte	0x03, 0x1b
        /*001e*/ 	.short	0x0080


	//----- nvinfo : EIATTR_NUM_BARRIERS
	.align		4
        /*0020*/ 	.byte	0x02, 0x4c
        /*0022*/ 	.byte	0x10
	.zero		1


	//----- nvinfo : EIATTR_EXTERNS
	.align		4
        /*0024*/ 	.byte	0x04, 0x0f
        /*0026*/ 	.short	(.L_169 - .L_168)


	//   ....[0]....
	.align		4
.L_168:
        /*0028*/ 	.word	index@(__assertfail)


	//----- nvinfo : EIATTR_MERCURY_ISA_VERSION
	.align		4
.L_169:
        /*002c*/ 	.byte	0x03, 0x5f
        /*002e*/ 	.short	0x0101


	//----- nvinfo : EIATTR_INT_WARP_WIDE_INSTR_OFFSETS
	.align		4
        /*0030*/ 	.byte	0x04, 0x31
        /*0032*/ 	.short	(.L_171 - .L_170)


	//   ....[0]....
.L_170:
        /*0034*/ 	.word	0x00000120


	//   ....[1]....
        /*0038*/ 	.word	0x00000160


	//   ....[2]....
        /*003c*/ 	.word	0x000001d0


	//----- nvinfo : EIATTR_COOP_GROUP_MASK_REGIDS
	.align		4
.L_171:
        /*0040*/ 	.byte	0x04, 0x29
        /*0042*/ 	.short	(.L_173 - .L_172)


	//   ....[0]....
.L_172:
        /*0044*/ 	.word	0xffffffff


	//   ....[1]....
        /*0048*/ 	.word	0xffffffff


	//   ....[2]....
        /*004c*/ 	.word	0xffffffff


	//   ....[3]....
        /*0050*/ 	.word	0xffffffff


	//   ....[4]....
        /*0054*/ 	.word	0xffffffff


	//   ....[5]....
        /*0058*/ 	.word	0xffffffff


	//   ....[6]....
        /*005c*/ 	.word	0xffffffff


	//   ....[7]....
        /*0060*/ 	.word	0xffffffff


	//   ....[8]....
        /*0064*/ 	.word	0xffffffff


	//   ....[9]....
        /*0068*/ 	.word	0xffffffff


	//   ....[10]....
        /*006c*/ 	.word	0xffffffff


	//   ....[11]....
        /*0070*/ 	.word	0xffffffff


	//   ....[12]....
        /*0074*/ 	.word	0xffffffff


	//   ....[13]....
        /*0078*/ 	.word	0xffffffff


	//   ....[14]....
        /*007c*/ 	.word	0xffffffff


	//   ....[15]....
        /*0080*/ 	.word	0xffffffff


	//   ....[16]....
        /*0084*/ 	.word	0xffffffff


	//   ....[17]....
        /*0088*/ 	.word	0xffffffff


	//   ....[18]....
        /*008c*/ 	.word	0xffffffff


	//   ....[19]....
        /*0090*/ 	.word	0xffffffff


	//   ....[20]....
        /*0094*/ 	.word	0xffffffff


	//   ....[21]....
        /*0098*/ 	.word	0xffffffff


	//   ....[22]....
        /*009c*/ 	.word	0xffffffff


	//   ....[23]....
        /*00a0*/ 	.word	0xffffffff


	//   ....[24]....
        /*00a4*/ 	.word	0xffffffff


	//   ....[25]....
        /*00a8*/ 	.word	0xffffffff


	//   ....[26]....
        /*00ac*/ 	.word	0xffffffff


	//   ....[27]....
        /*00b0*/ 	.word	0xffffffff


	//   ....[28]....
        /*00b4*/ 	.word	0xffffffff


	//   ....[29]....
        /*00b8*/ 	.word	0xffffffff


	//   ....[30]....
        /*00bc*/ 	.word	0xffffffff


	//   ....[31]....
        /*00c0*/ 	.word	0xffffffff


	//   ....[32]....
        /*00c4*/ 	.word	0xffffffff


	//   ....[33]....
        /*00c8*/ 	.word	0xffffffff


	//   ....[34]....
        /*00cc*/ 	.word	0xffffffff


	//   ....[35]....
        /*00d0*/ 	.word	0xffffffff


	//   ....[36]....
        /*00d4*/ 	.word	0xffffffff


	//   ....[37]....
        /*00d8*/ 	.word	0xffffffff


	//   ....[38]....
        /*00dc*/ 	.word	0xffffffff


	//   ....[39]....
        /*00e0*/ 	.word	0xffffffff


	//   ....[40]....
        /*00e4*/ 	.word	0xffffffff


	//   ....[41]....
        /*00e8*/ 	.word	0xffffffff


	//   ....[42]....
        /*00ec*/ 	.word	0xffffffff


	//   ....[43]....
        /*00f0*/ 	.word	0xffffffff


	//   ....[44]....
        /*00f4*/ 	.word	0xffffffff


	//   ....[45]....
        /*00f8*/ 	.word	0xffffffff


	//   ....[46]....
        /*00fc*/ 	.word	0xffffffff


	//   ....[47]....
        /*0100*/ 	.word	0xffffffff


	//   ....[48]....
        /*0104*/ 	.word	0xffffffff


	//   ....[49]....
        /*0108*/ 	.word	0xffffffff


	//   ....[50]....
        /*010c*/ 	.word	0xffffffff


	//   ....[51]....
        /*0110*/ 	.word	0xffffffff


	//   ....[52]....
        /*0114*/ 	.word	0xffffffff


	//   ....[53]....
        /*0118*/ 	.word	0xffffffff


	//   ....[54]....
        /*011c*/ 	.word	0xffffffff


	//   ....[55]....
        /*0120*/ 	.word	0xffffffff


	//   ....[56]....
        /*0124*/ 	.word	0xffffffff


	//   ....[57]....
        /*0128*/ 	.word	0xffffffff


	//   ....[58]....
        /*012c*/ 	.word	0xffffffff


	//   ....[59]....
        /*0130*/ 	.word	0xffffffff


	//   ....[60]....
        /*0134*/ 	.word	0xffffffff


	//   ....[61]....
        /*0138*/ 	.word	0xffffffff


	//   ....[62]....
        /*013c*/ 	.word	0xffffffff


	//   ....[63]....
        /*0140*/ 	.word	0xffffffff


	//   ....[64]....
        /*0144*/ 	.word	0xffffffff


	//   ....[65]....
        /*0148*/ 	.word	0xffffffff


	//   ....[66]....
        /*014c*/ 	.word	0xffffffff


	//   ....[67]....
        /*0150*/ 	.word	0xffffffff


	//   ....[68]....
        /*0154*/ 	.word	0xffffffff


	//   ....[69]....
        /*0158*/ 	.word	0x0500000f


	//   ....[70]....
        /*015c*/ 	.word	0x0500000f


	//   ....[71]....
        /*0160*/ 	.word	0x0500000f


	//   ....[72]....
        /*0164*/ 	.word	0x0500000f


	//   ....[73]....
        /*0168*/ 	.word	0x0500000f


	//   ....[74]....
        /*016c*/ 	.word	0x0500000f


	//   ....[75]....
        /*0170*/ 	.word	0x0500000f


	//   ....[76]....
        /*0174*/ 	.word	0x0500000f


	//   ....[77]....
        /*0178*/ 	.word	0x0500000f


	//   ....[78]....
        /*017c*/ 	.word	0x0500000f


	//   ....[79]....
        /*0180*/ 	.word	0x0500000f


	//   ....[80]....
        /*0184*/ 	.word	0x0500000f


	//   ....[81]....
        /*0188*/ 	.word	0x0500000f


	//   ....[82]....
        /*018c*/ 	.word	0x0500000f


	//   ....[83]....
        /*0190*/ 	.word	0x0500000f


	//   ....[84]....
        /*0194*/ 	.word	0x0500000f


	//   ....[85]....
        /*0198*/ 	.word	0x0500000f


	//   ....[86]....
        /*019c*/ 	.word	0x0500000f


	//   ....[87]....
        /*01a0*/ 	.word	0x0500000f


	//   ....[88]....
        /*01a4*/ 	.word	0x0500000f


	//   ....[89]....
        /*01a8*/ 	.word	0x0500000f


	//   ....[90]....
        /*01ac*/ 	.word	0x0500000f


	//   ....[91]....
        /*01b0*/ 	.word	0x0500000f


	//   ....[92]....
        /*01b4*/ 	.word	0x0500000f


	//   ....[93]....
        /*01b8*/ 	.word	0x0500000f


	//   ....[94]....
        /*01bc*/ 	.word	0x0500000f


	//----- nvinfo : EIATTR_COOP_GROUP_INSTR_OFFSETS
	.align		4
.L_173:
        /*01c0*/ 	.byte	0x04, 0x28
        /*01c2*/ 	.short	(.L_175 - .L_174)


	//   ....[0]....
.L_174:
        /*01c4*/ 	.word	0x00000060


	//   ....[1]....
        /*01c8*/ 	.word	0x00000130


	//   ....[2]....
        /*01cc*/ 	.word	0x00000180


	//   ....[3]....
        /*01d0*/ 	.word	0x000003b0


	//   ....[4]....
        /*01d4*/ 	.word	0x00000510


	//   ....[5]....
        /*01d8*/ 	.word	0x00000630


	//   ....[6]....
        /*01dc*/ 	.word	0x00000790


	//   ....[7]....
        /*01e0*/ 	.word	0x000014a0


	//   ....[8]....
        /*01e4*/ 	.word	0x00001bf0


	//   ....[9]....
        /*01e8*/ 	.word	0x00001f00


	//   ....[10]....
        /*01ec*/ 	.word	0x00003180


	//   ....[11]....
        /*01f0*/ 	.word	0x000032b0


	//   ....[12]....
        /*01f4*/ 	.word	0x00003c40


	//   ....[13]....
        /*01f8*/ 	.word	0x00003cc0


	//   ....[14]....
        /*01fc*/ 	.word	0x00005160


	//   ....[15]....
        /*0200*/ 	.word	0x000053e0


	//   ....[16]....
        /*0204*/ 	.word	0x00005f30


	//   ....[17]....
        /*0208*/ 	.word	0x00005f50


	//   ....[18]....
        /*020c*/ 	.word	0x000069d0


	//   ....[19]....
        /*0210*/ 	.word	0x00006a50


	//   ....[20]....
        /*0214*/ 	.word	0x00008160


	//   ....[21]....
        /*0218*/ 	.word	0x00008190


	//   ....[22]....
        /*021c*/ 	.word	0x00008720


	//   ....[23]....
        /*0220*/ 	.word	0x000087a0


	//   ....[24]....
        /*0224*/ 	.word	0x00009cf0


	//   ....[25]....
        /*0228*/ 	.word	0x0000a130


	//   ....[26]....
        /*022c*/ 	.word	0x0000acc0


	//   ....[27]....
        /*0230*/ 	.word	0x0000ace0


	//   ....[28]....
        /*0234*/ 	.word	0x0000b6d0


	//   ....[29]....
        /*0238*/ 	.word	0x0000b750


	//   ....[30]....
        /*023c*/ 	.word	0x0000c600


	//   ....[31]....
        /*0240*/ 	.word	0x0000c630


	//   ....[32]....
        /*0244*/ 	.word	0x0000c720


	//   ....[33]....
        /*0248*/ 	.word	0x0000c730


	//   ....[34]....
        /*024c*/ 	.word	0x0000d4c0


	//   ....[35]....
        /*0250*/ 	.word	0x0000d500


	//   ....[36]....
        /*0254*/ 	.word	0x0000d540


	//   ....[37]....
        /*0258*/ 	.word	0x0000d560


	//   ....[38]....
        /*025c*/ 	.word	0x0000d580


	//   ....[39]....
        /*0260*/ 	.word	0x0000d590


	//   ....[40]....
        /*0264*/ 	.word	0x0000d8d0


	//   ....[41]....
        /*0268*/ 	.word	0x0000d8e0


	//   ....[42]....
        /*026c*/ 	.word	0x0000e000


	//   ....[43]....
        /*0270*/ 	.word	0x0000eeb0


	//   ....[44]....
        /*0274*/ 	.word	0x0000f830


	//   ....[45]....
        /*0278*/ 	.word	0x0000f860


	//   ....[46]....
        /*027c*/ 	.word	0x0000f890


	//   ....[47]....
        /*0280*/ 	.word	0x0000f8b0


	//   ....[48]....
        /*0284*/ 	.word	0x0000f8c0


	//   ....[49]....
        /*0288*/ 	.word	0x0000f910


	//   ....[50]....
        /*028c*/ 	.word	0x0000f970


	//   ....[51]....
        /*0290*/ 	.word	0x0000f990


	//   ....[52]....
        /*0294*/ 	.word	0x0000f9f0


	//   ....[53]....
        /*0298*/ 	.word	0x0000fa20


	//   ....[54]....
        /*029c*/ 	.word	0x0000fa90


	//   ....[55]....
        /*02a0*/ 	.word	0x0000fac0


	//   ....[56]....
        /*02a4*/ 	.word	0x0000faf0


	//   ....[57]....
        /*02a8*/ 	.word	0x0000fb20


	//   ....[58]....
        /*02ac*/ 	.word	0x0000fb70


	//   ....[59]....
        /*02b0*/ 	.word	0x0000fb90


	//   ....[60]....
        /*02b4*/ 	.word	0x0000fbd0


	//   ....[61]....
        /*02b8*/ 	.word	0x0000fc00


	//   ....[62]....
        /*02bc*/ 	.word	0x0000fc30


	//   ....[63]....
        /*02c0*/ 	.word	0x0000fca0


	//   ....[64]....
        /*02c4*/ 	.word	0x0000fd20


	//   ....[65]....
        /*02c8*/ 	.word	0x0000fd30


	//   ....[66]....
        /*02cc*/ 	.word	0x0000fd60


	//   ....[67]....
        /*02d0*/ 	.word	0x0000fd90


	//   ....[68]....
        /*02d4*/ 	.word	0x00011650


	//   ....[69]....
        /*02d8*/ 	.word	0x00011c70


	//   ....[70]....
        /*02dc*/ 	.word	0x00011de0


	//   ....[71]....
        /*02e0*/ 	.word	0x00011e30


	//   ....[72]....
        /*02e4*/ 	.word	0x00011f50


	//   ....[73]....
        /*02e8*/ 	.word	0x00011fa0


	//   ....[74]....
        /*02ec*/ 	.word	0x00012030


	//   ....[75]....
        /*02f0*/ 	.word	0x000120e0


	//   ....[76]....
        /*02f4*/ 	.word	0x00012180


	//   ....[77]....
        /*02f8*/ 	.word	0x00012220


	//   ....[78]....
        /*02fc*/ 	.word	0x000122b0


	//   ....[79]....
        /*0300*/ 	.word	0x00012350


	//   ....[80]....
        /*0304*/ 	.word	0x000123f0


	//   ....[81]....
        /*0308*/ 	.word	0x00012480


	//   ....[82]....
        /*030c*/ 	.word	0x00012510


	//   ....[83]....
        /*0310*/ 	.word	0x000125c0


	//   ....[84]....
        /*0314*/ 	.word	0x00012620


	//   ....[85]....
        /*0318*/ 	.word	0x000126d0


	//   ....[86]....
        /*031c*/ 	.word	0x00012760


	//   ....[87]....
        /*0320*/ 	.word	0x00012840


	//   ....[88]....
        /*0324*/ 	.word	0x000128a0


	//   ....[89]....
        /*0328*/ 	.word	0x00012960


	//   ....[90]....
        /*032c*/ 	.word	0x000129c0


	//   ....[91]....
        /*0330*/ 	.word	0x00012a80


	//   ....[92]....
        /*0334*/ 	.word	0x00012b00


	//   ....[93]....
        /*0338*/ 	.word	0x00012bb0


	//   ....[94]....
        /*033c*/ 	.word	0x00012f80


	//----- nvinfo : EIATTR_REG_RECONFIG
	.align		4
.L_175:
        /*0340*/ 	.byte	0x01, 0x54
	.zero		2


	//----- nvinfo : EIATTR_SYSCALL_OFFSETS
	.align		4
        /*0344*/ 	.byte	0x04, 0x46
        /*0346*/ 	.short	(.L_177 - .L_176)


	//   ....[0]....
.L_176:
        /*0348*/ 	.word	0x00001660


	//   ....[1]....
        /*034c*/ 	.word	0x0000eb60


	//   ....[2]....
        /*0350*/ 	.word	0x0000eca0


	//   ....[3]....
        /*0354*/ 	.word	0x0000ed90


	//   ....[4]....
        /*0358*/ 	.word	0x0000f410


	//----- nvinfo : EIATTR_MBARRIER_INSTR_OFFSETS
	.align		4
.L_177:
        /*035c*/ 	.byte	0x04, 0x39
        /*035e*/ 	.short	(.L_179 - .L_178)


	//   ....[0]....
.L_178:
        /*0360*/ 	.word	0x00000260
        /*0364*/ 	.word	0x000000ff
        /*0368*/ 	.word	0x00016800
        /*036c*/ 	.short	0x0100
        /*036e*/ 	.byte	0x08
	.zero		1


	//   ....[1]....
        /*0370*/ 	.word	0x00000270
        /*0374*/ 	.word	0x000000ff
        /*0378*/ 	.word	0x00016820
        /*037c*/ 	.short	0x0100
        /*037e*/ 	.byte	0x08
	.zero		1


	//   ....[2]....
        /*0380*/ 	.word	0x00000360
        /*0384*/ 	.word	0x000000ff
        /*0388*/ 	.word	0x00016830
        /*038c*/ 	.short	0x0100
        /*038e*/ 	.byte	0x08
	.zero		1


	//   ....[3]....
        /*0390*/ 	.word	0x00000370
        /*0394*/ 	.word	0x000000ff
        /*0398*/ 	.word	0x00016840
        /*039c*/ 	.short	0x0100
        /*039e*/ 	.byte	0x08
	.zero		1


	//   ....[4]....
        /*03a0*/ 	.word	0x00000380
        /*03a4*/ 	.word	0x000000ff
        /*03a8*/ 	.word	0x00016838
        /*03ac*/ 	.short	0x0100
        /*03ae*/ 	.byte	0x08
	.zero		1


	//   ....[5]....
        /*03b0*/ 	.word	0x00000390
        /*03b4*/ 	.word	0x000000ff
        /*03b8*/ 	.word	0x00016848
        /*03bc*/ 	.short	0x0100
        /*03be*/ 	.byte	0x08
	.zero		1


	//   ....[6]....
        /*03c0*/ 	.word	0x000004c0
        /*03c4*/ 	.word	0x000000ff
        /*03c8*/ 	.word	0x00016850
        /*03cc*/ 	.short	0x0100
        /*03ce*/ 	.byte	0x08
	.zero		1


	//   ....[7]....
        /*03d0*/ 	.word	0x000004d0
        /*03d4*/ 	.word	0x000000ff
        /*03d8*/ 	.word	0x00016860
        /*03dc*/ 	.short	0x0100
        /*03de*/ 	.byte	0x08
	.zero		1


	//   ....[8]....
        /*03e0*/ 	.word	0x000004e0
        /*03e4*/ 	.word	0x000000ff
        /*03e8*/ 	.word	0x00016858
        /*03ec*/ 	.short	0x0100
        /*03ee*/ 	.byte	0x08
	.zero		1


	//   ....[9]....
        /*03f0*/ 	.word	0x000004f0
        /*03f4*/ 	.word	0x000000ff
        /*03f8*/ 	.word	0x00016868
        /*03fc*/ 	.short	0x0100
        /*03fe*/ 	.byte	0x08
	.zero		1


	//   ....[10]....
        /*0400*/ 	.word	0x000005e0
        /*0404*/ 	.word	0x000000ff
        /*0408*/ 	.word	0x00016870
        /*040c*/ 	.short	0x0100
        /*040e*/ 	.byte	0x06
	.zero		1


	//   ....[11]....
        /*0410*/ 	.word	0x000005f0
        /*0414*/ 	.word	0x000000ff
        /*0418*/ 	.word	0x00016880
        /*041c*/ 	.short	0x0100
        /*041e*/ 	.byte	0x06
	.zero		1


	//   ....[12]....
        /*0420*/ 	.word	0x00000600
        /*0424*/ 	.word	0x000000ff
        /*0428*/ 	.word	0x00016878
        /*042c*/ 	.short	0x0100
        /*042e*/ 	.byte	0x06
	.zero		1


	//   ....[13]....
        /*0430*/ 	.word	0x00000610
        /*0434*/ 	.word	0x000000ff
        /*0438*/ 	.word	0x00016888
        /*043c*/ 	.short	0x0100
        /*043e*/ 	.byte	0x06
	.zero		1


	//   ....[14]....
        /*0440*/ 	.word	0x00000740
        /*0444*/ 	.word	0x000000ff
        /*0448*/ 	.word	0x00016890
        /*044c*/ 	.short	0x0100
        /*044e*/ 	.byte	0x08
	.zero		1


	//   ....[15]....
        /*0450*/ 	.word	0x00000750
        /*0454*/ 	.word	0x000000ff
        /*0458*/ 	.word	0x000168a0
        /*045c*/ 	.short	0x0100
        /*045e*/ 	.byte	0x08
	.zero		1


	//   ....[16]....
        /*0460*/ 	.word	0x00000760
        /*0464*/ 	.word	0x000000ff
        /*0468*/ 	.word	0x00016898
        /*046c*/ 	.short	0x0100
        /*046e*/ 	.byte	0x08
	.zero		1


	//   ....[17]....
        /*0470*/ 	.word	0x00000770
        /*0474*/ 	.word	0x000000ff
        /*0478*/ 	.word	0x000168a8
        /*047c*/ 	.short	0x0100
        /*047e*/ 	.byte	0x08
	.zero		1


	//   ....[18]....
        /*0480*/ 	.word	0x000008a0
        /*0484*/ 	.word	0x000000ff
        /*0488*/ 	.word	0x000168b0
        /*048c*/ 	.short	0x0100
        /*048e*/ 	.byte	0x08
	.zero		1


	//   ....[19]....
        /*0490*/ 	.word	0x000008b0
        /*0494*/ 	.word	0x000000ff
        /*0498*/ 	.word	0x000168c0
        /*049c*/ 	.short	0x0100
        /*049e*/ 	.byte	0x08
	.zero		1


	//   ....[20]....
        /*04a0*/ 	.word	0x000008c0
        /*04a4*/ 	.word	0x000000ff
        /*04a8*/ 	.word	0x000168b8
        /*04ac*/ 	.short	0x0100
        /*04ae*/ 	.byte	0x08
	.zero		1


	//   ....[21]....
        /*04b0*/ 	.word	0x000008d0
        /*04b4*/ 	.word	0x000000ff
        /*04b8*/ 	.word	0x000168c8
        /*04bc*/ 	.short	0x0100
        /*04be*/ 	.byte	0x08
	.zero		1


	//   ....[22]....
        /*04c0*/ 	.word	0x00001680
        /*04c4*/ 	.word	0x000000ff
        /*04c8*/ 	.word	0x00016800
        /*04cc*/ 	.short	0x010a
        /*04ce*/ 	.byte	0x26
	.zero		1


	//   ....[23]....
        /*04d0*/ 	.word	0x000016f0
        /*04d4*/ 	.word	0x000000ff
        /*04d8*/ 	.word	0x00016830
        /*04dc*/ 	.short	0x010a
        /*04de*/ 	.byte	0x26
	.zero		1


	//   ....[24]....
        /*04e0*/ 	.word	0x00001760
        /*04e4*/ 	.word	0x000000ff
        /*04e8*/ 	.word	0x00016830
        /*04ec*/ 	.short	0x010a
        /*04ee*/ 	.byte	0x26
	.zero		1


	//   ....[25]....
        /*04f0*/ 	.word	0x00001d30
        /*04f4*/ 	.word	0x00000004
        /*04f8*/ 	.word	0x00000000
        /*04fc*/ 	.short	0x0101
        /*04fe*/ 	.byte	0x3f
	.zero		1


	//   ....[26]....
        /*0500*/ 	.word	0x00004b30
        /*0504*/ 	.word	0x000000ff
        /*0508*/ 	.word	0x00016830
        /*050c*/ 	.short	0x010a
        /*050e*/ 	.byte	0x0a
	.zero		1


	//   ....[27]....
        /*0510*/ 	.word	0x00004b70
        /*0514*/ 	.word	0x000000ff
        /*0518*/ 	.word	0x00016830
        /*051c*/ 	.short	0x010a
        /*051e*/ 	.byte	0x0a
	.zero		1


	//   ....[28]....
        /*0520*/ 	.word	0x00004d70
        /*0524*/ 	.word	0x000000ff
        /*0528*/ 	.word	0x00016850
        /*052c*/ 	.short	0x010a
        /*052e*/ 	.byte	0x0a
	.zero		1


	//   ....[29]....
        /*0530*/ 	.word	0x00004db0
        /*0534*/ 	.word	0x000000ff
        /*0538*/ 	.word	0x00016850
        /*053c*/ 	.short	0x010a
        /*053e*/ 	.byte	0x0a
	.zero		1


	//   ....[30]....
        /*0540*/ 	.word	0x000051f0
        /*0544*/ 	.word	0x0000000f
        /*0548*/ 	.word	0x00000000
        /*054c*/ 	.short	0x0101
        /*054e*/ 	.byte	0x3f
	.zero		1


	//   ....[31]....
        /*0550*/ 	.word	0x00006f30
        /*0554*/ 	.word	0x0000002e
        /*0558*/ 	.word	0x00000000
        /*055c*/ 	.short	0x0101
        /*055e*/ 	.byte	0x3f
	.zero		1


	//   ....[32]....
        /*0560*/ 	.word	0x00007bb0
        /*0564*/ 	.word	0x000000ff
        /*0568*/ 	.word	0x00016830
        /*056c*/ 	.short	0x010a
        /*056e*/ 	.byte	0x0a
	.zero		1


	//   ....[33]....
        /*0570*/ 	.word	0x00007bf0
        /*0574*/ 	.word	0x000000ff
        /*0578*/ 	.word	0x00016830
        /*057c*/ 	.short	0x010a
        /*057e*/ 	.byte	0x0a
	.zero		1


	//   ....[34]....
        /*0580*/ 	.word	0x00007df0
        /*0584*/ 	.word	0x000000ff
        /*0588*/ 	.word	0x00016850
        /*058c*/ 	.short	0x010a
        /*058e*/ 	.byte	0x0a
	.zero		1


	//   ....[35]....
        /*0590*/ 	.word	0x00007e30
        /*0594*/ 	.word	0x000000ff
        /*0598*/ 	.word	0x00016850
        /*059c*/ 	.short	0x010a
        /*059e*/ 	.byte	0x0a
	.zero		1


	//   ....[36]....
        /*05a0*/ 	.word	0x000090e0
        /*05a4*/ 	.word	0x0000001f
        /*05a8*/ 	.word	0x00000000
        /*05ac*/ 	.short	0x0101
        /*05ae*/ 	.byte	0x3f
	.zero		1


	//   ....[37]....
        /*05b0*/ 	.word	0x00009290
        /*05b4*/ 	.word	0x0000001f
        /*05b8*/ 	.word	0x00000000
        /*05bc*/ 	.short	0x0101
        /*05be*/ 	.byte	0x3f
	.zero		1


	//   ....[38]....
        /*05c0*/ 	.word	0x00009900
        /*05c4*/ 	.word	0x000000ff
        /*05c8*/ 	.word	0x00016830
        /*05cc*/ 	.short	0x010a
        /*05ce*/ 	.byte	0x0a
	.zero		1


	//   ....[39]....
        /*05d0*/ 	.word	0x00009940
        /*05d4*/ 	.word	0x000000ff
        /*05d8*/ 	.word	0x00016830
        /*05dc*/ 	.short	0x010a
        /*05de*/ 	.byte	0x0a
	.zero		1


	//   ....[40]....
        /*05e0*/ 	.word	0x00009b30
        /*05e4*/ 	.word	0x000000ff
        /*05e8*/ 	.word	0x00016850
        /*05ec*/ 	.short	0x010a
        /*05ee*/ 	.byte	0x0a
	.zero		1


	//   ....[41]....
        /*05f0*/ 	.word	0x00009b70
        /*05f4*/ 	.word	0x000000ff
        /*05f8*/ 	.word	0x00016850
        /*05fc*/ 	.short	0x010a
        /*05fe*/ 	.byte	0x0a
	.zero		1


	//   ....[42]....
        /*0600*/ 	.word	0x00009f70
        /*0604*/ 	.word	0x0000000f
        /*0608*/ 	.word	0x00000000
        /*060c*/ 	.short	0x0101
        /*060e*/ 	.byte	0x3f
	.zero		1


	//   ....[43]....
        /*0610*/ 	.word	0x0000bc30
        /*0614*/ 	.word	0x0000002e
        /*0618*/ 	.word	0x00000000
        /*061c*/ 	.short	0x0101
        /*061e*/ 	.byte	0x3f
	.zero		1


	//   ....[44]....
        /*0620*/ 	.word	0x0000c570
        /*0624*/ 	.word	0x000000ff
        /*0628*/ 	.word	0x00016850
        /*062c*/ 	.short	0x010a
        /*062e*/ 	.byte	0x07
	.zero		1


	//   ....[45]....
        /*0630*/ 	.word	0x0000c5b0
        /*0634*/ 	.word	0x000000ff
        /*0638*/ 	.word	0x00016850
        /*063c*/ 	.short	0x010a
        /*063e*/ 	.byte	0x07
	.zero		1


	//   ....[46]....
        /*0640*/ 	.word	0x0000cac0
        /*0644*/ 	.word	0x0000000d
        /*0648*/ 	.word	0x00000000
        /*064c*/ 	.short	0x0101
        /*064e*/ 	.byte	0x3f
	.zero		1


	//   ....[47]....
        /*0650*/ 	.word	0x0000d570
        /*0654*/ 	.word	0x000000ff
        /*0658*/ 	.word	0x00000000
        /*065c*/ 	.short	0x0101
        /*065e*/ 	.byte	0x04
	.zero		1


	//   ....[48]....
        /*0660*/ 	.word	0x0000f0b0
        /*0664*/ 	.word	0x000000ff
        /*0668*/ 	.word	0x00016840
        /*066c*/ 	.short	0x010a
        /*066e*/ 	.byte	0x26
	.zero		1


	//   ....[49]....
        /*0670*/ 	.word	0x0000feb0
        /*0674*/ 	.word	0x000000ff
        /*0678*/ 	.word	0x00016800
        /*067c*/ 	.short	0x0107
        /*067e*/ 	.byte	0x26
	.zero		1


	//   ....[50]....
        /*0680*/ 	.word	0x0000fef0
        /*0684*/ 	.word	0x000000ff
        /*0688*/ 	.word	0x00016800
        /*068c*/ 	.short	0x0101
        /*068e*/ 	.byte	0x26
	.zero		1


	//   ....[51]....
        /*0690*/ 	.word	0x0000ff20
        /*0694*/ 	.word	0x000000ff
        /*0698*/ 	.word	0x00016820
        /*069c*/ 	.short	0x010a
        /*069e*/ 	.byte	0x26
	.zero		1


	//   ....[52]....
        /*06a0*/ 	.word	0x000102b0
        /*06a4*/ 	.word	0x000000ff
        /*06a8*/ 	.word	0x00016848
        /*06ac*/ 	.short	0x010a
        /*06ae*/ 	.byte	0x26
	.zero		1


	//   ....[53]....
        /*06b0*/ 	.word	0x000104a0
        /*06b4*/ 	.word	0x000000ff
        /*06b8*/ 	.word	0x00016860
        /*06bc*/ 	.short	0x010a
        /*06be*/ 	.byte	0x26
	.zero		1


	//   ....[54]....
        /*06c0*/ 	.word	0x00010880
        /*06c4*/ 	.word	0x000000ff
        /*06c8*/ 	.word	0x00016840
        /*06cc*/ 	.short	0x010a
        /*06ce*/ 	.byte	0x26
	.zero		1


	//   ....[55]....
        /*06d0*/ 	.word	0x00010aa0
        /*06d4*/ 	.word	0x000000ff
        /*06d8*/ 	.word	0x00016868
        /*06dc*/ 	.short	0x010a
        /*06de*/ 	.byte	0x26
	.zero		1


	//   ....[56]....
        /*06e0*/ 	.word	0x00010ec0
        /*06e4*/ 	.word	0x000000ff
        /*06e8*/ 	.word	0x00016848
        /*06ec*/ 	.short	0x010a
        /*06ee*/ 	.byte	0x26
	.zero		1


	//   ....[57]....
        /*06f0*/ 	.word	0x000110c0
        /*06f4*/ 	.word	0x000000ff
        /*06f8*/ 	.word	0x00016860
        /*06fc*/ 	.short	0x010a
        /*06fe*/ 	.byte	0x26
	.zero		1


	//   ....[58]....
        /*0700*/ 	.word	0x00011360
        /*0704*/ 	.word	0x00000004
        /*0708*/ 	.word	0x00016860
        /*070c*/ 	.short	0x010a
        /*070e*/ 	.byte	0x3f
	.zero		1


	//   ....[59]....
        /*0710*/ 	.word	0x00011610
        /*0714*/ 	.word	0x00000007
        /*0718*/ 	.word	0x00016820
        /*071c*/ 	.short	0x010a
        /*071e*/ 	.byte	0x3f
	.zero		1


	//   ....[60]....
        /*0720*/ 	.word	0x00011760
        /*0724*/ 	.word	0x00000006
        /*0728*/ 	.word	0x00000000
        /*072c*/ 	.short	0x010a
        /*072e*/ 	.byte	0x3f
	.zero		1


	//   ....[61]....
        /*0730*/ 	.word	0x000117d0
        /*0734*/ 	.word	0x00000003
        /*0738*/ 	.word	0x00000000
        /*073c*/ 	.short	0x010a
        /*073e*/ 	.byte	0x3f
	.zero		1


	//   ....[62]....
        /*0740*/ 	.word	0x00011830
        /*0744*/ 	.word	0x00000000
        /*0748*/ 	.word	0x00000000
        /*074c*/ 	.short	0x010a
        /*074e*/ 	.byte	0x3f
	.zero		1


	//   ....[63]....
        /*0750*/ 	.word	0x00011860
        /*0754*/ 	.word	0x00000003
        /*0758*/ 	.word	0x00000000
        /*075c*/ 	.short	0x010a
        /*075e*/ 	.byte	0x3f
	.zero		1


	//   ....[64]....
        /*0760*/ 	.word	0x000118d0
        /*0764*/ 	.word	0x00000003
        /*0768*/ 	.word	0x00016800
        /*076c*/ 	.short	0x010a
        /*076e*/ 	.byte	0x3f
	.zero		1


	//   ....[65]....
        /*0770*/ 	.word	0x00011930
        /*0774*/ 	.word	0x00000003
        /*0778*/ 	.word	0x00016830
        /*077c*/ 	.short	0x010a
        /*077e*/ 	.byte	0x3f
	.zero		1


	//   ....[66]....
        /*0780*/ 	.word	0x00011990
        /*0784*/ 	.word	0x00000008
        /*0788*/ 	.word	0x00016830
        /*078c*/ 	.short	0x010a
        /*078e*/ 	.byte	0x3f
	.zero		1


	//   ....[67]....
        /*0790*/ 	.word	0x000119f0
        /*0794*/ 	.word	0x00000008
        /*0798*/ 	.word	0x00016850
        /*079c*/ 	.short	0x010a
        /*079e*/ 	.byte	0x3f
	.zero		1


	//   ....[68]....
        /*07a0*/ 	.word	0x00011a50
        /*07a4*/ 	.word	0x00000007
        /*07a8*/ 	.word	0x00016830
        /*07ac*/ 	.short	0x010a
        /*07ae*/ 	.byte	0x3f
	.zero		1


	//   ....[69]....
        /*07b0*/ 	.word	0x00011ab0
        /*07b4*/ 	.word	0x00000007
        /*07b8*/ 	.word	0x00016850
        /*07bc*/ 	.short	0x010a
        /*07be*/ 	.byte	0x3f
	.zero		1


	//   ....[70]....
        /*07c0*/ 	.word	0x00011b10
        /*07c4*/ 	.word	0x00000007
        /*07c8*/ 	.word	0x00016830
        /*07cc*/ 	.short	0x010a
        /*07ce*/ 	.byte	0x3f
	.zero		1


	//   ....[71]....
        /*07d0*/ 	.word	0x00011b70
        /*07d4*/ 	.word	0x00000007
        /*07d8*/ 	.word	0x00016850
        /*07dc*/ 	.short	0x010a
        /*07de*/ 	.byte	0x3f
	.zero		1


	//   ....[72]....
        /*07e0*/ 	.word	0x00011bd0
        /*07e4*/ 	.word	0x00000003
        /*07e8*/ 	.word	0x00016850
        /*07ec*/ 	.short	0x010a
        /*07ee*/ 	.byte	0x3f
	.zero		1


	//   ....[73]....
        /*07f0*/ 	.word	0x00011d30
        /*07f4*/ 	.word	0x00000003
        /*07f8*/ 	.word	0x00016840
        /*07fc*/ 	.short	0x010a
        /*07fe*/ 	.byte	0x3f
	.zero		1


	//   ....[74]....
        /*0800*/ 	.word	0x00012bf0
        /*0804*/ 	.word	0x00000005
        /*0808*/ 	.word	0x00016820
        /*080c*/ 	.short	0x010a
        /*080e*/ 	.byte	0x3f
	.zero		1


	//   ....[75]....
        /*0810*/ 	.word	0x00012c50
        /*0814*/ 	.word	0x00000005
        /*0818*/ 	.word	0x00016848
        /*081c*/ 	.short	0x010a
        /*081e*/ 	.byte	0x3f
	.zero		1


	//   ....[76]....
        /*0820*/ 	.word	0x00012cb0
        /*0824*/ 	.word	0x00000005
        /*0828*/ 	.word	0x00016860
        /*082c*/ 	.short	0x010a
        /*082e*/ 	.byte	0x3f
	.zero		1


	//   ....[77]....
        /*0830*/ 	.word	0x00012d10
        /*0834*/ 	.word	0x00000005
        /*0838*/ 	.word	0x00016840
        /*083c*/ 	.short	0x010a
        /*083e*/ 	.byte	0x3f
	.zero		1


	//   ....[78]....
        /*0840*/ 	.word	0x00012d70
        /*0844*/ 	.word	0x00000005
        /*0848*/ 	.word	0x00016868
        /*084c*/ 	.short	0x010a
        /*084e*/ 	.byte	0x3f
	.zero		1


	//   ....[79]....
        /*0850*/ 	.word	0x00012dd0
        /*0854*/ 	.word	0x00000004
        /*0858*/ 	.word	0x00016848
        /*085c*/ 	.short	0x010a
        /*085e*/ 	.byte	0x3f
	.zero		1


	//   ....[80]....
        /*0860*/ 	.word	0x00012e30
        /*0864*/ 	.word	0x00000004
        /*0868*/ 	.word	0x00016860
        /*086c*/ 	.short	0x010a
        /*086e*/ 	.byte	0x3f
	.zero		1


	//   ....[81]....
        /*0870*/ 	.word	0x00012e80
        /*0874*/ 	.word	0x00000004
        /*0878*/ 	.word	0x00016860
        /*087c*/ 	.short	0x010a
        /*087e*/ 	.byte	0x3f
	.zero		1


	//   ....[82]....
        /*0880*/ 	.word	0x00012ed0
        /*0884*/ 	.word	0x00000007
        /*0888*/ 	.word	0x00016820
        /*088c*/ 	.short	0x010a
        /*088e*/ 	.byte	0x3f
	.zero		1


	//   ....[83]....
        /*0890*/ 	.word	0x00013040
        /*0894*/ 	.word	0x00000006
        /*0898*/ 	.word	0x00000000
        /*089c*/ 	.short	0x010a
        /*089e*/ 	.byte	0x3f
	.zero		1


	//   ....[84]....
        /*08a0*/ 	.word	0x00013090
        /*08a4*/ 	.word	0x00000003
        /*08a8*/ 	.word	0x00000000
        /*08ac*/ 	.short	0x010a
        /*08ae*/ 	.byte	0x3f
	.zero		1


	//   ....[85]....
        /*08b0*/ 	.word	0x000130e0
        /*08b4*/ 	.word	0x00000000
        /*08b8*/ 	.word	0x00000000
        /*08bc*/ 	.short	0x010a
        /*08be*/ 	.byte	0x3f
	.zero		1


	//----- nvinfo : EIATTR_NUM_MBARRIERS
	.align		4
.L_179:
        /*08c0*/ 	.byte	0x03, 0x38
        /*08c2*/ 	.short	0x0016


	//----- nvinfo : EIATTR_EXIT_INSTR_OFFSETS
	.align		4
        /*08c4*/ 	.byte	0x04, 0x1c
        /*08c6*/ 	.short	(.L_181 - .L_180)


	//   ....[0]....
.L_180:
        /*08c8*/ 	.word	0x000118b0


	//----- nvinfo : EIATTR_MAX_THREADS
	.align		4
.L_181:
        /*08cc*/ 	.byte	0x04, 0x05
        /*08ce*/ 	.short	(.L_183 - .L_182)
.L_182:
        /*08d0*/ 	.word	0x00000200
        /*08d4*/ 	.word	0x00000001
        /*08d8*/ 	.word	0x00000001


	//----- nvinfo : EIATTR_CRS_STACK_SIZE
	.align		4
.L_183:
        /*08dc*/ 	.byte	0x04, 0x1e
        /*08de*/ 	.short	(.L_185 - .L_184)
.L_184:
        /*08e0*/ 	.word	0x00000000


	//----- nvinfo : EIATTR_CBANK_PARAM_SIZE
	.align		4
.L_185:
        /*08e4*/ 	.byte	0x03, 0x19
        /*08e6*/ 	.short	0x0a70


	//----- nvinfo : EIATTR_PARAM_CBANK
	.align		4
        /*08e8*/ 	.byte	0x04, 0x0a
        /*08ea*/ 	.short	(.L_187 - .L_186)
	.align		4
.L_186:
        /*08ec*/ 	.word	index@(.nv.constant0._ZN7cutlass13device_kernelIN5flash11enable_sm90INS1_16FlashAttnFwdSm90INS1_25CollectiveMainloopFwdSm90ILi2EN4cute5tupleIJNS5_1CILi1EEES8_S8_EEENS6_IJNS7_ILi192EEENS7_ILi128EEENS7_ILi64EEEEEELi64ENS_6half_tEfNS_4arch4Sm90ELb0ELb1ELb0ELb0ELb0ELb0ELb0ELb1ELb1ELb1ELb1ELb0EEENS1_21CollectiveEpilogueFwdINS6_IJSA_SC_SB_EEES9_SE_SG_Li384ELb0ELb1ELb1ELb0EEENS1_19SingleTileSchedulerILb0ELb1ELb1ELi192EEEEEEEEEvNT_6ParamsE)
        /*08f0*/ 	.short	0x0210
        /*08f2*/ 	.short	0x0a70


	//----- nvinfo : EIATTR_SW_WAR
	.align		4
.L_187:
        /*08f4*/ 	.byte	0x04, 0x36
        /*08f6*/ 	.short	(.L_189 - .L_188)
.L_188:
        /*08f8*/ 	.word	0x00000008
.L_189:


//--------------------- .nv.info._ZN7cutlass13device_kernelIN5flash11enable_sm90INS1_16FlashAttnFwdSm90INS1_25CollectiveMainloopFwdSm90ILi2EN4cute5tupleIJNS5_1CILi1EEES8_S8_EEENS6_IJNS7_ILi192EEENS7_ILi128EEENS7_ILi64EEEEEELi64ENS_6half_tEfNS_4arch4Sm90ELb0ELb1ELb0ELb1ELb0ELb0ELb0ELb1ELb1ELb1ELb1ELb0EEENS1_21CollectiveEpilogueFwdINS6_IJSA_SC_SB_EEES9_SE_SG_Li384ELb1ELb1ELb1ELb0EEENS1_36VarlenDynamicPersistentTileSchedulerILi192ELi128ELi384ELi128ELb1ELb1ELb1ELb1ELb0ELb1EEEEEEEEEvNT_6ParamsE --------------------------
	.section	.nv.info._ZN7cutlass13device_kernelIN5flash11enable_sm90INS1_16FlashAttnFwdSm90INS1_25CollectiveMainloopFwdSm90ILi2EN4cute5tupleIJNS5_1CILi1EEES8_S8_EEENS6_IJNS7_ILi192EEENS7_ILi128EEENS7_ILi64EEEEEELi64ENS_6half_tEfNS_4arch4Sm90ELb0ELb1ELb0ELb1ELb0ELb0ELb0ELb1ELb1ELb1ELb1ELb0EEENS1_21CollectiveEpilogueFwdINS6_IJSA_SC_SB_EEES9_SE_SG_Li384ELb1ELb1ELb1ELb0EEENS1_36VarlenDynamicPersistentTileSchedulerILi192ELi128ELi384ELi128ELb1ELb1ELb1ELb1ELb0ELb1EEEEEEEEEvNT_6ParamsE,"",@"SHT_CUDA_INFO"
	.sectionflags	@""
	.align	4


	//----- nvinfo : EIATTR_CUDA_API_VERSION
	.align		4
        /*0000*/ 	.byte	0x04, 0x37
        /*0002*/ 	.short	(.L_191 - .L_190)
.L_190:
        /*0004*/ 	.word	0x00000082


	//----- nvinfo : EIATTR_KPARAM_INFO
	.align		4
.L_191:
        /*0008*/ 	.byte	0x04, 0x17
        /*000a*/ 	.short	(.L_193 - .L_192)
.L_192:
        /*000c*/ 	.word	0x00000000
        /*0010*/ 	.short	0x0000
        /*0012*/ 	.short	0x0070
        /*0014*/ 	.byte	0x00, 0xf0, 0x01, 0x2a


	//----- nvinfo : EIATTR_SPARSE_MMA_MASK
	.align		4
.L_193:
        /*0018*/ 	.byte	0x03, 0x50
        /*001a*/ 	.short	0x0000


	//----- nvinfo : EIATTR_MAXREG_COUNT
	.align		4
        /*001c*/ 	.byte	0x03, 0x1b
        /*001e*/ 	.short	0x0080


	//----- nvinfo : EIATTR_NUM_BARRIERS
	.align		4
        /*0020*/ 	.byte	0x02, 0x4c
        /*0022*/ 	.byte	0x10
	.zero		1


	//----- nvinfo : EIATTR_EXTERNS
	.align		4
        /*0024*/ 	.byte	0x04, 0x0f
        /*0026*/ 	.short	(.L_195 - .L_194)


	//   ....[0]....
	.align		4
.L_194:
        /*0028*/ 	.word	index@(__assertfail)


	//----- nvinfo : EIATTR_ANNOTATIONS
	.align		4
.L_195:
        /*002c*/ 	.byte	0x04, 0x55
        /*002e*/ 	.short	(.L_197 - .L_196)


	//   ....[0]....
.L_196:
        /* <DEDUP_REMOVED lines=29> */


	//----- nvinfo : EIATTR_MERCURY_ISA_VERSION
	.align		4
.L_197:
        /*01e8*/ 	.byte	0x03, 0x5f
        /*01ea*/ 	.short	0x0101


	//----- nvinfo : EIATTR_UNUSED_LOAD_BYTE_OFFSET
	.align		4
        /*01ec*/ 	.byte	0x04, 0x44
        /*01ee*/ 	.short	(.L_199 - .L_198)


	//   ....[0]....
.L_198:
        /*01f0*/ 	.word	0x00000a40
        /*01f4*/ 	.word	0x0000fff0


	//   ....[1]....
        /*01f8*/ 	.word	0x0000d3f0
        /*01fc*/ 	.word	0x0000fff0


	//----- nvinfo : EIATTR_INT_WARP_WIDE_INSTR_OFFSETS
	.align		4
.L_199:
        /*0200*/ 	.byte	0x04, 0x31
        /*0202*/ 	.short	(.L_201 - .L_200)


	//   ....[0]....
.L_200:
        /*0204*/ 	.word	0x00000130


	//   ....[1]....
        /*0208*/ 	.word	0x00000170


	//   ....[2]....
        /*020c*/ 	.word	0x000001e0


	//   ....[3]....
        /*0210*/ 	.word	0x000114f0


	//   ....[4]....
        /*0214*/ 	.word	0x00011580


	//   ....[5]....
        /*0218*/ 	.word	0x000145d0


	//   ....[6]....
        /*021c*/ 	.word	0x00014660


	//----- nvinfo : EIATTR_COOP_GROUP_MASK_REGIDS
	.align		4
.L_201:
        /*0220*/ 	.byte	0x04, 0x29
        /*0222*/ 	.short	(.L_203 - .L_202)


	//   ....[0]....
.L_202:
        /*0224*/ 	.word	0xffffffff


	//   ....[1]....
        /*0228*/ 	.word	0xffffffff


	//   ....[2]....
        /*022c*/ 	.word	0xffffffff


	//   ....[3]....
        /*0230*/ 	.word	0xffffffff


	//   ....[4]....
        /*0234*/ 	.word	0xffffffff


	//   ....[5]....
        /*0238*/ 	.word	0xffffffff


	//   ....[6]....
        /*023c*/ 	.word	0xffffffff


	//   ....[7]....
        /*0240*/ 	.word	0xffffffff


	//   ....[8]....
        /*0244*/ 	.word	0xffffffff


	//   ....[9]....
        /*0248*/ 	.word	0xffffffff


	//   ....[10]....
        /*024c*/ 	.word	0xffffffff


	//   ....[11]....
        /*0250*/ 	.word	0xffffffff


	//   ....[12]....
        /*0254*/ 	.word	0xffffffff


	//   ....[13]....
        /*0258*/ 	.word	0xffffffff


	//   ....[14]....
        /*025c*/ 	.word	0xffffffff


	//   ....[15]....
        /*0260*/ 	.word	0xffffffff


	//   ....[16]....
        /*0264*/ 	.word	0xffffffff


	//   ....[17]....
        /*0268*/ 	.word	0xffffffff


	//   ....[18]....
        /*026c*/ 	.word	0xffffffff


	//   ....[19]....
        /*0270*/ 	.word	0xffffffff


	//   ....[20]....
        /*0274*/ 	.word	0xffffffff


	//   ....[21]....
        /*0278*/ 	.word	0xffffffff


	//   ....[22]....
        /*027c*/ 	.word	0xffffffff


	//   ....[23]....
        /*0280*/ 	.word	0xffffffff


	//   ....[24]....
        /*0284*/ 	.word	0xffffffff


	//   ....[25]....
        /*0288*/ 	.word	0xffffffff


	//   ....[26]....
        /*028c*/ 	.word	0xffffffff


	//   ....[27]....
        /*0290*/ 	.word	0xffffffff


	//   ....[28]....
        /*0294*/ 	.word	0xffffffff


	//   ....[29]....
        /*0298*/ 	.word	0xffffffff


	//   ....[30]....
        /*029c*/ 	.word	0xffffffff


	//   ....[31]....
        /*02a0*/ 	.word	0xffffffff


	//   ....[32]....
        /*02a4*/ 	.word	0xffffffff


	//   ....[33]....
        /*02a8*/ 	.word	0xffffffff


	//   ....[34]....
        /*02ac*/ 	.word	0xffffffff


	//   ....[35]....
        /*02b0*/ 	.word	0xffffffff


	//   ....[36]....
        /*02b4*/ 	.word	0xffffffff


	//   ....[37]....
        /*02b8*/ 	.word	0xffffffff


	//   ....[38]....
        /*02bc*/ 	.word	0xffffffff


	//   ....[39]....
        /*02c0*/ 	.word	0xffffffff


	//   ....[40]....
        /*02c4*/ 	.word	0xffffffff


	//   ....[41]....
        /*02c8*/ 	.word	0xffffffff


	//   ....[42]....
        /*02cc*/ 	.word	0xffffffff


	//   ....[43]....
        /*02d0*/ 	.word	0xffffffff


	//   ....[44]....
        /*02d4*/ 	.word	0xffffffff


	//   ....[45]....
        /*02d8*/ 	.word	0xffffffff


	//   ....[46]....
        /*02dc*/ 	.word	0xffffffff


	//   ....[47]....
        /*02e0*/ 	.word	0xffffffff


	//   ....[48]....
        /*02e4*/ 	.word	0xffffffff


	//   ....[49]....
        /*02e8*/ 	.word	0xffffffff


	//   ....[50]....
        /*02ec*/ 	.word	0xffffffff


	//   ....[51]....
        /*02f0*/ 	.word	0xffffffff


	//   ....[52]....
        /*02f4*/ 	.word	0xffffffff


	//   ....[53]....
        /*02f8*/ 	.word	0xffffffff


	//   ....[54]....
        /*02fc*/ 	.word	0xffffffff


	//   ....[55]....
        /*0300*/ 	.word	0xffffffff


	//   ....[56]....
        /*0304*/ 	.word	0xffffffff


	//   ....[57]....
        /*0308*/ 	.word	0xffffffff


	//   ....[58]....
        /*030c*/ 	.word	0xffffffff


	//   ....[59]....
        /*0310*/ 	.word	0xffffffff


	//   ....[60]....
        /*0314*/ 	.word	0xffffffff


	//   ....[61]....
        /*0318*/ 	.word	0xffffffff


	//   ....[62]....
        /*031c*/ 	.word	0xffffffff


	//   ....[63]....
        /*0320*/ 	.word	0xffffffff


	//   ....[64]....
        /*0324*/ 	.word	0xffffffff


	//   ....[65]....
        /*0328*/ 	.word	0xffffffff


	//   ....[66]....
        /*032c*/ 	.word	0xffffffff


	//   ....[67]....
        /*0330*/ 	.word	0xffffffff


	//   ....[68]....
        /*0334*/ 	.word	0xffffffff


	//   ....[69]....
        /*0338*/ 	.word	0xffffffff


	//   ....[70]....
        /*033c*/ 	.word	0xffffffff


	//   ....[71]....
        /*0340*/ 	.word	0xffffffff


	//   ....[72]....
        /*0344*/ 	.word	0xffffffff


	//   ....[73]....
        /*0348*/ 	.word	0xffffffff


	//   ....[74]....
        /*034c*/ 	.word	0xffffffff


	//   ....[75]....
        /*0350*/ 	.word	0xffffffff


	//   ....[76]....
        /*0354*/ 	.word	0xffffffff


	//   ....[77]....
        /*0358*/ 	.word	0xffffffff


	//   ....[78]....
        /*035c*/ 	.word	0xffffffff


	//   ....[79]....
        /*0360*/ 	.word	0xffffffff


	//   ....[80]....
        /*0364*/ 	.word	0xffffffff


	//   ....[81]....
        /*0368*/ 	.word	0xffffffff


	//   ....[82]....
        /*036c*/ 	.word	0xffffffff


	//   ....[83]....
        /*0370*/ 	.word	0xffffffff


	//   ....[84]....
        /*0374*/ 	.word	0xffffffff


	//   ....[85]....
        /*0378*/ 	.word	0xffffffff


	//   ....[86]....
        /*037c*/ 	.word	0xffffffff


	//   ....[87]....
        /*0380*/ 	.word	0xffffffff


	//   ....[88]....
        /*0384*/ 	.word	0xffffffff


	//   ....[89]....
        /*0388*/ 	.word	0xffffffff


	//   ....[90]....
        /*038c*/ 	.word	0xffffffff


	//   ....[91]....
        /*0390*/ 	.word	0xffffffff


	//   ....[92]....
        /*0394*/ 	.word	0xffffffff


	//   ....[93]....
        /*0398*/ 	.word	0xffffffff


	//   ....[94]....
        /*039c*/ 	.word	0xffffffff


	//   ....[95]....
        /*03a0*/ 	.word	0xffffffff


	//   ....[96]....
        /*03a4*/ 	.word	0xffffffff


	//   ....[97]....
        /*03a8*/ 	.word	0xffffffff


	//   ....[98]....
        /*03ac*/ 	.word	0xffffffff


	//   ....[99]....
        /*03b0*/ 	.word	0xffffffff


	//   ....[100]....
        /*03b4*/ 	.word	0xffffffff


	//   ....[101]....
        /*03b8*/ 	.word	0xffffffff


	//   ....[102]....
        /*03bc*/ 	.word	0xffffffff


	//   ....[103]....
        /*03c0*/ 	.word	0xffffffff


	//   ....[104]....
        /*03c4*/ 	.word	0xffffffff


	//   ....[105]....
        /*03c8*/ 	.word	0xffffffff


	//   ....[106]....
        /*03cc*/ 	.word	0xffffffff


	//   ....[107]....
        /*03d0*/ 	.word	0xffffffff


	//   ....[108]....
        /*03d4*/ 	.word	0xffffffff


	//   ....[109]....
        /*03d8*/ 	.word	0xffffffff


	//   ....[110]....
        /*03dc*/ 	.word	0xffffffff


	//   ....[111]....
        /*03e0*/ 	.word	0xffffffff


	//   ....[112]....
        /*03e4*/ 	.word	0xffffffff


	//   ....[113]....
        /*03e8*/ 	.word	0xffffffff


	//   ....[114]....
        /*03ec*/ 	.word	0xffffffff


	//   ....[115]....
        /*03f0*/ 	.word	0xffffffff


	//   ....[116]....
        /*03f4*/ 	.word	0xffffffff


	//   ....[117]....
        /*03f8*/ 	.word	0xffffffff


	//   ....[118]....
        /*03fc*/ 	.word	0xffffffff


	//   ....[119]....
        /*0400*/ 	.word	0x0500000f


	//   ....[120]....
        /*0404*/ 	.word	0x0500000f


	//   ....[121]....
        /*0408*/ 	.word	0x0500000f


	//   ....[122]....
        /*040c*/ 	.word	0x0500000f


	//   ....[123]....
        /*0410*/ 	.word	0x0500000f


	//   ....[124]....
        /*0414*/ 	.word	0x0500000f


	//   ....[125]....
        /*0418*/ 	.word	0x0500000f


	//   ....[126]....
        /*041c*/ 	.word	0x0500000f


	//   ....[127]....
        /*0420*/ 	.word	0x0500000f


	//   ....[128]....
        /*0424*/ 	.word	0x0500000f


	//   ....[129]....
        /*0428*/ 	.word	0x0500000f


	//   ....[130]....
        /*042c*/ 	.word	0x0500000f


	//   ....[131]....
        /*0430*/ 	.word	0x0500000f


	//   ....[132]....
        /*0434*/ 	.word	0x0500000f


	//   ....[133]....
        /*0438*/ 	.word	0x0500000f


	//   ....[134]....
        /*043c*/ 	.word	0x0500000f


	//   ....[135]....
        /*0440*/ 	.word	0x0500000f


	//   ....[136]....
        /*0444*/ 	.word	0x0500000f


	//   ....[137]....
        /*0448*/ 	.word	0x0500000f


	//   ....[138]....
        /*044c*/ 	.word	0x0500000f


	//   ....[139]....
        /*0450*/ 	.word	0x0500000f


	//   ....[140]....
        /*0454*/ 	.word	0x0500000f


	//   ....[141]....
        /*0458*/ 	.word	0x0500000f


	//   ....[142]....
        /*045c*/ 	.word	0x0500000f


	//   ....[143]....
        /*0460*/ 	.word	0x0500000f


	//   ....[144]....
        /*0464*/ 	.word	0x0500000f


	//   ....[145]....
        /*0468*/ 	.word	0x0500000f


	//   ....[146]....
        /*046c*/ 	.word	0x0500000f


	//   ....[147]....
        /*0470*/ 	.word	0x0500000f


	//   ....[148]....
        /*0474*/ 	.word	0x0500000f


	//   ....[149]....
        /*0478*/ 	.word	0x0500000f


	//   ....[150]....
        /*047c*/ 	.word	0x0500000f


	//   ....[151]....
        /*0480*/ 	.word	0x0500000f


	//   ....[152]....
        /*0484*/ 	.word	0x0500000f


	//   ....[153]....
        /*0488*/ 	.word	0x0500000f


	//   ....[154]....
        /*048c*/ 	.word	0x0500000f


	//   ....[155]....
        /*0490*/ 	.word	0x0500000f


	//   ....[156]....
        /*0494*/ 	.word	0x0500000f


	//   ....[157]....
        /*0498*/ 	.word	0x0500000f


	//   ....[158]....
        /*049c*/ 	.word	0x0500000f


	//   ....[159]....
        /*04a0*/ 	.word	0x0500000f


	//   ....[160]....
        /*04a4*/ 	.word	0x0500000f


	//   ....[161]....
        /*04a8*/ 	.word	0x0500000f


	//   ....[162]....
        /*04ac*/ 	.word	0x0500000f


	//----- nvinfo : EIATTR_COOP_GROUP_INSTR_OFFSETS
	.align		4
.L_203:
        /*04b0*/ 	.byte	0x04, 0x28
        /*04b2*/ 	.short	(.L_205 - .L_204)


	//   ....[0]....
.L_204:
        /*04b4*/ 	.word	0x00000070


	//   ....[1]....
        /*04b8*/ 	.word	0x00000140


	//   ....[2]....
        /*04bc*/ 	.word	0x00000190


	//   ....[3]....
        /*04c0*/ 	.word	0x000003c0


	//   ....[4]....
        /*04c4*/ 	.word	0x00000520


	//   ....[5]....
        /*04c8*/ 	.word	0x00000640


	//   ....[6]....
        /*04cc*/ 	.word	0x000007a0


	//   ....[7]....
        /*04d0*/ 	.word	0x00001d00


	//   ....[8]....
        /*04d4*/ 	.word	0x000022d0


	//   ....[9]....
        /*04d8*/ 	.word	0x000030f0


	//   ....[10]....
        /*04dc*/ 	.word	0x00003890


	//   ....[11]....
        /*04e0*/ 	.word	0x000039a0


	//   ....[12]....
        /*04e4*/ 	.word	0x00004290


	//   ....[13]....
        /*04e8*/ 	.word	0x000042f0


	//   ....[14]....
        /*04ec*/ 	.word	0x00005830


	//   ....[15]....
        /*04f0*/ 	.word	0x00005a80


	//   ....[16]....
        /*04f4*/ 	.word	0x00006660


	//   ....[17]....
        /*04f8*/ 	.word	0x00006760


	//   ....[18]....
        /*04fc*/ 	.word	0x00006f90


	//   ....[19]....
        /*0500*/ 	.word	0x00007000


	//   ....[20]....
        /*0504*/ 	.word	0x000087c0


	//   ....[21]....
        /*0508*/ 	.word	0x000087f0


	//   ....[22]....
        /*050c*/ 	.word	0x00008d00


	//   ....[23]....
        /*0510*/ 	.word	0x00008d70


	//   ....[24]....
        /*0514*/ 	.word	0x0000a5b0


	//   ....[25]....
        /*0518*/ 	.word	0x0000a7f0


	//   ....[26]....
        /*051c*/ 	.word	0x0000b3c0


	//   ....[27]....
        /*0520*/ 	.word	0x0000b4c0


	//   ....[28]....
        /*0524*/ 	.word	0x0000bcf0


	//   ....[29]....
        /*0528*/ 	.word	0x0000bd70


	//   ....[30]....
        /*052c*/ 	.word	0x0000ccb0


	//   ....[31]....
        /*0530*/ 	.word	0x0000ccf0


	//   ....[32]....
        /*0534*/ 	.word	0x0000ce10


	//   ....[33]....
        /*0538*/ 	.word	0x0000ce20


	//   ....[34]....
        /*053c*/ 	.word	0x0000dc90


	//   ....[35]....
        /*0540*/ 	.word	0x0000dca0


	//   ....[36]....
        /*0544*/ 	.word	0x0000dcb0


	//   ....[37]....
        /*0548*/ 	.word	0x0000dcf0


	//   ....[38]....
        /*054c*/ 	.word	0x0000e2a0


	//   ....[39]....
        /*0550*/ 	.word	0x0000e2e0


	//   ....[40]....
        /*0554*/ 	.word	0x0000e300


	//   ....[41]....
        /*0558*/ 	.word	0x0000e340


	//   ....[42]....
        /*055c*/ 	.word	0x0000e360


	//   ....[43]....
        /*0560*/ 	.word	0x0000e370


	//   ....[44]....
        /*0564*/ 	.word	0x0000e390


	//   ....[45]....
        /*0568*/ 	.word	0x0000e3b0


	//   ....[46]....
        /*056c*/ 	.word	0x0000e7d0


	//   ....[47]....
        /*0570*/ 	.word	0x0000e800


	//   ....[48]....
        /*0574*/ 	.word	0x0000ea50


	//   ....[49]....
        /*0578*/ 	.word	0x0000ea60


	//   ....[50]....
        /*057c*/ 	.word	0x0000f590


	//   ....[51]....
        /*0580*/ 	.word	0x0000f5c0


	//   ....[52]....
        /*0584*/ 	.word	0x0000f600


	//   ....[53]....
        /*0588*/ 	.word	0x0000f630


	//   ....[54]....
        /*058c*/ 	.word	0x0000f640


	//   ....[55]....
        /*0590*/ 	.word	0x0000f650


	//   ....[56]....
        /*0594*/ 	.word	0x0000f660


	//   ....[57]....
        /*0598*/ 	.word	0x0000f680


	//   ....[58]....
        /*059c*/ 	.word	0x0000f7f0


	//   ....[59]....
        /*05a0*/ 	.word	0x0000fa10


	//   ....[60]....
        /*05a4*/ 	.word	0x0000fa40


	//   ....[61]....
        /*05a8*/ 	.word	0x0000fa70


	//   ....[62]....
        /*05ac*/ 	.word	0x0000faa0


	//   ....[63]....
        /*05b0*/ 	.word	0x0000fad0


	//   ....[64]....
        /*05b4*/ 	.word	0x0000fb00


	//   ....[65]....
        /*05b8*/ 	.word	0x0000fc90


	//   ....[66]....
        /*05bc*/ 	.word	0x0000fcc0


	//   ....[67]....
        /*05c0*/ 	.word	0x0000fcf0


	//   ....[68]....
        /*05c4*/ 	.word	0x0000fd20


	//   ....[69]....
        /*05c8*/ 	.word	0x0000fd50


	//   ....[70]....
        /*05cc*/ 	.word	0x0000fd80


	//   ....[71]....
        /*05d0*/ 	.word	0x0000fe10


	//   ....[72]....
        /*05d4*/ 	.word	0x0000fe40


	//   ....[73]....
        /*05d8*/ 	.word	0x0000fe50


	//   ....[74]....
        /*05dc*/ 	.word	0x0000fe90


	//   ....[75]....
        /*05e0*/ 	.word	0x00011a70


	//   ....[76]....
        /*05e4*/ 	.word	0x00012610


	//   ....[77]....
        /*05e8*/ 	.word	0x00012630


	//   ....[78]....
        /*05ec*/ 	.word	0x000126d0


	//   ....[79]....
        /*05f0*/ 	.word	0x000126e0


	//   ....[80]....
        /*05f4*/ 	.word	0x00012750


	//   ....[81]....
        /*05f8*/ 	.word	0x00012760


	//   ....[82]....
        /*05fc*/ 	.word	0x000127d0


	//   ....[83]....
        /*0600*/ 	.word	0x000127e0


	//   ....[84]....
        /*0604*/ 	.word	0x00012850


	//   ....[85]....
        /*0608*/ 	.word	0x00012860


	//   ....[86]....
        /*060c*/ 	.word	0x000128d0


	//   ....[87]....
        /*0610*/ 	.word	0x000128e0


	//   ....[88]....
        /*0614*/ 	.word	0x00012950


	//   ....[89]....
        /*0618*/ 	.word	0x00012960


	//   ....[90]....
        /*061c*/ 	.word	0x00012970


	//   ....[91]....
        /*0620*/ 	.word	0x000129b0


	//   ....[92]....
        /*0624*/ 	.word	0x000129d0


	//   ....[93]....
        /*0628*/ 	.word	0x00012a20


	//   ....[94]....
        /*062c*/ 	.word	0x00012ae0


	//   ....[95]....
        /*0630*/ 	.word	0x00012af0


	//   ....[96]....
        /*0634*/ 	.word	0x00012b60


	//   ....[97]....
        /*0638*/ 	.word	0x00012b70


	//   ....[98]....
        /*063c*/ 	.word	0x00012bb0


	//   ....[99]....
        /*0640*/ 	.word	0x00012bd0


	//   ....[100]....
        /*0644*/ 	.word	0x00014b90


	//   ....[101]....
        /*0648*/ 	.word	0x00014ba0


	//   ....[102]....
        /*064c*/ 	.word	0x00014bf0


	//   ....[103]....
        /*0650*/ 	.word	0x00014c30


	//   ....[104]....
        /*0654*/ 	.word	0x00014c60


	//   ....[105]....
        /*0658*/ 	.word	0x00014c90


	//   ....[106]....
        /*065c*/ 	.word	0x00014cc0


	//   ....[107]....
        /*0660*/ 	.word	0x00014cf0


	//   ....[108]....
        /*0664*/ 	.word	0x00014e90


	//   ....[109]....
        /*0668*/ 	.word	0x00014ec0


	//   ....[110]....
        /*066c*/ 	.word	0x00014ef0


	//   ....[111]....
        /*0670*/ 	.word	0x00014f20


	//   ....[112]....
        /*0674*/ 	.word	0x00014f50


	//   ....[113]....
        /*0678*/ 	.word	0x00014f80


	//   ....[114]....
        /*067c*/ 	.word	0x00015040


	//   ....[115]....
        /*0680*/ 	.word	0x00015060


	//   ....[116]....
        /*0684*/ 	.word	0x00015080


	//   ....[117]....
        /*0688*/ 	.word	0x000150e0


	//   ....[118]....
        /*068c*/ 	.word	0x00015b00


	//   ....[119]....
        /*0690*/ 	.word	0x00016160


	//   ....[120]....
        /*0694*/ 	.word	0x00016340


	//   ....[121]....
        /*0698*/ 	.word	0x00016390


	//   ....[122]....
        /*069c*/ 	.word	0x000163f0


	//   ....[123]....
        /*06a0*/ 	.word	0x000164c0


	//   ....[124]....
        /*06a4*/ 	.word	0x00016520


	//   ....[125]....
        /*06a8*/ 	.word	0x00016600


	//   ....[126]....
        /*06ac*/ 	.word	0x00016660


	//   ....[127]....
        /*06b0*/ 	.word	0x00016740


	//   ....[128]....
        /*06b4*/ 	.word	0x000167a0


	//   ....[129]....
        /*06b8*/ 	.word	0x00016880


	//   ....[130]....
        /*06bc*/ 	.word	0x000168e0


	//   ....[131]....
        /*06c0*/ 	.word	0x000169c0


	//   ....[132]....
        /*06c4*/ 	.word	0x00016a20


	//   ....[133]....
        /*06c8*/ 	.word	0x00016b00


	//   ....[134]....
        /*06cc*/ 	.word	0x00016b60


	//   ....[135]....
        /*06d0*/ 	.word	0x00016c50


	//   ....[136]....
        /*06d4*/ 	.word	0x00016cc0


	//   ....[137]....
        /*06d8*/ 	.word	0x00016d90


	//   ....[138]....
        /*06dc*/ 	.word	0x00016df0


	//   ....[139]....
        /*06e0*/ 	.word	0x00016ee0


	//   ....[140]....
        /*06e4*/ 	.word	0x00016f40


	//   ....[141]....
        /*06e8*/ 	.word	0x00017010


	//   ....[142]....
        /*06ec*/ 	.word	0x00017070


	//   ....[143]....
        /*06f0*/ 	.word	0x00017130


	//   ....[144]....
        /*06f4*/ 	.word	0x00017450


	//   ....[145]....
        /*06f8*/ 	.word	0x000174f0


	//   ....[146]....
        /*06fc*/ 	.word	0x00017660


	//   ....[147]....
        /*0700*/ 	.word	0x000176d0


	//   ....[148]....
        /*0704*/ 	.word	0x00017740


	//   ....[149]....
        /*0708*/ 	.word	0x000177b0


	//   ....[150]....
        /*070c*/ 	.word	0x00017820


	//   ....[151]....
        /*0710*/ 	.word	0x000178a0


	//   ....[152]....
        /*0714*/ 	.word	0x00017920


	//   ....[153]....
        /*0718*/ 	.word	0x000179b0


	//   ....[154]....
        /*071c*/ 	.word	0x00017a20


	//   ....[155]....
        /*0720*/ 	.word	0x00017a90


	//   ....[156]....
        /*0724*/ 	.word	0x00017b00


	//   ....[157]....
        /*0728*/ 	.word	0x00017b80


	//   ....[158]....
        /*072c*/ 	.word	0x00017bf0


	//   ....[159]....
        /*0730*/ 	.word	0x00017c80


	//   ....[160]....
        /*0734*/ 	.word	0x00017ce0


	//   ....[161]....
        /*0738*/ 	.word	0x00017d70


	//   ....[162]....
        /*073c*/ 	.word	0x00017ea0


	//----- nvinfo : EIATTR_REG_RECONFIG
	.align		4
.L_205:
        /*0740*/ 	.byte	0x01, 0x54
	.zero		2


	//----- nvinfo : EIATTR_SYSCALL_OFFSETS
	.align		4
        /*0744*/ 	.byte	0x04, 0x46
        /*0746*/ 	.short	(.L_207 - .L_206)


	//   ....[0]....
.L_206:
        /*0748*/ 	.word	0x00001eb0


	//   ....[1]....
        /*074c*/ 	.word	0x000116e0


	//   ....[2]....
        /*0750*/ 	.word	0x00011830


	//   ....[3]....
        /*0754*/ 	.word	0x00011920


	//   ....[4]....
        /*0758*/ 	.word	0x00012120


	//----- nvinfo : EIATTR_MBARRIER_INSTR_OFFSETS
	.align		4
.L_207:
        /*075c*/ 	.byte	0x04, 0x39
        /*075e*/ 	.short	(.L_209 - .L_208)


	//   ....[0]....
.L_208:
        /*0760*/ 	.word	0x00000270
        /*0764*/ 	.word	0x000000ff
        /*0768*/ 	.word	0x00016800
        /*076c*/ 	.short	0x0100
        /*076e*/ 	.byte	0x08
	.zero		1


	//   ....[1]....
        /*0770*/ 	.word	0x00000280
        /*0774*/ 	.word	0x000000ff
        /*0778*/ 	.word	0x00016820
        /*077c*/ 	.short	0x0100
        /*077e*/ 	.byte	0x08
	.zero		1


	//   ....[2]....
        /*0780*/ 	.word	0x00000370
        /*0784*/ 	.word	0x000000ff
        /*0788*/ 	.word	0x00016830
        /*078c*/ 	.short	0x0100
        /*078e*/ 	.byte	0x08
	.zero		1


	//   ....[3]....
        /*0790*/ 	.word	0x00000380
        /*0794*/ 	.word	0x000000ff
        /*0798*/ 	.word	0x00016840
        /*079c*/ 	.short	0x0100
        /*079e*/ 	.byte	0x08
	.zero		1


	//   ....[4]....
        /*07a0*/ 	.word	0x00000390
        /*07a4*/ 	.word	0x000000ff
        /*07a8*/ 	.word	0x00016838
        /*07ac*/ 	.short	0x0100
        /*07ae*/ 	.byte	0x08
	.zero		1


	//   ....[5]....
        /*07b0*/ 	.word	0x000003a0
        /*07b4*/ 	.word	0x000000ff
        /*07b8*/ 	.word	0x00016848
        /*07bc*/ 	.short	0x0100
        /*07be*/ 	.byte	0x08
	.zero		1


	//   ....[6]....
        /*07c0*/ 	.word	0x000004d0
        /*07c4*/ 	.word	0x000000ff
        /*07c8*/ 	.word	0x00016850
        /*07cc*/ 	.short	0x0100
        /*07ce*/ 	.byte	0x08
	.zero		1


	//   ....[7]....
        /*07d0*/ 	.word	0x000004e0
        /*07d4*/ 	.word	0x000000ff
        /*07d8*/ 	.word	0x00016860
        /*07dc*/ 	.short	0x0100
        /*07de*/ 	.byte	0x08
	.zero		1


	//   ....[8]....
        /*07e0*/ 	.word	0x000004f0
        /*07e4*/ 	.word	0x000000ff
        /*07e8*/ 	.word	0x00016858
        /*07ec*/ 	.short	0x0100
        /*07ee*/ 	.byte	0x08
	.zero		1


	//   ....[9]....
        /*07f0*/ 	.word	0x00000500
        /*07f4*/ 	.word	0x000000ff
        /*07f8*/ 	.word	0x00016868
        /*07fc*/ 	.short	0x0100
        /*07fe*/ 	.byte	0x08
	.zero		1


	//   ....[10]....
        /*0800*/ 	.word	0x000005f0
        /*0804*/ 	.word	0x000000ff
        /*0808*/ 	.word	0x00016870
        /*080c*/ 	.short	0x0100
        /*080e*/ 	.byte	0x06
	.zero		1


	//   ....[11]....
        /*0810*/ 	.word	0x00000600
        /*0814*/ 	.word	0x000000ff
        /*0818*/ 	.word	0x00016880
        /*081c*/ 	.short	0x0100
        /*081e*/ 	.byte	0x06
	.zero		1


	//   ....[12]....
        /*0820*/ 	.word	0x00000610
        /*0824*/ 	.word	0x000000ff
        /*0828*/ 	.word	0x00016878
        /*082c*/ 	.short	0x0100
        /*082e*/ 	.byte	0x06
	.zero		1


	//   ....[13]....
        /*0830*/ 	.word	0x00000620
        /*0834*/ 	.word	0x000000ff
        /*0838*/ 	.word	0x00016888
        /*083c*/ 	.short	0x0100
        /*083e*/ 	.byte	0x06
	.zero		1


	//   ....[14]....
        /*0840*/ 	.word	0x00000750
        /*0844*/ 	.word	0x000000ff
        /*0848*/ 	.word	0x00016890
        /*084c*/ 	.short	0x0100
        /*084e*/ 	.byte	0x08
	.zero		1


	//   ....[15]....
        /*0850*/ 	.word	0x00000760
        /*0854*/ 	.word	0x000000ff
        /*0858*/ 	.word	0x000168a0
        /*085c*/ 	.short	0x0100
        /*085e*/ 	.byte	0x08
	.zero		1


	//   ....[16]....
        /*0860*/ 	.word	0x00000770
        /*0864*/ 	.word	0x000000ff
        /*0868*/ 	.word	0x00016898
        /*086c*/ 	.short	0x0100
        /*086e*/ 	.byte	0x08
	.zero		1


	//   ....[17]....
        /*0870*/ 	.word	0x00000780
        /*0874*/ 	.word	0x000000ff
        /*0878*/ 	.word	0x000168a8
        /*087c*/ 	.short	0x0100
        /*087e*/ 	.byte	0x08
	.zero		1


	//   ....[18]....
        /*0880*/ 	.word	0x000008b0
        /*0884*/ 	.word	0x000000ff
        /*0888*/ 	.word	0x000168b0
        /*088c*/ 	.short	0x0100
        /*088e*/ 	.byte	0x08
	.zero		1


	//   ....[19]....
        /*0890*/ 	.word	0x000008c0
        /*0894*/ 	.word	0x000000ff
        /*0898*/ 	.word	0x000168c0
        /*089c*/ 	.short	0x0100
        /*089e*/ 	.byte	0x08
	.zero		1


	//   ....[20]....
        /*08a0*/ 	.word	0x000008d0
        /*08a4*/ 	.word	0x000000ff
        /*08a8*/ 	.word	0x000168b8
        /*08ac*/ 	.short	0x0100
        /*08ae*/ 	.byte	0x08
	.zero		1


	//   ....[21]....
        /*08b0*/ 	.word	0x000008e0
        /*08b4*/ 	.word	0x000000ff
        /*08b8*/ 	.word	0x000168c8
        /*08bc*/ 	.short	0x0100
        /*08be*/ 	.byte	0x08
	.zero		1


	//   ....[22]....
        /*08c0*/ 	.word	0x00001f30
        /*08c4*/ 	.word	0x000000ff
        /*08c8*/ 	.word	0x00016800
        /*08cc*/ 	.short	0x010a
        /*08ce*/ 	.byte	0x2d
	.zero		1


	//   ....[23]....
        /*08d0*/ 	.word	0x00001fb0
        /*08d4*/ 	.word	0x00000003
        /*08d8*/ 	.word	0x00016830
        /*08dc*/ 	.short	0x010a
        /*08de*/ 	.byte	0x3f
	.zero		1


	//   ....[24]....
        /*08e0*/ 	.word	0x00002010
        /*08e4*/ 	.word	0x00000003
        /*08e8*/ 	.word	0x00016830
        /*08ec*/ 	.short	0x010a
        /*08ee*/ 	.byte	0x3f
	.zero		1


	//   ....[25]....
        /*08f0*/ 	.word	0x000023b0
        /*08f4*/ 	.word	0x00000000
        /*08f8*/ 	.word	0x00000000
        /*08fc*/ 	.short	0x0101
        /*08fe*/ 	.byte	0x3f
	.zero		1


	//   ....[26]....
        /*0900*/ 	.word	0x000051c0
        /*0904*/ 	.word	0x000000ff
        /*0908*/ 	.word	0x00016830
        /*090c*/ 	.short	0x010a
        /*090e*/ 	.byte	0x06
	.zero		1


	//   ....[27]....
        /*0910*/ 	.word	0x00005200
        /*0914*/ 	.word	0x000000ff
        /*0918*/ 	.word	0x00016830
        /*091c*/ 	.short	0x010a
        /*091e*/ 	.byte	0x06
	.zero		1


	//   ....[28]....
        /*0920*/ 	.word	0x00005400
        /*0924*/ 	.word	0x000000ff
        /*0928*/ 	.word	0x00016850
        /*092c*/ 	.short	0x010a
        /*092e*/ 	.byte	0x06
	.zero		1


	//   ....[29]....
        /*0930*/ 	.word	0x00005440
        /*0934*/ 	.word	0x000000ff
        /*0938*/ 	.word	0x00016850
        /*093c*/ 	.short	0x010a
        /*093e*/ 	.byte	0x06
	.zero		1


	//   ....[30]....
        /*0940*/ 	.word	0x00005880
        /*0944*/ 	.word	0x00000007
        /*0948*/ 	.word	0x00000000
        /*094c*/ 	.short	0x0101
        /*094e*/ 	.byte	0x3f
	.zero		1


	//   ....[31]....
        /*0950*/ 	.word	0x00007400
        /*0954*/ 	.word	0x00000005
        /*0958*/ 	.word	0x00000000
        /*095c*/ 	.short	0x0101
        /*095e*/ 	.byte	0x3f
	.zero		1


	//   ....[32]....
        /*0960*/ 	.word	0x00008220
        /*0964*/ 	.word	0x000000ff
        /*0968*/ 	.word	0x00016830
        /*096c*/ 	.short	0x010a
        /*096e*/ 	.byte	0x06
	.zero		1


	//   ....[33]....
        /*0970*/ 	.word	0x00008260
        /*0974*/ 	.word	0x000000ff
        /*0978*/ 	.word	0x00016830
        /*097c*/ 	.short	0x010a
        /*097e*/ 	.byte	0x06
	.zero		1


	//   ....[34]....
        /*0980*/ 	.word	0x00008460
        /*0984*/ 	.word	0x000000ff
        /*0988*/ 	.word	0x00016850
        /*098c*/ 	.short	0x010a
        /*098e*/ 	.byte	0x06
	.zero		1


	//   ....[35]....
        /*0990*/ 	.word	0x000084a0
        /*0994*/ 	.word	0x000000ff
        /*0998*/ 	.word	0x00016850
        /*099c*/ 	.short	0x010a
        /*099e*/ 	.byte	0x06
	.zero		1


	//   ....[36]....
        /*09a0*/ 	.word	0x00009500
        /*09a4*/ 	.word	0x0000001b
        /*09a8*/ 	.word	0x00000000
        /*09ac*/ 	.short	0x0101
        /*09ae*/ 	.byte	0x3f
	.zero		1


	//   ....[37]....
        /*09b0*/ 	.word	0x000097c0
        /*09b4*/ 	.word	0x0000001f
        /*09b8*/ 	.word	0x00000000
        /*09bc*/ 	.short	0x0101
        /*09be*/ 	.byte	0x3f
	.zero		1


	//   ....[38]....
        /*09c0*/ 	.word	0x00009f50
        /*09c4*/ 	.word	0x000000ff
        /*09c8*/ 	.word	0x00016830
        /*09cc*/ 	.short	0x010a
        /*09ce*/ 	.byte	0x06
	.zero		1


	//   ....[39]....
        /*09d0*/ 	.word	0x00009f90
        /*09d4*/ 	.word	0x000000ff
        /*09d8*/ 	.word	0x00016830
        /*09dc*/ 	.short	0x010a
        /*09de*/ 	.byte	0x06
	.zero		1


	//   ....[40]....
        /*09e0*/ 	.word	0x0000a190
        /*09e4*/ 	.word	0x000000ff
        /*09e8*/ 	.word	0x00016850
        /*09ec*/ 	.short	0x010a
        /*09ee*/ 	.byte	0x06
	.zero		1


	//   ....[41]....
        /*09f0*/ 	.word	0x0000a1d0
        /*09f4*/ 	.word	0x000000ff
        /*09f8*/ 	.word	0x00016850
        /*09fc*/ 	.short	0x010a
        /*09fe*/ 	.byte	0x06
	.zero		1


	//   ....[42]....
        /*0a00*/ 	.word	0x0000a640
        /*0a04*/ 	.word	0x00000002
        /*0a08*/ 	.word	0x00000000
        /*0a0c*/ 	.short	0x0101
        /*0a0e*/ 	.byte	0x3f
	.zero		1


	//   ....[43]....
        /*0a10*/ 	.word	0x0000c400
        /*0a14*/ 	.word	0x0000001b
        /*0a18*/ 	.word	0x00000000
        /*0a1c*/ 	.short	0x0101
        /*0a1e*/ 	.byte	0x3f
	.zero		1


	//   ....[44]....
        /*0a20*/ 	.word	0x0000cc20
        /*0a24*/ 	.word	0x000000ff
        /*0a28*/ 	.word	0x00016850
        /*0a2c*/ 	.short	0x010a
        /*0a2e*/ 	.byte	0x05
	.zero		1


	//   ....[45]....
        /*0a30*/ 	.word	0x0000cc60
        /*0a34*/ 	.word	0x000000ff
        /*0a38*/ 	.word	0x00016850
        /*0a3c*/ 	.short	0x010a
        /*0a3e*/ 	.byte	0x05
	.zero		1


	//   ....[46]....
        /*0a40*/ 	.word	0x0000d190
        /*0a44*/ 	.word	0x00000009
        /*0a48*/ 	.word	0x00000000
        /*0a4c*/ 	.short	0x0101
        /*0a4e*/ 	.byte	0x3f
	.zero		1


	//   ....[47]....
        /*0a50*/ 	.word	0x0000e160
        /*0a54*/ 	.word	0x00000000
        /*0a58*/ 	.word	0x00000000
        /*0a5c*/ 	.short	0x0101
        /*0a5e*/ 	.byte	0x3f
	.zero		1


	//   ....[48]....
        /*0a60*/ 	.word	0x0000e7f0
        /*0a64*/ 	.word	0x00000006
        /*0a68*/ 	.word	0x00000000
        /*0a6c*/ 	.short	0x0101
        /*0a6e*/ 	.byte	0x3f
	.zero		1


	//   ....[49]....
        /*0a70*/ 	.word	0x00011c90
        /*0a74*/ 	.word	0x00000000
        /*0a78*/ 	.word	0x00016840
        /*0a7c*/ 	.short	0x010a
        /*0a7e*/ 	.byte	0x3f
	.zero		1


	//   ....[50]....
        /*0a80*/ 	.word	0x00012c80
        /*0a84*/ 	.word	0x00000011
        /*0a88*/ 	.word	0x00016800
        /*0a8c*/ 	.short	0x0107
        /*0a8e*/ 	.byte	0x3f
	.zero		1


	//   ....[51]....
        /*0a90*/ 	.word	0x00012d70
        /*0a94*/ 	.word	0x00000011
        /*0a98*/ 	.word	0x00016800
        /*0a9c*/ 	.short	0x0101
        /*0a9e*/ 	.byte	0x3f
	.zero		1


	//   ....[52]....
        /*0aa0*/ 	.word	0x00012d90
        /*0aa4*/ 	.word	0x00000011
        /*0aa8*/ 	.word	0x00016820
        /*0aac*/ 	.short	0x010a
        /*0aae*/ 	.byte	0x3f
	.zero		1


	//   ....[53]....
        /*0ab0*/ 	.word	0x00013170
        /*0ab4*/ 	.word	0x00000002
        /*0ab8*/ 	.word	0x00016840
        /*0abc*/ 	.short	0x010a
        /*0abe*/ 	.byte	0x3f
	.zero		1


	//   ....[54]....
        /*0ac0*/ 	.word	0x000133f0
        /*0ac4*/ 	.word	0x00000003
        /*0ac8*/ 	.word	0x00000060
        /*0acc*/ 	.short	0x010a
        /*0ace*/ 	.byte	0x3f
	.zero		1


	//   ....[55]....
        /*0ad0*/ 	.word	0x00013930
        /*0ad4*/ 	.word	0x00000002
        /*0ad8*/ 	.word	0x00016840
        /*0adc*/ 	.short	0x010a
        /*0ade*/ 	.byte	0x3f
	.zero		1


	//   ....[56]....
        /*0ae0*/ 	.word	0x00013bb0
        /*0ae4*/ 	.word	0x0000000a
        /*0ae8*/ 	.word	0x00000060
        /*0aec*/ 	.short	0x010a
        /*0aee*/ 	.byte	0x3f
	.zero		1


	//   ....[57]....
        /*0af0*/ 	.word	0x00014040
        /*0af4*/ 	.word	0x00000002
        /*0af8*/ 	.word	0x00016840
        /*0afc*/ 	.short	0x010a
        /*0afe*/ 	.byte	0x3f
	.zero		1


	//   ....[58]....
        /*0b00*/ 	.word	0x000142d0
        /*0b04*/ 	.word	0x00000007
        /*0b08*/ 	.word	0x00000060
        /*0b0c*/ 	.short	0x010a
        /*0b0e*/ 	.byte	0x3f
	.zero		1


	//   ....[59]....
        /*0b10*/ 	.word	0x00014710
        /*0b14*/ 	.word	0x00000003
        /*0b18*/ 	.word	0x00016860
        /*0b1c*/ 	.short	0x010a
        /*0b1e*/ 	.byte	0x3f
	.zero		1


	//   ....[60]....
        /*0b20*/ 	.word	0x00015a80
        /*0b24*/ 	.word	0x00000009
        /*0b28*/ 	.word	0x00016820
        /*0b2c*/ 	.short	0x010a
        /*0b2e*/ 	.byte	0x3f
	.zero		1


	//   ....[61]....
        /*0b30*/ 	.word	0x00015c20
        /*0b34*/ 	.word	0x00000007
        /*0b38*/ 	.word	0x00000000
        /*0b3c*/ 	.short	0x010a
        /*0b3e*/ 	.byte	0x3f
	.zero		1


	//   ....[62]....
        /*0b40*/ 	.word	0x00015c90
        /*0b44*/ 	.word	0x00000003
        /*0b48*/ 	.word	0x00000000
        /*0b4c*/ 	.short	0x010a
        /*0b4e*/ 	.byte	0x3f
	.zero		1


	//   ....[63]....
        /*0b50*/ 	.word	0x00015cf0
        /*0b54*/ 	.word	0x00000005
        /*0b58*/ 	.word	0x00000000
        /*0b5c*/ 	.short	0x010a
        /*0b5e*/ 	.byte	0x3f
	.zero		1


	//   ....[64]....
        /*0b60*/ 	.word	0x00015d20
        /*0b64*/ 	.word	0x00000003
        /*0b68*/ 	.word	0x00000000
        /*0b6c*/ 	.short	0x010a
        /*0b6e*/ 	.byte	0x3f
	.zero		1


	//   ....[65]....
        /*0b70*/ 	.word	0x00015d90
        /*0b74*/ 	.word	0x00000003
        /*0b78*/ 	.word	0x00016800
        /*0b7c*/ 	.short	0x010a
        /*0b7e*/ 	.byte	0x3f
	.zero		1


	//   ....[66]....
        /*0b80*/ 	.word	0x00015de0
        /*0b84*/ 	.word	0x00000003
        /*0b88*/ 	.word	0x00016830
        /*0b8c*/ 	.short	0x010a
        /*0b8e*/ 	.byte	0x3f
	.zero		1


	//   ....[67]....
        /*0b90*/ 	.word	0x00015e40
        /*0b94*/ 	.word	0x00000007
        /*0b98*/ 	.word	0x00016830
        /*0b9c*/ 	.short	0x010a
        /*0b9e*/ 	.byte	0x3f
	.zero		1


	//   ....[68]....
        /*0ba0*/ 	.word	0x00015ea0
        /*0ba4*/ 	.word	0x00000007
        /*0ba8*/ 	.word	0x00016850
        /*0bac*/ 	.short	0x010a
        /*0bae*/ 	.byte	0x3f
	.zero		1


	//   ....[69]....
        /*0bb0*/ 	.word	0x00015f00
        /*0bb4*/ 	.word	0x00000009
        /*0bb8*/ 	.word	0x00016830
        /*0bbc*/ 	.short	0x010a
        /*0bbe*/ 	.byte	0x3f
	.zero		1


	//   ....[70]....
        /*0bc0*/ 	.word	0x00015f60
        /*0bc4*/ 	.word	0x00000002
        /*0bc8*/ 	.word	0x00016850
        /*0bcc*/ 	.short	0x010a
        /*0bce*/ 	.byte	0x3f
	.zero		1


	//   ....[71]....
        /*0bd0*/ 	.word	0x00015fc0
        /*0bd4*/ 	.word	0x00000009
        /*0bd8*/ 	.word	0x00016830
        /*0bdc*/ 	.short	0x010a
        /*0bde*/ 	.byte	0x3f
	.zero		1


	//   ....[72]....
        /*0be0*/ 	.word	0x00016020
        /*0be4*/ 	.word	0x00000002
        /*0be8*/ 	.word	0x00016850
        /*0bec*/ 	.short	0x010a
        /*0bee*/ 	.byte	0x3f
	.zero		1


	//   ....[73]....
        /*0bf0*/ 	.word	0x00016080
        /*0bf4*/ 	.word	0x00000006
        /*0bf8*/ 	.word	0x00016850
        /*0bfc*/ 	.short	0x010a
        /*0bfe*/ 	.byte	0x3f
	.zero		1


	//   ....[74]....
        /*0c00*/ 	.word	0x00016220
        /*0c04*/ 	.word	0x00000000
        /*0c08*/ 	.word	0x00016840
        /*0c0c*/ 	.short	0x010a
        /*0c0e*/ 	.byte	0x3f
	.zero		1


	//   ....[75]....
        /*0c10*/ 	.word	0x00017170
        /*0c14*/ 	.word	0x00000011
        /*0c18*/ 	.word	0x00016820
        /*0c1c*/ 	.short	0x010a
        /*0c1e*/ 	.byte	0x3f
	.zero		1


	//   ....[76]....
        /*0c20*/ 	.word	0x000171c0
        /*0c24*/ 	.word	0x00000002
        /*0c28*/ 	.word	0x00016840
        /*0c2c*/ 	.short	0x010a
        /*0c2e*/ 	.byte	0x3f
	.zero		1


	//   ....[77]....
        /*0c30*/ 	.word	0x00017210
        /*0c34*/ 	.word	0x00000003
        /*0c38*/ 	.word	0x00000060
        /*0c3c*/ 	.short	0x010a
        /*0c3e*/ 	.byte	0x3f
	.zero		1


	//   ....[78]....
        /*0c40*/ 	.word	0x00017260
        /*0c44*/ 	.word	0x00000002
        /*0c48*/ 	.word	0x00016840
        /*0c4c*/ 	.short	0x010a
        /*0c4e*/ 	.byte	0x3f
	.zero		1


	//   ....[79]....
        /*0c50*/ 	.word	0x000172b0
        /*0c54*/ 	.word	0x0000000a
        /*0c58*/ 	.word	0x00000060
        /*0c5c*/ 	.short	0x010a
        /*0c5e*/ 	.byte	0x3f
	.zero		1


	//   ....[80]....
        /*0c60*/ 	.word	0x00017300
        /*0c64*/ 	.word	0x00000002
        /*0c68*/ 	.word	0x00016840
        /*0c6c*/ 	.short	0x010a
        /*0c6e*/ 	.byte	0x3f
	.zero		1


	//   ....[81]....
        /*0c70*/ 	.word	0x00017350
        /*0c74*/ 	.word	0x00000007
        /*0c78*/ 	.word	0x00000060
        /*0c7c*/ 	.short	0x010a
        /*0c7e*/ 	.byte	0x3f
	.zero		1


	//   ....[82]....
        /*0c80*/ 	.word	0x000173a0
        /*0c84*/ 	.word	0x00000003
        /*0c88*/ 	.word	0x00016860
        /*0c8c*/ 	.short	0x010a
        /*0c8e*/ 	.byte	0x3f
	.zero		1


	//   ....[83]....
        /*0c90*/ 	.word	0x00017dc0
        /*0c94*/ 	.word	0x00000009
        /*0c98*/ 	.word	0x00016820
        /*0c9c*/ 	.short	0x010a
        /*0c9e*/ 	.byte	0x3f
	.zero		1


	//   ....[84]....
        /*0ca0*/ 	.word	0x00017f60
        /*0ca4*/ 	.word	0x00000007
        /*0ca8*/ 	.word	0x00000000
        /*0cac*/ 	.short	0x010a
        /*0cae*/ 	.byte	0x3f
	.zero		1


	//   ....[85]....
        /*0cb0*/ 	.word	0x00017fb0
        /*0cb4*/ 	.word	0x00000003
        /*0cb8*/ 	.word	0x00000000
        /*0cbc*/ 	.short	0x010a
        /*0cbe*/ 	.byte	0x3f
	.zero		1


	//   ....[86]....
        /*0cc0*/ 	.word	0x00018000
        /*0cc4*/ 	.word	0x00000005
        /*0cc8*/ 	.word	0x00000000
        /*0ccc*/ 	.short	0x010a
        /*0cce*/ 	.byte	0x3f
	.zero		1


	//----- nvinfo : EIATTR_NUM_MBARRIERS
	.align		4
.L_209:
        /*0cd0*/ 	.byte	0x03, 0x38
        /*0cd2*/ 	.short	0x0016


	//----- nvinfo : EIATTR_EXIT_INSTR_OFFSETS
	.align		4
        /*0cd4*/ 	.byte	0x04, 0x1c
        /*0cd6*/ 	.short	(.L_211 - .L_210)


	//   ....[0]....
.L_210:
        /*0cd8*/ 	.word	0x00000a80


	//   ....[1]....
        /*0cdc*/ 	.word	0x0000f790


	//   ....[2]....
        /*0ce0*/ 	.word	0x00015d70


	//----- nvinfo : EIATTR_MAX_THREADS
	.align		4
.L_211:
        /*0ce4*/ 	.byte	0x04, 0x05
        /*0ce6*/ 	.short	(.L_213 - .L_212)
.L_212:
        /*0ce8*/ 	.word	0x00000200
        /*0cec*/ 	.word	0x00000001
        /*0cf0*/ 	.word	0x00000001


	//----- nvinfo : EIATTR_CRS_STACK_SIZE
	.align		4
.L_213:
        /*0cf4*/ 	.byte	0x04, 0x1e
        /*0cf6*/ 	.short	(.L_215 - .L_214)
.L_214:
        /*0cf8*/ 	.word	0x00000000


	//----- nvinfo : EIATTR_CBANK_PARAM_SIZE
	.align		4
.L_215:
        /*0cfc*/ 	.byte	0x03, 0x19
        /*0cfe*/ 	.short	0x0af0


	//----- nvinfo : EIATTR_PARAM_CBANK
	.align		4
        /*0d00*/ 	.byte	0x04, 0x0a
        /*0d02*/ 	.short	(.L_217 - .L_216)
	.align		4
.L_216:
        /*0d04*/ 	.word	index@(.nv.constant0._ZN7cutlass13device_kernelIN5flash11enable_sm90INS1_16FlashAttnFwdSm90INS1_25CollectiveMainloopFwdSm90ILi2EN4cute5tupleIJNS5_1CILi1EEES8_S8_EEENS6_IJNS7_ILi192EEENS7_ILi128EEENS7_ILi64EEEEEELi64ENS_6half_tEfNS_4arch4Sm90ELb0ELb1ELb0ELb1ELb0ELb0ELb0ELb1ELb1ELb1ELb1ELb0EEENS1_21CollectiveEpilogueFwdINS6_IJSA_SC_SB_EEES9_SE_SG_Li384ELb1ELb1ELb1ELb0EEENS1_36VarlenDynamicPersistentTileSchedulerILi192ELi128ELi384ELi128ELb1ELb1ELb1ELb1ELb0ELb1EEEEEEEEEvNT_6ParamsE)
        /*0d08*/ 	.short	0x0210
        /*0d0a*/ 	.short	0x0af0


	//----- nvinfo : EIATTR_SW_WAR
	.align		4
.L_217:
        /*0d0c*/ 	.byte	0x04, 0x36
        /*0d0e*/ 	.short	(.L_219 - .L_218)
.L_218:
        /*0d10*/ 	.word	0x00000008
.L_219:


//--------------------- .nv.info._ZN7cutlass13device_kernelIN5flash11enable_sm90INS1_16FlashAttnFwdSm90INS1_25CollectiveMainloopFwdSm90ILi2EN4cute5tupleIJNS5_1CILi1EEES8_S8_EEENS6_IJNS7_ILi192EEENS7_ILi128EEENS7_ILi64EEEEEELi64ENS_6half_tEfNS_4arch4Sm90ELb0ELb1ELb0ELb1ELb0ELb1ELb0ELb1ELb1ELb1ELb1ELb0EEENS1_21CollectiveEpilogueFwdINS6_IJSA_SC_SB_EEES9_SE_SG_Li384ELb1ELb1ELb1ELb0EEENS1_36VarlenDynamicPersistentTileSchedulerILi192ELi128ELi384ELi128ELb1ELb1ELb1ELb1ELb0ELb1EEEEEEEEEvNT_6ParamsE --------------------------
	.section	.nv.info._ZN7cutlass13device_kernelIN5flash11enable_sm90INS1_16FlashAttnFwdSm90INS1_25CollectiveMainloopFwdSm90ILi2EN4cute5tupleIJNS5_1CILi1EEES8_S8_EEENS6_IJNS7_ILi192EEENS7_ILi128EEENS7_ILi64EEEEEELi64ENS_6half_tEfNS_4arch4Sm90ELb0ELb1ELb0ELb1ELb0ELb1ELb0ELb1ELb1ELb1ELb1ELb0EEENS1_21CollectiveEpilogueFwdINS6_IJSA_SC_SB_EEES9_SE_SG_Li384ELb1ELb1ELb1ELb0EEENS1_36VarlenDynamicPersistentTileSchedulerILi192ELi128ELi384ELi128ELb1ELb1ELb1ELb1ELb0ELb1EEEEEEEEEvNT_6ParamsE,"",@"SHT_CUDA_INFO"
	.sectionflags	@""
	.align	4


	//----- nvinfo : EIATTR_CUDA_API_VERSION
	.align		4
        /*0000*/ 	.byte	0x04, 0x37
        /*0002*/ 	.short	(.L_221 - .L_220)
.L_220:
        /*0004*/ 	.word	0x00000082


	//----- nvinfo : EIATTR_KPARAM_INFO
	.align		4
.L_221:
        /*0008*/ 	.byte	0x04, 0x17
        /*000a*/ 	.short	(.L_223 - .L_222)
.L_222:
        /*000c*/ 	.word	0x00000000
        /*0010*/ 	.short	0x0000
        /*0012*/ 	.short	0x0070
        /*0014*/ 	.byte	0x00, 0xf0, 0x01, 0x2a


	//----- nvinfo : EIATTR_SPARSE_MMA_MASK
	.align		4
.L_223:
        /*0018*/ 	.byte	0x03, 0x50
        /*001a*/ 	.short	0x0000


	//----- nvinfo : EIATTR_MAXREG_COUNT
	.align		4
        /*001c*/ 	.byte	0x03, 0x1b
        /*001e*/ 	.short	0x0080


	//----- nvinfo : EIATTR_NUM_BARRIERS
	.align		4
        /*0020*/ 	.byte	0x02, 0x4c
        /*0022*/ 	.byte	0x10
	.zero		1


	//----- nvinfo : EIATTR_EXTERNS
	.align		4
        /*0024*/ 	.byte	0x04, 0x0f
        /*0026*/ 	.short	(.L_225 - .L_224)


	//   ....[0]....
	.align		4
.L_224:
        /*0028*/ 	.word	index@(__assertfail)


	//----- nvinfo : EIATTR_ANNOTATIONS
	.align		4
.L_225:
        /*002c*/ 	.byte	0x04, 0x55
        /*002e*/ 	.short	(.L_227 - .L_226)


	//   ....[0]....
.L_226:
        /* <DEDUP_REMOVED lines=81> */


	//----- nvinfo : EIATTR_MERCURY_ISA_VERSION
	.align		4
.L_227:
        /*0530*/ 	.byte	0x03, 0x5f
        /*0532*/ 	.short	0x0101


	//----- nvinfo : EIATTR_UNUSED_LOAD_BYTE_OFFSET
	.align		4
        /*0534*/ 	.byte	0x04, 0x44
        /*0536*/ 	.short	(.L_229 - .L_228)


	//   ....[0]....
.L_228:
        /*0538*/ 	.word	0x00000ae0
        /*053c*/ 	.word	0x0000fff0


	//   ....[1]....
        /*0540*/ 	.word	0x00015290
        /*0544*/ 	.word	0x0000fff0


	//----- nvinfo : EIATTR_INT_WARP_WIDE_INSTR_OFFSETS
	.align		4
.L_229:
        /*0548*/ 	.byte	0x04, 0x31
        /*054a*/ 	.short	(.L_231 - .L_230)


	//   ....[0]....
.L_230:
        /*054c*/ 	.word	0x00000180


	//   ....[1]....
        /*0550*/ 	.word	0x00000220


	//   ....[2]....
        /*0554*/ 	.word	0x00000290


	//   ....[3]....
        /*0558*/ 	.word	0x0001a910


	//   ....[4]....
        /*055c*/ 	.word	0x0001a9a0


	//   ....[5]....
        /*0560*/ 	.word	0x0001da00


	//   ....[6]....
        /*0564*/ 	.word	0x0001da90


	//----- nvinfo : EIATTR_COOP_GROUP_MASK_REGIDS
	.align		4
.L_231:
        /*0568*/ 	.byte	0x04, 0x29
        /*056a*/ 	.short	(.L_233 - .L_232)


	//   ....[0]....
.L_232:
        /*056c*/ 	.word	0xffffffff


	//   ....[1]....
        /*0570*/ 	.word	0xffffffff


	//   ....[2]....
        /*0574*/ 	.word	0xffffffff


	//   ....[3]....
        /*0578*/ 	.word	0xffffffff


	//   ....[4]....
        /*057c*/ 	.word	0xffffffff


	//   ....[5]....
        /*0580*/ 	.word	0xffffffff


	//   ....[6]....
        /*0584*/ 	.word	0xffffffff


	//   ....[7]....
        /*0588*/ 	.word	0xffffffff


	//   ....[8]....
        /*058c*/ 	.word	0xffffffff


	//   ....[9]....
        /*0590*/ 	.word	0xffffffff


	//   ....[10]....
        /*0594*/ 	.word	0xffffffff


	//   ....[11]....
        /*0598*/ 	.word	0xffffffff


	//   ....[12]....
        /*059c*/ 	.word	0xffffffff


	//   ....[13]....
        /*05a0*/ 	.word	0xffffffff


	//   ....[14]....
        /*05a4*/ 	.word	0xffffffff


	//   ....[15]....
        /*05a8*/ 	.word	0xffffffff


	//   ....[16]....
        /*05ac*/ 	.word	0xffffffff


	//   ....[17]....
        /*05b0*/ 	.word	0xffffffff


	//   ....[18]....
        /*05b4*/ 	.word	0xffffffff


	//   ....[19]....
        /*05b8*/ 	.word	0xffffffff


	//   ....[20]....
        /*05bc*/ 	.word	0xffffffff


	//   ....[21]....
        /*05c0*/ 	.word	0xffffffff


	//   ....[22]....
        /*05c4*/ 	.word	0xffffffff


	//   ....[23]....
        /*05c8*/ 	.word	0xffffffff


	//   ....[24]....
        /*05cc*/ 	.word	0xffffffff


	//   ....[25]....
        /*05d0*/ 	.word	0xffffffff


	//   ....[26]....
        /*05d4*/ 	.word	0xffffffff


	//   ....[27]....
        /*05d8*/ 	.word	0xffffffff


	//   ....[28]....
        /*05dc*/ 	.word	0xffffffff


	//   ....[29]....
        /*05e0*/ 	.word	0xffffffff


	//   ....[30]....
        /*05e4*/ 	.word	0xffffffff


	//   ....[31]....
        /*05e8*/ 	.word	0xffffffff


	//   ....[32]....
        /*05ec*/ 	.word	0xffffffff


	//   ....[33]....
        /*05f0*/ 	.word	0xffffffff


	//   ....[34]....
        /*05f4*/ 	.word	0xffffffff


	//   ....[35]....
        /*05f8*/ 	.word	0xffffffff


	//   ....[36]....
        /*05fc*/ 	.word	0xffffffff


	//   ....[37]....
        /*0600*/ 	.word	0xffffffff


	//   ....[38]....
        /*0604*/ 	.word	0xffffffff


	//   ....[39]....
        /*0608*/ 	.word	0xffffffff


	//   ....[40]....
        /*060c*/ 	.word	0xffffffff


	//   ....[41]....
        /*0610*/ 	.word	0xffffffff


	//   ....[42]....
        /*0614*/ 	.word	0xffffffff


	//   ....[43]....
        /*0618*/ 	.word	0xffffffff


	//   ....[44]....
        /*061c*/ 	.word	0xffffffff


	//   ....[45]....
        /*0620*/ 	.word	0xffffffff


	//   ....[46]....
        /*0624*/ 	.word	0xffffffff


	//   ....[47]....
        /*0628*/ 	.word	0xffffffff


	//   ....[48]....
        /*062c*/ 	.word	0xffffffff


	//   ....[49]....
        /*0630*/ 	.word	0xffffffff


	//   ....[50]....
        /*0634*/ 	.word	0xffffffff


	//   ....[51]....
        /*0638*/ 	.word	0xffffffff


	//   ....[52]....
        /*063c*/ 	.word	0xffffffff


	//   ....[53]....
        /*0640*/ 	.word	0xffffffff


	//   ....[54]....
        /*0644*/ 	.word	0xffffffff


	//   ....[55]....
        /*0648*/ 	.word	0xffffffff


	//   ....[56]....
        /*064c*/ 	.word	0xffffffff


	//   ....[57]....
        /*0650*/ 	.word	0xffffffff


	//   ....[58]....
        /*0654*/ 	.word	0xffffffff


	//   ....[59]....
        /*0658*/ 	.word	0xffffffff


	//   ....[60]....
        /*065c*/ 	.word	0xffffffff


	//   ....[61]....
        /*0660*/ 	.word	0xffffffff


	//   ....[62]....
        /*0664*/ 	.word	0xffffffff


	//   ....[63]....
        /*0668*/ 	.word	0xffffffff


	//   ....[64]....
        /*066c*/ 	.word	0xffffffff


	//   ....[65]....
        /*0670*/ 	.word	0xffffffff


	//   ....[66]....
        /*0674*/ 	.word	0xffffffff


	//   ....[67]....
        /*0678*/ 	.word	0xffffffff


	//   ....[68]....
        /*067c*/ 	.word	0xffffffff


	//   ....[69]....
        /*0680*/ 	.word	0xffffffff


	//   ....[70]....
        /*0684*/ 	.word	0xffffffff


	//   ....[71]....
        /*0688*/ 	.word	0xffffffff


	//   ....[72]....
        /*068c*/ 	.word	0xffffffff


	//   ....[73]....
        /*0690*/ 	.word	0xffffffff


	//   ....[74]....
        /*0694*/ 	.word	0xffffffff


	//   ....[75]....
        /*0698*/ 	.word	0xffffffff


	//   ....[76]....
        /*069c*/ 	.word	0xffffffff


	//   ....[77]....
        /*06a0*/ 	.word	0xffffffff


	//   ....[78]....
        /*06a4*/ 	.word	0xffffffff


	//   ....[79]....
        /*06a8*/ 	.word	0xffffffff


	//   ....[80]....
        /*06ac*/ 	.word	0xffffffff


	//   ....[81]....
        /*06b0*/ 	.word	0xffffffff


	//   ....[82]....
        /*06b4*/ 	.word	0xffffffff


	//   ....[83]....
        /*06b8*/ 	.word	0xffffffff


	//   ....[84]....
        /*06bc*/ 	.word	0xffffffff


	//   ....[85]....
        /*06c0*/ 	.word	0xffffffff


	//   ....[86]....
        /*06c4*/ 	.word	0xffffffff


	//   ....[87]....
        /*06c8*/ 	.word	0xffffffff


	//   ....[88]....
        /*06cc*/ 	.word	0xffffffff


	//   ....[89]....
        /*06d0*/ 	.word	0xffffffff


	//   ....[90]....
        /*06d4*/ 	.word	0xffffffff


	//   ....[91]....
        /*06d8*/ 	.word	0xffffffff


	//   ....[92]....
        /*06dc*/ 	.word	0xffffffff


	//   ....[93]....
        /*06e0*/ 	.word	0xffffffff


	//   ....[94]....
        /*06e4*/ 	.word	0xffffffff


	//   ....[95]....
        /*06e8*/ 	.word	0xffffffff


	//   ....[96]....
        /*06ec*/ 	.word	0xffffffff


	//   ....[97]....
        /*06f0*/ 	.word	0xffffffff


	//   ....[98]....
        /*06f4*/ 	.word	0xffffffff


	//   ....[99]....
        /*06f8*/ 	.word	0xffffffff


	//   ....[100]....
        /*06fc*/ 	.word	0xffffffff


	//   ....[101]....
        /*0700*/ 	.word	0xffffffff


	//   ....[102]....
        /*0704*/ 	.word	0xffffffff


	//   ....[103]....
        /*0708*/ 	.word	0xffffffff


	//   ....[104]....
        /*070c*/ 	.word	0xffffffff


	//   ....[105]....
        /*0710*/ 	.word	0xffffffff


	//   ....[106]....
        /*0714*/ 	.word	0xffffffff


	//   ....[107]....
        /*0718*/ 	.word	0xffffffff


	//   ....[108]....
        /*071c*/ 	.word	0xffffffff


	//   ....[109]....
        /*0720*/ 	.word	0xffffffff


	//   ....[110]....
        /*0724*/ 	.word	0xffffffff


	//   ....[111]....
        /*0728*/ 	.word	0xffffffff


	//   ....[112]....
        /*072c*/ 	.word	0xffffffff


	//   ....[113]....
        /*0730*/ 	.word	0xffffffff


	//   ....[114]....
        /*0734*/ 	.word	0xffffffff


	//   ....[115]....
        /*0738*/ 	.word	0xffffffff


	//   ....[116]....
        /*073c*/ 	.word	0xffffffff


	//   ....[117]....
        /*0740*/ 	.word	0xffffffff


	//   ....[118]....
        /*0744*/ 	.word	0xffffffff


	//   ....[119]....
        /*0748*/ 	.word	0xffffffff


	//   ....[120]....
        /*074c*/ 	.word	0xffffffff


	//   ....[121]....
        /*0750*/ 	.word	0xffffffff


	//   ....[122]....
        /*0754*/ 	.word	0xffffffff


	//   ....[123]....
        /*0758*/ 	.word	0xffffffff


	//   ....[124]....
        /*075c*/ 	.word	0xffffffff


	//   ....[125]....
        /*0760*/ 	.word	0xffffffff


	//   ....[126]....
        /*0764*/ 	.word	0xffffffff


	//   ....[127]....
        /*0768*/ 	.word	0xffffffff


	//   ....[128]....
        /*076c*/ 	.word	0xffffffff


	//   ....[129]....
        /*0770*/ 	.word	0xffffffff


	//   ....[130]....
        /*0774*/ 	.word	0xffffffff


	//   ....[131]....
        /*0778*/ 	.word	0xffffffff


	//   ....[132]....
        /*077c*/ 	.word	0xffffffff


	//   ....[133]....
        /*0780*/ 	.word	0xffffffff


	//   ....[134]....
        /*0784*/ 	.word	0xffffffff


	//   ....[135]....
        /*0788*/ 	.word	0xffffffff


	//   ....[136]....
        /*078c*/ 	.word	0x0500000f


	//   ....[137]....
        /*0790*/ 	.word	0x0500000f


	//   ....[138]....
        /*0794*/ 	.word	0x0500000f


	//   ....[139]....
        /*0798*/ 	.word	0x0500000f


	//   ....[140]....
        /*079c*/ 	.word	0x0500000f


	//   ....[141]....
        /*07a0*/ 	.word	0x0500000f


	//   ....[142]....
        /*07a4*/ 	.word	0x0500000f


	//   ....[143]....
        /*07a8*/ 	.word	0x0500000f


	//   ....[144]....
        /*07ac*/ 	.word	0x0500000f


	//   ....[145]....
        /*07b0*/ 	.word	0x0500000f


	//   ....[146]....
        /*07b4*/ 	.word	0x0500000f


	//   ....[147]....
        /*07b8*/ 	.word	0x0500000f


	//   ....[148]....
        /*07bc*/ 	.word	0x0500000f


	//   ....[149]....
        /*07c0*/ 	.word	0x0500000f


	//   ....[150]....
        /*07c4*/ 	.word	0x0500000f


	//   ....[151]....
        /*07c8*/ 	.word	0x0500000f


	//   ....[152]....
        /*07cc*/ 	.word	0x0500000f


	//   ....[153]....
        /*07d0*/ 	.word	0x0500000f


	//   ....[154]....
        /*07d4*/ 	.word	0x0500000f


	//   ....[155]....
        /*07d8*/ 	.word	0x0500000f


	//   ....[156]....
        /*07dc*/ 	.word	0x0500000f


	//   ....[157]....
        /*07e0*/ 	.word	0x0500000f


	//   ....[158]....
        /*07e4*/ 	.word	0x0500000f


	//   ....[159]....
        /*07e8*/ 	.word	0x0500000f


	//   ....[160]....
        /*07ec*/ 	.word	0x0500000f


	//   ....[161]....
        /*07f0*/ 	.word	0x0500000f


	//   ....[162]....
        /*07f4*/ 	.word	0x0500000f


	//   ....[163]....
        /*07f8*/ 	.word	0x0500000f


	//   ....[164]....
        /*07fc*/ 	.word	0x0500000f


	//   ....[165]....
        /*0800*/ 	.word	0x0500000f


	//   ....[166]....
        /*0804*/ 	.word	0x0500000f


	//   ....[167]....
        /*0808*/ 	.word	0x0500000f


	//   ....[168]....
        /*080c*/ 	.word	0x0500000f


	//   ....[169]....
        /*0810*/ 	.word	0x0500000f


	//   ....[170]....
        /*0814*/ 	.word	0x0500000f


	//   ....[171]....
        /*0818*/ 	.word	0x0500000f


	//   ....[172]....
        /*081c*/ 	.word	0x0500000f


	//   ....[173]....
        /*0820*/ 	.word	0x0500000f


	//   ....[174]....
        /*0824*/ 	.word	0x0500000f


	//   ....[175]....
        /*0828*/ 	.word	0x0500000f


	//   ....[176]....
        /*082c*/ 	.word	0x0500000f


	//   ....[177]....
        /*0830*/ 	.word	0x0500000f


	//   ....[178]....
        /*0834*/ 	.word	0x0500000f


	//   ....[179]....
        /*0838*/ 	.word	0x0500000f


	//   ....[180]....
        /*083c*/ 	.word	0x0500000f


	//   ....[181]....
        /*0840*/ 	.word	0x0500000f


	//   ....[182]....
        /*0844*/ 	.word	0x0500000f


	//   ....[183]....
        /*0848*/ 	.word	0x0500000f


	//   ....[184]....
        /*084c*/ 	.word	0x0500000f


	//   ....[185]....
        /*0850*/ 	.word	0x0500000f


	//   ....[186]....
        /*0854*/ 	.word	0x0500000f


	//   ....[187]....
        /*0858*/ 	.word	0x0500000f


	//   ....[188]....
        /*085c*/ 	.word	0x0500000f


	//   ....[189]....
        /*0860*/ 	.word	0x0500000f


	//   ....[190]....
        /*0864*/ 	.word	0x0500000f


	//   ....[191]....
        /*0868*/ 	.word	0x0500000f


	//   ....[192]....
        /*086c*/ 	.word	0x0500000f


	//   ....[193]....
        /*0870*/ 	.word	0x0500000f


	//   ....[194]....
        /*0874*/ 	.word	0x0500000f


	//   ....[195]....
        /*0878*/ 	.word	0x0500000f


	//   ....[196]....
        /*087c*/ 	.word	0x0500000f


	//   ....[197]....
        /*0880*/ 	.word	0x0500000f


	//   ....[198]....
        /*0884*/ 	.word	0x0500000f


	//   ....[199]....
        /*0888*/ 	.word	0x0500000f


	//   ....[200]....
        /*088c*/ 	.word	0x0500000f


	//   ....[201]....
        /*0890*/ 	.word	0x0500000f


	//   ....[202]....
        /*0894*/ 	.word	0x0500000f


	//   ....[203]....
        /*0898*/ 	.word	0x0500000f


	//   ....[204]....
        /*089c*/ 	.word	0x0500000f


	//   ....[205]....
        /*08a0*/ 	.word	0x0500000f


	//   ....[206]....
        /*08a4*/ 	.word	0x0500000f


	//   ....[207]....
        /*08a8*/ 	.word	0x0500000f


	//   ....[208]....
        /*08ac*/ 	.word	0x0500000f


	//   ....[209]....
        /*08b0*/ 	.word	0x0500000f


	//   ....[210]....
        /*08b4*/ 	.word	0x0500000f


	//   ....[211]....
        /*08b8*/ 	.word	0x0500000f


	//   ....[212]....
        /*08bc*/ 	.word	0x0500000f


	//   ....[213]....
        /*08c0*/ 	.word	0x0500000f


	//   ....[214]....
        /*08c4*/ 	.word	0x0500000f


	//   ....[215]....
        /*08c8*/ 	.word	0x0500000f


	//   ....[216]....
        /*08cc*/ 	.word	0x0500000f


	//   ....[217]....
        /*08d0*/ 	.word	0x0500000f


	//----- nvinfo : EIATTR_COOP_GROUP_INSTR_OFFSETS
	.align		4
.L_233:
        /*08d4*/ 	.byte	0x04, 0x28
        /*08d6*/ 	.short	(.L_235 - .L_234)


	//   ....[0]....
.L_234:
        /*08d8*/ 	.word	0x00000060


	//   ....[1]....
        /*08dc*/ 	.word	0x00000190


	//   ....[2]....
        /*08e0*/ 	.word	0x00000240


	//   ....[3]....
        /*08e4*/ 	.word	0x00000400


	//   ....[4]....
        /*08e8*/ 	.word	0x00000560


	//   ....[5]....
        /*08ec*/ 	.word	0x00000680


	//   ....[6]....
        /*08f0*/ 	.word	0x000007e0


	//   ....[7]....
        /*08f4*/ 	.word	0x000063e0


	//   ....[8]....
        /*08f8*/ 	.word	0x00006bb0


	//   ....[9]....
        /*08fc*/ 	.word	0x00006bc0


	//   ....[10]....
        /*0900*/ 	.word	0x00006bd0


	//   ....[11]....
        /*0904*/ 	.word	0x00006be0


	//   ....[12]....
        /*0908*/ 	.word	0x00006ee0


	//   ....[13]....
        /*090c*/ 	.word	0x00006ef0


	//   ....[14]....
        /*0910*/ 	.word	0x00006f00


	//   ....[15]....
        /*0914*/ 	.word	0x00006f10


	//   ....[16]....
        /*0918*/ 	.word	0x000081e0


	//   ....[17]....
        /*091c*/ 	.word	0x00008200


	//   ....[18]....
        /*0920*/ 	.word	0x00008210


	//   ....[19]....
        /*0924*/ 	.word	0x00008220


	//   ....[20]....
        /*0928*/ 	.word	0x00008330


	//   ....[21]....
        /*092c*/ 	.word	0x00008340


	//   ....[22]....
        /*0930*/ 	.word	0x00008350


	//   ....[23]....
        /*0934*/ 	.word	0x000083d0


	//   ....[24]....
        /*0938*/ 	.word	0x00009a10


	//   ....[25]....
        /*093c*/ 	.word	0x00009c80


	//   ....[26]....
        /*0940*/ 	.word	0x0000aec0


	//   ....[27]....
        /*0944*/ 	.word	0x0000af70


	//   ....[28]....
        /*0948*/ 	.word	0x0000b8e0


	//   ....[29]....
        /*094c*/ 	.word	0x0000b940


	//   ....[30]....
        /*0950*/ 	.word	0x0000d130


	//   ....[31]....
        /*0954*/ 	.word	0x0000d390


	//   ....[32]....
        /*0958*/ 	.word	0x0000dd80


	//   ....[33]....
        /*095c*/ 	.word	0x0000dda0


	//   ....[34]....
        /*0960*/ 	.word	0x0000ed00


	//   ....[35]....
        /*0964*/ 	.word	0x0000ed20


	//   ....[36]....
        /*0968*/ 	.word	0x00010290


	//   ....[37]....
        /*096c*/ 	.word	0x000102c0


	//   ....[38]....
        /*0970*/ 	.word	0x00010790


	//   ....[39]....
        /*0974*/ 	.word	0x000108d0


	//   ....[40]....
        /*0978*/ 	.word	0x00012330


	//   ....[41]....
        /*097c*/ 	.word	0x00012550


	//   ....[42]....
        /*0980*/ 	.word	0x00012f30


	//   ....[43]....
        /*0984*/ 	.word	0x00012f60


	//   ....[44]....
        /*0988*/ 	.word	0x00013d00


	//   ....[45]....
        /*098c*/ 	.word	0x00013d70


	//   ....[46]....
        /*0990*/ 	.word	0x00014a90


	//   ....[47]....
        /*0994*/ 	.word	0x00014ac0


	//   ....[48]....
        /*0998*/ 	.word	0x00014e40


	//   ....[49]....
        /*099c*/ 	.word	0x00014e50


	//   ....[50]....
        /*09a0*/ 	.word	0x00015b80


	//   ....[51]....
        /*09a4*/ 	.word	0x00015ba0


	//   ....[52]....
        /*09a8*/ 	.word	0x00015bb0


	//   ....[53]....
        /*09ac*/ 	.word	0x00015bc0


	//   ....[54]....
        /*09b0*/ 	.word	0x00016100


	//   ....[55]....
        /*09b4*/ 	.word	0x00016140


	//   ....[56]....
        /*09b8*/ 	.word	0x00016170


	//   ....[57]....
        /*09bc*/ 	.word	0x000161a0


	//   ....[58]....
        /*09c0*/ 	.word	0x000161c0


	//   ....[59]....
        /*09c4*/ 	.word	0x000161d0


	//   ....[60]....
        /*09c8*/ 	.word	0x00016220


	//   ....[61]....
        /*09cc*/ 	.word	0x00016270


	//   ....[62]....
        /*09d0*/ 	.word	0x000166f0


	//   ....[63]....
        /*09d4*/ 	.word	0x00016700


	//   ....[64]....
        /*09d8*/ 	.word	0x00016980


	//   ....[65]....
        /*09dc*/ 	.word	0x00016990


	//   ....[66]....
        /*09e0*/ 	.word	0x00017470


	//   ....[67]....
        /*09e4*/ 	.word	0x000174a0


	//   ....[68]....
        /*09e8*/ 	.word	0x000174c0


	//   ....[69]....
        /*09ec*/ 	.word	0x000174f0


	//   ....[70]....
        /*09f0*/ 	.word	0x00017520


	//   ....[71]....
        /*09f4*/ 	.word	0x00017530


	//   ....[72]....
        /*09f8*/ 	.word	0x00017570


	//   ....[73]....
        /*09fc*/ 	.word	0x000175b0


	//   ....[74]....
        /*0a00*/ 	.word	0x00017720


	//   ....[75]....
        /*0a04*/ 	.word	0x00017920


	//   ....[76]....
        /*0a08*/ 	.word	0x00017950


	//   ....[77]....
        /*0a0c*/ 	.word	0x00017980


	//   ....[78]....
        /*0a10*/ 	.word	0x000179b0


	//   ....[79]....
        /*0a14*/ 	.word	0x000179e0


	//   ....[80]....
        /*0a18*/ 	.word	0x00017a10


	//   ....[81]....
        /*0a1c*/ 	.word	0x00017ba0


	//   ....[82]....
        /*0a20*/ 	.word	0x00017bd0


	//   ....[83]....
        /*0a24*/ 	.word	0x00017c00


	//   ....[84]....
        /*0a28*/ 	.word	0x00017c30


	//   ....[85]....
        /*0a2c*/ 	.word	0x00017c60


	//   ....[86]....
        /*0a30*/ 	.word	0x00017c90


	//   ....[87]....
        /*0a34*/ 	.word	0x00017d20


	//   ....[88]....
        /*0a38*/ 	.word	0x00017d50


	//   ....[89]....
        /*0a3c*/ 	.word	0x00017d60


	//   ....[90]....
        /*0a40*/ 	.word	0x00017da0


	//   ....[91]....
        /*0a44*/ 	.word	0x00019530


	//   ....[92]....
        /*0a48*/ 	.word	0x0001aea0


	//   ....[93]....
        /*0a4c*/ 	.word	0x0001ba10


	//   ....[94]....
        /*0a50*/ 	.word	0x0001ba30


	//   ....[95]....
        /*0a54*/ 	.word	0x0001ba50


	//   ....[96]....
        /*0a58*/ 	.word	0x0001bae0


	//   ....[97]....
        /*0a5c*/ 	.word	0x0001baf0


	//   ....[98]....
        /*0a60*/ 	.word	0x0001bb60


	//   ....[99]....
        /*0a64*/ 	.word	0x0001bb70


	//   ....[100]....
        /*0a68*/ 	.word	0x0001bbe0


	//   ....[101]....
        /*0a6c*/ 	.word	0x0001bbf0


	//   ....[102]....
        /*0a70*/ 	.word	0x0001bc60


	//   ....[103]....
        /*0a74*/ 	.word	0x0001bc70


	//   ....[104]....
        /*0a78*/ 	.word	0x0001bce0


	//   ....[105]....
        /*0a7c*/ 	.word	0x0001bcf0


	//   ....[106]....
        /*0a80*/ 	.word	0x0001bd60


	//   ....[107]....
        /*0a84*/ 	.word	0x0001bd70


	//   ....[108]....
        /*0a88*/ 	.word	0x0001bd80


	//   ....[109]....
        /*0a8c*/ 	.word	0x0001bdc0


	//   ....[110]....
        /*0a90*/ 	.word	0x0001be20


	//   ....[111]....
        /*0a94*/ 	.word	0x0001bef0


	//   ....[112]....
        /*0a98*/ 	.word	0x0001bf00


	//   ....[113]....
        /*0a9c*/ 	.word	0x0001bf70


	//   ....[114]....
        /*0aa0*/ 	.word	0x0001bf80


	//   ....[115]....
        /*0aa4*/ 	.word	0x0001bfc0


	//   ....[116]....
        /*0aa8*/ 	.word	0x0001bfe0


	//   ....[117]....
        /*0aac*/ 	.word	0x0001df80


	//   ....[118]....
        /*0ab0*/ 	.word	0x0001dfb0


	//   ....[119]....
        /*0ab4*/ 	.word	0x0001e010


	//   ....[120]....
        /*0ab8*/ 	.word	0x0001e040


	//   ....[121]....
        /*0abc*/ 	.word	0x0001e070


	//   ....[122]....
        /*0ac0*/ 	.word	0x0001e0a0


	//   ....[123]....
        /*0ac4*/ 	.word	0x0001e0d0


	//   ....[124]....
        /*0ac8*/ 	.word	0x0001e100


	//   ....[125]....
        /*0acc*/ 	.word	0x0001e2a0


	//   ....[126]....
        /*0ad0*/ 	.word	0x0001e2d0


	//   ....[127]....
        /*0ad4*/ 	.word	0x0001e300


	//   ....[128]....
        /*0ad8*/ 	.word	0x0001e330


	//   ....[129]....
        /*0adc*/ 	.word	0x0001e360


	//   ....[130]....
        /*0ae0*/ 	.word	0x0001e390


	//   ....[131]....
        /*0ae4*/ 	.word	0x0001e450


	//   ....[132]....
        /*0ae8*/ 	.word	0x0001e470


	//   ....[133]....
        /*0aec*/ 	.word	0x0001e490


	//   ....[134]....
        /*0af0*/ 	.word	0x0001e4f0


	//   ....[135]....
        /*0af4*/ 	.word	0x0001ef10


	//   ....[136]....
        /*0af8*/ 	.word	0x0001f370


	//   ....[137]....
        /*0afc*/ 	.word	0x0001f420


	//   ....[138]....
        /*0b00*/ 	.word	0x0001f4b0


	//   ....[139]....
        /*0b04*/ 	.word	0x0001f500


	//   ....[140]....
        /*0b08*/ 	.word	0x0001f550


	//   ....[141]....
        /*0b0c*/ 	.word	0x0001f5e0


	//   ....[142]....
        /*0b10*/ 	.word	0x0001f670


	//   ....[143]....
        /*0b14*/ 	.word	0x0001f6c0


	//   ....[144]....
        /*0b18*/ 	.word	0x0001f710


	//   ....[145]....
        /*0b1c*/ 	.word	0x0001f800


	//   ....[146]....
        /*0b20*/ 	.word	0x0001f8b0


	//   ....[147]....
        /*0b24*/ 	.word	0x0001f930


	//   ....[148]....
        /*0b28*/ 	.word	0x0001f9c0


	//   ....[149]....
        /*0b2c*/ 	.word	0x0001fae0


	//   ....[150]....
        /*0b30*/ 	.word	0x0001fc00


	//   ....[151]....
        /*0b34*/ 	.word	0x0001fcd0


	//   ....[152]....
        /*0b38*/ 	.word	0x0001fd20


	//   ....[153]....
        /*0b3c*/ 	.word	0x00020080


	//   ....[154]....
        /*0b40*/ 	.word	0x000200e0


	//   ....[155]....
        /*0b44*/ 	.word	0x000201a0


	//   ....[156]....
        /*0b48*/ 	.word	0x00020230


	//   ....[157]....
        /*0b4c*/ 	.word	0x00020290


	//   ....[158]....
        /*0b50*/ 	.word	0x00020300


	//   ....[159]....
        /*0b54*/ 	.word	0x00020360


	//   ....[160]....
        /*0b58*/ 	.word	0x00020410


	//   ....[161]....
        /*0b5c*/ 	.word	0x00020490


	//   ....[162]....
        /*0b60*/ 	.word	0x000204e0


	//   ....[163]....
        /*0b64*/ 	.word	0x00020570


	//   ....[164]....
        /*0b68*/ 	.word	0x00020600


	//   ....[165]....
        /*0b6c*/ 	.word	0x000206a0


	//   ....[166]....
        /*0b70*/ 	.word	0x00020740


	//   ....[167]....
        /*0b74*/ 	.word	0x000207a0


	//   ....[168]....
        /*0b78*/ 	.word	0x00020830


	//   ....[169]....
        /*0b7c*/ 	.word	0x00020890


	//   ....[170]....
        /*0b80*/ 	.word	0x00020900


	//   ....[171]....
        /*0b84*/ 	.word	0x00020960


	//   ....[172]....
        /*0b88*/ 	.word	0x00020a10


	//   ....[173]....
        /*0b8c*/ 	.word	0x00020ad0


	//   ....[174]....
        /*0b90*/ 	.word	0x00020db0


	//   ....[175]....
        /*0b94*/ 	.word	0x00020f90


	//   ....[176]....
        /*0b98*/ 	.word	0x00020fe0


	//   ....[177]....
        /*0b9c*/ 	.word	0x00021040


	//   ....[178]....
        /*0ba0*/ 	.word	0x00021120


	//   ....[179]....
        /*0ba4*/ 	.word	0x00021180


	//   ....[180]....
        /*0ba8*/ 	.word	0x00021260


	//   ....[181]....
        /*0bac*/ 	.word	0x000212c0


	//   ....[182]....
        /*0bb0*/ 	.word	0x000213a0


	//   ....[183]....
        /*0bb4*/ 	.word	0x00021400


	//   ....[184]....
        /*0bb8*/ 	.word	0x000214e0


	//   ....[185]....
        /*0bbc*/ 	.word	0x00021540


	//   ....[186]....
        /*0bc0*/ 	.word	0x00021620


	//   ....[187]....
        /*0bc4*/ 	.word	0x00021680


	//   ....[188]....
        /*0bc8*/ 	.word	0x00021760


	//   ....[189]....
        /*0bcc*/ 	.word	0x000217c0


	//   ....[190]....
        /*0bd0*/ 	.word	0x000218b0


	//   ....[191]....
        /*0bd4*/ 	.word	0x00021920


	//   ....[192]....
        /*0bd8*/ 	.word	0x00021a00


	//   ....[193]....
        /*0bdc*/ 	.word	0x00021a60


	//   ....[194]....
        /*0be0*/ 	.word	0x00021b50


	//   ....[195]....
        /*0be4*/ 	.word	0x00021bb0


	//   ....[196]....
        /*0be8*/ 	.word	0x00021c80


	//   ....[197]....
        /*0bec*/ 	.word	0x00021ce0


	//   ....[198]....
        /*0bf0*/ 	.word	0x00021da0


	//   ....[199]....
        /*0bf4*/ 	.word	0x000220c0


	//   ....[200]....
        /*0bf8*/ 	.word	0x00022160


	//   ....[201]....
        /*0bfc*/ 	.word	0x000222d0


	//   ....[202]....
        /*0c00*/ 	.word	0x00022340


	//   ....[203]....
        /*0c04*/ 	.word	0x000223b0


	//   ....[204]....
        /*0c08*/ 	.word	0x00022420


	//   ....[205]....
        /*0c0c*/ 	.word	0x00022490


	//   ....[206]....
        /*0c10*/ 	.word	0x00022510


	//   ....[207]....
        /*0c14*/ 	.word	0x00022590


	//   ....[208]....
        /*0c18*/ 	.word	0x00022620


	//   ....[209]....
        /*0c1c*/ 	.word	0x00022690


	//   ....[210]....
        /*0c20*/ 	.word	0x00022700


	//   ....[211]....
        /*0c24*/ 	.word	0x00022770


	//   ....[212]....
        /*0c28*/ 	.word	0x000227f0


	//   ....[213]....
        /*0c2c*/ 	.word	0x00022860


	//   ....[214]....
        /*0c30*/ 	.word	0x00022910


	//   ....[215]....
        /*0c34*/ 	.word	0x00022960


	//   ....[216]....
        /*0c38*/ 	.word	0x000229f0


	//   ....[217]....
        /*0c3c*/ 	.word	0x00022b20


	//----- nvinfo : EIATTR_REG_RECONFIG
	.align		4
.L_235:
        /*0c40*/ 	.byte	0x01, 0x54
	.zero		2


	//----- nvinfo : EIATTR_SYSCALL_OFFSETS
	.align		4
        /*0c44*/ 	.byte	0x04, 0x46
        /*0c46*/ 	.short	(.L_237 - .L_236)


	//   ....[0]....
.L_236:
        /*0c48*/ 	.word	0x00001e80


	//   ....[1]....
        /*0c4c*/ 	.word	0x00001fd0


	//   ....[2]....
        /*0c50*/ 	.word	0x000065b0


	//   ....[3]....
        /*0c54*/ 	.word	0x000068d0


	//   ....[4]....
        /*0c58*/ 	.word	0x0001ab00


	//   ....[5]....
        /*0c5c*/ 	.word	0x0001ac50


	//   ....[6]....
        /*0c60*/ 	.word	0x0001ad40


	//   ....[7]....
        /*0c64*/ 	.word	0x0001b520


	//----- nvinfo : EIATTR_MBARRIER_INSTR_OFFSETS
	.align		4
.L_237:
        /*0c68*/ 	.byte	0x04, 0x39
        /*0c6a*/ 	.short	(.L_239 - .L_238)


	//   ....[0]....
.L_238:
        /*0c6c*/ 	.word	0x000002b0
        /*0c70*/ 	.word	0x000000ff
        /*0c74*/ 	.word	0x00016800
        /*0c78*/ 	.short	0x0100
        /*0c7a*/ 	.byte	0x08
	.zero		1


	//   ....[1]....
        /*0c7c*/ 	.word	0x000002c0
        /*0c80*/ 	.word	0x000000ff
        /*0c84*/ 	.word	0x00016820
        /*0c88*/ 	.short	0x0100
        /*0c8a*/ 	.byte	0x08
	.zero		1


	//   ....[2]....
        /*0c8c*/ 	.word	0x000003b0
        /*0c90*/ 	.word	0x000000ff
        /*0c94*/ 	.word	0x00016830
        /*0c98*/ 	.short	0x0100
        /*0c9a*/ 	.byte	0x08
	.zero		1


	//   ....[3]....
        /*0c9c*/ 	.word	0x000003c0
        /*0ca0*/ 	.word	0x000000ff
        /*0ca4*/ 	.word	0x00016840
        /*0ca8*/ 	.short	0x0100
        /*0caa*/ 	.byte	0x08
	.zero		1


	//   ....[4]....
        /*0cac*/ 	.word	0x000003d0
        /*0cb0*/ 	.word	0x000000ff
        /*0cb4*/ 	.word	0x00016838
        /*0cb8*/ 	.short	0x0100
        /*0cba*/ 	.byte	0x08
	.zero		1


	//   ....[5]....
        /*0cbc*/ 	.word	0x000003e0
        /*0cc0*/ 	.word	0x000000ff
        /*0cc4*/ 	.word	0x00016848
        /*0cc8*/ 	.short	0x0100
        /*0cca*/ 	.byte	0x08
	.zero		1


	//   ....[6]....
        /*0ccc*/ 	.word	0x00000510
        /*0cd0*/ 	.word	0x000000ff
        /*0cd4*/ 	.word	0x00016850
        /*0cd8*/ 	.short	0x0100
        /*0cda*/ 	.byte	0x08
	.zero		1


	//   ....[7]....
        /*0cdc*/ 	.word	0x00000520
        /*0ce0*/ 	.word	0x000000ff
        /*0ce4*/ 	.word	0x00016860
        /*0ce8*/ 	.short	0x0100
        /*0cea*/ 	.byte	0x08
	.zero		1


	//   ....[8]....
        /*0cec*/ 	.word	0x00000530
        /*0cf0*/ 	.word	0x000000ff
        /*0cf4*/ 	.word	0x00016858
        /*0cf8*/ 	.short	0x0100
        /*0cfa*/ 	.byte	0x08
	.zero		1


	//   ....[9]....
        /*0cfc*/ 	.word	0x00000540
        /*0d00*/ 	.word	0x000000ff
        /*0d04*/ 	.word	0x00016868
        /*0d08*/ 	.short	0x0100
        /*0d0a*/ 	.byte	0x08
	.zero		1


	//   ....[10]....
        /*0d0c*/ 	.word	0x00000630
        /*0d10*/ 	.word	0x000000ff
        /*0d14*/ 	.word	0x00016870
        /*0d18*/ 	.short	0x0100
        /*0d1a*/ 	.byte	0x06
	.zero		1


	//   ....[11]....
        /*0d1c*/ 	.word	0x00000640
        /*0d20*/ 	.word	0x000000ff
        /*0d24*/ 	.word	0x00016880
        /*0d28*/ 	.short	0x0100
        /*0d2a*/ 	.byte	0x06
	.zero		1


	//   ....[12]....
        /*0d2c*/ 	.word	0x00000650
        /*0d30*/ 	.word	0x000000ff
        /*0d34*/ 	.word	0x00016878
        /*0d38*/ 	.short	0x0100
        /*0d3a*/ 	.byte	0x06
	.zero		1


	//   ....[13]....
        /*0d3c*/ 	.word	0x00000660
        /*0d40*/ 	.word	0x000000ff
        /*0d44*/ 	.word	0x00016888
        /*0d48*/ 	.short	0x0100
        /*0d4a*/ 	.byte	0x06
	.zero		1


	//   ....[14]....
        /*0d4c*/ 	.word	0x00000790
        /*0d50*/ 	.word	0x000000ff
        /*0d54*/ 	.word	0x00016890
        /*0d58*/ 	.short	0x0100
        /*0d5a*/ 	.byte	0x08
	.zero		1


	//   ....[15]....
        /*0d5c*/ 	.word	0x000007a0
        /*0d60*/ 	.word	0x000000ff
        /*0d64*/ 	.word	0x000168a0
        /*0d68*/ 	.short	0x0100
        /*0d6a*/ 	.byte	0x08
	.zero		1


	//   ....[16]....
        /*0d6c*/ 	.word	0x000007b0
        /*0d70*/ 	.word	0x000000ff
        /*0d74*/ 	.word	0x00016898
        /*0d78*/ 	.short	0x0100
        /*0d7a*/ 	.byte	0x08
	.zero		1


	//   ....[17]....
        /*0d7c*/ 	.word	0x000007c0
        /*0d80*/ 	.word	0x000000ff
        /*0d84*/ 	.word	0x000168a8
        /*0d88*/ 	.short	0x0100
        /*0d8a*/ 	.byte	0x08
	.zero		1


	//   ....[18]....
        /*0d8c*/ 	.word	0x000008f0
        /*0d90*/ 	.word	0x000000ff
        /*0d94*/ 	.word	0x000168b0
        /*0d98*/ 	.short	0x0100
        /*0d9a*/ 	.byte	0x08
	.zero		1


	//   ....[19]....
        /*0d9c*/ 	.word	0x00000900
        /*0da0*/ 	.word	0x000000ff
        /*0da4*/ 	.word	0x000168c0
        /*0da8*/ 	.short	0x0100
        /*0daa*/ 	.byte	0x08
	.zero		1


	//   ....[20]....
        /*0dac*/ 	.word	0x00000910
        /*0db0*/ 	.word	0x000000ff
        /*0db4*/ 	.word	0x000168b8
        /*0db8*/ 	.short	0x0100
        /*0dba*/ 	.byte	0x08
	.zero		1


	//   ....[21]....
        /*0dbc*/ 	.word	0x00000920
        /*0dc0*/ 	.word	0x000000ff
        /*0dc4*/ 	.word	0x000168c8
        /*0dc8*/ 	.short	0x0100
        /*0dca*/ 	.byte	0x08
	.zero		1


	//   ....[22]....
        /*0dcc*/ 	.word	0x00003130
        /*0dd0*/ 	.word	0x0000004d
        /*0dd4*/ 	.word	0x00016890
        /*0dd8*/ 	.short	0x010a
        /*0dda*/ 	.byte	0x3f
	.zero		1


	//   ....[23]....
        /*0ddc*/ 	.word	0x00004380
        /*0de0*/ 	.word	0x0000004d
        /*0de4*/ 	.word	0x00016890
        /*0de8*/ 	.short	0x010a
        /*0dea*/ 	.byte	0x3f
	.zero		1


	//   ....[24]....
        /*0dec*/ 	.word	0x00005480
        /*0df0*/ 	.word	0x0000004d
        /*0df4*/ 	.word	0x00016890
        /*0df8*/ 	.short	0x010a
        /*0dfa*/ 	.byte	0x3f
	.zero		1


	//   ....[25]....
        /*0dfc*/ 	.word	0x00005690
        /*0e00*/ 	.word	0x0000000c
        /*0e04*/ 	.word	0x00000000
        /*0e08*/ 	.short	0x0101
        /*0e0a*/ 	.byte	0x3f
	.zero		1


	//   ....[26]....
        /*0e0c*/ 	.word	0x000056d0
        /*0e10*/ 	.word	0x0000004d
        /*0e14*/ 	.word	0x000168b0
        /*0e18*/ 	.short	0x010a
        /*0e1a*/ 	.byte	0x3f
	.zero		1


	//   ....[27]....
        /*0e1c*/ 	.word	0x00005ab0
        /*0e20*/ 	.word	0x0000004d
        /*0e24*/ 	.word	0x00000000
        /*0e28*/ 	.short	0x0101
        /*0e2a*/ 	.byte	0x3f
	.zero		1


	//   ....[28]....
        /*0e2c*/ 	.word	0x00006650
        /*0e30*/ 	.word	0x00000010
        /*0e34*/ 	.word	0x00016800
        /*0e38*/ 	.short	0x010a
        /*0e3a*/ 	.byte	0x3f
	.zero		1


	//   ....[29]....
        /*0e3c*/ 	.word	0x000066a0
        /*0e40*/ 	.word	0x00000010
        /*0e44*/ 	.word	0x00016800
        /*0e48*/ 	.short	0x010a
        /*0e4a*/ 	.byte	0x3f
	.zero		1


	//   ....[30]....
        /*0e4c*/ 	.word	0x00007160
        /*0e50*/ 	.word	0x00000010
        /*0e54*/ 	.word	0x00016800
        /*0e58*/ 	.short	0x010a
        /*0e5a*/ 	.byte	0x3f
	.zero		1


	//   ....[31]....
        /*0e5c*/ 	.word	0x00008680
        /*0e60*/ 	.word	0x00000010
        /*0e64*/ 	.word	0x00016800
        /*0e68*/ 	.short	0x010a
        /*0e6a*/ 	.byte	0x3f
	.zero		1


	//   ....[32]....
        /*0e6c*/ 	.word	0x00009580
        /*0e70*/ 	.word	0x00000007
        /*0e74*/ 	.word	0x00016830
        /*0e78*/ 	.short	0x010a
        /*0e7a*/ 	.byte	0x3f
	.zero		1


	//   ....[33]....
        /*0e7c*/ 	.word	0x000095f0
        /*0e80*/ 	.word	0x00000007
        /*0e84*/ 	.word	0x00016830
        /*0e88*/ 	.short	0x010a
        /*0e8a*/ 	.byte	0x3f
	.zero		1


	//   ....[34]....
        /*0e8c*/ 	.word	0x00009aa0
        /*0e90*/ 	.word	0x00000000
        /*0e94*/ 	.word	0x00000000
        /*0e98*/ 	.short	0x0101
        /*0e9a*/ 	.byte	0x3f
	.zero		1


	//   ....[35]....
        /*0e9c*/ 	.word	0x0000c8b0
        /*0ea0*/ 	.word	0x00000009
        /*0ea4*/ 	.word	0x00016830
        /*0ea8*/ 	.short	0x010a
        /*0eaa*/ 	.byte	0x3f
	.zero		1


	//   ....[36]....
        /*0eac*/ 	.word	0x0000c900
        /*0eb0*/ 	.word	0x00000009
        /*0eb4*/ 	.word	0x00016830
        /*0eb8*/ 	.short	0x010a
        /*0eba*/ 	.byte	0x3f
	.zero		1


	//   ....[37]....
        /*0ebc*/ 	.word	0x0000cc30
        /*0ec0*/ 	.word	0x00000008
        /*0ec4*/ 	.word	0x00016850
        /*0ec8*/ 	.short	0x010a
        /*0eca*/ 	.byte	0x3f
	.zero		1


	//   ....[38]....
        /*0ecc*/ 	.word	0x0000cc70
        /*0ed0*/ 	.word	0x00000008
        /*0ed4*/ 	.word	0x00016850
        /*0ed8*/ 	.short	0x010a
        /*0eda*/ 	.byte	0x3f
	.zero		1


	//   ....[39]....
        /*0edc*/ 	.word	0x0000d170
        /*0ee0*/ 	.word	0x00000008
        /*0ee4*/ 	.word	0x00000000
        /*0ee8*/ 	.short	0x0101
        /*0eea*/ 	.byte	0x3f
	.zero		1


	//   ....[40]....
        /*0eec*/ 	.word	0x0000db70
        /*0ef0*/ 	.word	0x00000000
        /*0ef4*/ 	.word	0x00000000
        /*0ef8*/ 	.short	0x0101
        /*0efa*/ 	.byte	0x3f
	.zero		1


	//   ....[41]....
        /*0efc*/ 	.word	0x0000fb30
        /*0f00*/ 	.word	0x00000000
        /*0f04*/ 	.word	0x00016830
        /*0f08*/ 	.short	0x010a
        /*0f0a*/ 	.byte	0x3f
	.zero		1


	//   ....[42]....
        /*0f0c*/ 	.word	0x0000fb80
        /*0f10*/ 	.word	0x00000000
        /*0f14*/ 	.word	0x00016830
        /*0f18*/ 	.short	0x010a
        /*0f1a*/ 	.byte	0x3f
	.zero		1


	//   ....[43]....
        /*0f1c*/ 	.word	0x0000feb0
        /*0f20*/ 	.word	0x00000002
        /*0f24*/ 	.word	0x00016850
        /*0f28*/ 	.short	0x010a
        /*0f2a*/ 	.byte	0x3f
	.zero		1


	//   ....[44]....
        /*0f2c*/ 	.word	0x0000fef0
        /*0f30*/ 	.word	0x00000002
        /*0f34*/ 	.word	0x00016850
        /*0f38*/ 	.short	0x010a
        /*0f3a*/ 	.byte	0x3f
	.zero		1


	//   ....[45]....
        /*0f3c*/ 	.word	0x00010f30
        /*0f40*/ 	.word	0x0000002f
        /*0f44*/ 	.word	0x00000000
        /*0f48*/ 	.short	0x0101
        /*0f4a*/ 	.byte	0x3f
	.zero		1


	//   ....[46]....
        /*0f4c*/ 	.word	0x00010f60
        /*0f50*/ 	.word	0x0000000d
        /*0f54*/ 	.word	0x00000000
        /*0f58*/ 	.short	0x0101
        /*0f5a*/ 	.byte	0x3f
	.zero		1


	//   ....[47]....
        /*0f5c*/ 	.word	0x00011a80
        /*0f60*/ 	.word	0x00000000
        /*0f64*/ 	.word	0x00016830
        /*0f68*/ 	.short	0x010a
        /*0f6a*/ 	.byte	0x3f
	.zero		1


	//   ....[48]....
        /*0f6c*/ 	.word	0x00011ad0
        /*0f70*/ 	.word	0x00000000
        /*0f74*/ 	.word	0x00016830
        /*0f78*/ 	.short	0x010a
        /*0f7a*/ 	.byte	0x3f
	.zero		1


	//   ....[49]....
        /*0f7c*/ 	.word	0x00011e00
        /*0f80*/ 	.word	0x00000002
        /*0f84*/ 	.word	0x00016850
        /*0f88*/ 	.short	0x010a
        /*0f8a*/ 	.byte	0x3f
	.zero		1


	//   ....[50]....
        /*0f8c*/ 	.word	0x00011e40
        /*0f90*/ 	.word	0x00000002
        /*0f94*/ 	.word	0x00016850
        /*0f98*/ 	.short	0x010a
        /*0f9a*/ 	.byte	0x3f
	.zero		1


	//   ....[51]....
        /*0f9c*/ 	.word	0x00012360
        /*0fa0*/ 	.word	0x00000003
        /*0fa4*/ 	.word	0x00000000
        /*0fa8*/ 	.short	0x0101
        /*0faa*/ 	.byte	0x3f
	.zero		1


	//   ....[52]....
        /*0fac*/ 	.word	0x00012d20
        /*0fb0*/ 	.word	0x00000000
        /*0fb4*/ 	.word	0x00000000
        /*0fb8*/ 	.short	0x0101
        /*0fba*/ 	.byte	0x3f
	.zero		1


	//   ....[53]....
        /*0fbc*/ 	.word	0x00014980
        /*0fc0*/ 	.word	0x0000000b
        /*0fc4*/ 	.word	0x00016850
        /*0fc8*/ 	.short	0x010a
        /*0fca*/ 	.byte	0x3f
	.zero		1


	//   ....[54]....
        /*0fcc*/ 	.word	0x000149f0
        /*0fd0*/ 	.word	0x0000000b
        /*0fd4*/ 	.word	0x00016850
        /*0fd8*/ 	.short	0x010a
        /*0fda*/ 	.byte	0x3f
	.zero		1


	//   ....[55]....
        /*0fdc*/ 	.word	0x00014fd0
        /*0fe0*/ 	.word	0x00000008
        /*0fe4*/ 	.word	0x00000000
        /*0fe8*/ 	.short	0x0101
        /*0fea*/ 	.byte	0x3f
	.zero		1


	//   ....[56]....
        /*0fec*/ 	.word	0x00016020
        /*0ff0*/ 	.word	0x00000000
        /*0ff4*/ 	.word	0x00000000
        /*0ff8*/ 	.short	0x0101
        /*0ffa*/ 	.byte	0x3f
	.zero		1


	//   ....[57]....
        /*0ffc*/ 	.word	0x00016670
        /*1000*/ 	.word	0x00000008
        /*1004*/ 	.word	0x00000000
        /*1008*/ 	.short	0x0101
        /*100a*/ 	.byte	0x3f
	.zero		1


	//   ....[58]....
        /*100c*/ 	.word	0x00019610
        /*1010*/ 	.word	0x00000011
        /*1014*/ 	.word	0x00016820
        /*1018*/ 	.short	0x010a
        /*101a*/ 	.byte	0x3f
	.zero		1


	//   ....[59]....
        /*101c*/ 	.word	0x000196d0
        /*1020*/ 	.word	0x00000005
        /*1024*/ 	.word	0x000168a0
        /*1028*/ 	.short	0x010a
        /*102a*/ 	.byte	0x3f
	.zero		1


	//   ....[60]....
        /*102c*/ 	.word	0x00019910
        /*1030*/ 	.word	0x00000005
        /*1034*/ 	.word	0x000168c0
        /*1038*/ 	.short	0x010a
        /*103a*/ 	.byte	0x3f
	.zero		1


	//   ....[61]....
        /*103c*/ 	.word	0x00019ca0
        /*1040*/ 	.word	0x00000005
        /*1044*/ 	.word	0x000168a0
        /*1048*/ 	.short	0x010a
        /*104a*/ 	.byte	0x3f
	.zero		1


	//   ....[62]....
        /*104c*/ 	.word	0x00019ec0
        /*1050*/ 	.word	0x00000005
        /*1054*/ 	.word	0x000168c0
        /*1058*/ 	.short	0x010a
        /*105a*/ 	.byte	0x3f
	.zero		1


	//   ....[63]....
        /*105c*/ 	.word	0x0001b0b0
        /*1060*/ 	.word	0x00000000
        /*1064*/ 	.word	0x00016840
        /*1068*/ 	.short	0x010a
        /*106a*/ 	.byte	0x3f
	.zero		1


	//   ....[64]....
        /*106c*/ 	.word	0x0001c090
        /*1070*/ 	.word	0x00000011
        /*1074*/ 	.word	0x00016800
        /*1078*/ 	.short	0x0107
        /*107a*/ 	.byte	0x3f
	.zero		1


	//   ....[65]....
        /*107c*/ 	.word	0x0001c180
        /*1080*/ 	.word	0x00000011
        /*1084*/ 	.word	0x00016800
        /*1088*/ 	.short	0x0101
        /*108a*/ 	.byte	0x3f
	.zero		1


	//   ....[66]....
        /*108c*/ 	.word	0x0001c1a0
        /*1090*/ 	.word	0x00000011
        /*1094*/ 	.word	0x00016820
        /*1098*/ 	.short	0x010a
        /*109a*/ 	.byte	0x3f
	.zero		1


	//   ....[67]....
        /*109c*/ 	.word	0x0001c590
        /*10a0*/ 	.word	0x00000002
        /*10a4*/ 	.word	0x00016840
        /*10a8*/ 	.short	0x010a
        /*10aa*/ 	.byte	0x3f
	.zero		1


	//   ....[68]....
        /*10ac*/ 	.word	0x0001c810
        /*10b0*/ 	.word	0x00000003
        /*10b4*/ 	.word	0x00000060
        /*10b8*/ 	.short	0x010a
        /*10ba*/ 	.byte	0x3f
	.zero		1


	//   ....[69]....
        /*10bc*/ 	.word	0x0001cd50
        /*10c0*/ 	.word	0x00000002
        /*10c4*/ 	.word	0x00016840
        /*10c8*/ 	.short	0x010a
        /*10ca*/ 	.byte	0x3f
	.zero		1


	//   ....[70]....
        /*10cc*/ 	.word	0x0001cfd0
        /*10d0*/ 	.word	0x0000000a
        /*10d4*/ 	.word	0x00000060
        /*10d8*/ 	.short	0x010a
        /*10da*/ 	.byte	0x3f
	.zero		1


	//   ....[71]....
        /*10dc*/ 	.word	0x0001d460
        /*10e0*/ 	.word	0x00000002
        /*10e4*/ 	.word	0x00016840
        /*10e8*/ 	.short	0x010a
        /*10ea*/ 	.byte	0x3f
	.zero		1


	//   ....[72]....
        /*10ec*/ 	.word	0x0001d6f0
        /*10f0*/ 	.word	0x00000003
        /*10f4*/ 	.word	0x00000060
        /*10f8*/ 	.short	0x010a
        /*10fa*/ 	.byte	0x3f
	.zero		1


	//   ....[73]....
        /*10fc*/ 	.word	0x0001db30
        /*1100*/ 	.word	0x00000003
        /*1104*/ 	.word	0x00016860
        /*1108*/ 	.short	0x010a
        /*110a*/ 	.byte	0x3f
	.zero		1


	//   ....[74]....
        /*110c*/ 	.word	0x0001ee90
        /*1110*/ 	.word	0x00000009
        /*1114*/ 	.word	0x00016820
        /*1118*/ 	.short	0x010a
        /*111a*/ 	.byte	0x3f
	.zero		1


	//   ....[75]....
        /*111c*/ 	.word	0x0001f020
        /*1120*/ 	.word	0x00000007
        /*1124*/ 	.word	0x00000000
        /*1128*/ 	.short	0x010a
        /*112a*/ 	.byte	0x3f
	.zero		1


	//   ....[76]....
        /*112c*/ 	.word	0x0001f090
        /*1130*/ 	.word	0x00000003
        /*1134*/ 	.word	0x00000000
        /*1138*/ 	.short	0x010a
        /*113a*/ 	.byte	0x3f
	.zero		1


	//   ....[77]....
        /*113c*/ 	.word	0x0001f0f0
        /*1140*/ 	.word	0x00000005
        /*1144*/ 	.word	0x00000000
        /*1148*/ 	.short	0x010a
        /*114a*/ 	.byte	0x3f
	.zero		1


	//   ....[78]....
        /*114c*/ 	.word	0x0001f120
        /*1150*/ 	.word	0x00000003
        /*1154*/ 	.word	0x00000000
        /*1158*/ 	.short	0x010a
        /*115a*/ 	.byte	0x3f
	.zero		1


	//   ....[79]....
        /*115c*/ 	.word	0x0001f180
        /*1160*/ 	.word	0x0000004d
        /*1164*/ 	.word	0x00016890
        /*1168*/ 	.short	0x010a
        /*116a*/ 	.byte	0x3f
	.zero		1


	//   ....[80]....
        /*116c*/ 	.word	0x0001f1d0
        /*1170*/ 	.word	0x0000004d
        /*1174*/ 	.word	0x00016890
        /*1178*/ 	.short	0x010a
        /*117a*/ 	.byte	0x3f
	.zero		1


	//   ....[81]....
        /*117c*/ 	.word	0x0001f220
        /*1180*/ 	.word	0x0000004d
        /*1184*/ 	.word	0x00016890
        /*1188*/ 	.short	0x010a
        /*118a*/ 	.byte	0x3f
	.zero		1


	//   ....[82]....
        /*118c*/ 	.word	0x0001f270
        /*1190*/ 	.word	0x0000004d
        /*1194*/ 	.word	0x000168b0
        /*1198*/ 	.short	0x010a
        /*119a*/ 	.byte	0x3f
	.zero		1


	//   ....[83]....
        /*119c*/ 	.word	0x0001f740
        /*11a0*/ 	.word	0x00000010
        /*11a4*/ 	.word	0x00016800
        /*11a8*/ 	.short	0x010a
        /*11aa*/ 	.byte	0x3f
	.zero		1


	//   ....[84]....
        /*11ac*/ 	.word	0x0001fd50
        /*11b0*/ 	.word	0x00000010
        /*11b4*/ 	.word	0x00016800
        /*11b8*/ 	.short	0x010a
        /*11ba*/ 	.byte	0x3f
	.zero		1


	//   ....[85]....
        /*11bc*/ 	.word	0x0001fda0
        /*11c0*/ 	.word	0x00000007
        /*11c4*/ 	.word	0x00016830
        /*11c8*/ 	.short	0x010a
        /*11ca*/ 	.byte	0x3f
	.zero		1


	//   ....[86]....
        /*11cc*/ 	.word	0x0001fdf0
        /*11d0*/ 	.word	0x00000009
        /*11d4*/ 	.word	0x00016830
        /*11d8*/ 	.short	0x010a
        /*11da*/ 	.byte	0x3f
	.zero		1


	//   ....[87]....
        /*11dc*/ 	.word	0x0001fe40
        /*11e0*/ 	.word	0x00000008
        /*11e4*/ 	.word	0x00016850
        /*11e8*/ 	.short	0x010a
        /*11ea*/ 	.byte	0x3f
	.zero		1


	//   ....[88]....
        /*11ec*/ 	.word	0x0001fe90
        /*11f0*/ 	.word	0x00000000
        /*11f4*/ 	.word	0x00016830
        /*11f8*/ 	.short	0x010a
        /*11fa*/ 	.byte	0x3f
	.zero		1


	//   ....[89]....
        /*11fc*/ 	.word	0x0001fee0
        /*1200*/ 	.word	0x00000002
        /*1204*/ 	.word	0x00016850
        /*1208*/ 	.short	0x010a
        /*120a*/ 	.byte	0x3f
	.zero		1


	//   ....[90]....
        /*120c*/ 	.word	0x0001ff30
        /*1210*/ 	.word	0x00000000
        /*1214*/ 	.word	0x00016830
        /*1218*/ 	.short	0x010a
        /*121a*/ 	.byte	0x3f
	.zero		1


	//   ....[91]....
        /*121c*/ 	.word	0x0001ff80
        /*1220*/ 	.word	0x00000002
        /*1224*/ 	.word	0x00016850
        /*1228*/ 	.short	0x010a
        /*122a*/ 	.byte	0x3f
	.zero		1


	//   ....[92]....
        /*122c*/ 	.word	0x0001ffd0
        /*1230*/ 	.word	0x0000000b
        /*1234*/ 	.word	0x00016850
        /*1238*/ 	.short	0x010a
        /*123a*/ 	.byte	0x3f
	.zero		1


	//   ....[93]....
        /*123c*/ 	.word	0x00020b90
        /*1240*/ 	.word	0x00000011
        /*1244*/ 	.word	0x00016820
        /*1248*/ 	.short	0x010a
        /*124a*/ 	.byte	0x3f
	.zero		1


	//   ....[94]....
        /*124c*/ 	.word	0x00020be0
        /*1250*/ 	.word	0x00000005
        /*1254*/ 	.word	0x000168a0
        /*1258*/ 	.short	0x010a
        /*125a*/ 	.byte	0x3f
	.zero		1


	//   ....[95]....
        /*125c*/ 	.word	0x00020c30
        /*1260*/ 	.word	0x00000005
        /*1264*/ 	.word	0x000168c0
        /*1268*/ 	.short	0x010a
        /*126a*/ 	.byte	0x3f
	.zero		1


	//   ....[96]....
        /*126c*/ 	.word	0x00020c80
        /*1270*/ 	.word	0x00000005
        /*1274*/ 	.word	0x000168a0
        /*1278*/ 	.short	0x010a
        /*127a*/ 	.byte	0x3f
	.zero		1


	//   ....[97]....
        /*127c*/ 	.word	0x00020cd0
        /*1280*/ 	.word	0x00000005
        /*1284*/ 	.word	0x000168c0
        /*1288*/ 	.short	0x010a
        /*128a*/ 	.byte	0x3f
	.zero		1


	//   ....[98]....
        /*128c*/ 	.word	0x00020e70
        /*1290*/ 	.word	0x00000000
        /*1294*/ 	.word	0x00016840
        /*1298*/ 	.short	0x010a
        /*129a*/ 	.byte	0x3f
	.zero		1


	//   ....[99]....
        /*129c*/ 	.word	0x00021de0
        /*12a0*/ 	.word	0x00000011
        /*12a4*/ 	.word	0x00016820
        /*12a8*/ 	.short	0x010a
        /*12aa*/ 	.byte	0x3f
	.zero		1


	//   ....[100]....
        /*12ac*/ 	.word	0x00021e30
        /*12b0*/ 	.word	0x00000002
        /*12b4*/ 	.word	0x00016840
        /*12b8*/ 	.short	0x010a
        /*12ba*/ 	.byte	0x3f
	.zero		1


	//   ....[101]....
        /*12bc*/ 	.word	0x00021e80
        /*12c0*/ 	.word	0x00000003
        /*12c4*/ 	.word	0x00000060
        /*12c8*/ 	.short	0x010a
        /*12ca*/ 	.byte	0x3f
	.zero		1


	//   ....[102]....
        /*12cc*/ 	.word	0x00021ed0
        /*12d0*/ 	.word	0x00000002
        /*12d4*/ 	.word	0x00016840
        /*12d8*/ 	.short	0x010a
        /*12da*/ 	.byte	0x3f
	.zero		1


	//   ....[103]....
        /*12dc*/ 	.word	0x00021f20
        /*12e0*/ 	.word	0x0000000a
        /*12e4*/ 	.word	0x00000060
        /*12e8*/ 	.short	0x010a
        /*12ea*/ 	.byte	0x3f
	.zero		1


	//   ....[104]....
        /*12ec*/ 	.word	0x00021f70
        /*12f0*/ 	.word	0x00000002
        /*12f4*/ 	.word	0x00016840
        /*12f8*/ 	.short	0x010a
        /*12fa*/ 	.byte	0x3f
	.zero		1


	//   ....[105]....
        /*12fc*/ 	.word	0x00021fc0
        /*1300*/ 	.word	0x00000003
        /*1304*/ 	.word	0x00000060
        /*1308*/ 	.short	0x010a
        /*130a*/ 	.byte	0x3f
	.zero		1


	//   ....[106]....
        /*130c*/ 	.word	0x00022010
        /*1310*/ 	.word	0x00000003
        /*1314*/ 	.word	0x00016860
        /*1318*/ 	.short	0x010a
        /*131a*/ 	.byte	0x3f
	.zero		1


	//   ....[107]....
        /*131c*/ 	.word	0x00022a40
        /*1320*/ 	.word	0x00000009
        /*1324*/ 	.word	0x00016820
        /*1328*/ 	.short	0x010a
        /*132a*/ 	.byte	0x3f
	.zero		1


	//   ....[108]....
        /*132c*/ 	.word	0x00022be0
        /*1330*/ 	.word	0x00000007
        /*1334*/ 	.word	0x00000000
        /*1338*/ 	.short	0x010a
        /*133a*/ 	.byte	0x3f
	.zero		1


	//   ....[109]....
        /*133c*/ 	.word	0x00022c30
        /*1340*/ 	.word	0x00000003
        /*1344*/ 	.word	0x00000000
        /*1348*/ 	.short	0x010a
        /*134a*/ 	.byte	0x3f
	.zero		1


	//   ....[110]....
        /*134c*/ 	.word	0x00022c80
        /*1350*/ 	.word	0x00000005
        /*1354*/ 	.word	0x00000000
        /*1358*/ 	.short	0x010a
        /*135a*/ 	.byte	0x3f
	.zero		1


	//----- nvinfo : EIATTR_NUM_MBARRIERS
	.align		4
.L_239:
        /*135c*/ 	.byte	0x03, 0x38
        /*135e*/ 	.short	0x0016


	//----- nvinfo : EIATTR_EXIT_INSTR_OFFSETS
	.align		4
        /*1360*/ 	.byte	0x04, 0x1c
        /*1362*/ 	.short	(.L_241 - .L_240)


	//   ....[0]....
.L_240:
        /*1364*/ 	.word	0x0001f170


	//----- nvinfo : EIATTR_MAX_THREADS
	.align		4
.L_241:
        /*1368*/ 	.byte	0x04, 0x05
        /*136a*/ 	.short	(.L_243 - .L_242)
.L_242:
        /*136c*/ 	.word	0x00000200
        /*1370*/ 	.word	0x00000001
        /*1374*/ 	.word	0x00000001


	//----- nvinfo : EIATTR_CRS_STACK_SIZE
	.align		4
.L_243:
        /*1378*/ 	.byte	0x04, 0x1e
        /*137a*/ 	.short	(.L_245 - .L_244)
.L_244:
        /*137c*/ 	.word	0x00000000


	//----- nvinfo : EIATTR_CBANK_PARAM_SIZE
	.align		4
.L_245:
        /*1380*/ 	.byte	0x03, 0x19
        /*1382*/ 	.short	0x0af0


	//----- nvinfo : EIATTR_PARAM_CBANK
	.align		4
        /*1384*/ 	.byte	0x04, 0x0a
        /*1386*/ 	.short	(.L_247 - .L_246)
	.align		4
.L_246:
        /*1388*/ 	.word	index@(.nv.constant0._ZN7cutlass13device_kernelIN5flash11enable_sm90INS1_16FlashAttnFwdSm90INS1_25CollectiveMainloopFwdSm90ILi2EN4cute5tupleIJNS5_1CILi1EEES8_S8_EEENS6_IJNS7_ILi192EEENS7_ILi128EEENS7_ILi64EEEEEELi64ENS_6half_tEfNS_4arch4Sm90ELb0ELb1ELb0ELb1ELb0ELb1ELb0ELb1ELb1ELb1ELb1ELb0EEENS1_21CollectiveEpilogueFwdINS6_IJSA_SC_SB_EEES9_SE_SG_Li384ELb1ELb1ELb1ELb0EEENS1_36VarlenDynamicPersistentTileSchedulerILi192ELi128ELi384ELi128ELb1ELb1ELb1ELb1ELb0ELb1EEEEEEEEEvNT_6ParamsE)
        /*138c*/ 	.short	0x0210
        /*138e*/ 	.short	0x0af0


	//----- nvinfo : EIATTR_SW_WAR
	.align		4
.L_247:
        /*1390*/ 	.byte	0x04, 0x36
        /*1392*/ 	.short	(.L_249 - .L_248)
.L_248:
        /*1394*/ 	.word	0x00000008
.L_249:


//--------------------- .nv.info._ZN7cutlass13device_kernelIN5flash11enable_sm90INS1_16FlashAttnFwdSm90INS1_25CollectiveMainloopFwdSm90ILi2EN4cute5tupleIJNS5_1CILi1EEES8_S8_EEENS6_IJNS7_ILi192EEENS7_ILi128EEENS7_ILi64EEEEEELi64ENS_6half_tEfNS_4arch4Sm90ELb1ELb0ELb0ELb0ELb0ELb0ELb0ELb1ELb1ELb1ELb1ELb0EEENS1_21CollectiveEpilogueFwdINS6_IJSA_SC_SB_EEES9_SE_SG_Li384ELb0ELb1ELb1ELb0EEENS1_19SingleTileSchedulerILb0ELb1ELb1ELi192EEEEEEEEEvNT_6ParamsE --------------------------
	.section	.nv.info._ZN7cutlass13device_kernelIN5flash11enable_sm90INS1_16FlashAttnFwdSm90INS1_25CollectiveMainloopFwdSm90ILi2EN4cute5tupleIJNS5_1CILi1EEES8_S8_EEENS6_IJNS7_ILi192EEENS7_ILi128EEENS7_ILi64EEEEEELi64ENS_6half_tEfNS_4arch4Sm90ELb1ELb0ELb0ELb0ELb0ELb0ELb0ELb1ELb1ELb1ELb1ELb0EEENS1_21CollectiveEpilogueFwdINS6_IJSA_SC_SB_EEES9_SE_SG_Li384ELb0ELb1ELb1ELb0EEENS1_19SingleTileSchedulerILb0ELb1ELb1ELi192EEEEEEEEEvNT_6ParamsE,"",@"SHT_CUDA_INFO"
	.sectionflags	@""
	.align	4


	//----- nvinfo : EIATTR_CUDA_API_VERSION
	.align		4
        /*0000*/ 	.byte	0x04, 0x37
        /*0002*/ 	.short	(.L_251 - .L_250)
.L_250:
        /*0004*/ 	.word	0x00000082


	//----- nvinfo : EIATTR_KPARAM_INFO
	.align		4
.L_251:
        /*0008*/ 	.byte	0x04, 0x17
        /*000a*/ 	.short	(.L_253 - .L_252)
.L_252:
        /*000c*/ 	.word	0x00000000
        /*0010*/ 	.short	0x0000
        /*0012*/ 	.short	0x0070
        /*0014*/ 	.byte	0x00, 0xf0, 0x01, 0x28


	//----- nvinfo : EIATTR_SPARSE_MMA_MASK
	.align		4
.L_253:
        /*0018*/ 	.byte	0x03, 0x50
        /*001a*/ 	.short	0x0000


	//----- nvinfo : EIATTR_MAXREG_COUNT
	.align		4
        /*001c*/ 	.byte	0x03, 0x1b
        /*001e*/ 	.short	0x0080


	//----- nvinfo : EIATTR_NUM_BARRIERS
	.align		4
        /*0020*/ 	.byte	0x02, 0x4c
        /*0022*/ 	.byte	0x10
	.zero		1


	//----- nvinfo : EIATTR_EXTERNS
	.align		4
        /*0024*/ 	.byte	0x04, 0x0f
        /*0026*/ 	.short	(.L_255 - .L_254)


	//   ....[0]....
	.align		4
.L_254:
        /*0028*/ 	.word	index@(__assertfail)


	//----- nvinfo : EIATTR_MERCURY_ISA_VERSION
	.align		4
.L_255:
        /*002c*/ 	.byte	0x03, 0x5f
        /*002e*/ 	.short	0x0101


	//----- nvinfo : EIATTR_INT_WARP_WIDE_INSTR_OFFSETS
	.align		4
        /*0030*/ 	.byte	0x04, 0x31
        /*0032*/ 	.short	(.L_257 - .L_256)


	//   ....[0]....
.L_256:
        /*0034*/ 	.word	0x00000120


	//   ....[1]....
        /*0038*/ 	.word	0x00000160


	//   ....[2]....
        /*003c*/ 	.word	0x000001d0


	//----- nvinfo : EIATTR_COOP_GROUP_MASK_REGIDS
	.align		4
.L_257:
        /*0040*/ 	.byte	0x04, 0x29
        /*0042*/ 	.short	(.L_259 - .L_258)


	//   ....[0]....
.L_258:
        /*0044*/ 	.word	0xffffffff


	//   ....[1]....
        /*0048*/ 	.word	0xffffffff


	//   ....[2]....
        /*004c*/ 	.word	0xffffffff


	//   ....[3]....
        /*0050*/ 	.word	0xffffffff


	//   ....[4]....
        /*0054*/ 	.word	0xffffffff


	//   ....[5]....
        /*0058*/ 	.word	0xffffffff


	//   ....[6]....
        /*005c*/ 	.word	0xffffffff


	//   ....[7]....
        /*0060*/ 	.word	0xffffffff


	//   ....[8]....
        /*0064*/ 	.word	0xffffffff


	//   ....[9]....
        /*0068*/ 	.word	0xffffffff


	//   ....[10]....
        /*006c*/ 	.word	0xffffffff


	//   ....[11]....
        /*0070*/ 	.word	0xffffffff


	//   ....[12]....
        /*0074*/ 	.word	0xffffffff


	//   ....[13]....
        /*0078*/ 	.word	0xffffffff


	//   ....[14]....
        /*007c*/ 	.word	0xffffffff


	//   ....[15]....
        /*0080*/ 	.word	0xffffffff


	//   ....[16]....
        /*0084*/ 	.word	0xffffffff


	//   ....[17]....
        /*0088*/ 	.word	0xffffffff


	//   ....[18]....
        /*008c*/ 	.word	0xffffffff


	//   ....[19]....
        /*0090*/ 	.word	0xffffffff


	//   ....[20]....
        /*0094*/ 	.word	0xffffffff


	//   ....[21]....
        /*0098*/ 	.word	0xffffffff


	//   ....[22]....
        /*009c*/ 	.word	0xffffffff


	//   ....[23]....
        /*00a0*/ 	.word	0xffffffff


	//   ....[24]....
        /*00a4*/ 	.word	0xffffffff


	//   ....[25]....
        /*00a8*/ 	.word	0xffffffff


	//   ....[26]....
        /*00ac*/ 	.word	0xffffffff


	//   ....[27]....
        /*00b0*/ 	.word	0xffffffff


	//   ....[28]....
        /*00b4*/ 	.word	0xffffffff


	//   ....[29]....
        /*00b8*/ 	.word	0xffffffff


	//   ....[30]....
        /*00bc*/ 	.word	0xffffffff


	//   ....[31]....
        /*00c0*/ 	.word	0xffffffff


	//   ....[32]....
        /*00c4*/ 	.word	0xffffffff


	//   ....[33]....
        /*00c8*/ 	.word	0xffffffff


	//   ....[34]....
        /*00cc*/ 	.word	0xffffffff


	//   ....[35]....
        /*00d0*/ 	.word	0xffffffff


	//   ....[36]....
        /*00d4*/ 	.word	0xffffffff


	//   ....[37]....
        /*00d8*/ 	.word	0xffffffff


	//   ....[38]....
        /*00dc*/ 	.word	0xffffffff


	//   ....[39]....
        /*00e0*/ 	.word	0xffffffff


	//   ....[40]....
        /*00e4*/ 	.word	0xffffffff


	//   ....[41]....
        /*00e8*/ 	.word	0xffffffff


	//   ....[42]....
        /*00ec*/ 	.word	0xffffffff


	//   ....[43]....
        /*00f0*/ 	.word	0xffffffff


	//   ....[44]....
        /*00f4*/ 	.word	0xffffffff


	//   ....[45]....
        /*00f8*/ 	.word	0xffffffff


	//   ....[46]....
        /*00fc*/ 	.word	0xffffffff


	//   ....[47]....
        /*0100*/ 	.word	0xffffffff


	//   ....[48]....
        /*0104*/ 	.word	0xffffffff


	//   ....[49]....
        /*0108*/ 	.word	0xffffffff


	//   ....[50]....
        /*010c*/ 	.word	0xffffffff


	//   ....[51]....
        /*0110*/ 	.word	0xffffffff


	//   ....[52]....
        /*0114*/ 	.word	0xffffffff


	//   ....[53]....
        /*0118*/ 	.word	0xffffffff


	//   ....[54]....
        /*011c*/ 	.word	0xffffffff


	//   ....[55]....
        /*0120*/ 	.word	0xffffffff


	//   ....[56]....
        /*0124*/ 	.word	0xffffffff


	//   ....[57]....
        /*0128*/ 	.word	0xffffffff


	//   ....[58]....
        /*012c*/ 	.word	0xffffffff


	//   ....[59]....
        /*0130*/ 	.word	0xffffffff


	//   ....[60]....
        /*0134*/ 	.word	0xffffffff


	//   ....[61]....
        /*0138*/ 	.word	0xffffffff


	//   ....[62]....
        /*013c*/ 	.word	0xffffffff


	//   ....[63]....
        /*0140*/ 	.word	0x0500000f


	//   ....[64]....
        /*0144*/ 	.word	0x0500000f


	//   ....[65]....
        /*0148*/ 	.word	0x0500000f


	//   ....[66]....
        /*014c*/ 	.word	0x0500000f


	//   ....[67]....
        /*0150*/ 	.word	0x0500000f


	//   ....[68]....
        /*0154*/ 	.word	0x0500000f


	//   ....[69]....
        /*0158*/ 	.word	0x0500000f


	//   ....[70]....
        /*015c*/ 	.word	0x0500000f


	//   ....[71]....
        /*0160*/ 	.word	0x0500000f


	//   ....[72]....
        /*0164*/ 	.word	0x0500000f


	//   ....[73]....
        /*0168*/ 	.word	0x0500000f


	//   ....[74]....
        /*016c*/ 	.word	0x0500000f


	//   ....[75]....
        /*0170*/ 	.word	0x0500000f


	//   ....[76]....
        /*0174*/ 	.word	0x0500000f


	//   ....[77]....
        /*0178*/ 	.word	0x0500000f


	//   ....[78]....
        /*017c*/ 	.word	0x0500000f


	//   ....[79]....
        /*0180*/ 	.word	0x0500000f


	//   ....[80]....
        /*0184*/ 	.word	0x0500000f


	//   ....[81]....
        /*0188*/ 	.word	0x0500000f


	//   ....[82]....
        /*018c*/ 	.word	0x0500000f


	//   ....[83]....
        /*0190*/ 	.word	0x0500000f


	//   ....[84]....
        /*0194*/ 	.word	0x0500000f


	//   ....[85]....
        /*0198*/ 	.word	0x0500000f


	//   ....[86]....
        /*019c*/ 	.word	0x0500000f


	//   ....[87]....
        /*01a0*/ 	.word	0x0500000f


	//   ....[88]....
        /*01a4*/ 	.word	0x0500000f


	//----- nvinfo : EIATTR_COOP_GROUP_INSTR_OFFSETS
	.align		4
.L_259:
        /*01a8*/ 	.byte	0x04, 0x28
        /*01aa*/ 	.short	(.L_261 - .L_260)


	//   ....[0]....
.L_260:
        /*01ac*/ 	.word	0x00000060


	//   ....[1]....
        /*01b0*/ 	.word	0x00000130


	//   ....[2]....
        /*01b4*/ 	.word	0x00000180


	//   ....[3]....
        /*01b8*/ 	.word	0x000003b0


	//   ....[4]....
        /*01bc*/ 	.word	0x00000510


	//   ....[5]....
        /*01c0*/ 	.word	0x00000630


	//   ....[6]....
        /*01c4*/ 	.word	0x00000790


	//   ....[7]....
        /*01c8*/ 	.word	0x00001140


	//   ....[8]....
        /*01cc*/ 	.word	0x00001890


	//   ....[9]....
        /*01d0*/ 	.word	0x000018c0


	//   ....[10]....
        /*01d4*/ 	.word	0x00002060


	//   ....[11]....
        /*01d8*/ 	.word	0x000021a0


	//   ....[12]....
        /*01dc*/ 	.word	0x00002a50


	//   ....[13]....
        /*01e0*/ 	.word	0x00002ac0


	//   ....[14]....
        /*01e4*/ 	.word	0x00003b80


	//   ....[15]....
        /*01e8*/ 	.word	0x00003bc0


	//   ....[16]....
        /*01ec*/ 	.word	0x00004350


	//   ....[17]....
        /*01f0*/ 	.word	0x00004450


	//   ....[18]....
        /*01f4*/ 	.word	0x00004d40


	//   ....[19]....
        /*01f8*/ 	.word	0x00004dc0


	//   ....[20]....
        /*01fc*/ 	.word	0x00006410


	//   ....[21]....
        /*0200*/ 	.word	0x00006440


	//   ....[22]....
        /*0204*/ 	.word	0x00006a00


	//   ....[23]....
        /*0208*/ 	.word	0x00006ad0


	//   ....[24]....
        /*020c*/ 	.word	0x00007ac0


	//   ....[25]....
        /*0210*/ 	.word	0x00007af0


	//   ....[26]....
        /*0214*/ 	.word	0x00007bf0


	//   ....[27]....
        /*0218*/ 	.word	0x00007c00


	//   ....[28]....
        /*021c*/ 	.word	0x00008970


	//   ....[29]....
        /*0220*/ 	.word	0x000089b0


	//   ....[30]....
        /*0224*/ 	.word	0x000089f0


	//   ....[31]....
        /*0228*/ 	.word	0x00008a10


	//   ....[32]....
        /*022c*/ 	.word	0x00008a40


	//   ....[33]....
        /*0230*/ 	.word	0x00008a50


	//   ....[34]....
        /*0234*/ 	.word	0x00008d90


	//   ....[35]....
        /*0238*/ 	.word	0x00008da0


	//   ....[36]....
        /*023c*/ 	.word	0x000094c0


	//   ....[37]....
        /*0240*/ 	.word	0x0000a020


	//   ....[38]....
        /*0244*/ 	.word	0x0000a990


	//   ....[39]....
        /*0248*/ 	.word	0x0000a9c0


	//   ....[40]....
        /*024c*/ 	.word	0x0000a9f0


	//   ....[41]....
        /*0250*/ 	.word	0x0000aa10


	//   ....[42]....
        /*0254*/ 	.word	0x0000aa20


	//   ....[43]....
        /*0258*/ 	.word	0x0000aa70


	//   ....[44]....
        /*025c*/ 	.word	0x0000aad0


	//   ....[45]....
        /*0260*/ 	.word	0x0000aaf0


	//   ....[46]....
        /*0264*/ 	.word	0x0000ab50


	//   ....[47]....
        /*0268*/ 	.word	0x0000ab80


	//   ....[48]....
        /*026c*/ 	.word	0x0000abf0


	//   ....[49]....
        /*0270*/ 	.word	0x0000ac20


	//   ....[50]....
        /*0274*/ 	.word	0x0000ac50


	//   ....[51]....
        /*0278*/ 	.word	0x0000ac80


	//   ....[52]....
        /*027c*/ 	.word	0x0000acd0


	//   ....[53]....
        /*0280*/ 	.word	0x0000acf0


	//   ....[54]....
        /*0284*/ 	.word	0x0000ad30


	//   ....[55]....
        /*0288*/ 	.word	0x0000ad60


	//   ....[56]....
        /*028c*/ 	.word	0x0000ad90


	//   ....[57]....
        /*0290*/ 	.word	0x0000ae00


	//   ....[58]....
        /*0294*/ 	.word	0x0000ae80


	//   ....[59]....
        /*0298*/ 	.word	0x0000ae90


	//   ....[60]....
        /*029c*/ 	.word	0x0000aed0


	//   ....[61]....
        /*02a0*/ 	.word	0x0000aef0


	//   ....[62]....
        /*02a4*/ 	.word	0x0000c7d0


	//   ....[63]....
        /*02a8*/ 	.word	0x0000cd30


	//   ....[64]....
        /*02ac*/ 	.word	0x0000ceb0


	//   ....[65]....
        /*02b0*/ 	.word	0x0000cf00


	//   ....[66]....
        /*02b4*/ 	.word	0x0000cfc0


	//   ....[67]....
        /*02b8*/ 	.word	0x0000d090


	//   ....[68]....
        /*02bc*/ 	.word	0x0000d100


	//   ....[69]....
        /*02c0*/ 	.word	0x0000d1b0


	//   ....[70]....
        /*02c4*/ 	.word	0x0000d210


	//   ....[71]....
        /*02c8*/ 	.word	0x0000d2e0


	//   ....[72]....
        /*02cc*/ 	.word	0x0000d340


	//   ....[73]....
        /*02d0*/ 	.word	0x0000d430


	//   ....[74]....
        /*02d4*/ 	.word	0x0000d490


	//   ....[75]....
        /*02d8*/ 	.word	0x0000d560


	//   ....[76]....
        /*02dc*/ 	.word	0x0000d5d0


	//   ....[77]....
        /*02e0*/ 	.word	0x0000d680


	//   ....[78]....
        /*02e4*/ 	.word	0x0000d6e0


	//   ....[79]....
        /*02e8*/ 	.word	0x0000d790


	//   ....[80]....
        /*02ec*/ 	.word	0x0000d820


	//   ....[81]....
        /*02f0*/ 	.word	0x0000d900


	//   ....[82]....
        /*02f4*/ 	.word	0x0000d960


	//   ....[83]....
        /*02f8*/ 	.word	0x0000da30


	//   ....[84]....
        /*02fc*/ 	.word	0x0000da90


	//   ....[85]....
        /*0300*/ 	.word	0x0000db50


	//   ....[86]....
        /*0304*/ 	.word	0x0000dbb0


	//   ....[87]....
        /*0308*/ 	.word	0x0000dc70


	//   ....[88]....
        /*030c*/ 	.word	0x0000e040


	//----- nvinfo : EIATTR_REG_RECONFIG
	.align		4
.L_261:
        /*0310*/ 	.byte	0x01, 0x54
	.zero		2


	//----- nvinfo : EIATTR_SYSCALL_OFFSETS
	.align		4
        /*0314*/ 	.byte	0x04, 0x46
        /*0316*/ 	.short	(.L_263 - .L_262)


	//   ....[0]....
.L_262:
        /*0318*/ 	.word	0x00001300


	//   ....[1]....
        /*031c*/ 	.word	0x00009cd0


	//   ....[2]....
        /*0320*/ 	.word	0x00009e10


	//   ....[3]....
        /*0324*/ 	.word	0x00009f00


	//   ....[4]....
        /*0328*/ 	.word	0x0000a560


	//----- nvinfo : EIATTR_MBARRIER_INSTR_OFFSETS
	.align		4
.L_263:
        /*032c*/ 	.byte	0x04, 0x39
        /*032e*/ 	.short	(.L_265 - .L_264)


	//   ....[0]....
.L_264:
        /*0330*/ 	.word	0x00000260
        /*0334*/ 	.word	0x000000ff
        /*0338*/ 	.word	0x00016800
        /*033c*/ 	.short	0x0100
        /*033e*/ 	.byte	0x08
	.zero		1


	//   ....[1]....
        /*0340*/ 	.word	0x00000270
        /*0344*/ 	.word	0x000000ff
        /*0348*/ 	.word	0x00016820
        /*034c*/ 	.short	0x0100
        /*034e*/ 	.byte	0x08
	.zero		1


	//   ....[2]....
        /*0350*/ 	.word	0x00000360
        /*0354*/ 	.word	0x000000ff
        /*0358*/ 	.word	0x00016830
        /*035c*/ 	.short	0x0100
        /*035e*/ 	.byte	0x08
	.zero		1


	//   ....[3]....
        /*0360*/ 	.word	0x00000370
        /*0364*/ 	.word	0x000000ff
        /*0368*/ 	.word	0x00016840
        /*036c*/ 	.short	0x0100
        /*036e*/ 	.byte	0x08
	.zero		1


	//   ....[4]....
        /*0370*/ 	.word	0x00000380
        /*0374*/ 	.word	0x000000ff
        /*0378*/ 	.word	0x00016838
        /*037c*/ 	.short	0x0100
        /*037e*/ 	.byte	0x08
	.zero		1


	//   ....[5]....
        /*0380*/ 	.word	0x00000390
        /*0384*/ 	.word	0x000000ff
        /*0388*/ 	.word	0x00016848
        /*038c*/ 	.short	0x0100
        /*038e*/ 	.byte	0x08
	.zero		1


	//   ....[6]....
        /*0390*/ 	.word	0x000004c0
        /*0394*/ 	.word	0x000000ff
        /*0398*/ 	.word	0x00016850
        /*039c*/ 	.short	0x0100
        /*039e*/ 	.byte	0x08
	.zero		1


	//   ....[7]....
        /*03a0*/ 	.word	0x000004d0
        /*03a4*/ 	.word	0x000000ff
        /*03a8*/ 	.word	0x00016860
        /*03ac*/ 	.short	0x0100
        /*03ae*/ 	.byte	0x08
	.zero		1


	//   ....[8]....
        /*03b0*/ 	.word	0x000004e0
        /*03b4*/ 	.word	0x000000ff
        /*03b8*/ 	.word	0x00016858
        /*03bc*/ 	.short	0x0100
        /*03be*/ 	.byte	0x08
	.zero		1


	//   ....[9]....
        /*03c0*/ 	.word	0x000004f0
        /*03c4*/ 	.word	0x000000ff
        /*03c8*/ 	.word	0x00016868
        /*03cc*/ 	.short	0x0100
        /*03ce*/ 	.byte	0x08
	.zero		1


	//   ....[10]....
        /*03d0*/ 	.word	0x000005e0
        /*03d4*/ 	.word	0x000000ff
        /*03d8*/ 	.word	0x00016870
        /*03dc*/ 	.short	0x0100
        /*03de*/ 	.byte	0x06
	.zero		1


	//   ....[11]....
        /*03e0*/ 	.word	0x000005f0
        /*03e4*/ 	.word	0x000000ff
        /*03e8*/ 	.word	0x00016880
        /*03ec*/ 	.short	0x0100
        /*03ee*/ 	.byte	0x06
	.zero		1


	//   ....[12]....
        /*03f0*/ 	.word	0x00000600
        /*03f4*/ 	.word	0x000000ff
        /*03f8*/ 	.word	0x00016878
        /*03fc*/ 	.short	0x0100
        /*03fe*/ 	.byte	0x06
	.zero		1


	//   ....[13]....
        /*0400*/ 	.word	0x00000610
        /*0404*/ 	.word	0x000000ff
        /*0408*/ 	.word	0x00016888
        /*040c*/ 	.short	0x0100
        /*040e*/ 	.byte	0x06
	.zero		1


	//   ....[14]....
        /*0410*/ 	.word	0x00000740
        /*0414*/ 	.word	0x000000ff
        /*0418*/ 	.word	0x00016890
        /*041c*/ 	.short	0x0100
        /*041e*/ 	.byte	0x08
	.zero		1


	//   ....[15]....
        /*0420*/ 	.word	0x00000750
        /*0424*/ 	.word	0x000000ff
        /*0428*/ 	.word	0x000168a0
        /*042c*/ 	.short	0x0100
        /*042e*/ 	.byte	0x08
	.zero		1


	//   ....[16]....
        /*0430*/ 	.word	0x00000760
        /*0434*/ 	.word	0x000000ff
        /*0438*/ 	.word	0x00016898
        /*043c*/ 	.short	0x0100
        /*043e*/ 	.byte	0x08
	.zero		1


	//   ....[17]....
        /*0440*/ 	.word	0x00000770
        /*0444*/ 	.word	0x000000ff
        /*0448*/ 	.word	0x000168a8
        /*044c*/ 	.short	0x0100
        /*044e*/ 	.byte	0x08
	.zero		1


	//   ....[18]....
        /*0450*/ 	.word	0x000008a0
        /*0454*/ 	.word	0x000000ff
        /*0458*/ 	.word	0x000168b0
        /*045c*/ 	.short	0x0100
        /*045e*/ 	.byte	0x08
	.zero		1


	//   ....[19]....
        /*0460*/ 	.word	0x000008b0
        /*0464*/ 	.word	0x000000ff
        /*0468*/ 	.word	0x000168c0
        /*046c*/ 	.short	0x0100
        /*046e*/ 	.byte	0x08
	.zero		1


	//   ....[20]....
        /*0470*/ 	.word	0x000008c0
        /*0474*/ 	.word	0x000000ff
        /*0478*/ 	.word	0x000168b8
        /*047c*/ 	.short	0x0100
        /*047e*/ 	.byte	0x08
	.zero		1


	//   ....[21]....
        /*0480*/ 	.word	0x000008d0
        /*0484*/ 	.word	0x000000ff
        /*0488*/ 	.word	0x000168c8
        /*048c*/ 	.short	0x0100
        /*048e*/ 	.byte	0x08
	.zero		1


	//   ....[22]....
        /*0490*/ 	.word	0x00001320
        /*0494*/ 	.word	0x000000ff
        /*0498*/ 	.word	0x00016800
        /*049c*/ 	.short	0x010a
        /*049e*/ 	.byte	0x27
	.zero		1


	//   ....[23]....
        /*04a0*/ 	.word	0x00001390
        /*04a4*/ 	.word	0x000000ff
        /*04a8*/ 	.word	0x00016830
        /*04ac*/ 	.short	0x010a
        /*04ae*/ 	.byte	0x27
	.zero		1


	//   ....[24]....
        /*04b0*/ 	.word	0x00001400
        /*04b4*/ 	.word	0x000000ff
        /*04b8*/ 	.word	0x00016830
        /*04bc*/ 	.short	0x010a
        /*04be*/ 	.byte	0x27
	.zero		1


	//   ....[25]....
        /*04c0*/ 	.word	0x00003000
        /*04c4*/ 	.word	0x0000001b
        /*04c8*/ 	.word	0x00000000
        /*04cc*/ 	.short	0x0101
        /*04ce*/ 	.byte	0x3f
	.zero		1


	//   ....[26]....
        /*04d0*/ 	.word	0x000037c0
        /*04d4*/ 	.word	0x000000ff
        /*04d8*/ 	.word	0x00016830
        /*04dc*/ 	.short	0x010a
        /*04de*/ 	.byte	0x0a
	.zero		1


	//   ....[27]....
        /*04e0*/ 	.word	0x00003800
        /*04e4*/ 	.word	0x000000ff
        /*04e8*/ 	.word	0x00016830
        /*04ec*/ 	.short	0x010a
        /*04ee*/ 	.byte	0x0a
	.zero		1


	//   ....[28]....
        /*04f0*/ 	.word	0x00003a00
        /*04f4*/ 	.word	0x000000ff
        /*04f8*/ 	.word	0x00016850
        /*04fc*/ 	.short	0x010a
        /*04fe*/ 	.byte	0x0a
	.zero		1


	//   ....[29]....
        /*0500*/ 	.word	0x00003a40
        /*0504*/ 	.word	0x000000ff
        /*0508*/ 	.word	0x00016850
        /*050c*/ 	.short	0x010a
        /*050e*/ 	.byte	0x0a
	.zero		1


	//   ....[30]....
        /*0510*/ 	.word	0x000052b0
        /*0514*/ 	.word	0x00000022
        /*0518*/ 	.word	0x00000000
        /*051c*/ 	.short	0x0101
        /*051e*/ 	.byte	0x3f
	.zero		1


	//   ....[31]....
        /*0520*/ 	.word	0x00005350
        /*0524*/ 	.word	0x00000024
        /*0528*/ 	.word	0x00000000
        /*052c*/ 	.short	0x0101
        /*052e*/ 	.byte	0x3f
	.zero		1


	//   ....[32]....
        /*0530*/ 	.word	0x00005e50
        /*0534*/ 	.word	0x000000ff
        /*0538*/ 	.word	0x00016830
        /*053c*/ 	.short	0x010a
        /*053e*/ 	.byte	0x0a
	.zero		1


	//   ....[33]....
        /*0540*/ 	.word	0x00005e90
        /*0544*/ 	.word	0x000000ff
        /*0548*/ 	.word	0x00016830
        /*054c*/ 	.short	0x010a
        /*054e*/ 	.byte	0x0a
	.zero		1


	//   ....[34]....
        /*0550*/ 	.word	0x00006080
        /*0554*/ 	.word	0x000000ff
        /*0558*/ 	.word	0x00016850
        /*055c*/ 	.short	0x010a
        /*055e*/ 	.byte	0x0a
	.zero		1


	//   ....[35]....
        /*0560*/ 	.word	0x000060c0
        /*0564*/ 	.word	0x000000ff
        /*0568*/ 	.word	0x00016850
        /*056c*/ 	.short	0x010a
        /*056e*/ 	.byte	0x0a
	.zero		1


	//   ....[36]....
        /*0570*/ 	.word	0x00007350
        /*0574*/ 	.word	0x0000001b
        /*0578*/ 	.word	0x00000000
        /*057c*/ 	.short	0x0101
        /*057e*/ 	.byte	0x3f
	.zero		1


	//   ....[37]....
        /*0580*/ 	.word	0x00007500
        /*0584*/ 	.word	0x0000001f
        /*0588*/ 	.word	0x00000000
        /*058c*/ 	.short	0x0101
        /*058e*/ 	.byte	0x3f
	.zero		1


	//   ....[38]....
        /*0590*/ 	.word	0x00007a30
        /*0594*/ 	.word	0x000000ff
        /*0598*/ 	.word	0x00016850
        /*059c*/ 	.short	0x010a
        /*059e*/ 	.byte	0x07
	.zero		1


	//   ....[39]....
        /*05a0*/ 	.word	0x00007a70
        /*05a4*/ 	.word	0x000000ff
        /*05a8*/ 	.word	0x00016850
        /*05ac*/ 	.short	0x010a
        /*05ae*/ 	.byte	0x07
	.zero		1


	//   ....[40]....
        /*05b0*/ 	.word	0x00007f80
        /*05b4*/ 	.word	0x0000000d
        /*05b8*/ 	.word	0x00000000
        /*05bc*/ 	.short	0x0101
        /*05be*/ 	.byte	0x3f
	.zero		1


	//   ....[41]....
        /*05c0*/ 	.word	0x00008a30
        /*05c4*/ 	.word	0x000000ff
        /*05c8*/ 	.word	0x00000000
        /*05cc*/ 	.short	0x0101
        /*05ce*/ 	.byte	0x04
	.zero		1


	//   ....[42]....
        /*05d0*/ 	.word	0x0000a210
        /*05d4*/ 	.word	0x000000ff
        /*05d8*/ 	.word	0x00016840
        /*05dc*/ 	.short	0x010a
        /*05de*/ 	.byte	0x26
	.zero		1


	//   ....[43]....
        /*05e0*/ 	.word	0x0000b010
        /*05e4*/ 	.word	0x000000ff
        /*05e8*/ 	.word	0x00016800
        /*05ec*/ 	.short	0x0107
        /*05ee*/ 	.byte	0x26
	.zero		1


	//   ....[44]....
        /*05f0*/ 	.word	0x0000b050
        /*05f4*/ 	.word	0x000000ff
        /*05f8*/ 	.word	0x00016800
        /*05fc*/ 	.short	0x0101
        /*05fe*/ 	.byte	0x26
	.zero		1


	//   ....[45]....
        /*0600*/ 	.word	0x0000b060
        /*0604*/ 	.word	0x000000ff
        /*0608*/ 	.word	0x00016820
        /*060c*/ 	.short	0x010a
        /*060e*/ 	.byte	0x26
	.zero		1


	//   ....[46]....
        /*0610*/ 	.word	0x0000b430
        /*0614*/ 	.word	0x000000ff
        /*0618*/ 	.word	0x00016848
        /*061c*/ 	.short	0x010a
        /*061e*/ 	.byte	0x26
	.zero		1


	//   ....[47]....
        /*0620*/ 	.word	0x0000b620
        /*0624*/ 	.word	0x000000ff
        /*0628*/ 	.word	0x00016860
        /*062c*/ 	.short	0x010a
        /*062e*/ 	.byte	0x26
	.zero		1


	//   ....[48]....
        /*0630*/ 	.word	0x0000ba00
        /*0634*/ 	.word	0x000000ff
        /*0638*/ 	.word	0x00016840
        /*063c*/ 	.short	0x010a
        /*063e*/ 	.byte	0x26
	.zero		1


	//   ....[49]....
        /*0640*/ 	.word	0x0000bc20
        /*0644*/ 	.word	0x000000ff
        /*0648*/ 	.word	0x00016868
        /*064c*/ 	.short	0x010a
        /*064e*/ 	.byte	0x26
	.zero		1


	//   ....[50]....
        /*0650*/ 	.word	0x0000c040
        /*0654*/ 	.word	0x000000ff
        /*0658*/ 	.word	0x00016848
        /*065c*/ 	.short	0x010a
        /*065e*/ 	.byte	0x26
	.zero		1


	//   ....[51]....
        /*0660*/ 	.word	0x0000c240
        /*0664*/ 	.word	0x000000ff
        /*0668*/ 	.word	0x00016860
        /*066c*/ 	.short	0x010a
        /*066e*/ 	.byte	0x26
	.zero		1


	//   ....[52]....
        /*0670*/ 	.word	0x0000c4e0
        /*0674*/ 	.word	0x00000004
        /*0678*/ 	.word	0x00016860
        /*067c*/ 	.short	0x010a
        /*067e*/ 	.byte	0x3f
	.zero		1


	//   ....[53]....
        /*0680*/ 	.word	0x0000c790
        /*0684*/ 	.word	0x00000011
        /*0688*/ 	.word	0x00016820
        /*068c*/ 	.short	0x010a
        /*068e*/ 	.byte	0x3f
	.zero		1


	//   ....[54]....
        /*0690*/ 	.word	0x0000c8e0
        /*0694*/ 	.word	0x00000007
        /*0698*/ 	.word	0x00000000
        /*069c*/ 	.short	0x010a
        /*069e*/ 	.byte	0x3f
	.zero		1


	//   ....[55]....
        /*06a0*/ 	.word	0x0000c950
        /*06a4*/ 	.word	0x00000005
        /*06a8*/ 	.word	0x00000000
        /*06ac*/ 	.short	0x010a
        /*06ae*/ 	.byte	0x3f
	.zero		1


	//   ....[56]....
        /*06b0*/ 	.word	0x0000c9b0
        /*06b4*/ 	.word	0x00000003
        /*06b8*/ 	.word	0x00000000
        /*06bc*/ 	.short	0x010a
        /*06be*/ 	.byte	0x3f
	.zero		1


	//   ....[57]....
        /*06c0*/ 	.word	0x0000c9e0
        /*06c4*/ 	.word	0x00000009
        /*06c8*/ 	.word	0x00000000
        /*06cc*/ 	.short	0x010a
        /*06ce*/ 	.byte	0x3f
	.zero		1


	//   ....[58]....
        /*06d0*/ 	.word	0x0000ca50
        /*06d4*/ 	.word	0x00000003
        /*06d8*/ 	.word	0x00016800
        /*06dc*/ 	.short	0x010a
        /*06de*/ 	.byte	0x3f
	.zero		1


	//   ....[59]....
        /*06e0*/ 	.word	0x0000cab0
        /*06e4*/ 	.word	0x00000003
        /*06e8*/ 	.word	0x00016830
        /*06ec*/ 	.short	0x010a
        /*06ee*/ 	.byte	0x3f
	.zero		1


	//   ....[60]....
        /*06f0*/ 	.word	0x0000cb10
        /*06f4*/ 	.word	0x00000008
        /*06f8*/ 	.word	0x00016830
        /*06fc*/ 	.short	0x010a
        /*06fe*/ 	.byte	0x3f
	.zero		1


	//   ....[61]....
        /*0700*/ 	.word	0x0000cb70
        /*0704*/ 	.word	0x00000008
        /*0708*/ 	.word	0x00016850
        /*070c*/ 	.short	0x010a
        /*070e*/ 	.byte	0x3f
	.zero		1


	//   ....[62]....
        /*0710*/ 	.word	0x0000cbd0
        /*0714*/ 	.word	0x00000006
        /*0718*/ 	.word	0x00016830
        /*071c*/ 	.short	0x010a
        /*071e*/ 	.byte	0x3f
	.zero		1


	//   ....[63]....
        /*0720*/ 	.word	0x0000cc30
        /*0724*/ 	.word	0x00000006
        /*0728*/ 	.word	0x00016850
        /*072c*/ 	.short	0x010a
        /*072e*/ 	.byte	0x3f
	.zero		1


	//   ....[64]....
        /*0730*/ 	.word	0x0000cc90
        /*0734*/ 	.word	0x00000007
        /*0738*/ 	.word	0x00016850
        /*073c*/ 	.short	0x010a
        /*073e*/ 	.byte	0x3f
	.zero		1


	//   ....[65]....
        /*0740*/ 	.word	0x0000cdf0
        /*0744*/ 	.word	0x00000003
        /*0748*/ 	.word	0x00016840
        /*074c*/ 	.short	0x010a
        /*074e*/ 	.byte	0x3f
	.zero		1


	//   ....[66]....
        /*0750*/ 	.word	0x0000dcb0
        /*0754*/ 	.word	0x00000003
        /*0758*/ 	.word	0x00016820
        /*075c*/ 	.short	0x010a
        /*075e*/ 	.byte	0x3f
	.zero		1


	//   ....[67]....
        /*0760*/ 	.word	0x0000dd10
        /*0764*/ 	.word	0x00000005
        /*0768*/ 	.word	0x00016848
        /*076c*/ 	.short	0x010a
        /*076e*/ 	.byte	0x3f
	.zero		1


	//   ....[68]....
        /*0770*/ 	.word	0x0000dd70
        /*0774*/ 	.word	0x00000005
        /*0778*/ 	.word	0x00016860
        /*077c*/ 	.short	0x010a
        /*077e*/ 	.byte	0x3f
	.zero		1


	//   ....[69]....
        /*0780*/ 	.word	0x0000ddd0
        /*0784*/ 	.word	0x00000005
        /*0788*/ 	.word	0x00016840
        /*078c*/ 	.short	0x010a
        /*078e*/ 	.byte	0x3f
	.zero		1


	//   ....[70]....
        /*0790*/ 	.word	0x0000de30
        /*0794*/ 	.word	0x00000005
        /*0798*/ 	.word	0x00016868
        /*079c*/ 	.short	0x010a
        /*079e*/ 	.byte	0x3f
	.zero		1


	//   ....[71]....
        /*07a0*/ 	.word	0x0000de90
        /*07a4*/ 	.word	0x00000004
        /*07a8*/ 	.word	0x00016848
        /*07ac*/ 	.short	0x010a
        /*07ae*/ 	.byte	0x3f
	.zero		1


	//   ....[72]....
        /*07b0*/ 	.word	0x0000def0
        /*07b4*/ 	.word	0x00000004
        /*07b8*/ 	.word	0x00016860
        /*07bc*/ 	.short	0x010a
        /*07be*/ 	.byte	0x3f
	.zero		1


	//   ....[73]....
        /*07c0*/ 	.word	0x0000df40
        /*07c4*/ 	.word	0x00000004
        /*07c8*/ 	.word	0x00016860
        /*07cc*/ 	.short	0x010a
        /*07ce*/ 	.byte	0x3f
	.zero		1


	//   ....[74]....
        /*07d0*/ 	.word	0x0000df90
        /*07d4*/ 	.word	0x00000011
        /*07d8*/ 	.word	0x00016820
        /*07dc*/ 	.short	0x010a
        /*07de*/ 	.byte	0x3f
	.zero		1


	//   ....[75]....
        /*07e0*/ 	.word	0x0000e100
        /*07e4*/ 	.word	0x00000007
        /*07e8*/ 	.word	0x00000000
        /*07ec*/ 	.short	0x010a
        /*07ee*/ 	.byte	0x3f
	.zero		1


	//   ....[76]....
        /*07f0*/ 	.word	0x0000e150
        /*07f4*/ 	.word	0x00000005
        /*07f8*/ 	.word	0x00000000
        /*07fc*/ 	.short	0x010a
        /*07fe*/ 	.byte	0x3f
	.zero		1


	//   ....[77]....
        /*0800*/ 	.word	0x0000e1a0
        /*0804*/ 	.word	0x00000003
        /*0808*/ 	.word	0x00000000
        /*080c*/ 	.short	0x010a
        /*080e*/ 	.byte	0x3f
	.zero		1


	//----- nvinfo : EIATTR_NUM_MBARRIERS
	.align		4
.L_265:
        /*0810*/ 	.byte	0x03, 0x38
        /*0812*/ 	.short	0x0016


	//----- nvinfo : EIATTR_EXIT_INSTR_OFFSETS
	.align		4
        /*0814*/ 	.byte	0x04, 0x1c
        /*0816*/ 	.short	(.L_267 - .L_266)


	//   ....[0]....
.L_266:
        /*0818*/ 	.word	0x0000ca30


	//----- nvinfo : EIATTR_MAX_THREADS
	.align		4
.L_267:
        /*081c*/ 	.byte	0x04, 0x05
        /*081e*/ 	.short	(.L_269 - .L_268)
.L_268:
        /*0820*/ 	.word	0x00000200
        /*0824*/ 	.word	0x00000001
        /*0828*/ 	.word	0x00000001


	//----- nvinfo : EIATTR_CRS_STACK_SIZE
	.align		4
.L_269:
        /*082c*/ 	.byte	0x04, 0x1e
        /*082e*/ 	.short	(.L_271 - .L_270)
.L_270:
        /*0830*/ 	.word	0x00000000


	//----- nvinfo : EIATTR_CBANK_PARAM_SIZE
	.align		4
.L_271:
        /*0834*/ 	.byte	0x03, 0x19
        /*0836*/ 	.short	0x0a70


	//----- nvinfo : EIATTR_PARAM_CBANK
	.align		4
        /*0838*/ 	.byte	0x04, 0x0a
        /*083a*/ 	.short	(.L_273 - .L_272)
	.align		4
.L_272:
        /*083c*/ 	.word	index@(.nv.constant0._ZN7cutlass13device_kernelIN5flash11enable_sm90INS1_16FlashAttnFwdSm90INS1_25CollectiveMainloopFwdSm90ILi2EN4cute5tupleIJNS5_1CILi1EEES8_S8_EEENS6_IJNS7_ILi192EEENS7_ILi128EEENS7_ILi64EEEEEELi64ENS_6half_tEfNS_4arch4Sm90ELb1ELb0ELb0ELb0ELb0ELb0ELb0ELb1ELb1ELb1ELb1ELb0EEENS1_21CollectiveEpilogueFwdINS6_IJSA_SC_SB_EEES9_SE_SG_Li384ELb0ELb1ELb1ELb0EEENS1_19SingleTileSchedulerILb0ELb1ELb1ELi192EEEEEEEEEvNT_6ParamsE)
        /*0840*/ 	.short	0x0210
        /*0842*/ 	.short	0x0a70


	//----- nvinfo : EIATTR_SW_WAR
	.align		4
.L_273:
        /*0844*/ 	.byte	0x04, 0x36
        /*0846*/ 	.short	(.L_275 - .L_274)
.L_274:
        /*0848*/ 	.word	0x00000008
.L_275:


//--------------------- .nv.info._ZN7cutlass13device_kernelIN5flash11enable_sm90INS1_16FlashAttnFwdSm90INS1_25CollectiveMainloopFwdSm90ILi2EN4cute5tupleIJNS5_1CILi1EEES8_S8_EEENS6_IJNS7_ILi192EEENS7_ILi128EEENS7_ILi64EEEEEELi64ENS_6half_tEfNS_4arch4Sm90ELb1ELb0ELb0ELb1ELb0ELb0ELb0ELb1ELb1ELb1ELb1ELb0EEENS1_21CollectiveEpilogueFwdINS6_IJSA_SC_SB_EEES9_SE_SG_Li384ELb1ELb1ELb1ELb0EEENS1_36VarlenDynamicPersistentTileSchedulerILi192ELi128ELi384ELi128ELb1ELb1ELb1ELb1ELb1ELb1EEEEEEEEEvNT_6ParamsE --------------------------
	.section	.nv.info._ZN7cutlass13device_kernelIN5flash11enable_sm90INS1_16FlashAttnFwdSm90INS1_25CollectiveMainloopFwdSm90ILi2EN4cute5tupleIJNS5_1CILi1EEES8_S8_EEENS6_IJNS7_ILi192EEENS7_ILi128EEENS7_ILi64EEEEEELi64ENS_6half_tEfNS_4arch4Sm90ELb1ELb0ELb0ELb1ELb0ELb0ELb0ELb1ELb1ELb1ELb1ELb0EEENS1_21CollectiveEpilogueFwdINS6_IJSA_SC_SB_EEES9_SE_SG_Li384ELb1ELb1ELb1ELb0EEENS1_36VarlenDynamicPersistentTileSchedulerILi192ELi128ELi384ELi128ELb1ELb1ELb1ELb1ELb1ELb1EEEEEEEEEvNT_6ParamsE,"",@"SHT_CUDA_INFO"
	.sectionflags	@""
	.align	4


	//----- nvinfo : EIATTR_CUDA_API_VERSION
	.align		4
        /*0000*/ 	.byte	0x04, 0x37
        /*0002*/ 	.short	(.L_277 - .L_276)
.L_276:
        /*0004*/ 	.word	0x00000082


	//----- nvinfo : EIATTR_KPARAM_INFO
	.align		4
.L_277:
        /*0008*/ 	.byte	0x04, 0x17
        /*000a*/ 	.short	(.L_279 - .L_278)
.L_278:
        /*000c*/ 	.word	0x00000000
        /*0010*/ 	.short	0x0000
        /*0012*/ 	.short	0x0070
        /*0014*/ 	.byte	0x00, 0xf0, 0x01, 0x2a


	//----- nvinfo : EIATTR_SPARSE_MMA_MASK
	.align		4
.L_279:
        /*0018*/ 	.byte	0x03, 0x50
        /*001a*/ 	.short	0x0000


	//----- nvinfo : EIATTR_MAXREG_COUNT
	.align		4
        /*001c*/ 	.byte	0x03, 0x1b
        /*001e*/ 	.short	0x0080


	//----- nvinfo : EIATTR_NUM_BARRIERS
	.align		4
        /*0020*/ 	.byte	0x02, 0x4c
        /*0022*/ 	.byte	0x10
	.zero		1


	//----- nvinfo : EIATTR_EXTERNS
	.align		4
        /*0024*/ 	.byte	0x04, 0x0f
        /*0026*/ 	.short	(.L_281 - .L_280)


	//   ....[0]....
	.align		4
.L_280:
        /*0028*/ 	.word	index@(__assertfail)


	//----- nvinfo : EIATTR_ANNOTATIONS
	.align		4
.L_281:
        /*002c*/ 	.byte	0x04, 0x55
        /*002e*/ 	.short	(.L_283 - .L_282)


	//   ....[0]....
.L_282:
        /* <DEDUP_REMOVED lines=33> */


	//----- nvinfo : EIATTR_MERCURY_ISA_VERSION
	.align		4
.L_283:
        /*0230*/ 	.byte	0x03, 0x5f
        /*0232*/ 	.short	0x0101


	//----- nvinfo : EIATTR_UNUSED_LOAD_BYTE_OFFSET
	.align		4
        /*0234*/ 	.byte	0x04, 0x44
        /*0236*/ 	.short	(.L_285 - .L_284)


	//   ....[0]....
.L_284:
        /*0238*/ 	.word	0x00000a30
        /*023c*/ 	.word	0x0000fff0


	//   ....[1]....
        /*0240*/ 	.word	0x00008640
        /*0244*/ 	.word	0x0000fff0


	//----- nvinfo : EIATTR_INT_WARP_WIDE_INSTR_OFFSETS
	.align		4
.L_285:
        /*0248*/ 	.byte	0x04, 0x31
        /*024a*/ 	.short	(.L_287 - .L_286)


	//   ....[0]....
.L_286:
        /*024c*/ 	.word	0x00000120


	//   ....[1]....
        /*0250*/ 	.word	0x000001c0


	//   ....[2]....
        /*0254*/ 	.word	0x00000230


	//   ....[3]....
        /*0258*/ 	.word	0x0000c330


	//   ....[4]....
        /*025c*/ 	.word	0x0000c3c0


	//   ....[5]....
        /*0260*/ 	.word	0x0000f440


	//   ....[6]....
        /*0264*/ 	.word	0x0000f4d0


	//----- nvinfo : EIATTR_COOP_GROUP_MASK_REGIDS
	.align		4
.L_287:
        /*0268*/ 	.byte	0x04, 0x29
        /*026a*/ 	.short	(.L_289 - .L_288)


	//   ....[0]....
.L_288:
        /*026c*/ 	.word	0xffffffff


	//   ....[1]....
        /*0270*/ 	.word	0xffffffff


	//   ....[2]....
        /*0274*/ 	.word	0xffffffff


	//   ....[3]....
        /*0278*/ 	.word	0xffffffff


	//   ....[4]....
        /*027c*/ 	.word	0xffffffff


	//   ....[5]....
        /*0280*/ 	.word	0xffffffff


	//   ....[6]....
        /*0284*/ 	.word	0xffffffff


	//   ....[7]....
        /*0288*/ 	.word	0xffffffff


	//   ....[8]....
        /*028c*/ 	.word	0xffffffff


	//   ....[9]....
        /*0290*/ 	.word	0xffffffff


	//   ....[10]....
        /*0294*/ 	.word	0xffffffff


	//   ....[11]....
        /*0298*/ 	.word	0xffffffff


	//   ....[12]....
        /*029c*/ 	.word	0xffffffff


	//   ....[13]....
        /*02a0*/ 	.word	0xffffffff


	//   ....[14]....
        /*02a4*/ 	.word	0xffffffff


	//   ....[15]....
        /*02a8*/ 	.word	0xffffffff


	//   ....[16]....
        /*02ac*/ 	.word	0xffffffff


	//   ....[17]....
        /*02b0*/ 	.word	0xffffffff


	//   ....[18]....
        /*02b4*/ 	.word	0xffffffff


	//   ....[19]....
        /*02b8*/ 	.word	0xffffffff


	//   ....[20]....
        /*02bc*/ 	.word	0xffffffff


	//   ....[21]....
        /*02c0*/ 	.word	0xffffffff


	//   ....[22]....
        /*02c4*/ 	.word	0xffffffff


	//   ....[23]....
        /*02c8*/ 	.word	0xffffffff


	//   ....[24]....
        /*02cc*/ 	.word	0xffffffff


	//   ....[25]....
        /*02d0*/ 	.word	0xffffffff


	//   ....[26]....
        /*02d4*/ 	.word	0xffffffff


	//   ....[27]....
        /*02d8*/ 	.word	0xffffffff


	//   ....[28]....
        /*02dc*/ 	.word	0xffffffff


	//   ....[29]....
        /*02e0*/ 	.word	0xffffffff


	//   ....[30]....
        /*02e4*/ 	.word	0xffffffff


	//   ....[31]....
        /*02e8*/ 	.word	0xffffffff


	//   ....[32]....
        /*02ec*/ 	.word	0xffffffff


	//   ....[33]....
        /*02f0*/ 	.word	0xffffffff


	//   ....[34]....
        /*02f4*/ 	.word	0xffffffff


	//   ....[35]....
        /*02f8*/ 	.word	0xffffffff


	//   ....[36]....
        /*02fc*/ 	.word	0xffffffff


	//   ....[37]....
        /*0300*/ 	.word	0xffffffff


	//   ....[38]....
        /*0304*/ 	.word	0xffffffff


	//   ....[39]....
        /*0308*/ 	.word	0xffffffff


	//   ....[40]....
        /*030c*/ 	.word	0xffffffff


	//   ....[41]....
        /*0310*/ 	.word	0xffffffff


	//   ....[42]....
        /*0314*/ 	.word	0xffffffff


	//   ....[43]....
        /*0318*/ 	.word	0xffffffff


	//   ....[44]....
        /*031c*/ 	.word	0xffffffff


	//   ....[45]....
        /*0320*/ 	.word	0xffffffff


	//   ....[46]....
        /*0324*/ 	.word	0xffffffff


	//   ....[47]....
        /*0328*/ 	.word	0xffffffff


	//   ....[48]....
        /*032c*/ 	.word	0xffffffff


	//   ....[49]....
        /*0330*/ 	.word	0xffffffff


	//   ....[50]....
        /*0334*/ 	.word	0xffffffff


	//   ....[51]....
        /*0338*/ 	.word	0xffffffff


	//   ....[52]....
        /*033c*/ 	.word	0xffffffff


	//   ....[53]....
        /*0340*/ 	.word	0xffffffff


	//   ....[54]....
        /*0344*/ 	.word	0xffffffff


	//   ....[55]....
        /*0348*/ 	.word	0xffffffff


	//   ....[56]....
        /*034c*/ 	.word	0xffffffff


	//   ....[57]....
        /*0350*/ 	.word	0xffffffff


	//   ....[58]....
        /*0354*/ 	.word	0xffffffff


	//   ....[59]....
        /*0358*/ 	.word	0xffffffff


	//   ....[60]....
        /*035c*/ 	.word	0xffffffff


	//   ....[61]....
        /*0360*/ 	.word	0xffffffff


	//   ....[62]....
        /*0364*/ 	.word	0xffffffff


	//   ....[63]....
        /*0368*/ 	.word	0xffffffff


	//   ....[64]....
        /*036c*/ 	.word	0xffffffff


	//   ....[65]....
        /*0370*/ 	.word	0xffffffff


	//   ....[66]....
        /*0374*/ 	.word	0xffffffff


	//   ....[67]....
        /*0378*/ 	.word	0xffffffff


	//   ....[68]....
        /*037c*/ 	.word	0xffffffff


	//   ....[69]....
        /*0380*/ 	.word	0xffffffff


	//   ....[70]....
        /*0384*/ 	.word	0xffffffff


	//   ....[71]....
        /*0388*/ 	.word	0xffffffff


	//   ....[72]....
        /*038c*/ 	.word	0xffffffff


	//   ....[73]....
        /*0390*/ 	.word	0xffffffff


	//   ....[74]....
        /*0394*/ 	.word	0xffffffff


	//   ....[75]....
        /*0398*/ 	.word	0xffffffff


	//   ....[76]....
        /*039c*/ 	.word	0xffffffff


	//   ....[77]....
        /*03a0*/ 	.word	0xffffffff


	//   ....[78]....
        /*03a4*/ 	.word	0xffffffff


	//   ....[79]....
        /*03a8*/ 	.word	0xffffffff


	//   ....[80]....
        /*03ac*/ 	.word	0xffffffff


	//   ....[81]....
        /*03b0*/ 	.word	0xffffffff


	//   ....[82]....
        /*03b4*/ 	.word	0xffffffff


	//   ....[83]....
        /*03b8*/ 	.word	0xffffffff


	//   ....[84]....
        /*03bc*/ 	.word	0xffffffff


	//   ....[85]....
        /*03c0*/ 	.word	0xffffffff


	//   ....[86]....
        /*03c4*/ 	.word	0xffffffff


	//   ....[87]....
        /*03c8*/ 	.word	0xffffffff


	//   ....[88]....
        /*03cc*/ 	.word	0xffffffff


	//   ....[89]....
        /*03d0*/ 	.word	0xffffffff


	//   ....[90]....
        /*03d4*/ 	.word	0xffffffff


	//   ....[91]....
        /*03d8*/ 	.word	0xffffffff


	//   ....[92]....
        /*03dc*/ 	.word	0xffffffff


	//   ....[93]....
        /*03e0*/ 	.word	0xffffffff


	//   ....[94]....
        /*03e4*/ 	.word	0xffffffff


	//   ....[95]....
        /*03e8*/ 	.word	0xffffffff


	//   ....[96]....
        /*03ec*/ 	.word	0xffffffff


	//   ....[97]....
        /*03f0*/ 	.word	0xffffffff


	//   ....[98]....
        /*03f4*/ 	.word	0xffffffff


	//   ....[99]....
        /*03f8*/ 	.word	0xffffffff


	//   ....[100]....
        /*03fc*/ 	.word	0xffffffff


	//   ....[101]....
        /*0400*/ 	.word	0xffffffff


	//   ....[102]....
        /*0404*/ 	.word	0xffffffff


	//   ....[103]....
        /*0408*/ 	.word	0xffffffff


	//   ....[104]....
        /*040c*/ 	.word	0xffffffff


	//   ....[105]....
        /*0410*/ 	.word	0xffffffff


	//   ....[106]....
        /*0414*/ 	.word	0xffffffff


	//   ....[107]....
        /*0418*/ 	.word	0xffffffff


	//   ....[108]....
        /*041c*/ 	.word	0xffffffff


	//   ....[109]....
        /*0420*/ 	.word	0xffffffff


	//   ....[110]....
        /*0424*/ 	.word	0xffffffff


	//   ....[111]....
        /*0428*/ 	.word	0xffffffff


	//   ....[112]....
        /*042c*/ 	.word	0xffffffff


	//   ....[113]....
        /*0430*/ 	.word	0x0500000f


	//   ....[114]....
        /*0434*/ 	.word	0x0500000f


	//   ....[115]....
        /*0438*/ 	.word	0x0500000f


	//   ....[116]....
        /*043c*/ 	.word	0x0500000f


	//   ....[117]....
        /*0440*/ 	.word	0x0500000f


	//   ....[118]....
        /*0444*/ 	.word	0x0500000f


	//   ....[119]....
        /*0448*/ 	.word	0x0500000f


	//   ....[120]....
        /*044c*/ 	.word	0x0500000f


	//   ....[121]....
        /*0450*/ 	.word	0x0500000f


	//   ....[122]....
        /*0454*/ 	.word	0x0500000f


	//   ....[123]....
        /*0458*/ 	.word	0x0500000f


	//   ....[124]....
        /*045c*/ 	.word	0x0500000f


	//   ....[125]....
        /*0460*/ 	.word	0x0500000f


	//   ....[126]....
        /*0464*/ 	.word	0x0500000f


	//   ....[127]....
        /*0468*/ 	.word	0x0500000f


	//   ....[128]....
        /*046c*/ 	.word	0x0500000f


	//   ....[129]....
        /*0470*/ 	.word	0x0500000f


	//   ....[130]....
        /*0474*/ 	.word	0x0500000f


	//   ....[131]....
        /*0478*/ 	.word	0x0500000f


	//   ....[132]....
        /*047c*/ 	.word	0x0500000f


	//   ....[133]....
        /*0480*/ 	.word	0x0500000f


	//   ....[134]....
        /*0484*/ 	.word	0x0500000f


	//   ....[135]....
        /*0488*/ 	.word	0x0500000f


	//   ....[136]....
        /*048c*/ 	.word	0x0500000f


	//   ....[137]....
        /*0490*/ 	.word	0x0500000f


	//   ....[138]....
        /*0494*/ 	.word	0x0500000f


	//   ....[139]....
        /*0498*/ 	.word	0x0500000f


	//   ....[140]....
        /*049c*/ 	.word	0x0500000f


	//   ....[141]....
        /*04a0*/ 	.word	0x0500000f


	//   ....[142]....
        /*04a4*/ 	.word	0x0500000f


	//   ....[143]....
        /*04a8*/ 	.word	0x0500000f


	//   ....[144]....
        /*04ac*/ 	.word	0x0500000f


	//   ....[145]....
        /*04b0*/ 	.word	0x0500000f


	//   ....[146]....
        /*04b4*/ 	.word	0x0500000f


	//   ....[147]....
        /*04b8*/ 	.word	0x0500000f


	//   ....[148]....
        /*04bc*/ 	.word	0x0500000f


	//   ....[149]....
        /*04c0*/ 	.word	0x0500000f


	//   ....[150]....
        /*04c4*/ 	.word	0x0500000f


	//   ....[151]....
        /*04c8*/ 	.word	0x0500000f


	//   ....[152]....
        /*04cc*/ 	.word	0x0500000f


	//   ....[153]....
        /*04d0*/ 	.word	0x0500000f


	//   ....[154]....
        /*04d4*/ 	.word	0x0500000f


	//   ....[155]....
        /*04d8*/ 	.word	0x0500000f


	//   ....[156]....
        /*04dc*/ 	.word	0x0500000f


	//----- nvinfo : EIATTR_COOP_GROUP_INSTR_OFFSETS
	.align		4
.L_289:
        /*04e0*/ 	.byte	0x04, 0x28
        /*04e2*/ 	.short	(.L_291 - .L_290)


	//   ....[0]....
.L_290:
        /*04e4*/ 	.word	0x00000060


	//   ....[1]....
        /*04e8*/ 	.word	0x00000130


	//   ....[2]....
        /*04ec*/ 	.word	0x000001e0


	//   ....[3]....
        /*04f0*/ 	.word	0x000003a0


	//   ....[4]....
        /*04f4*/ 	.word	0x00000500


	//   ....[5]....
        /*04f8*/ 	.word	0x00000620


	//   ....[6]....
        /*04fc*/ 	.word	0x00000780


	//   ....[7]....
        /*0500*/ 	.word	0x000017f0


	//   ....[8]....
        /*0504*/ 	.word	0x00001d80


	//   ....[9]....
        /*0508*/ 	.word	0x00001db0


	//   ....[10]....
        /*050c*/ 	.word	0x000024f0


	//   ....[11]....
        /*0510*/ 	.word	0x00002530


	//   ....[12]....
        /*0514*/ 	.word	0x00002ee0


	//   ....[13]....
        /*0518*/ 	.word	0x00002f30


	//   ....[14]....
        /*051c*/ 	.word	0x00003fc0


	//   ....[15]....
        /*0520*/ 	.word	0x000046d0


	//   ....[16]....
        /*0524*/ 	.word	0x000046f0


	//   ....[17]....
        /*0528*/ 	.word	0x00004760


	//   ....[18]....
        /*052c*/ 	.word	0x00005160


	//   ....[19]....
        /*0530*/ 	.word	0x000051f0


	//   ....[20]....
        /*0534*/ 	.word	0x000067f0


	//   ....[21]....
        /*0538*/ 	.word	0x00006820


	//   ....[22]....
        /*053c*/ 	.word	0x00006d70


	//   ....[23]....
        /*0540*/ 	.word	0x00006dd0


	//   ....[24]....
        /*0544*/ 	.word	0x00007f30


	//   ....[25]....
        /*0548*/ 	.word	0x00007f60


	//   ....[26]....
        /*054c*/ 	.word	0x00008020


	//   ....[27]....
        /*0550*/ 	.word	0x00008030


	//   ....[28]....
        /*0554*/ 	.word	0x00008e50


	//   ....[29]....
        /*0558*/ 	.word	0x00008e60


	//   ....[30]....
        /*055c*/ 	.word	0x00008e70


	//   ....[31]....
        /*0560*/ 	.word	0x00008eb0


	//   ....[32]....
        /*0564*/ 	.word	0x00009440


	//   ....[33]....
        /*0568*/ 	.word	0x00009480


	//   ....[34]....
        /*056c*/ 	.word	0x000094b0


	//   ....[35]....
        /*0570*/ 	.word	0x000094f0


	//   ....[36]....
        /*0574*/ 	.word	0x00009520


	//   ....[37]....
        /*0578*/ 	.word	0x00009540


	//   ....[38]....
        /*057c*/ 	.word	0x00009560


	//   ....[39]....
        /*0580*/ 	.word	0x00009580


	//   ....[40]....
        /*0584*/ 	.word	0x000099b0


	//   ....[41]....
        /*0588*/ 	.word	0x000099f0


	//   ....[42]....
        /*058c*/ 	.word	0x00009cb0


	//   ....[43]....
        /*0590*/ 	.word	0x00009cc0


	//   ....[44]....
        /*0594*/ 	.word	0x0000a710


	//   ....[45]....
        /*0598*/ 	.word	0x0000a750


	//   ....[46]....
        /*059c*/ 	.word	0x0000a780


	//   ....[47]....
        /*05a0*/ 	.word	0x0000a7b0


	//   ....[48]....
        /*05a4*/ 	.word	0x0000a7d0


	//   ....[49]....
        /*05a8*/ 	.word	0x0000a7e0


	//   ....[50]....
        /*05ac*/ 	.word	0x0000a7f0


	//   ....[51]....
        /*05b0*/ 	.word	0x0000a810


	//   ....[52]....
        /*05b4*/ 	.word	0x0000a960


	//   ....[53]....
        /*05b8*/ 	.word	0x0000ab70


	//   ....[54]....
        /*05bc*/ 	.word	0x0000aba0


	//   ....[55]....
        /*05c0*/ 	.word	0x0000abd0


	//   ....[56]....
        /*05c4*/ 	.word	0x0000ac00


	//   ....[57]....
        /*05c8*/ 	.word	0x0000ac30


	//   ....[58]....
        /*05cc*/ 	.word	0x0000ac60


	//   ....[59]....
        /*05d0*/ 	.word	0x0000adf0


	//   ....[60]....
        /*05d4*/ 	.word	0x0000ae20


	//   ....[61]....
        /*05d8*/ 	.word	0x0000ae50


	//   ....[62]....
        /*05dc*/ 	.word	0x0000ae80


	//   ....[63]....
        /*05e0*/ 	.word	0x0000aeb0


	//   ....[64]....
        /*05e4*/ 	.word	0x0000aee0


	//   ....[65]....
        /*05e8*/ 	.word	0x0000af70


	//   ....[66]....
        /*05ec*/ 	.word	0x0000afa0


	//   ....[67]....
        /*05f0*/ 	.word	0x0000afb0


	//   ....[68]....
        /*05f4*/ 	.word	0x0000aff0


	//   ....[69]....
        /*05f8*/ 	.word	0x0000c8b0


	//   ....[70]....
        /*05fc*/ 	.word	0x0000d400


	//   ....[71]....
        /*0600*/ 	.word	0x0000d410


	//   ....[72]....
        /*0604*/ 	.word	0x0000d430


	//   ....[73]....
        /*0608*/ 	.word	0x0000d4c0


	//   ....[74]....
        /*060c*/ 	.word	0x0000d4e0


	//   ....[75]....
        /*0610*/ 	.word	0x0000d560


	//   ....[76]....
        /*0614*/ 	.word	0x0000d580


	//   ....[77]....
        /*0618*/ 	.word	0x0000d600


	//   ....[78]....
        /*061c*/ 	.word	0x0000d620


	//   ....[79]....
        /*0620*/ 	.word	0x0000d6a0


	//   ....[80]....
        /*0624*/ 	.word	0x0000d6c0


	//   ....[81]....
        /*0628*/ 	.word	0x0000d740


	//   ....[82]....
        /*062c*/ 	.word	0x0000d760


	//   ....[83]....
        /*0630*/ 	.word	0x0000d7e0


	//   ....[84]....
        /*0634*/ 	.word	0x0000d800


	//   ....[85]....
        /*0638*/ 	.word	0x0000d810


	//   ....[86]....
        /*063c*/ 	.word	0x0000d880


	//   ....[87]....
        /*0640*/ 	.word	0x0000d8d0


	//   ....[88]....
        /*0644*/ 	.word	0x0000d980


	//   ....[89]....
        /*0648*/ 	.word	0x0000d990


	//   ....[90]....
        /*064c*/ 	.word	0x0000da00


	//   ....[91]....
        /*0650*/ 	.word	0x0000da10


	//   ....[92]....
        /*0654*/ 	.word	0x0000da50


	//   ....[93]....
        /*0658*/ 	.word	0x0000da70


	//   ....[94]....
        /*065c*/ 	.word	0x0000f9e0


	//   ....[95]....
        /*0660*/ 	.word	0x0000fa10


	//   ....[96]....
        /*0664*/ 	.word	0x0000fa70


	//   ....[97]....
        /*0668*/ 	.word	0x0000faa0


	//   ....[98]....
        /*066c*/ 	.word	0x0000fad0


	//   ....[99]....
        /*0670*/ 	.word	0x0000fb00


	//   ....[100]....
        /*0674*/ 	.word	0x0000fb30


	//   ....[101]....
        /*0678*/ 	.word	0x0000fb60


	//   ....[102]....
        /*067c*/ 	.word	0x0000fd00


	//   ....[103]....
        /*0680*/ 	.word	0x0000fd30


	//   ....[104]....
        /*0684*/ 	.word	0x0000fd60


	//   ....[105]....
        /*0688*/ 	.word	0x0000fd90


	//   ....[106]....
        /*068c*/ 	.word	0x0000fdc0


	//   ....[107]....
        /*0690*/ 	.word	0x0000fdf0


	//   ....[108]....
        /*0694*/ 	.word	0x0000feb0


	//   ....[109]....
        /*0698*/ 	.word	0x0000fed0


	//   ....[110]....
        /*069c*/ 	.word	0x0000fef0


	//   ....[111]....
        /*06a0*/ 	.word	0x0000ff50


	//   ....[112]....
        /*06a4*/ 	.word	0x00010970


	//   ....[113]....
        /*06a8*/ 	.word	0x00010f10


	//   ....[114]....
        /*06ac*/ 	.word	0x000110c0


	//   ....[115]....
        /*06b0*/ 	.word	0x00011110


	//   ....[116]....
        /*06b4*/ 	.word	0x00011170


	//   ....[117]....
        /*06b8*/ 	.word	0x00011260


	//   ....[118]....
        /*06bc*/ 	.word	0x000112c0


	//   ....[119]....
        /*06c0*/ 	.word	0x000113c0


	//   ....[120]....
        /*06c4*/ 	.word	0x00011420


	//   ....[121]....
        /*06c8*/ 	.word	0x00011520


	//   ....[122]....
        /*06cc*/ 	.word	0x00011580


	//   ....[123]....
        /*06d0*/ 	.word	0x00011680


	//   ....[124]....
        /*06d4*/ 	.word	0x000116e0


	//   ....[125]....
        /*06d8*/ 	.word	0x000117e0


	//   ....[126]....
        /*06dc*/ 	.word	0x00011840


	//   ....[127]....
        /*06e0*/ 	.word	0x00011940


	//   ....[128]....
        /*06e4*/ 	.word	0x000119a0


	//   ....[129]....
        /*06e8*/ 	.word	0x00011a50


	//   ....[130]....
        /*06ec*/ 	.word	0x00011b20


	//   ....[131]....
        /*06f0*/ 	.word	0x00011bf0


	//   ....[132]....
        /*06f4*/ 	.word	0x00011c50


	//   ....[133]....
        /*06f8*/ 	.word	0x00011d30


	//   ....[134]....
        /*06fc*/ 	.word	0x00011d90


	//   ....[135]....
        /*0700*/ 	.word	0x00011e60


	//   ....[136]....
        /*0704*/ 	.word	0x00011ec0


	//   ....[137]....
        /*0708*/ 	.word	0x00011f80


	//   ....[138]....
        /*070c*/ 	.word	0x000122a0


	//   ....[139]....
        /*0710*/ 	.word	0x00012340


	//   ....[140]....
        /*0714*/ 	.word	0x000124b0


	//   ....[141]....
        /*0718*/ 	.word	0x00012520


	//   ....[142]....
        /*071c*/ 	.word	0x00012590


	//   ....[143]....
        /*0720*/ 	.word	0x00012600


	//   ....[144]....
        /*0724*/ 	.word	0x00012670


	//   ....[145]....
        /*0728*/ 	.word	0x000126f0


	//   ....[146]....
        /*072c*/ 	.word	0x00012770


	//   ....[147]....
        /*0730*/ 	.word	0x00012800


	//   ....[148]....
        /*0734*/ 	.word	0x00012870


	//   ....[149]....
        /*0738*/ 	.word	0x000128e0


	//   ....[150]....
        /*073c*/ 	.word	0x00012950


	//   ....[151]....
        /*0740*/ 	.word	0x000129d0


	//   ....[152]....
        /*0744*/ 	.word	0x00012a40


	//   ....[153]....
        /*0748*/ 	.word	0x00012ad0


	//   ....[154]....
        /*074c*/ 	.word	0x00012b30


	//   ....[155]....
        /*0750*/ 	.word	0x00012bc0


	//   ....[156]....
        /*0754*/ 	.word	0x00012cf0


	//----- nvinfo : EIATTR_REG_RECONFIG
	.align		4
.L_291:
        /*0758*/ 	.byte	0x01, 0x54
	.zero		2


	//----- nvinfo : EIATTR_SYSCALL_OFFSETS
	.align		4
        /*075c*/ 	.byte	0x04, 0x46
        /*075e*/ 	.short	(.L_293 - .L_292)


	//   ....[0]....
.L_292:
        /*0760*/ 	.word	0x000019a0


	//   ....[1]....
        /*0764*/ 	.word	0x0000c520


	//   ....[2]....
        /*0768*/ 	.word	0x0000c670


	//   ....[3]....
        /*076c*/ 	.word	0x0000c760


	//   ....[4]....
        /*0770*/ 	.word	0x0000cf30


	//----- nvinfo : EIATTR_MBARRIER_INSTR_OFFSETS
	.align		4
.L_293:
        /*0774*/ 	.byte	0x04, 0x39
        /*0776*/ 	.short	(.L_295 - .L_294)


	//   ....[0]....
.L_294:
        /*0778*/ 	.word	0x00000250
        /*077c*/ 	.word	0x000000ff
        /*0780*/ 	.word	0x00016800
        /*0784*/ 	.short	0x0100
        /*0786*/ 	.byte	0x08
	.zero		1


	//   ....[1]....
        /*0788*/ 	.word	0x00000260
        /*078c*/ 	.word	0x000000ff
        /*0790*/ 	.word	0x00016820
        /*0794*/ 	.short	0x0100
        /*0796*/ 	.byte	0x08
	.zero		1


	//   ....[2]....
        /*0798*/ 	.word	0x00000350
        /*079c*/ 	.word	0x000000ff
        /*07a0*/ 	.word	0x00016830
        /*07a4*/ 	.short	0x0100
        /*07a6*/ 	.byte	0x08
	.zero		1


	//   ....[3]....
        /*07a8*/ 	.word	0x00000360
        /*07ac*/ 	.word	0x000000ff
        /*07b0*/ 	.word	0x00016840
        /*07b4*/ 	.short	0x0100
        /*07b6*/ 	.byte	0x08
	.zero		1


	//   ....[4]....
        /*07b8*/ 	.word	0x00000370
        /*07bc*/ 	.word	0x000000ff
        /*07c0*/ 	.word	0x00016838
        /*07c4*/ 	.short	0x0100
        /*07c6*/ 	.byte	0x08
	.zero		1


	//   ....[5]....
        /*07c8*/ 	.word	0x00000380
        /*07cc*/ 	.word	0x000000ff
        /*07d0*/ 	.word	0x00016848
        /*07d4*/ 	.short	0x0100
        /*07d6*/ 	.byte	0x08
	.zero		1


	//   ....[6]....
        /*07d8*/ 	.word	0x000004b0
        /*07dc*/ 	.word	0x000000ff
        /*07e0*/ 	.word	0x00016850
        /*07e4*/ 	.short	0x0100
        /*07e6*/ 	.byte	0x08
	.zero		1


	//   ....[7]....
        /*07e8*/ 	.word	0x000004c0
        /*07ec*/ 	.word	0x000000ff
        /*07f0*/ 	.word	0x00016860
        /*07f4*/ 	.short	0x0100
        /*07f6*/ 	.byte	0x08
	.zero		1


	//   ....[8]....
        /*07f8*/ 	.word	0x000004d0
        /*07fc*/ 	.word	0x000000ff
        /*0800*/ 	.word	0x00016858
        /*0804*/ 	.short	0x0100
        /*0806*/ 	.byte	0x08
	.zero		1


	//   ....[9]....
        /*0808*/ 	.word	0x000004e0
        /*080c*/ 	.word	0x000000ff
        /*0810*/ 	.word	0x00016868
        /*0814*/ 	.short	0x0100
        /*0816*/ 	.byte	0x08
	.zero		1


	//   ....[10]....
        /*0818*/ 	.word	0x000005d0
        /*081c*/ 	.word	0x000000ff
        /*0820*/ 	.word	0x00016870
        /*0824*/ 	.short	0x0100
        /*0826*/ 	.byte	0x06
	.zero		1


	//   ....[11]....
        /*0828*/ 	.word	0x000005e0
        /*082c*/ 	.word	0x000000ff
        /*0830*/ 	.word	0x00016880
        /*0834*/ 	.short	0x0100
        /*0836*/ 	.byte	0x06
	.zero		1


	//   ....[12]....
        /*0838*/ 	.word	0x000005f0
        /*083c*/ 	.word	0x000000ff
        /*0840*/ 	.word	0x00016878
        /*0844*/ 	.short	0x0100
        /*0846*/ 	.byte	0x06
	.zero		1


	//   ....[13]....
        /*0848*/ 	.word	0x00000600
        /*084c*/ 	.word	0x000000ff
        /*0850*/ 	.word	0x00016888
        /*0854*/ 	.short	0x0100
        /*0856*/ 	.byte	0x06
	.zero		1


	//   ....[14]....
        /*0858*/ 	.word	0x00000730
        /*085c*/ 	.word	0x000000ff
        /*0860*/ 	.word	0x00016890
        /*0864*/ 	.short	0x0100
        /*0866*/ 	.byte	0x08
	.zero		1


	//   ....[15]....
        /*0868*/ 	.word	0x00000740
        /*086c*/ 	.word	0x000000ff
        /*0870*/ 	.word	0x000168a0
        /*0874*/ 	.short	0x0100
        /*0876*/ 	.byte	0x08
	.zero		1


	//   ....[16]....
        /*0878*/ 	.word	0x00000750
        /*087c*/ 	.word	0x000000ff
        /*0880*/ 	.word	0x00016898
        /*0884*/ 	.short	0x0100
        /*0886*/ 	.byte	0x08
	.zero		1


	//   ....[17]....
        /*0888*/ 	.word	0x00000760
        /*088c*/ 	.word	0x000000ff
        /*0890*/ 	.word	0x000168a8
        /*0894*/ 	.short	0x0100
        /*0896*/ 	.byte	0x08
	.zero		1


	//   ....[18]....
        /*0898*/ 	.word	0x00000890
        /*089c*/ 	.word	0x000000ff
        /*08a0*/ 	.word	0x000168b0
        /*08a4*/ 	.short	0x0100
        /*08a6*/ 	.byte	0x08
	.zero		1


	//   ....[19]....
        /*08a8*/ 	.word	0x000008a0
        /*08ac*/ 	.word	0x000000ff
        /*08b0*/ 	.word	0x000168c0
        /*08b4*/ 	.short	0x0100
        /*08b6*/ 	.byte	0x08
	.zero		1


	//   ....[20]....
        /*08b8*/ 	.word	0x000008b0
        /*08bc*/ 	.word	0x000000ff
        /*08c0*/ 	.word	0x000168b8
        /*08c4*/ 	.short	0x0100
        /*08c6*/ 	.byte	0x08
	.zero		1


	//   ....[21]....
        /*08c8*/ 	.word	0x000008c0
        /*08cc*/ 	.word	0x000000ff
        /*08d0*/ 	.word	0x000168c8
        /*08d4*/ 	.short	0x0100
        /*08d6*/ 	.byte	0x08
	.zero		1


	//   ....[22]....
        /*08d8*/ 	.word	0x00001a10
        /*08dc*/ 	.word	0x000000ff
        /*08e0*/ 	.word	0x00016800
        /*08e4*/ 	.short	0x010a
        /*08e6*/ 	.byte	0x26
	.zero		1


	//   ....[23]....
        /*08e8*/ 	.word	0x00001a90
        /*08ec*/ 	.word	0x00000003
        /*08f0*/ 	.word	0x00016830
        /*08f4*/ 	.short	0x010a
        /*08f6*/ 	.byte	0x3f
	.zero		1


	//   ....[24]....
        /*08f8*/ 	.word	0x00001af0
        /*08fc*/ 	.word	0x00000003
        /*0900*/ 	.word	0x00016830
        /*0904*/ 	.short	0x010a
        /*0906*/ 	.byte	0x3f
	.zero		1


	//   ....[25]....
        /*0908*/ 	.word	0x00001ee0
        /*090c*/ 	.word	0x00000003
        /*0910*/ 	.word	0x00000000
        /*0914*/ 	.short	0x0101
        /*0916*/ 	.byte	0x3f
	.zero		1


	//   ....[26]....
        /*0918*/ 	.word	0x00003bf0
        /*091c*/ 	.word	0x000000ff
        /*0920*/ 	.word	0x00016830
        /*0924*/ 	.short	0x010a
        /*0926*/ 	.byte	0x0a
	.zero		1


	//   ....[27]....
        /*0928*/ 	.word	0x00003c30
        /*092c*/ 	.word	0x000000ff
        /*0930*/ 	.word	0x00016830
        /*0934*/ 	.short	0x010a
        /*0936*/ 	.byte	0x0a
	.zero		1


	//   ....[28]....
        /*0938*/ 	.word	0x00003e50
        /*093c*/ 	.word	0x000000ff
        /*0940*/ 	.word	0x00016850
        /*0944*/ 	.short	0x010a
        /*0946*/ 	.byte	0x0a
	.zero		1


	//   ....[29]....
        /*0948*/ 	.word	0x00003e90
        /*094c*/ 	.word	0x000000ff
        /*0950*/ 	.word	0x00016850
        /*0954*/ 	.short	0x010a
        /*0956*/ 	.byte	0x0a
	.zero		1


	//   ....[30]....
        /*0958*/ 	.word	0x00005760
        /*095c*/ 	.word	0x0000002c
        /*0960*/ 	.word	0x00000000
        /*0964*/ 	.short	0x0101
        /*0966*/ 	.byte	0x3f
	.zero		1


	//   ....[31]....
        /*0968*/ 	.word	0x000057f0
        /*096c*/ 	.word	0x00000030
        /*0970*/ 	.word	0x00000000
        /*0974*/ 	.short	0x0101
        /*0976*/ 	.byte	0x3f
	.zero		1


	//   ....[32]....
        /*0978*/ 	.word	0x00006230
        /*097c*/ 	.word	0x000000ff
        /*0980*/ 	.word	0x00016830
        /*0984*/ 	.short	0x010a
        /*0986*/ 	.byte	0x0a
	.zero		1


	//   ....[33]....
        /*0988*/ 	.word	0x00006270
        /*098c*/ 	.word	0x000000ff
        /*0990*/ 	.word	0x00016830
        /*0994*/ 	.short	0x010a
        /*0996*/ 	.byte	0x0a
	.zero		1


	//   ....[34]....
        /*0998*/ 	.word	0x00006490
        /*099c*/ 	.word	0x000000ff
        /*09a0*/ 	.word	0x00016850
        /*09a4*/ 	.short	0x010a
        /*09a6*/ 	.byte	0x0a
	.zero		1


	//   ....[35]....
        /*09a8*/ 	.word	0x000064d0
        /*09ac*/ 	.word	0x000000ff
        /*09b0*/ 	.word	0x00016850
        /*09b4*/ 	.short	0x010a
        /*09b6*/ 	.byte	0x0a
	.zero		1


	//   ....[36]....
        /*09b8*/ 	.word	0x00007570
        /*09bc*/ 	.word	0x0000002b
        /*09c0*/ 	.word	0x00000000
        /*09c4*/ 	.short	0x0101
        /*09c6*/ 	.byte	0x3f
	.zero		1


	//   ....[37]....
        /*09c8*/ 	.word	0x00007610
        /*09cc*/ 	.word	0x0000002f
        /*09d0*/ 	.word	0x00000000
        /*09d4*/ 	.short	0x0101
        /*09d6*/ 	.byte	0x3f
	.zero		1


	//   ....[38]....
        /*09d8*/ 	.word	0x00007e80
        /*09dc*/ 	.word	0x000000ff
        /*09e0*/ 	.word	0x00016850
        /*09e4*/ 	.short	0x010a
        /*09e6*/ 	.byte	0x05
	.zero		1


	//   ....[39]....
        /*09e8*/ 	.word	0x00007ec0
        /*09ec*/ 	.word	0x000000ff
        /*09f0*/ 	.word	0x00016850
        /*09f4*/ 	.short	0x010a
        /*09f6*/ 	.byte	0x05
	.zero		1


	//   ....[40]....
        /*09f8*/ 	.word	0x000083e0
        /*09fc*/ 	.word	0x00000007
        /*0a00*/ 	.word	0x00000000
        /*0a04*/ 	.short	0x0101
        /*0a06*/ 	.byte	0x3f
	.zero		1


	//   ....[41]....
        /*0a08*/ 	.word	0x00009530
        /*0a0c*/ 	.word	0x00000000
        /*0a10*/ 	.word	0x00000000
        /*0a14*/ 	.short	0x0101
        /*0a16*/ 	.byte	0x3f
	.zero		1


	//   ....[42]....
        /*0a18*/ 	.word	0x00009970
        /*0a1c*/ 	.word	0x0000000a
        /*0a20*/ 	.word	0x00000000
        /*0a24*/ 	.short	0x0101
        /*0a26*/ 	.byte	0x3f
	.zero		1


	//   ....[43]....
        /*0a28*/ 	.word	0x0000cab0
        /*0a2c*/ 	.word	0x00000000
        /*0a30*/ 	.word	0x00016840
        /*0a34*/ 	.short	0x010a
        /*0a36*/ 	.byte	0x3f
	.zero		1


	//   ....[44]....
        /*0a38*/ 	.word	0x0000db20
        /*0a3c*/ 	.word	0x00000011
        /*0a40*/ 	.word	0x00016800
        /*0a44*/ 	.short	0x0107
        /*0a46*/ 	.byte	0x3f
	.zero		1


	//   ....[45]....
        /*0a48*/ 	.word	0x0000dc10
        /*0a4c*/ 	.word	0x00000011
        /*0a50*/ 	.word	0x00016800
        /*0a54*/ 	.short	0x0101
        /*0a56*/ 	.byte	0x3f
	.zero		1


	//   ....[46]....
        /*0a58*/ 	.word	0x0000dc30
        /*0a5c*/ 	.word	0x00000011
        /*0a60*/ 	.word	0x00016820
        /*0a64*/ 	.short	0x010a
        /*0a66*/ 	.byte	0x3f
	.zero		1


	//   ....[47]....
        /*0a68*/ 	.word	0x0000dfc0
        /*0a6c*/ 	.word	0x00000004
        /*0a70*/ 	.word	0x00016840
        /*0a74*/ 	.short	0x010a
        /*0a76*/ 	.byte	0x3f
	.zero		1


	//   ....[48]....
        /*0a78*/ 	.word	0x0000e240
        /*0a7c*/ 	.word	0x00000003
        /*0a80*/ 	.word	0x00000060
        /*0a84*/ 	.short	0x010a
        /*0a86*/ 	.byte	0x3f
	.zero		1


	//   ....[49]....
        /*0a88*/ 	.word	0x0000e790
        /*0a8c*/ 	.word	0x00000002
        /*0a90*/ 	.word	0x00016840
        /*0a94*/ 	.short	0x010a
        /*0a96*/ 	.byte	0x3f
	.zero		1


	//   ....[50]....
        /*0a98*/ 	.word	0x0000ea10
        /*0a9c*/ 	.word	0x0000000a
        /*0aa0*/ 	.word	0x00000060
        /*0aa4*/ 	.short	0x010a
        /*0aa6*/ 	.byte	0x3f
	.zero		1


	//   ....[51]....
        /*0aa8*/ 	.word	0x0000eea0
        /*0aac*/ 	.word	0x00000002
        /*0ab0*/ 	.word	0x00016840
        /*0ab4*/ 	.short	0x010a
        /*0ab6*/ 	.byte	0x3f
	.zero		1


	//   ....[52]....
        /*0ab8*/ 	.word	0x0000f130
        /*0abc*/ 	.word	0x00000007
        /*0ac0*/ 	.word	0x00000060
        /*0ac4*/ 	.short	0x010a
        /*0ac6*/ 	.byte	0x3f
	.zero		1


	//   ....[53]....
        /*0ac8*/ 	.word	0x0000f580
        /*0acc*/ 	.word	0x00000003
        /*0ad0*/ 	.word	0x00016860
        /*0ad4*/ 	.short	0x010a
        /*0ad6*/ 	.byte	0x3f
	.zero		1


	//   ....[54]....
        /*0ad8*/ 	.word	0x000108f0
        /*0adc*/ 	.word	0x00000009
        /*0ae0*/ 	.word	0x00016820
        /*0ae4*/ 	.short	0x010a
        /*0ae6*/ 	.byte	0x3f
	.zero		1


	//   ....[55]....
        /*0ae8*/ 	.word	0x00010a90
        /*0aec*/ 	.word	0x00000007
        /*0af0*/ 	.word	0x00000000
        /*0af4*/ 	.short	0x010a
        /*0af6*/ 	.byte	0x3f
	.zero		1


	//   ....[56]....
        /*0af8*/ 	.word	0x00010b00
        /*0afc*/ 	.word	0x00000003
        /*0b00*/ 	.word	0x00000000
        /*0b04*/ 	.short	0x010a
        /*0b06*/ 	.byte	0x3f
	.zero		1


	//   ....[57]....
        /*0b08*/ 	.word	0x00010b60
        /*0b0c*/ 	.word	0x00000005
        /*0b10*/ 	.word	0x00000000
        /*0b14*/ 	.short	0x010a
        /*0b16*/ 	.byte	0x3f
	.zero		1


	//   ....[58]....
        /*0b18*/ 	.word	0x00010b90
        /*0b1c*/ 	.word	0x00000003
        /*0b20*/ 	.word	0x00000000
        /*0b24*/ 	.short	0x010a
        /*0b26*/ 	.byte	0x3f
	.zero		1


	//   ....[59]....
        /*0b28*/ 	.word	0x00010c00
        /*0b2c*/ 	.word	0x00000003
        /*0b30*/ 	.word	0x00016800
        /*0b34*/ 	.short	0x010a
        /*0b36*/ 	.byte	0x3f
	.zero		1


	//   ....[60]....
        /*0b38*/ 	.word	0x00010c50
        /*0b3c*/ 	.word	0x00000003
        /*0b40*/ 	.word	0x00016830
        /*0b44*/ 	.short	0x010a
        /*0b46*/ 	.byte	0x3f
	.zero		1


	//   ....[61]....
        /*0b48*/ 	.word	0x00010cb0
        /*0b4c*/ 	.word	0x0000000b
        /*0b50*/ 	.word	0x00016830
        /*0b54*/ 	.short	0x010a
        /*0b56*/ 	.byte	0x3f
	.zero		1


	//   ....[62]....
        /*0b58*/ 	.word	0x00010d10
        /*0b5c*/ 	.word	0x00000002
        /*0b60*/ 	.word	0x00016850
        /*0b64*/ 	.short	0x010a
        /*0b66*/ 	.byte	0x3f
	.zero		1


	//   ....[63]....
        /*0b68*/ 	.word	0x00010d70
        /*0b6c*/ 	.word	0x00000007
        /*0b70*/ 	.word	0x00016830
        /*0b74*/ 	.short	0x010a
        /*0b76*/ 	.byte	0x3f
	.zero		1


	//   ....[64]....
        /*0b78*/ 	.word	0x00010dd0
        /*0b7c*/ 	.word	0x00000002
        /*0b80*/ 	.word	0x00016850
        /*0b84*/ 	.short	0x010a
        /*0b86*/ 	.byte	0x3f
	.zero		1


	//   ....[65]....
        /*0b88*/ 	.word	0x00010e30
        /*0b8c*/ 	.word	0x00000006
        /*0b90*/ 	.word	0x00016850
        /*0b94*/ 	.short	0x010a
        /*0b96*/ 	.byte	0x3f
	.zero		1


	//   ....[66]....
        /*0b98*/ 	.word	0x00010fd0
        /*0b9c*/ 	.word	0x00000000
        /*0ba0*/ 	.word	0x00016840
        /*0ba4*/ 	.short	0x010a
        /*0ba6*/ 	.byte	0x3f
	.zero		1


	//   ....[67]....
        /*0ba8*/ 	.word	0x00011fc0
        /*0bac*/ 	.word	0x00000011
        /*0bb0*/ 	.word	0x00016820
        /*0bb4*/ 	.short	0x010a
        /*0bb6*/ 	.byte	0x3f
	.zero		1


	//   ....[68]....
        /*0bb8*/ 	.word	0x00012010
        /*0bbc*/ 	.word	0x00000004
        /*0bc0*/ 	.word	0x00016840
        /*0bc4*/ 	.short	0x010a
        /*0bc6*/ 	.byte	0x3f
	.zero		1


	//   ....[69]....
        /*0bc8*/ 	.word	0x00012060
        /*0bcc*/ 	.word	0x00000003
        /*0bd0*/ 	.word	0x00000060
        /*0bd4*/ 	.short	0x010a
        /*0bd6*/ 	.byte	0x3f
	.zero		1


	//   ....[70]....
        /*0bd8*/ 	.word	0x000120b0
        /*0bdc*/ 	.word	0x00000002
        /*0be0*/ 	.word	0x00016840
        /*0be4*/ 	.short	0x010a
        /*0be6*/ 	.byte	0x3f
	.zero		1


	//   ....[71]....
        /*0be8*/ 	.word	0x00012100
        /*0bec*/ 	.word	0x0000000a
        /*0bf0*/ 	.word	0x00000060
        /*0bf4*/ 	.short	0x010a
        /*0bf6*/ 	.byte	0x3f
	.zero		1


	//   ....[72]....
        /*0bf8*/ 	.word	0x00012150
        /*0bfc*/ 	.word	0x00000002
        /*0c00*/ 	.word	0x00016840
        /*0c04*/ 	.short	0x010a
        /*0c06*/ 	.byte	0x3f
	.zero		1


	//   ....[73]....
        /*0c08*/ 	.word	0x000121a0
        /*0c0c*/ 	.word	0x00000007
        /*0c10*/ 	.word	0x00000060
        /*0c14*/ 	.short	0x010a
        /*0c16*/ 	.byte	0x3f
	.zero		1


	//   ....[74]....
        /*0c18*/ 	.word	0x000121f0
        /*0c1c*/ 	.word	0x00000003
        /*0c20*/ 	.word	0x00016860
        /*0c24*/ 	.short	0x010a
        /*0c26*/ 	.byte	0x3f
	.zero		1


	//   ....[75]....
        /*0c28*/ 	.word	0x00012c10
        /*0c2c*/ 	.word	0x00000009
        /*0c30*/ 	.word	0x00016820
        /*0c34*/ 	.short	0x010a
        /*0c36*/ 	.byte	0x3f
	.zero		1


	//   ....[76]....
        /*0c38*/ 	.word	0x00012db0
        /*0c3c*/ 	.word	0x00000007
        /*0c40*/ 	.word	0x00000000
        /*0c44*/ 	.short	0x010a
        /*0c46*/ 	.byte	0x3f
	.zero		1


	//   ....[77]....
        /*0c48*/ 	.word	0x00012e00
        /*0c4c*/ 	.word	0x00000003
        /*0c50*/ 	.word	0x00000000
        /*0c54*/ 	.short	0x010a
        /*0c56*/ 	.byte	0x3f
	.zero		1


	//   ....[78]....
        /*0c58*/ 	.word	0x00012e50
        /*0c5c*/ 	.word	0x00000005
        /*0c60*/ 	.word	0x00000000
        /*0c64*/ 	.short	0x010a
        /*0c66*/ 	.byte	0x3f
	.zero		1


	//----- nvinfo : EIATTR_NUM_MBARRIERS
	.align		4
.L_295:
        /*0c68*/ 	.byte	0x03, 0x38
        /*0c6a*/ 	.short	0x0016


	//----- nvinfo : EIATTR_EXIT_INSTR_OFFSETS
	.align		4
        /*0c6c*/ 	.byte	0x04, 0x1c
        /*0c6e*/ 	.short	(.L_297 - .L_296)


	//   ....[0]....
.L_296:
        /*0c70*/ 	.word	0x00000a70


	//   ....[1]....
        /*0c74*/ 	.word	0x0000a910


	//   ....[2]....
        /*0c78*/ 	.word	0x00010be0


	//----- nvinfo : EIATTR_MAX_THREADS
	.align		4
.L_297:
        /*0c7c*/ 	.byte	0x04, 0x05
        /*0c7e*/ 	.short	(.L_299 - .L_298)
.L_298:
        /*0c80*/ 	.word	0x00000200
        /*0c84*/ 	.word	0x00000001
        /*0c88*/ 	.word	0x00000001


	//----- nvinfo : EIATTR_CRS_STACK_SIZE
	.align		4
.L_299:
        /*0c8c*/ 	.byte	0x04, 0x1e
        /*0c8e*/ 	.short	(.L_301 - .L_300)
.L_300:
        /*0c90*/ 	.word	0x00000000


	//----- nvinfo : EIATTR_CBANK_PARAM_SIZE
	.align		4
.L_301:
        /*0c94*/ 	.byte	0x03, 0x19
        /*0c96*/ 	.short	0x0af0


	//----- nvinfo : EIATTR_PARAM_CBANK
	.align		4
        /*0c98*/ 	.byte	0x04, 0x0a
        /*0c9a*/ 	.short	(.L_303 - .L_302)
	.align		4
.L_302:
        /*0c9c*/ 	.word	index@(.nv.constant0._ZN7cutlass13device_kernelIN5flash11enable_sm90INS1_16FlashAttnFwdSm90INS1_25CollectiveMainloopFwdSm90ILi2EN4cute5tupleIJNS5_1CILi1EEES8_S8_EEENS6_IJNS7_ILi192EEENS7_ILi128EEENS7_ILi64EEEEEELi64ENS_6half_tEfNS_4arch4Sm90ELb1ELb0ELb0ELb1ELb0ELb0ELb0ELb1ELb1ELb1ELb1ELb0EEENS1_21CollectiveEpilogueFwdINS6_IJSA_SC_SB_EEES9_SE_SG_Li384ELb1ELb1ELb1ELb0EEENS1_36VarlenDynamicPersistentTileSchedulerILi192ELi128ELi384ELi128ELb1ELb1ELb1ELb1ELb1ELb1EEEEEEEEEvNT_6ParamsE)
        /*0ca0*/ 	.short	0x0210
        /*0ca2*/ 	.short	0x0af0


	//----- nvinfo : EIATTR_SW_WAR
	.align		4
.L_303:
        /*0ca4*/ 	.byte	0x04, 0x36
        /*0ca6*/ 	.short	(.L_305 - .L_304)
.L_304:
        /*0ca8*/ 	.word	0x00000008
.L_305:


//--------------------- .nv.info._ZN7cutlass13device_kernelIN5flash11enable_sm90INS1_16FlashAttnFwdSm90INS1_25CollectiveMainloopFwdSm90ILi2EN4cute5tupleIJNS5_1CILi1EEES8_S8_EEENS6_IJNS7_ILi192EEENS7_ILi128EEENS7_ILi64EEEEEELi64ENS_6half_tEfNS_4arch4Sm90ELb1ELb0ELb0ELb1ELb0ELb1ELb0ELb1ELb1ELb1ELb1ELb0EEENS1_21CollectiveEpilogueFwdINS6_IJSA_SC_SB_EEES9_SE_SG_Li384ELb1ELb1ELb1ELb0EEENS1_36VarlenDynamicPersistentTileSchedulerILi192ELi128ELi384ELi128ELb1ELb1ELb1ELb1ELb1ELb1EEEEEEEEEvNT_6ParamsE --------------------------
	.section	.nv.info._ZN7cutlass13device_kernelIN5flash11enable_sm90INS1_16FlashAttnFwdSm90INS1_25CollectiveMainloopFwdSm90ILi2EN4cute5tupleIJNS5_1CILi1EEES8_S8_EEENS6_IJNS7_ILi192EEENS7_ILi128EEENS7_ILi64EEEEEELi64ENS_6half_tEfNS_4arch4Sm90ELb1ELb0ELb0ELb1ELb0ELb1ELb0ELb1ELb1ELb1ELb1ELb0EEENS1_21CollectiveEpilogueFwdINS6_IJSA_SC_SB_EEES9_SE_SG_Li384ELb1ELb1ELb1ELb0EEENS1_36VarlenDynamicPersistentTileSchedulerILi192ELi128ELi384ELi128ELb1ELb1ELb1ELb1ELb1ELb1EEEEEEEEEvNT_6ParamsE,"",@"SHT_CUDA_INFO"
	.sectionflags	@""
	.align	4


	//----- nvinfo : EIATTR_CUDA_API_VERSION
	.align		4
        /*0000*/ 	.byte	0x04, 0x37
        /*0002*/ 	.short	(.L_307 - .L_306)
.L_306:
        /*0004*/ 	.word	0x00000082


	//----- nvinfo : EIATTR_KPARAM_INFO
	.align		4
.L_307:
        /*0008*/ 	.byte	0x04, 0x17
        /*000a*/ 	.short	(.L_309 - .L_308)
.L_308:
        /*000c*/ 	.word	0x00000000
        /*0010*/ 	.short	0x0000
        /*0012*/ 	.short	0x0070
        /*0014*/ 	.byte	0x00, 0xf0, 0x01, 0x2a


	//----- nvinfo : EIATTR_SPARSE_MMA_MASK
	.align		4
.L_309:
        /*0018*/ 	.byte	0x03, 0x50
        /*001a*/ 	.short	0x0000


	//----- nvinfo : EIATTR_MAXREG_COUNT
	.align		4
        /*001c*/ 	.byte	0x03, 0x1b
        /*001e*/ 	.short	0x0080


	//----- nvinfo : EIATTR_NUM_BARRIERS
	.align		4
        /*0020*/ 	.byte	0x02, 0x4c
        /*0022*/ 	.byte	0x10
	.zero		1


	//----- nvinfo : EIATTR_EXTERNS
	.align		4
        /*0024*/ 	.byte	0x04, 0x0f
        /*0026*/ 	.short	(.L_311 - .L_310)


	//   ....[0]....
	.align		4
.L_310:
        /*0028*/ 	.word	index@(__assertfail)


	//----- nvinfo : EIATTR_ANNOTATIONS
	.align		4
.L_311:
        /*002c*/ 	.byte	0x04, 0x55
        /*002e*/ 	.short	(.L_313 - .L_312)


	//   ....[0]....
.L_312:
        /* <DEDUP_REMOVED lines=80> */


	//----- nvinfo : EIATTR_MERCURY_ISA_VERSION
	.align		4
.L_313:
        /*0520*/ 	.byte	0x03, 0x5f
        /*0522*/ 	.short	0x0101


	//----- nvinfo : EIATTR_UNUSED_LOAD_BYTE_OFFSET
	.align		4
        /*0524*/ 	.byte	0x04, 0x44
        /*0526*/ 	.short	(.L_315 - .L_314)


	//   ....[0]....
.L_314:
        /*0528*/ 	.word	0x00000ad0
        /*052c*/ 	.word	0x0000fff0


	//   ....[1]....
        /*0530*/ 	.word	0x00010320
        /*0534*/ 	.word	0x0000fff0


	//----- nvinfo : EIATTR_INT_WARP_WIDE_INSTR_OFFSETS
	.align		4
.L_315:
        /*0538*/ 	.byte	0x04, 0x31
        /*053a*/ 	.short	(.L_317 - .L_316)


	//   ....[0]....
.L_316:
        /*053c*/ 	.word	0x00000180


	//   ....[1]....
        /*0540*/ 	.word	0x00000220


	//   ....[2]....
        /*0544*/ 	.word	0x00000290


	//   ....[3]....
        /*0548*/ 	.word	0x000152a0


	//   ....[4]....
        /*054c*/ 	.word	0x00015330


	//   ....[5]....
        /*0550*/ 	.word	0x00018430


	//   ....[6]....
        /*0554*/ 	.word	0x000184c0


	//----- nvinfo : EIATTR_COOP_GROUP_MASK_REGIDS
	.align		4
.L_317:
        /*0558*/ 	.byte	0x04, 0x29
        /*055a*/ 	.short	(.L_319 - .L_318)


	//   ....[0]....
.L_318:
        /*055c*/ 	.word	0xffffffff


	//   ....[1]....
        /*0560*/ 	.word	0xffffffff


	//   ....[2]....
        /*0564*/ 	.word	0xffffffff


	//   ....[3]....
        /*0568*/ 	.word	0xffffffff


	//   ....[4]....
        /*056c*/ 	.word	0xffffffff


	//   ....[5]....
        /*0570*/ 	.word	0xffffffff


	//   ....[6]....
        /*0574*/ 	.word	0xffffffff


	//   ....[7]....
        /*0578*/ 	.word	0xffffffff


	//   ....[8]....
        /*057c*/ 	.word	0xffffffff


	//   ....[9]....
        /*0580*/ 	.word	0xffffffff


	//   ....[10]....
        /*0584*/ 	.word	0xffffffff


	//   ....[11]....
        /*0588*/ 	.word	0xffffffff


	//   ....[12]....
        /*058c*/ 	.word	0xffffffff


	//   ....[13]....
        /*0590*/ 	.word	0xffffffff


	//   ....[14]....
        /*0594*/ 	.word	0xffffffff


	//   ....[15]....
        /*0598*/ 	.word	0xffffffff


	//   ....[16]....
        /*059c*/ 	.word	0xffffffff


	//   ....[17]....
        /*05a0*/ 	.word	0xffffffff


	//   ....[18]....
        /*05a4*/ 	.word	0xffffffff


	//   ....[19]....
        /*05a8*/ 	.word	0xffffffff


	//   ....[20]....
        /*05ac*/ 	.word	0xffffffff


	//   ....[21]....
        /*05b0*/ 	.word	0xffffffff


	//   ....[22]....
        /*05b4*/ 	.word	0xffffffff


	//   ....[23]....
        /*05b8*/ 	.word	0xffffffff


	//   ....[24]....
        /*05bc*/ 	.word	0xffffffff


	//   ....[25]....
        /*05c0*/ 	.word	0xffffffff


	//   ....[26]....
        /*05c4*/ 	.word	0xffffffff


	//   ....[27]....
        /*05c8*/ 	.word	0xffffffff


	//   ....[28]....
        /*05cc*/ 	.word	0xffffffff


	//   ....[29]....
        /*05d0*/ 	.word	0xffffffff


	//   ....[30]....
        /*05d4*/ 	.word	0xffffffff


	//   ....[31]....
        /*05d8*/ 	.word	0xffffffff


	//   ....[32]....
        /*05dc*/ 	.word	0xffffffff


	//   ....[33]....
        /*05e0*/ 	.word	0xffffffff


	//   ....[34]....
        /*05e4*/ 	.word	0xffffffff


	//   ....[35]....
        /*05e8*/ 	.word	0xffffffff


	//   ....[36]....
        /*05ec*/ 	.word	0xffffffff


	//   ....[37]....
        /*05f0*/ 	.word	0xffffffff


	//   ....[38]....
        /*05f4*/ 	.word	0xffffffff


	//   ....[39]....
        /*05f8*/ 	.word	0xffffffff


	//   ....[40]....
        /*05fc*/ 	.word	0xffffffff


	//   ....[41]....
        /*0600*/ 	.word	0xffffffff


	//   ....[42]....
        /*0604*/ 	.word	0xffffffff


	//   ....[43]....
        /*0608*/ 	.word	0xffffffff


	//   ....[44]....
        /*060c*/ 	.word	0xffffffff


	//   ....[45]....
        /*0610*/ 	.word	0xffffffff


	//   ....[46]....
        /*0614*/ 	.word	0xffffffff


	//   ....[47]....
        /*0618*/ 	.word	0xffffffff


	//   ....[48]....
        /*061c*/ 	.word	0xffffffff


	//   ....[49]....
        /*0620*/ 	.word	0xffffffff


	//   ....[50]....
        /*0624*/ 	.word	0xffffffff


	//   ....[51]....
        /*0628*/ 	.word	0xffffffff


	//   ....[52]....
        /*062c*/ 	.word	0xffffffff


	//   ....[53]....
        /*0630*/ 	.word	0xffffffff


	//   ....[54]....
        /*0634*/ 	.word	0xffffffff


	//   ....[55]....
        /*0638*/ 	.word	0xffffffff


	//   ....[56]....
        /*063c*/ 	.word	0xffffffff


	//   ....[57]....
        /*0640*/ 	.word	0xffffffff


	//   ....[58]....
        /*0644*/ 	.word	0xffffffff


	//   ....[59]....
        /*0648*/ 	.word	0xffffffff


	//   ....[60]....
        /*064c*/ 	.word	0xffffffff


	//   ....[61]....
        /*0650*/ 	.word	0xffffffff


	//   ....[62]....
        /*0654*/ 	.word	0xffffffff


	//   ....[63]....
        /*0658*/ 	.word	0xffffffff


	//   ....[64]....
        /*065c*/ 	.word	0xffffffff


	//   ....[65]....
        /*0660*/ 	.word	0xffffffff


	//   ....[66]....
        /*0664*/ 	.word	0xffffffff


	//   ....[67]....
        /*0668*/ 	.word	0xffffffff


	//   ....[68]....
        /*066c*/ 	.word	0xffffffff


	//   ....[69]....
        /*0670*/ 	.word	0xffffffff


	//   ....[70]....
        /*0674*/ 	.word	0xffffffff


	//   ....[71]....
        /*0678*/ 	.word	0xffffffff


	//   ....[72]....
        /*067c*/ 	.word	0xffffffff


	//   ....[73]....
        /*0680*/ 	.word	0xffffffff


	//   ....[74]....
        /*0684*/ 	.word	0xffffffff


	//   ....[75]....
        /*0688*/ 	.word	0xffffffff


	//   ....[76]....
        /*068c*/ 	.word	0xffffffff


	//   ....[77]....
        /*0690*/ 	.word	0xffffffff


	//   ....[78]....
        /*0694*/ 	.word	0xffffffff


	//   ....[79]....
        /*0698*/ 	.word	0xffffffff


	//   ....[80]....
        /*069c*/ 	.word	0xffffffff


	//   ....[81]....
        /*06a0*/ 	.word	0xffffffff


	//   ....[82]....
        /*06a4*/ 	.word	0xffffffff


	//   ....[83]....
        /*06a8*/ 	.word	0xffffffff


	//   ....[84]....
        /*06ac*/ 	.word	0xffffffff


	//   ....[85]....
        /*06b0*/ 	.word	0xffffffff


	//   ....[86]....
        /*06b4*/ 	.word	0xffffffff


	//   ....[87]....
        /*06b8*/ 	.word	0xffffffff


	//   ....[88]....
        /*06bc*/ 	.word	0xffffffff


	//   ....[89]....
        /*06c0*/ 	.word	0xffffffff


	//   ....[90]....
        /*06c4*/ 	.word	0xffffffff


	//   ....[91]....
        /*06c8*/ 	.word	0xffffffff


	//   ....[92]....
        /*06cc*/ 	.word	0xffffffff


	//   ....[93]....
        /*06d0*/ 	.word	0xffffffff


	//   ....[94]....
        /*06d4*/ 	.word	0xffffffff


	//   ....[95]....
        /*06d8*/ 	.word	0xffffffff


	//   ....[96]....
        /*06dc*/ 	.word	0xffffffff


	//   ....[97]....
        /*06e0*/ 	.word	0xffffffff


	//   ....[98]....
        /*06e4*/ 	.word	0xffffffff


	//   ....[99]....
        /*06e8*/ 	.word	0xffffffff


	//   ....[100]....
        /*06ec*/ 	.word	0xffffffff


	//   ....[101]....
        /*06f0*/ 	.word	0xffffffff


	//   ....[102]....
        /*06f4*/ 	.word	0xffffffff


	//   ....[103]....
        /*06f8*/ 	.word	0xffffffff


	//   ....[104]....
        /*06fc*/ 	.word	0xffffffff


	//   ....[105]....
        /*0700*/ 	.word	0xffffffff


	//   ....[106]....
        /*0704*/ 	.word	0xffffffff


	//   ....[107]....
        /*0708*/ 	.word	0xffffffff


	//   ....[108]....
        /*070c*/ 	.word	0xffffffff


	//   ....[109]....
        /*0710*/ 	.word	0xffffffff


	//   ....[110]....
        /*0714*/ 	.word	0xffffffff


	//   ....[111]....
        /*0718*/ 	.word	0xffffffff


	//   ....[112]....
        /*071c*/ 	.word	0xffffffff


	//   ....[113]....
        /*0720*/ 	.word	0xffffffff


	//   ....[114]....
        /*0724*/ 	.word	0xffffffff


	//   ....[115]....
        /*0728*/ 	.word	0xffffffff


	//   ....[116]....
        /*072c*/ 	.word	0xffffffff


	//   ....[117]....
        /*0730*/ 	.word	0xffffffff


	//   ....[118]....
        /*0734*/ 	.word	0xffffffff


	//   ....[119]....
        /*0738*/ 	.word	0xffffffff


	//   ....[120]....
        /*073c*/ 	.word	0xffffffff


	//   ....[121]....
        /*0740*/ 	.word	0xffffffff


	//   ....[122]....
        /*0744*/ 	.word	0xffffffff


	//   ....[123]....
        /*0748*/ 	.word	0xffffffff


	//   ....[124]....
        /*074c*/ 	.word	0xffffffff


	//   ....[125]....
        /*0750*/ 	.word	0xffffffff


	//   ....[126]....
        /*0754*/ 	.word	0xffffffff


	//   ....[127]....
        /*0758*/ 	.word	0xffffffff


	//   ....[128]....
        /*075c*/ 	.word	0xffffffff


	//   ....[129]....
        /*0760*/ 	.word	0xffffffff


	//   ....[130]....
        /*0764*/ 	.word	0x0500000f


	//   ....[131]....
        /*0768*/ 	.word	0x0500000f


	//   ....[132]....
        /*076c*/ 	.word	0x0500000f


	//   ....[133]....
        /*0770*/ 	.word	0x0500000f


	//   ....[134]....
        /*0774*/ 	.word	0x0500000f


	//   ....[135]....
        /*0778*/ 	.word	0x0500000f


	//   ....[136]....
        /*077c*/ 	.word	0x0500000f


	//   ....[137]....
        /*0780*/ 	.word	0x0500000f


	//   ....[138]....
        /*0784*/ 	.word	0x0500000f


	//   ....[139]....
        /*0788*/ 	.word	0x0500000f


	//   ....[140]....
        /*078c*/ 	.word	0x0500000f


	//   ....[141]....
        /*0790*/ 	.word	0x0500000f


	//   ....[142]....
        /*0794*/ 	.word	0x0500000f


	//   ....[143]....
        /*0798*/ 	.word	0x0500000f


	//   ....[144]....
        /*079c*/ 	.word	0x0500000f


	//   ....[145]....
        /*07a0*/ 	.word	0x0500000f


	//   ....[146]....
        /*07a4*/ 	.word	0x0500000f


	//   ....[147]....
        /*07a8*/ 	.word	0x0500000f


	//   ....[148]....
        /*07ac*/ 	.word	0x0500000f


	//   ....[149]....
        /*07b0*/ 	.word	0x0500000f


	//   ....[150]....
        /*07b4*/ 	.word	0x0500000f


	//   ....[151]....
        /*07b8*/ 	.word	0x0500000f


	//   ....[152]....
        /*07bc*/ 	.word	0x0500000f


	//   ....[153]....
        /*07c0*/ 	.word	0x0500000f


	//   ....[154]....
        /*07c4*/ 	.word	0x0500000f


	//   ....[155]....
        /*07c8*/ 	.word	0x0500000f


	//   ....[156]....
        /*07cc*/ 	.word	0x0500000f


	//   ....[157]....
        /*07d0*/ 	.word	0x0500000f


	//   ....[158]....
        /*07d4*/ 	.word	0x0500000f


	//   ....[159]....
        /*07d8*/ 	.word	0x0500000f


	//   ....[160]....
        /*07dc*/ 	.word	0x0500000f


	//   ....[161]....
        /*07e0*/ 	.word	0x0500000f


	//   ....[162]....
        /*07e4*/ 	.word	0x0500000f


	//   ....[163]....
        /*07e8*/ 	.word	0x0500000f


	//   ....[164]....
        /*07ec*/ 	.word	0x0500000f


	//   ....[165]....
        /*07f0*/ 	.word	0x0500000f


	//   ....[166]....
        /*07f4*/ 	.word	0x0500000f


	//   ....[167]....
        /*07f8*/ 	.word	0x0500000f


	//   ....[168]....
        /*07fc*/ 	.word	0x0500000f


	//   ....[169]....
        /*0800*/ 	.word	0x0500000f


	//   ....[170]....
        /*0804*/ 	.word	0x0500000f


	//   ....[171]....
        /*0808*/ 	.word	0x0500000f


	//   ....[172]....
        /*080c*/ 	.word	0x0500000f


	//   ....[173]....
        /*0810*/ 	.word	0x0500000f


	//   ....[174]....
        /*0814*/ 	.word	0x0500000f


	//   ....[175]....
        /*0818*/ 	.word	0x0500000f


	//   ....[176]....
        /*081c*/ 	.word	0x0500000f


	//   ....[177]....
        /*0820*/ 	.word	0x0500000f


	//   ....[178]....
        /*0824*/ 	.word	0x0500000f


	//   ....[179]....
        /*0828*/ 	.word	0x0500000f


	//   ....[180]....
        /*082c*/ 	.word	0x0500000f


	//   ....[181]....
        /*0830*/ 	.word	0x0500000f


	//   ....[182]....
        /*0834*/ 	.word	0x0500000f


	//   ....[183]....
        /*0838*/ 	.word	0x0500000f


	//   ....[184]....
        /*083c*/ 	.word	0x0500000f


	//   ....[185]....
        /*0840*/ 	.word	0x0500000f


	//   ....[186]....
        /*0844*/ 	.word	0x0500000f


	//   ....[187]....
        /*0848*/ 	.word	0x0500000f


	//   ....[188]....
        /*084c*/ 	.word	0x0500000f


	//   ....[189]....
        /*0850*/ 	.word	0x0500000f


	//   ....[190]....
        /*0854*/ 	.word	0x0500000f


	//   ....[191]....
        /*0858*/ 	.word	0x0500000f


	//   ....[192]....
        /*085c*/ 	.word	0x0500000f


	//   ....[193]....
        /*0860*/ 	.word	0x0500000f


	//   ....[194]....
        /*0864*/ 	.word	0x0500000f


	//   ....[195]....
        /*0868*/ 	.word	0x0500000f


	//   ....[196]....
        /*086c*/ 	.word	0x0500000f


	//   ....[197]....
        /*0870*/ 	.word	0x0500000f


	//   ....[198]....
        /*0874*/ 	.word	0x0500000f


	//   ....[199]....
        /*0878*/ 	.word	0x0500000f


	//   ....[200]....
        /*087c*/ 	.word	0x0500000f


	//   ....[201]....
        /*0880*/ 	.word	0x0500000f


	//   ....[202]....
        /*0884*/ 	.word	0x0500000f


	//   ....[203]....
        /*0888*/ 	.word	0x0500000f


	//   ....[204]....
        /*088c*/ 	.word	0x0500000f


	//   ....[205]....
        /*0890*/ 	.word	0x0500000f


	//   ....[206]....
        /*0894*/ 	.word	0x0500000f


	//   ....[207]....
        /*0898*/ 	.word	0x0500000f


	//   ....[208]....
        /*089c*/ 	.word	0x0500000f


	//   ....[209]....
        /*08a0*/ 	.word	0x0500000f


	//   ....[210]....
        /*08a4*/ 	.word	0x0500000f


	//   ....[211]....
        /*08a8*/ 	.word	0x0500000f


	//----- nvinfo : EIATTR_COOP_GROUP_INSTR_OFFSETS
	.align		4
.L_319:
        /*08ac*/ 	.byte	0x04, 0x28
        /*08ae*/ 	.short	(.L_321 - .L_320)


	//   ....[0]....
.L_320:
        /*08b0*/ 	.word	0x00000060


	//   ....[1]....
        /*08b4*/ 	.word	0x00000190


	//   ....[2]....
        /*08b8*/ 	.word	0x00000240


	//   ....[3]....
        /*08bc*/ 	.word	0x00000400


	//   ....[4]....
        /*08c0*/ 	.word	0x00000560


	//   ....[5]....
        /*08c4*/ 	.word	0x00000680


	//   ....[6]....
        /*08c8*/ 	.word	0x000007e0


	//   ....[7]....
        /*08cc*/ 	.word	0x00005d30


	//   ....[8]....
        /*08d0*/ 	.word	0x000064d0


	//   ....[9]....
        /*08d4*/ 	.word	0x000064e0


	//   ....[10]....
        /*08d8*/ 	.word	0x000064f0


	//   ....[11]....
        /*08dc*/ 	.word	0x00006500


	//   ....[12]....
        /*08e0*/ 	.word	0x00006840


	//   ....[13]....
        /*08e4*/ 	.word	0x00006850


	//   ....[14]....
        /*08e8*/ 	.word	0x00006860


	//   ....[15]....
        /*08ec*/ 	.word	0x00006870


	//   ....[16]....
        /*08f0*/ 	.word	0x00007b50


	//   ....[17]....
        /*08f4*/ 	.word	0x00007b60


	//   ....[18]....
        /*08f8*/ 	.word	0x00007b70


	//   ....[19]....
        /*08fc*/ 	.word	0x00007b80


	//   ....[20]....
        /*0900*/ 	.word	0x00007c80


	//   ....[21]....
        /*0904*/ 	.word	0x00007ca0


	//   ....[22]....
        /*0908*/ 	.word	0x00007d40


	//   ....[23]....
        /*090c*/ 	.word	0x00007d70


	//   ....[24]....
        /*0910*/ 	.word	0x00009350


	//   ....[25]....
        /*0914*/ 	.word	0x000099f0


	//   ....[26]....
        /*0918*/ 	.word	0x00009a00


	//   ....[27]....
        /*091c*/ 	.word	0x00009a20


	//   ....[28]....
        /*0920*/ 	.word	0x0000a2d0


	//   ....[29]....
        /*0924*/ 	.word	0x0000a2f0


	//   ....[30]....
        /*0928*/ 	.word	0x0000b8b0


	//   ....[31]....
        /*092c*/ 	.word	0x0000bf50


	//   ....[32]....
        /*0930*/ 	.word	0x0000bf80


	//   ....[33]....
        /*0934*/ 	.word	0x0000bfa0


	//   ....[34]....
        /*0938*/ 	.word	0x0000c9c0


	//   ....[35]....
        /*093c*/ 	.word	0x0000ca40


	//   ....[36]....
        /*0940*/ 	.word	0x0000e2a0


	//   ....[37]....
        /*0944*/ 	.word	0x0000e2c0


	//   ....[38]....
        /*0948*/ 	.word	0x0000ea10


	//   ....[39]....
        /*094c*/ 	.word	0x0000eaa0


	//   ....[40]....
        /*0950*/ 	.word	0x0000fad0


	//   ....[41]....
        /*0954*/ 	.word	0x0000fdf0


	//   ....[42]....
        /*0958*/ 	.word	0x0000fe80


	//   ....[43]....
        /*095c*/ 	.word	0x0000fe90


	//   ....[44]....
        /*0960*/ 	.word	0x00010bf0


	//   ....[45]....
        /*0964*/ 	.word	0x00010c10


	//   ....[46]....
        /*0968*/ 	.word	0x00010c20


	//   ....[47]....
        /*096c*/ 	.word	0x00010c30


	//   ....[48]....
        /*0970*/ 	.word	0x00011150


	//   ....[49]....
        /*0974*/ 	.word	0x00011190


	//   ....[50]....
        /*0978*/ 	.word	0x000111c0


	//   ....[51]....
        /*097c*/ 	.word	0x000111f0


	//   ....[52]....
        /*0980*/ 	.word	0x00011210


	//   ....[53]....
        /*0984*/ 	.word	0x00011220


	//   ....[54]....
        /*0988*/ 	.word	0x00011260


	//   ....[55]....
        /*098c*/ 	.word	0x00011290


	//   ....[56]....
        /*0990*/ 	.word	0x00011740


	//   ....[57]....
        /*0994*/ 	.word	0x00011750


	//   ....[58]....
        /*0998*/ 	.word	0x000119d0


	//   ....[59]....
        /*099c*/ 	.word	0x000119e0


	//   ....[60]....
        /*09a0*/ 	.word	0x00012470


	//   ....[61]....
        /*09a4*/ 	.word	0x000124a0


	//   ....[62]....
        /*09a8*/ 	.word	0x000124c0


	//   ....[63]....
        /*09ac*/ 	.word	0x000124f0


	//   ....[64]....
        /*09b0*/ 	.word	0x00012520


	//   ....[65]....
        /*09b4*/ 	.word	0x00012530


	//   ....[66]....
        /*09b8*/ 	.word	0x00012560


	//   ....[67]....
        /*09bc*/ 	.word	0x000125a0


	//   ....[68]....
        /*09c0*/ 	.word	0x00012700


	//   ....[69]....
        /*09c4*/ 	.word	0x00012920


	//   ....[70]....
        /*09c8*/ 	.word	0x00012950


	//   ....[71]....
        /*09cc*/ 	.word	0x00012980


	//   ....[72]....
        /*09d0*/ 	.word	0x000129b0


	//   ....[73]....
        /*09d4*/ 	.word	0x000129e0


	//   ....[74]....
        /*09d8*/ 	.word	0x00012a10


	//   ....[75]....
        /*09dc*/ 	.word	0x00012ba0


	//   ....[76]....
        /*09e0*/ 	.word	0x00012bd0


	//   ....[77]....
        /*09e4*/ 	.word	0x00012c00


	//   ....[78]....
        /*09e8*/ 	.word	0x00012c30


	//   ....[79]....
        /*09ec*/ 	.word	0x00012c60


	//   ....[80]....
        /*09f0*/ 	.word	0x00012c90


	//   ....[81]....
        /*09f4*/ 	.word	0x00012d20


	//   ....[82]....
        /*09f8*/ 	.word	0x00012d50


	//   ....[83]....
        /*09fc*/ 	.word	0x00012d60


	//   ....[84]....
        /*0a00*/ 	.word	0x00012da0


	//   ....[85]....
        /*0a04*/ 	.word	0x00014240


	//   ....[86]....
        /*0a08*/ 	.word	0x00015840


	//   ....[87]....
        /*0a0c*/ 	.word	0x000163e0


	//   ....[88]....
        /*0a10*/ 	.word	0x000163f0


	//   ....[89]....
        /*0a14*/ 	.word	0x00016410


	//   ....[90]....
        /*0a18*/ 	.word	0x00016470


	//   ....[91]....
        /*0a1c*/ 	.word	0x00016490


	//   ....[92]....
        /*0a20*/ 	.word	0x00016510


	//   ....[93]....
        /*0a24*/ 	.word	0x00016530


	//   ....[94]....
        /*0a28*/ 	.word	0x000165b0


	//   ....[95]....
        /*0a2c*/ 	.word	0x000165d0


	//   ....[96]....
        /*0a30*/ 	.word	0x00016650


	//   ....[97]....
        /*0a34*/ 	.word	0x00016670


	//   ....[98]....
        /*0a38*/ 	.word	0x000166f0


	//   ....[99]....
        /*0a3c*/ 	.word	0x00016710


	//   ....[100]....
        /*0a40*/ 	.word	0x00016790


	//   ....[101]....
        /*0a44*/ 	.word	0x000167b0


	//   ....[102]....
        /*0a48*/ 	.word	0x000167c0


	//   ....[103]....
        /*0a4c*/ 	.word	0x00016830


	//   ....[104]....
        /*0a50*/ 	.word	0x00016880


	//   ....[105]....
        /*0a54*/ 	.word	0x00016940


	//   ....[106]....
        /*0a58*/ 	.word	0x00016950


	//   ....[107]....
        /*0a5c*/ 	.word	0x000169c0


	//   ....[108]....
        /*0a60*/ 	.word	0x000169d0


	//   ....[109]....
        /*0a64*/ 	.word	0x00016a10


	//   ....[110]....
        /*0a68*/ 	.word	0x00016a30


	//   ....[111]....
        /*0a6c*/ 	.word	0x000189d0


	//   ....[112]....
        /*0a70*/ 	.word	0x00018a00


	//   ....[113]....
        /*0a74*/ 	.word	0x00018a60


	//   ....[114]....
        /*0a78*/ 	.word	0x00018a90


	//   ....[115]....
        /*0a7c*/ 	.word	0x00018ac0


	//   ....[116]....
        /*0a80*/ 	.word	0x00018af0


	//   ....[117]....
        /*0a84*/ 	.word	0x00018b20


	//   ....[118]....
        /*0a88*/ 	.word	0x00018b50


	//   ....[119]....
        /*0a8c*/ 	.word	0x00018cf0


	//   ....[120]....
        /*0a90*/ 	.word	0x00018d20


	//   ....[121]....
        /*0a94*/ 	.word	0x00018d50


	//   ....[122]....
        /*0a98*/ 	.word	0x00018d80


	//   ....[123]....
        /*0a9c*/ 	.word	0x00018db0


	//   ....[124]....
        /*0aa0*/ 	.word	0x00018de0


	//   ....[125]....
        /*0aa4*/ 	.word	0x00018ea0


	//   ....[126]....
        /*0aa8*/ 	.word	0x00018ec0


	//   ....[127]....
        /*0aac*/ 	.word	0x00018ee0


	//   ....[128]....
        /*0ab0*/ 	.word	0x00018f40


	//   ....[129]....
        /*0ab4*/ 	.word	0x00019960


	//   ....[130]....
        /*0ab8*/ 	.word	0x00019dc0


	//   ....[131]....
        /*0abc*/ 	.word	0x00019e70


	//   ....[132]....
        /*0ac0*/ 	.word	0x00019f00


	//   ....[133]....
        /*0ac4*/ 	.word	0x00019f50


	//   ....[134]....
        /*0ac8*/ 	.word	0x00019fa0


	//   ....[135]....
        /*0acc*/ 	.word	0x0001a030


	//   ....[136]....
        /*0ad0*/ 	.word	0x0001a0c0


	//   ....[137]....
        /*0ad4*/ 	.word	0x0001a110


	//   ....[138]....
        /*0ad8*/ 	.word	0x0001a160


	//   ....[139]....
        /*0adc*/ 	.word	0x0001a250


	//   ....[140]....
        /*0ae0*/ 	.word	0x0001a300


	//   ....[141]....
        /*0ae4*/ 	.word	0x0001a350


	//   ....[142]....
        /*0ae8*/ 	.word	0x0001a3a0


	//   ....[143]....
        /*0aec*/ 	.word	0x0001a530


	//   ....[144]....
        /*0af0*/ 	.word	0x0001a6a0


	//   ....[145]....
        /*0af4*/ 	.word	0x0001a710


	//   ....[146]....
        /*0af8*/ 	.word	0x0001a760


	//   ....[147]....
        /*0afc*/ 	.word	0x0001aa30


	//   ....[148]....
        /*0b00*/ 	.word	0x0001aa80


	//   ....[149]....
        /*0b04*/ 	.word	0x0001ab40


	//   ....[150]....
        /*0b08*/ 	.word	0x0001abb0


	//   ....[151]....
        /*0b0c*/ 	.word	0x0001ac10


	//   ....[152]....
        /*0b10*/ 	.word	0x0001acc0


	//   ....[153]....
        /*0b14*/ 	.word	0x0001ad20


	//   ....[154]....
        /*0b18*/ 	.word	0x0001adb0


	//   ....[155]....
        /*0b1c*/ 	.word	0x0001ae30


	//   ....[156]....
        /*0b20*/ 	.word	0x0001ae80


	//   ....[157]....
        /*0b24*/ 	.word	0x0001af10


	//   ....[158]....
        /*0b28*/ 	.word	0x0001afa0


	//   ....[159]....
        /*0b2c*/ 	.word	0x0001b040


	//   ....[160]....
        /*0b30*/ 	.word	0x0001b0e0


	//   ....[161]....
        /*0b34*/ 	.word	0x0001b140


	//   ....[162]....
        /*0b38*/ 	.word	0x0001b1b0


	//   ....[163]....
        /*0b3c*/ 	.word	0x0001b210


	//   ....[164]....
        /*0b40*/ 	.word	0x0001b280


	//   ....[165]....
        /*0b44*/ 	.word	0x0001b340


	//   ....[166]....
        /*0b48*/ 	.word	0x0001b3a0


	//   ....[167]....
        /*0b4c*/ 	.word	0x0001b460


	//   ....[168]....
        /*0b50*/ 	.word	0x0001b740


	//   ....[169]....
        /*0b54*/ 	.word	0x0001b8f0


	//   ....[170]....
        /*0b58*/ 	.word	0x0001b940


	//   ....[171]....
        /*0b5c*/ 	.word	0x0001b9a0


	//   ....[172]....
        /*0b60*/ 	.word	0x0001ba60


	//   ....[173]....
        /*0b64*/ 	.word	0x0001bac0


	//   ....[174]....
        /*0b68*/ 	.word	0x0001bbc0


	//   ....[175]....
        /*0b6c*/ 	.word	0x0001bc20


	//   ....[176]....
        /*0b70*/ 	.word	0x0001bd20


	//   ....[177]....
        /*0b74*/ 	.word	0x0001bd80


	//   ....[178]....
        /*0b78*/ 	.word	0x0001be80


	//   ....[179]....
        /*0b7c*/ 	.word	0x0001bee0


	//   ....[180]....
        /*0b80*/ 	.word	0x0001bfe0


	//   ....[181]....
        /*0b84*/ 	.word	0x0001c040


	//   ....[182]....
        /*0b88*/ 	.word	0x0001c140


	//   ....[183]....
        /*0b8c*/ 	.word	0x0001c1a0


	//   ....[184]....
        /*0b90*/ 	.word	0x0001c250


	//   ....[185]....
        /*0b94*/ 	.word	0x0001c320


	//   ....[186]....
        /*0b98*/ 	.word	0x0001c3f0


	//   ....[187]....
        /*0b9c*/ 	.word	0x0001c450


	//   ....[188]....
        /*0ba0*/ 	.word	0x0001c540


	//   ....[189]....
        /*0ba4*/ 	.word	0x0001c5a0


	//   ....[190]....
        /*0ba8*/ 	.word	0x0001c670


	//   ....[191]....
        /*0bac*/ 	.word	0x0001c6d0


	//   ....[192]....
        /*0bb0*/ 	.word	0x0001c790


	//   ....[193]....
        /*0bb4*/ 	.word	0x0001cab0


	//   ....[194]....
        /*0bb8*/ 	.word	0x0001cb50


	//   ....[195]....
        /*0bbc*/ 	.word	0x0001ccc0


	//   ....[196]....
        /*0bc0*/ 	.word	0x0001cd30


	//   ....[197]....
        /*0bc4*/ 	.word	0x0001cda0


	//   ....[198]....
        /*0bc8*/ 	.word	0x0001ce10


	//   ....[199]....
        /*0bcc*/ 	.word	0x0001ce80


	//   ....[200]....
        /*0bd0*/ 	.word	0x0001cf00


	//   ....[201]....
        /*0bd4*/ 	.word	0x0001cf80


	//   ....[202]....
        /*0bd8*/ 	.word	0x0001d010


	//   ....[203]....
        /*0bdc*/ 	.word	0x0001d080


	//   ....[204]....
        /*0be0*/ 	.word	0x0001d0f0


	//   ....[205]....
        /*0be4*/ 	.word	0x0001d160


	//   ....[206]....
        /*0be8*/ 	.word	0x0001d1e0


	//   ....[207]....
        /*0bec*/ 	.word	0x0001d250


	//   ....[208]....
        /*0bf0*/ 	.word	0x0001d300


	//   ....[209]....
        /*0bf4*/ 	.word	0x0001d350


	//   ....[210]....
        /*0bf8*/ 	.word	0x0001d3e0


	//   ....[211]....
        /*0bfc*/ 	.word	0x0001d510


	//----- nvinfo : EIATTR_REG_RECONFIG
	.align		4
.L_321:
        /*0c00*/ 	.byte	0x01, 0x54
	.zero		2


	//----- nvinfo : EIATTR_SYSCALL_OFFSETS
	.align		4
        /*0c04*/ 	.byte	0x04, 0x46
        /*0c06*/ 	.short	(.L_323 - .L_322)


	//   ....[0]....
.L_322:
        /*0c08*/ 	.word	0x00001b80


	//   ....[1]....
        /*0c0c*/ 	.word	0x00001cd0


	//   ....[2]....
        /*0c10*/ 	.word	0x00005ee0


	//   ....[3]....
        /*0c14*/ 	.word	0x00006200


	//   ....[4]....
        /*0c18*/ 	.word	0x00015490


	//   ....[5]....
        /*0c1c*/ 	.word	0x000155e0


	//   ....[6]....
        /*0c20*/ 	.word	0x000156e0


	//   ....[7]....
        /*0c24*/ 	.word	0x00015f10


	//----- nvinfo : EIATTR_MBARRIER_INSTR_OFFSETS
	.align		4
.L_323:
        /*0c28*/ 	.byte	0x04, 0x39
        /*0c2a*/ 	.short	(.L_325 - .L_324)


	//   ....[0]....
.L_324:
        /*0c2c*/ 	.word	0x000002b0
        /*0c30*/ 	.word	0x000000ff
        /*0c34*/ 	.word	0x00016800
        /*0c38*/ 	.short	0x0100
        /*0c3a*/ 	.byte	0x08
	.zero		1


	//   ....[1]....
        /*0c3c*/ 	.word	0x000002c0
        /*0c40*/ 	.word	0x000000ff
        /*0c44*/ 	.word	0x00016820
        /*0c48*/ 	.short	0x0100
        /*0c4a*/ 	.byte	0x08
	.zero		1


	//   ....[2]....
        /*0c4c*/ 	.word	0x000003b0
        /*0c50*/ 	.word	0x000000ff
        /*0c54*/ 	.word	0x00016830
        /*0c58*/ 	.short	0x0100
        /*0c5a*/ 	.byte	0x08
	.zero		1


	//   ....[3]....
        /*0c5c*/ 	.word	0x000003c0
        /*0c60*/ 	.word	0x000000ff
        /*0c64*/ 	.word	0x00016840
        /*0c68*/ 	.short	0x0100
        /*0c6a*/ 	.byte	0x08
	.zero		1


	//   ....[4]....
        /*0c6c*/ 	.word	0x000003d0
        /*0c70*/ 	.word	0x000000ff
        /*0c74*/ 	.word	0x00016838
        /*0c78*/ 	.short	0x0100
        /*0c7a*/ 	.byte	0x08
	.zero		1


	//   ....[5]....
        /*0c7c*/ 	.word	0x000003e0
        /*0c80*/ 	.word	0x000000ff
        /*0c84*/ 	.word	0x00016848
        /*0c88*/ 	.short	0x0100
        /*0c8a*/ 	.byte	0x08
	.zero		1


	//   ....[6]....
        /*0c8c*/ 	.word	0x00000510
        /*0c90*/ 	.word	0x000000ff
        /*0c94*/ 	.word	0x00016850
        /*0c98*/ 	.short	0x0100
        /*0c9a*/ 	.byte	0x08
	.zero		1


	//   ....[7]....
        /*0c9c*/ 	.word	0x00000520
        /*0ca0*/ 	.word	0x000000ff
        /*0ca4*/ 	.word	0x00016860
        /*0ca8*/ 	.short	0x0100
        /*0caa*/ 	.byte	0x08
	.zero		1


	//   ....[8]....
        /*0cac*/ 	.word	0x00000530
        /*0cb0*/ 	.word	0x000000ff
        /*0cb4*/ 	.word	0x00016858
        /*0cb8*/ 	.short	0x0100
        /*0cba*/ 	.byte	0x08
	.zero		1


	//   ....[9]....
        /*0cbc*/ 	.word	0x00000540
        /*0cc0*/ 	.word	0x000000ff
        /*0cc4*/ 	.word	0x00016868
        /*0cc8*/ 	.short	0x0100
        /*0cca*/ 	.byte	0x08
	.zero		1


	//   ....[10]....
        /*0ccc*/ 	.word	0x00000630
        /*0cd0*/ 	.word	0x000000ff
        /*0cd4*/ 	.word	0x00016870
        /*0cd8*/ 	.short	0x0100
        /*0cda*/ 	.byte	0x06
	.zero		1


	//   ....[11]....
        /*0cdc*/ 	.word	0x00000640
        /*0ce0*/ 	.word	0x000000ff
        /*0ce4*/ 	.word	0x00016880
        /*0ce8*/ 	.short	0x0100
        /*0cea*/ 	.byte	0x06
	.zero		1


	//   ....[12]....
        /*0cec*/ 	.word	0x00000650
        /*0cf0*/ 	.word	0x000000ff
        /*0cf4*/ 	.word	0x00016878
        /*0cf8*/ 	.short	0x0100
        /*0cfa*/ 	.byte	0x06
	.zero		1


	//   ....[13]....
        /*0cfc*/ 	.word	0x00000660
        /*0d00*/ 	.word	0x000000ff
        /*0d04*/ 	.word	0x00016888
        /*0d08*/ 	.short	0x0100
        /*0d0a*/ 	.byte	0x06
	.zero		1


	//   ....[14]....
        /*0d0c*/ 	.word	0x00000790
        /*0d10*/ 	.word	0x000000ff
        /*0d14*/ 	.word	0x00016890
        /*0d18*/ 	.short	0x0100
        /*0d1a*/ 	.byte	0x08
	.zero		1


	//   ....[15]....
        /*0d1c*/ 	.word	0x000007a0
        /*0d20*/ 	.word	0x000000ff
        /*0d24*/ 	.word	0x000168a0
        /*0d28*/ 	.short	0x0100
        /*0d2a*/ 	.byte	0x08
	.zero		1


	//   ....[16]....
        /*0d2c*/ 	.word	0x000007b0
        /*0d30*/ 	.word	0x000000ff
        /*0d34*/ 	.word	0x00016898
        /*0d38*/ 	.short	0x0100
        /*0d3a*/ 	.byte	0x08
	.zero		1


	//   ....[17]....
        /*0d3c*/ 	.word	0x000007c0
        /*0d40*/ 	.word	0x000000ff
        /*0d44*/ 	.word	0x000168a8
        /*0d48*/ 	.short	0x0100
        /*0d4a*/ 	.byte	0x08
	.zero		1


	//   ....[18]....
        /*0d4c*/ 	.word	0x000008f0
        /*0d50*/ 	.word	0x000000ff
        /*0d54*/ 	.word	0x000168b0
        /*0d58*/ 	.short	0x0100
        /*0d5a*/ 	.byte	0x08
	.zero		1


	//   ....[19]....
        /*0d5c*/ 	.word	0x00000900
        /*0d60*/ 	.word	0x000000ff
        /*0d64*/ 	.word	0x000168c0
        /*0d68*/ 	.short	0x0100
        /*0d6a*/ 	.byte	0x08
	.zero		1


	//   ....[20]....
        /*0d6c*/ 	.word	0x00000910
        /*0d70*/ 	.word	0x000000ff
        /*0d74*/ 	.word	0x000168b8
        /*0d78*/ 	.short	0x0100
        /*0d7a*/ 	.byte	0x08
	.zero		1


	//   ....[21]....
        /*0d7c*/ 	.word	0x00000920
        /*0d80*/ 	.word	0x000000ff
        /*0d84*/ 	.word	0x000168c8
        /*0d88*/ 	.short	0x0100
        /*0d8a*/ 	.byte	0x08
	.zero		1


	//   ....[22]....
        /*0d8c*/ 	.word	0x00002e50
        /*0d90*/ 	.word	0x0000004d
        /*0d94*/ 	.word	0x00016890
        /*0d98*/ 	.short	0x010a
        /*0d9a*/ 	.byte	0x3f
	.zero		1


	//   ....[23]....
        /*0d9c*/ 	.word	0x00004050
        /*0da0*/ 	.word	0x0000004d
        /*0da4*/ 	.word	0x00016890
        /*0da8*/ 	.short	0x010a
        /*0daa*/ 	.byte	0x3f
	.zero		1


	//   ....[24]....
        /*0dac*/ 	.word	0x00005140
        /*0db0*/ 	.word	0x0000004d
        /*0db4*/ 	.word	0x00016890
        /*0db8*/ 	.short	0x010a
        /*0dba*/ 	.byte	0x3f
	.zero		1


	//   ....[25]....
        /*0dbc*/ 	.word	0x00005360
        /*0dc0*/ 	.word	0x00000008
        /*0dc4*/ 	.word	0x00000000
        /*0dc8*/ 	.short	0x0101
        /*0dca*/ 	.byte	0x3f
	.zero		1


	//   ....[26]....
        /*0dcc*/ 	.word	0x000053a0
        /*0dd0*/ 	.word	0x0000004d
        /*0dd4*/ 	.word	0x000168b0
        /*0dd8*/ 	.short	0x010a
        /*0dda*/ 	.byte	0x3f
	.zero		1


	//   ....[27]....
        /*0ddc*/ 	.word	0x00005780
        /*0de0*/ 	.word	0x0000004d
        /*0de4*/ 	.word	0x00000000
        /*0de8*/ 	.short	0x0101
        /*0dea*/ 	.byte	0x3f
	.zero		1


	//   ....[28]....
        /*0dec*/ 	.word	0x00005f80
        /*0df0*/ 	.word	0x00000002
        /*0df4*/ 	.word	0x00016800
        /*0df8*/ 	.short	0x010a
        /*0dfa*/ 	.byte	0x3f
	.zero		1


	//   ....[29]....
        /*0dfc*/ 	.word	0x00005fd0
        /*0e00*/ 	.word	0x00000002
        /*0e04*/ 	.word	0x00016800
        /*0e08*/ 	.short	0x010a
        /*0e0a*/ 	.byte	0x3f
	.zero		1


	//   ....[30]....
        /*0e0c*/ 	.word	0x00006ae0
        /*0e10*/ 	.word	0x00000002
        /*0e14*/ 	.word	0x00016800
        /*0e18*/ 	.short	0x010a
        /*0e1a*/ 	.byte	0x3f
	.zero		1


	//   ....[31]....
        /*0e1c*/ 	.word	0x00007fd0
        /*0e20*/ 	.word	0x00000002
        /*0e24*/ 	.word	0x00016800
        /*0e28*/ 	.short	0x010a
        /*0e2a*/ 	.byte	0x3f
	.zero		1


	//   ....[32]....
        /*0e2c*/ 	.word	0x00008ec0
        /*0e30*/ 	.word	0x0000000a
        /*0e34*/ 	.word	0x00016830
        /*0e38*/ 	.short	0x010a
        /*0e3a*/ 	.byte	0x3f
	.zero		1


	//   ....[33]....
        /*0e3c*/ 	.word	0x00008f30
        /*0e40*/ 	.word	0x0000000a
        /*0e44*/ 	.word	0x00016830
        /*0e48*/ 	.short	0x010a
        /*0e4a*/ 	.byte	0x3f
	.zero		1


	//   ....[34]....
        /*0e4c*/ 	.word	0x0000a650
        /*0e50*/ 	.word	0x0000000a
        /*0e54*/ 	.word	0x00000000
        /*0e58*/ 	.short	0x0101
        /*0e5a*/ 	.byte	0x3f
	.zero		1


	//   ....[35]....
        /*0e5c*/ 	.word	0x0000b200
        /*0e60*/ 	.word	0x00000000
        /*0e64*/ 	.word	0x00016830
        /*0e68*/ 	.short	0x010a
        /*0e6a*/ 	.byte	0x3f
	.zero		1


	//   ....[36]....
        /*0e6c*/ 	.word	0x0000b250
        /*0e70*/ 	.word	0x00000000
        /*0e74*/ 	.word	0x00016830
        /*0e78*/ 	.short	0x010a
        /*0e7a*/ 	.byte	0x3f
	.zero		1


	//   ....[37]....
        /*0e7c*/ 	.word	0x0000b5b0
        /*0e80*/ 	.word	0x00000003
        /*0e84*/ 	.word	0x00016850
        /*0e88*/ 	.short	0x010a
        /*0e8a*/ 	.byte	0x3f
	.zero		1


	//   ....[38]....
        /*0e8c*/ 	.word	0x0000b5f0
        /*0e90*/ 	.word	0x00000003
        /*0e94*/ 	.word	0x00016850
        /*0e98*/ 	.short	0x010a
        /*0e9a*/ 	.byte	0x3f
	.zero		1


	//   ....[39]....
        /*0e9c*/ 	.word	0x0000d030
        /*0ea0*/ 	.word	0x0000001a
        /*0ea4*/ 	.word	0x00000000
        /*0ea8*/ 	.short	0x0101
        /*0eaa*/ 	.byte	0x3f
	.zero		1


	//   ....[40]....
        /*0eac*/ 	.word	0x0000d050
        /*0eb0*/ 	.word	0x0000000f
        /*0eb4*/ 	.word	0x00000000
        /*0eb8*/ 	.short	0x0101
        /*0eba*/ 	.byte	0x3f
	.zero		1


	//   ....[41]....
        /*0ebc*/ 	.word	0x0000db00
        /*0ec0*/ 	.word	0x00000000
        /*0ec4*/ 	.word	0x00016830
        /*0ec8*/ 	.short	0x010a
        /*0eca*/ 	.byte	0x3f
	.zero		1


	//   ....[42]....
        /*0ecc*/ 	.word	0x0000db50
        /*0ed0*/ 	.word	0x00000000
        /*0ed4*/ 	.word	0x00016830
        /*0ed8*/ 	.short	0x010a
        /*0eda*/ 	.byte	0x3f
	.zero		1


	//   ....[43]....
        /*0edc*/ 	.word	0x0000deb0
        /*0ee0*/ 	.word	0x00000003
        /*0ee4*/ 	.word	0x00016850
        /*0ee8*/ 	.short	0x010a
        /*0eea*/ 	.byte	0x3f
	.zero		1


	//   ....[44]....
        /*0eec*/ 	.word	0x0000def0
        /*0ef0*/ 	.word	0x00000003
        /*0ef4*/ 	.word	0x00016850
        /*0ef8*/ 	.short	0x010a
        /*0efa*/ 	.byte	0x3f
	.zero		1


	//   ....[45]....
        /*0efc*/ 	.word	0x0000ef10
        /*0f00*/ 	.word	0x0000002e
        /*0f04*/ 	.word	0x00000000
        /*0f08*/ 	.short	0x0101
        /*0f0a*/ 	.byte	0x3f
	.zero		1


	//   ....[46]....
        /*0f0c*/ 	.word	0x0000ef90
        /*0f10*/ 	.word	0x0000002e
        /*0f14*/ 	.word	0x00000000
        /*0f18*/ 	.short	0x0101
        /*0f1a*/ 	.byte	0x3f
	.zero		1


	//   ....[47]....
        /*0f1c*/ 	.word	0x0000f9a0
        /*0f20*/ 	.word	0x0000000d
        /*0f24*/ 	.word	0x00016850
        /*0f28*/ 	.short	0x010a
        /*0f2a*/ 	.byte	0x3f
	.zero		1


	//   ....[48]....
        /*0f2c*/ 	.word	0x0000fa10
        /*0f30*/ 	.word	0x0000000d
        /*0f34*/ 	.word	0x00016850
        /*0f38*/ 	.short	0x010a
        /*0f3a*/ 	.byte	0x3f
	.zero		1


	//   ....[49]....
        /*0f3c*/ 	.word	0x0000fff0
        /*0f40*/ 	.word	0x00000008
        /*0f44*/ 	.word	0x00000000
        /*0f48*/ 	.short	0x0101
        /*0f4a*/ 	.byte	0x3f
	.zero		1


	//   ....[50]....
        /*0f4c*/ 	.word	0x00011120
        /*0f50*/ 	.word	0x00000003
        /*0f54*/ 	.word	0x00000000
        /*0f58*/ 	.short	0x0101
        /*0f5a*/ 	.byte	0x3f
	.zero		1


	//   ....[51]....
        /*0f5c*/ 	.word	0x00011600
        /*0f60*/ 	.word	0x00000008
        /*0f64*/ 	.word	0x00000000
        /*0f68*/ 	.short	0x0101
        /*0f6a*/ 	.byte	0x3f
	.zero		1


	//   ....[52]....
        /*0f6c*/ 	.word	0x00014320
        /*0f70*/ 	.word	0x00000010
        /*0f74*/ 	.word	0x00016820
        /*0f78*/ 	.short	0x010a
        /*0f7a*/ 	.byte	0x3f
	.zero		1


	//   ....[53]....
        /*0f7c*/ 	.word	0x000143e0
        /*0f80*/ 	.word	0x00000006
        /*0f84*/ 	.word	0x000168a0
        /*0f88*/ 	.short	0x010a
        /*0f8a*/ 	.byte	0x3f
	.zero		1


	//   ....[54]....
        /*0f8c*/ 	.word	0x00014620
        /*0f90*/ 	.word	0x00000006
        /*0f94*/ 	.word	0x000168c0
        /*0f98*/ 	.short	0x010a
        /*0f9a*/ 	.byte	0x3f
	.zero		1


	//   ....[55]....
        /*0f9c*/ 	.word	0x000149b0
        /*0fa0*/ 	.word	0x00000006
        /*0fa4*/ 	.word	0x000168a0
        /*0fa8*/ 	.short	0x010a
        /*0faa*/ 	.byte	0x3f
	.zero		1


	//   ....[56]....
        /*0fac*/ 	.word	0x00014bd0
        /*0fb0*/ 	.word	0x00000006
        /*0fb4*/ 	.word	0x000168c0
        /*0fb8*/ 	.short	0x010a
        /*0fba*/ 	.byte	0x3f
	.zero		1


	//   ....[57]....
        /*0fbc*/ 	.word	0x00015a70
        /*0fc0*/ 	.word	0x00000000
        /*0fc4*/ 	.word	0x00016840
        /*0fc8*/ 	.short	0x010a
        /*0fca*/ 	.byte	0x3f
	.zero		1


	//   ....[58]....
        /*0fcc*/ 	.word	0x00016ae0
        /*0fd0*/ 	.word	0x00000010
        /*0fd4*/ 	.word	0x00016800
        /*0fd8*/ 	.short	0x0107
        /*0fda*/ 	.byte	0x3f
	.zero		1


	//   ....[59]....
        /*0fdc*/ 	.word	0x00016bd0
        /*0fe0*/ 	.word	0x00000010
        /*0fe4*/ 	.word	0x00016800
        /*0fe8*/ 	.short	0x0101
        /*0fea*/ 	.byte	0x3f
	.zero		1


	//   ....[60]....
        /*0fec*/ 	.word	0x00016bf0
        /*0ff0*/ 	.word	0x00000010
        /*0ff4*/ 	.word	0x00016820
        /*0ff8*/ 	.short	0x010a
        /*0ffa*/ 	.byte	0x3f
	.zero		1


	//   ....[61]....
        /*0ffc*/ 	.word	0x00016f90
        /*1000*/ 	.word	0x00000002
        /*1004*/ 	.word	0x00016840
        /*1008*/ 	.short	0x010a
        /*100a*/ 	.byte	0x3f
	.zero		1


	//   ....[62]....
        /*100c*/ 	.word	0x00017210
        /*1010*/ 	.word	0x00000003
        /*1014*/ 	.word	0x00000060
        /*1018*/ 	.short	0x010a
        /*101a*/ 	.byte	0x3f
	.zero		1


	//   ....[63]....
        /*101c*/ 	.word	0x00017770
        /*1020*/ 	.word	0x00000002
        /*1024*/ 	.word	0x00016840
        /*1028*/ 	.short	0x010a
        /*102a*/ 	.byte	0x3f
	.zero		1


	//   ....[64]....
        /*102c*/ 	.word	0x000179f0
        /*1030*/ 	.word	0x0000000a
        /*1034*/ 	.word	0x00000060
        /*1038*/ 	.short	0x010a
        /*103a*/ 	.byte	0x3f
	.zero		1


	//   ....[65]....
        /*103c*/ 	.word	0x00017e90
        /*1040*/ 	.word	0x00000002
        /*1044*/ 	.word	0x00016840
        /*1048*/ 	.short	0x010a
        /*104a*/ 	.byte	0x3f
	.zero		1


	//   ....[66]....
        /*104c*/ 	.word	0x00018120
        /*1050*/ 	.word	0x00000003
        /*1054*/ 	.word	0x00000060
        /*1058*/ 	.short	0x010a
        /*105a*/ 	.byte	0x3f
	.zero		1


	//   ....[67]....
        /*105c*/ 	.word	0x00018570
        /*1060*/ 	.word	0x00000003
        /*1064*/ 	.word	0x00016860
        /*1068*/ 	.short	0x010a
        /*106a*/ 	.byte	0x3f
	.zero		1


	//   ....[68]....
        /*106c*/ 	.word	0x000198e0
        /*1070*/ 	.word	0x00000009
        /*1074*/ 	.word	0x00016820
        /*1078*/ 	.short	0x010a
        /*107a*/ 	.byte	0x3f
	.zero		1


	//   ....[69]....
        /*107c*/ 	.word	0x00019a70
        /*1080*/ 	.word	0x00000007
        /*1084*/ 	.word	0x00000000
        /*1088*/ 	.short	0x010a
        /*108a*/ 	.byte	0x3f
	.zero		1


	//   ....[70]....
        /*108c*/ 	.word	0x00019ae0
        /*1090*/ 	.word	0x00000003
        /*1094*/ 	.word	0x00000000
        /*1098*/ 	.short	0x010a
        /*109a*/ 	.byte	0x3f
	.zero		1


	//   ....[71]....
        /*109c*/ 	.word	0x00019b40
        /*10a0*/ 	.word	0x00000005
        /*10a4*/ 	.word	0x00000000
        /*10a8*/ 	.short	0x010a
        /*10aa*/ 	.byte	0x3f
	.zero		1


	//   ....[72]....
        /*10ac*/ 	.word	0x00019b70
        /*10b0*/ 	.word	0x00000003
        /*10b4*/ 	.word	0x00000000
        /*10b8*/ 	.short	0x010a
        /*10ba*/ 	.byte	0x3f
	.zero		1


	//   ....[73]....
        /*10bc*/ 	.word	0x00019bd0
        /*10c0*/ 	.word	0x0000004d
        /*10c4*/ 	.word	0x00016890
        /*10c8*/ 	.short	0x010a
        /*10ca*/ 	.byte	0x3f
	.zero		1


	//   ....[74]....
        /*10cc*/ 	.word	0x00019c20
        /*10d0*/ 	.word	0x0000004d
        /*10d4*/ 	.word	0x00016890
        /*10d8*/ 	.short	0x010a
        /*10da*/ 	.byte	0x3f
	.zero		1


	//   ....[75]....
        /*10dc*/ 	.word	0x00019c70
        /*10e0*/ 	.word	0x0000004d
        /*10e4*/ 	.word	0x00016890
        /*10e8*/ 	.short	0x010a
        /*10ea*/ 	.byte	0x3f
	.zero		1


	//   ....[76]....
        /*10ec*/ 	.word	0x00019cc0
        /*10f0*/ 	.word	0x0000004d
        /*10f4*/ 	.word	0x000168b0
        /*10f8*/ 	.short	0x010a
        /*10fa*/ 	.byte	0x3f
	.zero		1


	//   ....[77]....
        /*10fc*/ 	.word	0x0001a190
        /*1100*/ 	.word	0x00000002
        /*1104*/ 	.word	0x00016800
        /*1108*/ 	.short	0x010a
        /*110a*/ 	.byte	0x3f
	.zero		1


	//   ....[78]....
        /*110c*/ 	.word	0x0001a790
        /*1110*/ 	.word	0x00000002
        /*1114*/ 	.word	0x00016800
        /*1118*/ 	.short	0x010a
        /*111a*/ 	.byte	0x3f
	.zero		1


	//   ....[79]....
        /*111c*/ 	.word	0x0001a7e0
        /*1120*/ 	.word	0x0000000a
        /*1124*/ 	.word	0x00016830
        /*1128*/ 	.short	0x010a
        /*112a*/ 	.byte	0x3f
	.zero		1


	//   ....[80]....
        /*112c*/ 	.word	0x0001a830
        /*1130*/ 	.word	0x00000000
        /*1134*/ 	.word	0x00016830
        /*1138*/ 	.short	0x010a
        /*113a*/ 	.byte	0x3f
	.zero		1


	//   ....[81]....
        /*113c*/ 	.word	0x0001a880
        /*1140*/ 	.word	0x00000003
        /*1144*/ 	.word	0x00016850
        /*1148*/ 	.short	0x010a
        /*114a*/ 	.byte	0x3f
	.zero		1


	//   ....[82]....
        /*114c*/ 	.word	0x0001a8d0
        /*1150*/ 	.word	0x00000000
        /*1154*/ 	.word	0x00016830
        /*1158*/ 	.short	0x010a
        /*115a*/ 	.byte	0x3f
	.zero		1


	//   ....[83]....
        /*115c*/ 	.word	0x0001a920
        /*1160*/ 	.word	0x00000003
        /*1164*/ 	.word	0x00016850
        /*1168*/ 	.short	0x010a
        /*116a*/ 	.byte	0x3f
	.zero		1


	//   ....[84]....
        /*116c*/ 	.word	0x0001a970
        /*1170*/ 	.word	0x0000000d
        /*1174*/ 	.word	0x00016850
        /*1178*/ 	.short	0x010a
        /*117a*/ 	.byte	0x3f
	.zero		1


	//   ....[85]....
        /*117c*/ 	.word	0x0001b520
        /*1180*/ 	.word	0x00000010
        /*1184*/ 	.word	0x00016820
        /*1188*/ 	.short	0x010a
        /*118a*/ 	.byte	0x3f
	.zero		1


	//   ....[86]....
        /*118c*/ 	.word	0x0001b570
        /*1190*/ 	.word	0x00000006
        /*1194*/ 	.word	0x000168a0
        /*1198*/ 	.short	0x010a
        /*119a*/ 	.byte	0x3f
	.zero		1


	//   ....[87]....
        /*119c*/ 	.word	0x0001b5c0
        /*11a0*/ 	.word	0x00000006
        /*11a4*/ 	.word	0x000168c0
        /*11a8*/ 	.short	0x010a
        /*11aa*/ 	.byte	0x3f
	.zero		1


	//   ....[88]....
        /*11ac*/ 	.word	0x0001b610
        /*11b0*/ 	.word	0x00000006
        /*11b4*/ 	.word	0x000168a0
        /*11b8*/ 	.short	0x010a
        /*11ba*/ 	.byte	0x3f
	.zero		1


	//   ....[89]....
        /*11bc*/ 	.word	0x0001b660
        /*11c0*/ 	.word	0x00000006
        /*11c4*/ 	.word	0x000168c0
        /*11c8*/ 	.short	0x010a
        /*11ca*/ 	.byte	0x3f
	.zero		1


	//   ....[90]....
        /*11cc*/ 	.word	0x0001b800
        /*11d0*/ 	.word	0x00000000
        /*11d4*/ 	.word	0x00016840
        /*11d8*/ 	.short	0x010a
        /*11da*/ 	.byte	0x3f
	.zero		1


	//   ....[91]....
        /*11dc*/ 	.word	0x0001c7d0
        /*11e0*/ 	.word	0x00000010
        /*11e4*/ 	.word	0x00016820
        /*11e8*/ 	.short	0x010a
        /*11ea*/ 	.byte	0x3f
	.zero		1


	//   ....[92]....
        /*11ec*/ 	.word	0x0001c820
        /*11f0*/ 	.word	0x00000002
        /*11f4*/ 	.word	0x00016840
        /*11f8*/ 	.short	0x010a
        /*11fa*/ 	.byte	0x3f
	.zero		1


	//   ....[93]....
        /*11fc*/ 	.word	0x0001c870
        /*1200*/ 	.word	0x00000003
        /*1204*/ 	.word	0x00000060
        /*1208*/ 	.short	0x010a
        /*120a*/ 	.byte	0x3f
	.zero		1


	//   ....[94]....
        /*120c*/ 	.word	0x0001c8c0
        /*1210*/ 	.word	0x00000002
        /*1214*/ 	.word	0x00016840
        /*1218*/ 	.short	0x010a
        /*121a*/ 	.byte	0x3f
	.zero		1


	//   ....[95]....
        /*121c*/ 	.word	0x0001c910
        /*1220*/ 	.word	0x0000000a
        /*1224*/ 	.word	0x00000060
        /*1228*/ 	.short	0x010a
        /*122a*/ 	.byte	0x3f
	.zero		1


	//   ....[96]....
        /*122c*/ 	.word	0x0001c960
        /*1230*/ 	.word	0x00000002
        /*1234*/ 	.word	0x00016840
        /*1238*/ 	.short	0x010a
        /*123a*/ 	.byte	0x3f
	.zero		1


	//   ....[97]....
        /*123c*/ 	.word	0x0001c9b0
        /*1240*/ 	.word	0x00000003
        /*1244*/ 	.word	0x00000060
        /*1248*/ 	.short	0x010a
        /*124a*/ 	.byte	0x3f
	.zero		1


	//   ....[98]....
        /*124c*/ 	.word	0x0001ca00
        /*1250*/ 	.word	0x00000003
        /*1254*/ 	.word	0x00016860
        /*1258*/ 	.short	0x010a
        /*125a*/ 	.byte	0x3f
	.zero		1


	//   ....[99]....
        /*125c*/ 	.word	0x0001d430
        /*1260*/ 	.word	0x00000009
        /*1264*/ 	.word	0x00016820
        /*1268*/ 	.short	0x010a
        /*126a*/ 	.byte	0x3f
	.zero		1


	//   ....[100]....
        /*126c*/ 	.word	0x0001d5d0
        /*1270*/ 	.word	0x00000007
        /*1274*/ 	.word	0x00000000
        /*1278*/ 	.short	0x010a
        /*127a*/ 	.byte	0x3f
	.zero		1


	//   ....[101]....
        /*127c*/ 	.word	0x0001d620
        /*1280*/ 	.word	0x00000003
        /*1284*/ 	.word	0x00000000
        /*1288*/ 	.short	0x010a
        /*128a*/ 	.byte	0x3f
	.zero		1


	//   ....[102]....
        /*128c*/ 	.word	0x0001d670
        /*1290*/ 	.word	0x00000005
        /*1294*/ 	.word	0x00000000
        /*1298*/ 	.short	0x010a
        /*129a*/ 	.byte	0x3f
	.zero		1


	//----- nvinfo : EIATTR_NUM_MBARRIERS
	.align		4
.L_325:
        /*129c*/ 	.byte	0x03, 0x38
        /*129e*/ 	.short	0x0016


	//----- nvinfo : EIATTR_EXIT_INSTR_OFFSETS
	.align		4
        /*12a0*/ 	.byte	0x04, 0x1c
        /*12a2*/ 	.short	(.L_327 - .L_326)


	//   ....[0]....
.L_326:
        /*12a4*/ 	.word	0x00019bc0


	//----- nvinfo : EIATTR_MAX_THREADS
	.align		4
.L_327:
        /*12a8*/ 	.byte	0x04, 0x05
        /*12aa*/ 	.short	(.L_329 - .L_328)
.L_328:
        /*12ac*/ 	.word	0x00000200
        /*12b0*/ 	.word	0x00000001
        /*12b4*/ 	.word	0x00000001


	//----- nvinfo : EIATTR_CRS_STACK_SIZE
	.align		4
.L_329:
        /*12b8*/ 	.byte	0x04, 0x1e
        /*12ba*/ 	.short	(.L_331 - .L_330)
.L_330:
        /*12bc*/ 	.word	0x00000000


	//----- nvinfo : EIATTR_CBANK_PARAM_SIZE
	.align		4
.L_331:
        /*12c0*/ 	.byte	0x03, 0x19
        /*12c2*/ 	.short	0x0af0


	//----- nvinfo : EIATTR_PARAM_CBANK
	.align		4
        /*12c4*/ 	.byte	0x04, 0x0a
        /*12c6*/ 	.short	(.L_333 - .L_332)
	.align		4
.L_332:
        /*12c8*/ 	.word	index@(.nv.constant0._ZN7cutlass13device_kernelIN5flash11enable_sm90INS1_16FlashAttnFwdSm90INS1_25CollectiveMainloopFwdSm90ILi2EN4cute5tupleIJNS5_1CILi1EEES8_S8_EEENS6_IJNS7_ILi192EEENS7_ILi128EEENS7_ILi64EEEEEELi64ENS_6half_tEfNS_4arch4Sm90ELb1ELb0ELb0ELb1ELb0ELb1ELb0ELb1ELb1ELb1ELb1ELb0EEENS1_21CollectiveEpilogueFwdINS6_IJSA_SC_SB_EEES9_SE_SG_Li384ELb1ELb1ELb1ELb0EEENS1_36VarlenDynamicPersistentTileSchedulerILi192ELi128ELi384ELi128ELb1ELb1ELb1ELb1ELb1ELb1EEEEEEEEEvNT_6ParamsE)
        /*12cc*/ 	.short	0x0210
        /*12ce*/ 	.short	0x0af0


	//----- nvinfo : EIATTR_SW_WAR
	.align		4
.L_333:
        /*12d0*/ 	.byte	0x04, 0x36
        /*12d2*/ 	.short	(.L_335 - .L_334)
.L_334:
        /*12d4*/ 	.word	0x00000008
.L_335:


//--------------------- .nv.callgraph             --------------------------
	.section	.nv.callgraph,"",@"SHT_CUDA_CALLGRAPH"
	.align	4
	.sectionentsize	8
	.align		4
        /*0000*/ 	.word	0x00000000
	.align		4
        /*0004*/ 	.word	0xffffffff
	.align		4
        /*0008*/ 	.word	index@(_ZN7cutlass13device_kernelIN5flash11enable_sm90INS1_16FlashAttnFwdSm90INS1_25CollectiveMainloopFwdSm90ILi2EN4cute5tupleIJNS5_1CILi1EEES8_S8_EEENS6_IJNS7_ILi192EEESA_NS7_ILi64EEEEEELi64ENS_6half_tEfNS_4arch4Sm90ELb0ELb0ELb0ELb0ELb0ELb0ELb0ELb0ELb1ELb1ELb1ELb0EEENS1_21CollectiveEpilogueFwdINS6_IJSA_SB_SA_EEES9_SD_SF_Li384ELb0ELb1ELb1ELb0EEENS1_19SingleTileSchedulerILb0ELb1ELb1ELi192EEEEEEEEEvNT_6ParamsE)
	.align		4
        /*000c*/ 	.word	index@(__assertfail)
	.align		4
        /*0010*/ 	.word	index@(_ZN7cutlass13device_kernelIN5flash11enable_sm90INS1_16FlashAttnFwdSm90INS1_25CollectiveMainloopFwdSm90ILi2EN4cute5tupleIJNS5_1CILi1EEES8_S8_EEENS6_IJNS7_ILi192EEESA_NS7_ILi64EEEEEELi64ENS_6half_tEfNS_4arch4Sm90ELb0ELb0ELb0ELb1ELb0ELb0ELb0ELb0ELb1ELb1ELb1ELb0EEENS1_21CollectiveEpilogueFwdINS6_IJSA_SB_SA_EEES9_SD_SF_Li384ELb1ELb1ELb1ELb0EEENS1_36VarlenDynamicPersistentTileSchedulerILi192ELi192ELi384ELi128ELb1ELb1ELb1ELb0ELb1ELb1EEEEEEEEEvNT_6ParamsE)
	.align		4
        /*0014*/ 	.word	index@(__assertfail)
	.align		4
        /*0018*/ 	.word	index@(_ZN7cutlass13device_kernelIN5flash11enable_sm90INS1_16FlashAttnFwdSm90INS1_25CollectiveMainloopFwdSm90ILi2EN4cute5tupleIJNS5_1CILi1EEES8_S8_EEENS6_IJNS7_ILi192EEESA_NS7_ILi64EEEEEELi64ENS_6half_tEfNS_4arch4Sm90ELb0ELb0ELb0ELb1ELb0ELb1ELb0ELb0ELb1ELb1ELb1ELb0EEENS1_21CollectiveEpilogueFwdINS6_IJSA_SB_SA_EEES9_SD_SF_Li384ELb1ELb1ELb1ELb0EEENS1_36VarlenDynamicPersistentTileSchedulerILi192ELi192ELi384ELi128ELb1ELb1ELb1ELb0ELb1ELb1EEEEEEEEEvNT_6ParamsE)
	.align		4
        /*001c*/ 	.word	index@(__assertfail)
	.align		4
        /*0020*/ 	.word	index@(_ZN7cutlass13device_kernelIN5flash11enable_sm90INS1_16FlashAttnFwdSm90INS1_25CollectiveMainloopFwdSm90ILi2EN4cute5tupleIJNS5_1CILi1EEES8_S8_EEENS6_IJNS7_ILi192EEENS7_ILi128EEENS7_ILi64EEEEEELi64ENS_6half_tEfNS_4arch4Sm90ELb0ELb1ELb0ELb0ELb0ELb0ELb0ELb1ELb1ELb1ELb1ELb0EEENS1_21CollectiveEpilogueFwdINS6_IJSA_SC_SB_EEES9_SE_SG_Li384ELb0ELb1ELb1ELb0EEENS1_19SingleTileSchedulerILb0ELb1ELb1ELi192EEEEEEEEEvNT_6ParamsE)
	.align		4
        /*0024*/ 	.word	index@(__assertfail)
	.align		4
        /*0028*/ 	.word	index@(_ZN7cutlass13device_kernelIN5flash11enable_sm90INS1_16FlashAttnFwdSm90INS1_25CollectiveMainloopFwdSm90ILi2EN4cute5tupleIJNS5_1CILi1EEES8_S8_EEENS6_IJNS7_ILi192EEENS7_ILi128EEENS7_ILi64EEEEEELi64ENS_6half_tEfNS_4arch4Sm90ELb0ELb1ELb0ELb1ELb0ELb0ELb0ELb1ELb1ELb1ELb1ELb0EEENS1_21CollectiveEpilogueFwdINS6_IJSA_SC_SB_EEES9_SE_SG_Li384ELb1ELb1ELb1ELb0EEENS1_36VarlenDynamicPersistentTileSchedulerILi192ELi128ELi384ELi128ELb1ELb1ELb1ELb1ELb0ELb1EEEEEEEEEvNT_6ParamsE)
	.align		4
        /*002c*/ 	.word	index@(__assertfail)
	.align		4
        /*0030*/ 	.word	index@(_ZN7cutlass13device_kernelIN5flash11enable_sm90INS1_16FlashAttnFwdSm90INS1_25CollectiveMainloopFwdSm90ILi2EN4cute5tupleIJNS5_1CILi1EEES8_S8_EEENS6_IJNS7_ILi192EEENS7_ILi128EEENS7_ILi64EEEEEELi64ENS_6half_tEfNS_4arch4Sm90ELb0ELb1ELb0ELb1ELb0ELb1ELb0ELb1ELb1ELb1ELb1ELb0EEENS1_21CollectiveEpilogueFwdINS6_IJSA_SC_SB_EEES9_SE_SG_Li384ELb1ELb1ELb1ELb0EEENS1_36VarlenDynamicPersistentTileSchedulerILi192ELi128ELi384ELi128ELb1ELb1ELb1ELb1ELb0ELb1EEEEEEEEEvNT_6ParamsE)
	.align		4
        /*0034*/ 	.word	index@(__assertfail)
	.align		4
        /*0038*/ 	.word	index@(_ZN7cutlass13device_kernelIN5flash11enable_sm90INS1_16FlashAttnFwdSm90INS1_25CollectiveMainloopFwdSm90ILi2EN4cute5tupleIJNS5_1CILi1EEES8_S8_EEENS6_IJNS7_ILi192EEENS7_ILi128EEENS7_ILi64EEEEEELi64ENS_6half_tEfNS_4arch4Sm90ELb1ELb0ELb0ELb0ELb0ELb0ELb0ELb1ELb1ELb1ELb1ELb0EEENS1_21CollectiveEpilogueFwdINS6_IJSA_SC_SB_EEES9_SE_SG_Li384ELb0ELb1ELb1ELb0EEENS1_19SingleTileSchedulerILb0ELb1ELb1ELi192EEEEEEEEEvNT_6ParamsE)
	.align		4
        /*003c*/ 	.word	index@(__assertfail)
	.align		4
        /*0040*/ 	.word	index@(_ZN7cutlass13device_kernelIN5flash11enable_sm90INS1_16FlashAttnFwdSm90INS1_25CollectiveMainloopFwdSm90ILi2EN4cute5tupleIJNS5_1CILi1EEES8_S8_EEENS6_IJNS7_ILi192EEENS7_ILi128EEENS7_ILi64EEEEEELi64ENS_6half_tEfNS_4arch4Sm90ELb1ELb0ELb0ELb1ELb0ELb0ELb0ELb1ELb1ELb1ELb1ELb0EEENS1_21CollectiveEpilogueFwdINS6_IJSA_SC_SB_EEES9_SE_SG_Li384ELb1ELb1ELb1ELb0EEENS1_36VarlenDynamicPersistentTileSchedulerILi192ELi128ELi384ELi128ELb1ELb1ELb1ELb1ELb1ELb1EEEEEEEEEvNT_6ParamsE)
	.align		4
        /*0044*/ 	.word	index@(__assertfail)
	.align		4
        /*0048*/ 	.word	index@(_ZN7cutlass13device_kernelIN5flash11enable_sm90INS1_16FlashAttnFwdSm90INS1_25CollectiveMainloopFwdSm90ILi2EN4cute5tupleIJNS5_1CILi1EEES8_S8_EEENS6_IJNS7_ILi192EEENS7_ILi128EEENS7_ILi64EEEEEELi64ENS_6half_tEfNS_4arch4Sm90ELb1ELb0ELb0ELb1ELb0ELb1ELb0ELb1ELb1ELb1ELb1ELb0EEENS1_21CollectiveEpilogueFwdINS6_IJSA_SC_SB_EEES9_SE_SG_Li384ELb1ELb1ELb1ELb0EEENS1_36VarlenDynamicPersistentTileSchedulerILi192ELi128ELi384ELi128ELb1ELb1ELb1ELb1ELb1ELb1EEEEEEEEEvNT_6ParamsE)
	.align		4
        /*004c*/ 	.word	index@(__assertfail)
	.align		4
        /*0050*/ 	.word	0x00000000
	.align		4
        /*0054*/ 	.word	0xfffffffe
	.align		4
        /*0058*/ 	.word	0x00000000
	.align		4
        /*005c*/ 	.word	0xfffffffd
	.align		4
        /*0060*/ 	.word	0x00000000
	.align		4
        /*0064*/ 	.word	0xfffffffc


//--------------------- .nv.constant4             --------------------------
	.section	.nv.constant4,"a",@progbits
	.align	8
	.align		8
.nv.constant4:
        /*0000*/ 	.dword	__assertfail
	.align		8
        /*0008*/ 	.dword	__unnamed_1
	.align		8
        /*0010*/ 	.dword	__unnamed_2
	.align		8
        /*0018*/ 	.dword	__unnamed_3
	.align		8
        /*0020*/ 	.dword	__unnamed_4
	.align		8
        /*0028*/ 	.dword	__unnamed_5
	.align		8
        /*0030*/ 	.dword	__unnamed_6
	.align		8
        /*0038*/ 	.dword	__unnamed_7
	.align		8
        /*0040*/ 	.dword	__unnamed_8
	.align		8
        /*0048*/ 	.dword	__unnamed_9
	.align		8
        /*0050*/ 	.dword	_ZN71_INTERNAL_e7c80e6b_35_flash_fwd_hdim64_fp16_split_sm90_cu_1f2e7571_35114cuda3std3__45__cpo5beginE
	.align		8
        /*0058*/ 	.dword	_ZN71_INTERNAL_e7c80e6b_35_flash_fwd_hdim64_fp16_split_sm90_cu_1f2e7571_35114cuda3std3__45__cpo3endE
	.align		8
        /*0060*/ 	.dword	_ZN71_INTERNAL_e7c80e6b_35_flash_fwd_hdim64_fp16_split_sm90_cu_1f2e7571_35114cuda3std3__45__cpo6cbeginE
	.align		8
        /*0068*/ 	.dword	_ZN71_INTERNAL_e7c80e6b_35_flash_fwd_hdim64_fp16_split_sm90_cu_1f2e7571_35114cuda3std3__45__cpo4cendE
	.align		8
        /*0070*/ 	.dword	_ZN71_INTERNAL_e7c80e6b_35_flash_fwd_hdim64_fp16_split_sm90_cu_1f2e7571_35114cuda3std3__473_GLOBAL__N__e7c80e6b_35_flash_fwd_hdim64_fp16_split_sm90_cu_1f2e7571_35116ignoreE
	.align		8
        /*0078*/ 	.dword	_ZN71_INTERNAL_e7c80e6b_35_flash_fwd_hdim64_fp16_split_sm90_cu_1f2e7571_35114cuda3std3__419piecewise_constructE
	.align		8
        /*0080*/ 	.dword	_ZN71_INTERNAL_e7c80e6b_35_flash_fwd_hdim64_fp16_split_sm90_cu_1f2e7571_35114cuda3std3__48in_placeE
	.align		8
        /*0088*/ 	.dword	_ZN71_INTERNAL_e7c80e6b_35_flash_fwd_hdim64_fp16_split_sm90_cu_1f2e7571_35114cuda3std6ranges3__45__cpo4swapE
	.align		8
        /*0090*/ 	.dword	_ZN71_INTERNAL_e7c80e6b_35_flash_fwd_hdim64_fp16_split_sm90_cu_1f2e7571_35114cuda3std6ranges3__45__cpo9iter_moveE
	.align		8
        /*0098*/ 	.dword	_ZN71_INTERNAL_e7c80e6b_35_flash_fwd_hdim64_fp16_split_sm90_cu_1f2e7571_35114cute7productE
	.align		8
        /*00a0*/ 	.dword	_ZN71_INTERNAL_e7c80e6b_35_flash_fwd_hdim64_fp16_split_sm90_cu_1f2e7571_35114cute1_E
	.align		8
        /*00a8*/ 	.dword	$str$20
	.align		8
        /*00b0*/ 	.dword	$str$21


//--------------------- .text._ZN7cutlass13device_kernelIN5flash11enable_sm90INS1_16FlashAttnFwdSm90INS1_25CollectiveMainloopFwdSm90ILi2EN4cute5tupleIJNS5_1CILi1EEES8_S8_EEENS6_IJNS7_ILi192EEESA_NS7_ILi64EEEEEELi64ENS_6half_tEfNS_4arch4Sm90ELb0ELb0ELb0ELb0ELb0ELb0ELb0ELb0ELb1ELb1ELb1ELb0EEENS1_21CollectiveEpilogueFwdINS6_IJSA_SB_SA_EEES9_SD_SF_Li384ELb0ELb1ELb1ELb0EEENS1_19SingleTileSchedulerILb0ELb1ELb1ELi192EEEEEEEEEvNT_6ParamsE --------------------------
	.section	.text._ZN7cutlass13device_kernelIN5flash11enable_sm90INS1_16FlashAttnFwdSm90INS1_25CollectiveMainloopFwdSm90ILi2EN4cute5tupleIJNS5_1CILi1EEES8_S8_EEENS6_IJNS7_ILi192EEESA_NS7_ILi64EEEEEELi64ENS_6half_tEfNS_4arch4Sm90ELb0ELb0ELb0ELb0ELb0ELb0ELb0ELb0ELb1ELb1ELb1ELb0EEENS1_21CollectiveEpilogueFwdINS6_IJSA_SB_SA_EEES9_SD_SF_Li384ELb0ELb1ELb1ELb0EEENS1_19SingleTileSchedulerILb0ELb1ELb1ELi192EEEEEEEEEvNT_6ParamsE,"ax",@progbits
	.align	128
.text._ZN7cutlass13device_kernelIN5flash11enable_sm90INS1_16FlashAttnFwdSm90INS1_25CollectiveMainloopFwdSm90ILi2EN4cute5tupleIJNS5_1CILi1EEES8_S8_EEENS6_IJNS7_ILi192EEESA_NS7_ILi64EEEEEELi64ENS_6half_tEfNS_4arch4Sm90ELb0ELb0ELb0ELb0ELb0ELb0ELb0ELb0ELb1ELb1ELb1ELb0EEENS1_21CollectiveEpilogueFwdINS6_IJSA_SB_SA_EEES9_SD_SF_Li384ELb0ELb1ELb1ELb0EEENS1_19SingleTileSchedulerILb0ELb1ELb1ELi192EEEEEEEEEvNT_6ParamsE:
        .type           _ZN7cutlass13device_kernelIN5flash11enable_sm90INS1_16FlashAttnFwdSm90INS1_25CollectiveMainloopFwdSm90ILi2EN4cute5tupleIJNS5_1CILi1EEES8_S8_EEENS6_IJNS7_ILi192EEESA_NS7_ILi64EEEEEELi64ENS_6half_tEfNS_4arch4Sm90ELb0ELb0ELb0ELb0ELb0ELb0ELb0ELb0ELb1ELb1ELb1ELb0EEENS1_21CollectiveEpilogueFwdINS6_IJSA_SB_SA_EEES9_SD_SF_Li384ELb0ELb1ELb1ELb0EEENS1_19SingleTileSchedulerILb0ELb1ELb1ELi192EEEEEEEEEvNT_6ParamsE,@function
        .size           _ZN7cutlass13device_kernelIN5flash11enable_sm90INS1_16FlashAttnFwdSm90INS1_25CollectiveMainloopFwdSm90ILi2EN4cute5tupleIJNS5_1CILi1EEES8_S8_EEENS6_IJNS7_ILi192EEESA_NS7_ILi64EEEEEELi64ENS_6half_tEfNS_4arch4Sm90ELb0ELb0ELb0ELb0ELb0ELb0ELb0ELb0ELb1ELb1ELb1ELb0EEENS1_21CollectiveEpilogueFwdINS6_IJSA_SB_SA_EEES9_SD_SF_Li384ELb0ELb1ELb1ELb0EEENS1_19SingleTileSchedulerILb0ELb1ELb1ELi192EEEEEEEEEvNT_6ParamsE,(.L_x_2702 - _ZN7cutlass13device_kernelIN5flash11enable_sm90INS1_16FlashAttnFwdSm90INS1_25CollectiveMainloopFwdSm90ILi2EN4cute5tupleIJNS5_1CILi1EEES8_S8_EEENS6_IJNS7_ILi192EEESA_NS7_ILi64EEEEEELi64ENS_6half_tEfNS_4arch4Sm90ELb0ELb0ELb0ELb0ELb0ELb0ELb0ELb0ELb1ELb1ELb1ELb0EEENS1_21CollectiveEpilogueFwdINS6_IJSA_SB_SA_EEES9_SD_SF_Li384ELb0ELb1ELb1ELb0EEENS1_19SingleTileSchedulerILb0ELb1ELb1ELi192EEEEEEEEEvNT_6ParamsE)
        .other          _ZN7cutlass13device_kernelIN5flash11enable_sm90INS1_16FlashAttnFwdSm90INS1_25CollectiveMainloopFwdSm90ILi2EN4cute5tupleIJNS5_1CILi1EEES8_S8_EEENS6_IJNS7_ILi192EEESA_NS7_ILi64EEEEEELi64ENS_6half_tEfNS_4arch4Sm90ELb0ELb0ELb0ELb0ELb0ELb0ELb0ELb0ELb1ELb1ELb1ELb0EEENS1_21CollectiveEpilogueFwdINS6_IJSA_SB_SA_EEES9_SD_SF_Li384ELb0ELb1ELb1ELb0EEENS1_19SingleTileSchedulerILb0ELb1ELb1ELi192EEEEEEEEEvNT_6ParamsE,@"STO_CUDA_ENTRY STV_DEFAULT"
_ZN7cutlass13device_kernelIN5flash11enable_sm90INS1_16FlashAttnFwdSm90INS1_25CollectiveMainloopFwdSm90ILi2EN4cute5tupleIJNS5_1CILi1EEES8_S8_EEENS6_IJNS7_ILi192EEESA_NS7_ILi64EEEEEELi64ENS_6half_tEfNS_4arch4Sm90ELb0ELb0ELb0ELb0ELb0ELb0ELb0ELb0ELb1ELb1ELb1ELb0EEENS1_21CollectiveEpilogueFwdINS6_IJSA_SB_SA_EEES9_SD_SF_Li384ELb0ELb1ELb1ELb0EEENS1_19SingleTileSchedulerILb0ELb1ELb1ELi192EEEEEEEEEvNT_6ParamsE:
[----:B------:R-:W0:Y:S02]  /*0000*/  LDC R1, c[0x0][0x28] ;  /* 0x00000a00ff017b82 */ /* 0x000e240000000800 */
[----:B0-----:R-:W-:Y:S01]  /*0010*/  VIADD R1, R1, 0xfffffff0 ;  /* 0xfffffff001017836 */ /* 0x001fe20000000000 */
[----:B------:R-:W0:Y:S01]  /*0020*/  S2R R3, SR_TID.X ;  /* 0x0000000000037919 */ /* 0x000e220000002100 */
[----:B------:R-:W-:Y:S01]  /*0030*/  ELECT P0, URZ, PT ;  /* 0x00000000003f782f */ /* 0x000fe20003800000 */
[----:B------:R-:W-:Y:S01]  /*0040*/  BSSY B0, `(.L_x_0) ;  /* 0x000000d000007945 */ /* 0x000fe20003800000 */
[----:B0-----:R-:W-:-:S05]  /*0050*/  SHF.R.U32.HI R29, RZ, 0x5, R3 ;  /* 0x00000005ff1d7819 */ /* 0x001fca0000011603 */
[----:B------:R-:W0:Y:S02]  /*0060*/  SHFL.IDX PT, R0, R29, RZ, 0x1f ;  /* 0x00001fff1d007589 */ /* 0x000e2400000e0000 */
[----:B0-----:R-:W-:-:S13]  /*0070*/  ISETP.EQ.AND P0, PT, R0, RZ, P0 ;  /* 0x000000ff0000720c */ /* 0x001fda0000702270 */
[----:B------:R-:W-:Y:S05]  /*0080*/  @!P0 BRA `(.L_x_1) ;  /* 0x0000000000208947 */ /* 0x000fea0003800000 */
[----:B------:R-:W-:Y:S02]  /*0090*/  ULDC.64 UR4, c[0x0][0x198] ;  /* 0x0000660000047ab9 */ /* 0x000fe40000000a00 */
[----:B------:R-:W-:Y:S02]  /*00a0*/  UIADD3 UR6, UP0, UR4, 0x370, URZ ;  /* 0x0000037004067890 */ /* 0x000fe4000ff1e03f */
[----:B------:R-:W-:Y:S02]  /*00b0*/  UIADD3 UR4, UP1, UR4, 0x470, URZ ;  /* 0x0000047004047890 */ /* 0x000fe4000ff3e03f */
[----:B------:R-:W-:Y:S02]  /*00c0*/  UIADD3.X UR7, URZ, UR5, URZ, UP0, !UPT ;  /* 0x000000053f077290 */ /* 0x000fe400087fe43f */
[----:B------:R-:W-:-:S07]  /*00d0*/  UIADD3.X UR5, URZ, UR5, URZ, UP1, !UPT ;  /* 0x000000053f057290 */ /* 0x000fce0008ffe43f */
[----:B------:R0:W-:Y:S02]  /*00e0*/  UTMACCTL.PF [UR6] ;  /* 0x00000000060079b9 */ /* 0x0001e40008040000 */
[----:B------:R0:W-:Y:S02]  /*00f0*/  UTMACCTL.PF [UR4] ;  /* 0x00000000040079b9 */ /* 0x0001e40008040000 */
[----:B0-----:R-:W-:Y:S01]  /*0100*/  NOP ;  /* 0x0000000000007918 */ /* 0x001fe20000000000 */
.L_x_1:
[----:B------:R-:W-:Y:S05]  /*0110*/  BSYNC B0 ;  /* 0x0000000000007941 */ /* 0x000fea0003800000 */
.L_x_0:
[----:B------:R-:W-:Y:S01]  /*0120*/  VOTEU.ANY UP0, P0 ;  /* 0x00000000003f7886 */ /* 0x000fe20000000100 */
[----:B------:R-:W0:Y:S01]  /*0130*/  SHFL.IDX PT, R0, R29, RZ, 0x1f ;  /* 0x00001fff1d007589 */ /* 0x000e2200000e0000 */
[----:B------:R-:W-:Y:S01]  /*0140*/  UMOV UR4, 0x80 ;  /* 0x0000008000047882 */ /* 0x000fe20000000000 */
[----:B------:R-:W-:Y:S01]  /*0150*/  UMOV UR7, 0x180 ;  /* 0x0000018000077882 */ /* 0x000fe20000000000 */
[----:B------:R-:W-:Y:S01]  /*0160*/  SHF.R.U32.HI R2, RZ, 0x7, R3 ;  /* 0x00000007ff027819 */ /* 0x000fe20000011603 */
[----:B------:R-:W1:Y:S01]  /*0170*/  @UP0 S2UR UR8, SR_CgaCtaId ;  /* 0x00000000000809c3 */ /* 0x000e620000008800 */
[----:B------:R-:W-:Y:S01]  /*0180*/  @UP0 UMOV UR6, 0x400 ;  /* 0x0000040000060882 */ /* 0x000fe20000000000 */
[----:B------:R-:W-:-:S04]  /*0190*/  @UP0 UIADD3 UR4, -UR4, 0x100000, URZ ;  /* 0x0010000004040890 */ /* 0x000fc8000fffe13f */
[----:B------:R-:W-:Y:S02]  /*01a0*/  @UP0 USHF.L.U32 UR5, UR4, 0xb, URZ ;  /* 0x0000000b04050899 */ /* 0x000fe4000800063f */
[----:B------:R-:W-:Y:S01]  /*01b0*/  @UP0 USHF.L.U32 UR4, UR4, 0x1, URZ ;  /* 0x0000000104040899 */ /* 0x000fe2000800063f */
[----:B------:R-:W-:Y:S01]  /*01c0*/  VOTEU.ANY UP1, P0 ;  /* 0x00000000003f7886 */ /* 0x000fe20000020100 */
[----:B0-----:R-:W-:Y:S02]  /*01d0*/  ISETP.NE.AND P1, PT, R0, RZ, PT ;  /* 0x000000ff0000720c */ /* 0x001fe40003f25270 */
[----:B------:R0:W2:Y:S01]  /*01e0*/  SHFL.IDX PT, R0, R2, RZ, 0x1f ;  /* 0x00001fff02007589 */ /* 0x0000a200000e0000 */
[----:B-1----:R-:W-:Y:S02]  /*01f0*/  @UP0 ULEA UR8, UR8, UR6, 0x18 ;  /* 0x0000000608080291 */ /* 0x002fe4000f8ec03f */
[----:B------:R-:W-:-:S04]  /*0200*/  @UP0 UIADD3 UR6, -UR7, 0x100000, URZ ;  /* 0x0010000007060890 */ /* 0x000fc8000fffe13f */
[----:B------:R-:W-:Y:S02]  /*0210*/  @UP0 USHF.L.U32 UR7, UR6, 0xb, URZ ;  /* 0x0000000b06070899 */ /* 0x000fe4000800063f */
[----:B------:R-:W-:Y:S01]  /*0220*/  @UP0 USHF.L.U32 UR6, UR6, 0x1, URZ ;  /* 0x0000000106060899 */ /* 0x000fe2000800063f */
[----:B------:R-:W-:Y:S01]  /*0230*/  VOTEU.ANY UP0, P0 ;  /* 0x00000000003f7886 */ /* 0x000fe20000000100 */
[----:B------:R-:W1:Y:S04]  /*0240*/  FENCE.VIEW.ASYNC.S ;  /* 0x00000000000073c6 */ /* 0x000e680000000000 */
[----:B-1----:R0:W1:Y:S06]  /*0250*/  @UP0 SYNCS.EXCH.64 URZ, [UR8+0x30800], UR4 ;  /* 0x03080004083f05b2 */ /* 0x00206c0008000100 */
[----:B------:R0:W3:Y:S02]  /*0260*/  @UP1 SYNCS.EXCH.64 URZ, [UR8+0x30820], UR6 ;  /* 0x03082006083f15b2 */ /* 0x0000e40008000100 */
[----:B0-----:R-:W-:Y:S05]  /*0270*/  @P1 BRA `(.L_x_2) ;  /* 0x0000000000481947 */ /* 0x001fea0003800000 */
[----:B------:R-:W0:Y:S01]  /*0280*/  S2UR UR5, SR_CgaCtaId ;  /* 0x00000000000579c3 */ /* 0x000e220000008800 */
[----:B------:R-:W-:Y:S01]  /*0290*/  UMOV UR4, 0x400 ;  /* 0x0000040000047882 */ /* 0x000fe20000000000 */
[----:B------:R-:W-:Y:S01]  /*02a0*/  UMOV UR6, 0x1 ;  /* 0x0000000100067882 */ /* 0x000fe20000000000 */
[----:B------:R-:W-:Y:S01]  /*02b0*/  UMOV UR7, 0x3 ;  /* 0x0000000300077882 */ /* 0x000fe20000000000 */
[----:B------:R-:W-:Y:S01]  /*02c0*/  ELECT P0, URZ, PT ;  /* 0x00000000003f782f */ /* 0x000fe20003800000 */
[----:B0-----:R-:W-:Y:S02]  /*02d0*/  ULEA UR8, UR5, UR4, 0x18 ;  /* 0x0000000405087291 */ /* 0x001fe4000f8ec03f */
[----:B------:R-:W-:-:S04]  /*02e0*/  UIADD3 UR4, -UR6, 0x100000, URZ ;  /* 0x0010000006047890 */ /* 0x000fc8000fffe13f */
[----:B------:R-:W-:Y:S02]  /*02f0*/  USHF.L.U32 UR5, UR4, 0xb, URZ ;  /* 0x0000000b04057899 */ /* 0x000fe4000800063f */
[----:B------:R-:W-:Y:S02]  /*0300*/  USHF.L.U32 UR4, UR4, 0x1, URZ ;  /* 0x0000000104047899 */ /* 0x000fe4000800063f */
[----:B------:R-:W-:-:S04]  /*0310*/  UIADD3 UR6, -UR7, 0x100000, URZ ;  /* 0x0010000007067890 */ /* 0x000fc8000fffe13f */
[----:B------:R-:W-:Y:S02]  /*0320*/  USHF.L.U32 UR7, UR6, 0xb, URZ ;  /* 0x0000000b06077899 */ /* 0x000fe4000800063f */
[----:B------:R-:W-:Y:S01]  /*0330*/  USHF.L.U32 UR6, UR6, 0x1, URZ ;  /* 0x0000000106067899 */ /* 0x000fe2000800063f */
[----:B------:R-:W0:Y:S03]  /*0340*/  FENCE.VIEW.ASYNC.S ;  /* 0x00000000000073c6 */ /* 0x000e260000000000 */
[----:B0-----:R0:W4:Y:S08]  /*0350*/  SYNCS.EXCH.64 URZ, [UR8+0x30830], UR4 ;  /* 0x03083004083f75b2 */ /* 0x0011300008000100 */
[----:B------:R0:W0:Y:S01]  /*0360*/  SYNCS.EXCH.64 URZ, [UR8+0x30840], UR6 ;  /* 0x03084006083f75b2 */ /* 0x0000220008000100 */
[----:B------:R0:W0:Y:S01]  /*0370*/  SYNCS.EXCH.64 URZ, [UR8+0x30838], UR4 ;  /* 0x03083804083f75b2 */ /* 0x0000220008000100 */
[----:B------:R0:W0:Y:S01]  /*0380*/  SYNCS.EXCH.64 URZ, [UR8+0x30848], UR6 ;  /* 0x03084806083f75b2 */ /* 0x0000220008000100 */
[----:B------:R-:W-:Y:S01]  /*0390*/  NOP ;  /* 0x0000000000007918 */ /* 0x000fe20000000000 */
.L_x_2:
[----:B------:R-:W5:Y:S01]  /*03a0*/  SHFL.IDX PT, R2, R29, RZ, 0x1f ;  /* 0x00001fff1d027589 */ /* 0x000f6200000e0000 */
[----:B------:R-:W-:Y:S01]  /*03b0*/  NOP ;  /* 0x0000000000007918 */ /* 0x000fe20000000000 */
[----:B-----5:R-:W-:-:S13]  /*03c0*/  ISETP.NE.AND P0, PT, R2, RZ, PT ;  /* 0x000000ff0200720c */ /* 0x020fda0003f05270 */
[----:B------:R-:W-:Y:S05]  /*03d0*/  @P0 BRA `(.L_x_3) ;  /* 0x0000000000480947 */ /* 0x000fea0003800000 */
[----:B0-----:R-:W0:Y:S01]  /*03e0*/  S2UR UR5, SR_CgaCtaId ;  /* 0x00000000000579c3 */ /* 0x001e220000008800 */
        /* <DEDUP_REMOVED lines=12> */
[----:B0-----:R0:W0:Y:S08]  /*04b0*/  SYNCS.EXCH.64 URZ, [UR8+0x30850], UR4 ;  /* 0x03085004083f75b2 */ /* 0x0010300008000100 */
[----:B------:R0:W0:Y:S01]  /*04c0*/  SYNCS.EXCH.64 URZ, [UR8+0x30860], UR6 ;  /* 0x03086006083f75b2 */ /* 0x0000220008000100 */
[----:B------:R0:W0:Y:S01]  /*04d0*/  SYNCS.EXCH.64 URZ, [UR8+0x30858], UR4 ;  /* 0x03085804083f75b2 */ /* 0x0000220008000100 */
[----:B------:R0:W0:Y:S01]  /*04e0*/  SYNCS.EXCH.64 URZ, [UR8+0x30868], UR6 ;  /* 0x03086806083f75b2 */ /* 0x0000220008000100 */
[----:B------:R-:W-:Y:S01]  /*04f0*/  NOP ;  /* 0x0000000000007918 */ /* 0x000fe20000000000 */
.L_x_3:
[----:B------:R-:W5:Y:S01]  /*0500*/  SHFL.IDX PT, R2, R29, RZ, 0x1f ;  /* 0x00001fff1d027589 */ /* 0x000f6200000e0000 */
[----:B------:R-:W-:Y:S01]  /*0510*/  NOP ;  /* 0x0000000000007918 */ /* 0x000fe20000000000 */
[----:B-----5:R-:W-:-:S13]  /*0520*/  ISETP.NE.AND P0, PT, R2, RZ, PT ;  /* 0x000000ff0200720c */ /* 0x020fda0003f05270 */
[----:B------:R-:W-:Y:S05]  /*0530*/  @P0 BRA `(.L_x_4) ;  /* 0x0000000000380947 */ /* 0x000fea0003800000 */
[----:B0-----:R-:W0:Y:S01]  /*0540*/  S2UR UR5, SR_CgaCtaId ;  /* 0x00000000000579c3 */ /* 0x001e220000008800 */
[----:B------:R-:W-:Y:S01]  /*0550*/  UMOV UR4, 0x400 ;  /* 0x0000040000047882 */ /* 0x000fe20000000000 */
[----:B------:R-:W-:Y:S01]  /*0560*/  UMOV UR7, 0x1 ;  /* 0x0000000100077882 */ /* 0x000fe20000000000 */
[----:B------:R-:W-:Y:S01]  /*0570*/  ELECT P0, URZ, PT ;  /* 0x00000000003f782f */ /* 0x000fe20003800000 */
[----:B0-----:R-:W-:Y:S02]  /*0580*/  ULEA UR6, UR5, UR4, 0x18 ;  /* 0x0000000405067291 */ /* 0x001fe4000f8ec03f */
[----:B------:R-:W-:-:S04]  /*0590*/  UIADD3 UR4, -UR7, 0x100000, URZ ;  /* 0x0010000007047890 */ /* 0x000fc8000fffe13f */
[----:B------:R-:W-:Y:S02]  /*05a0*/  USHF.L.U32 UR5, UR4, 0xb, URZ ;  /* 0x0000000b04057899 */ /* 0x000fe4000800063f */
[----:B------:R-:W-:Y:S01]  /*05b0*/  USHF.L.U32 UR4, UR4, 0x1, URZ ;  /* 0x0000000104047899 */ /* 0x000fe2000800063f */
[----:B------:R-:W0:Y:S11]  /*05c0*/  FENCE.VIEW.ASYNC.S ;  /* 0x00000000000073c6 */ /* 0x000e360000000000 */
[----:B0-----:R0:W0:Y:S01]  /*05d0*/  SYNCS.EXCH.64 URZ, [UR6+0x30870], UR4 ;  /* 0x03087004063f75b2 */ /* 0x0010220008000100 */
[----:B------:R0:W0:Y:S01]  /*05e0*/  SYNCS.EXCH.64 URZ, [UR6+0x30880], UR4 ;  /* 0x03088004063f75b2 */ /* 0x0000220008000100 */
[----:B------:R0:W0:Y:S01]  /*05f0*/  SYNCS.EXCH.64 URZ, [UR6+0x30878], UR4 ;  /* 0x03087804063f75b2 */ /* 0x0000220008000100 */
[----:B------:R0:W0:Y:S01]  /*0600*/  SYNCS.EXCH.64 URZ, [UR6+0x30888], UR4 ;  /* 0x03088804063f75b2 */ /* 0x0000220008000100 */
[----:B------:R-:W-:Y:S01]  /*0610*/  NOP ;  /* 0x0000000000007918 */ /* 0x000fe20000000000 */
.L_x_4:
        /* <DEDUP_REMOVED lines=22> */
.L_x_5:
        /* <DEDUP_REMOVED lines=22> */
.L_x_6:
[----:B--2---:R-:W-:Y:S01]  /*08e0*/  ISETP.NE.AND P0, PT, R0, RZ, PT ;  /* 0x000000ff0000720c */ /* 0x004fe20003f05270 */
[----:B------:R-:W-:Y:S01]  /*08f0*/  IMAD.MOV.U32 R26, RZ, RZ, 0x1 ;  /* 0x00000001ff1a7424 */ /* 0x000fe200078e00ff */
[----:B------:R-:W-:Y:S01]  /*0900*/  NOP ;  /* 0x0000000000007918 */ /* 0x000fe20000000000 */
[----:B------:R-:W-:Y:S01]  /*0910*/  ULDC.64 UR42, c[0x0][0x208] ;  /* 0x00008200002a7ab9 */ /* 0x000fe20000000a00 */
[----:B------:R-:W-:Y:S01]  /*0920*/  BSSY B6, `(.L_x_7) ;  /* 0x0000b3b000067945 */ /* 0x000fe20003800000 */
[----:B------:R-:W-:Y:S02]  /*0930*/  LOP3.LUT R27, R3, 0x7f, RZ, 0xc0, !PT ;  /* 0x0000007f031b7812 */ /* 0x000fe400078ec0ff */
[----:B------:R-:W-:Y:S01]  /*0940*/  SEL R26, R26, 0x2, !P0 ;  /* 0x000000021a1a7807 */ /* 0x000fe20004000000 */
[----:B01-34-:R-:W-:Y:S06]  /*0950*/  BAR.SYNC.DEFER_BLOCKING 0x0 ;  /* 0x0000000000007b1d */ /* 0x01bfec0000010000 */
[----:B------:R-:W-:Y:S05]  /*0960*/  @!P0 BRA `(.L_x_8) ;  /* 0x0000007c00d08947 */ /* 0x000fea0003800000 */
.L_x_9:
[----:B------:R-:W-:-:S08]  /*0970*/  NOP ;  /* 0x0000000000007918 */ /* 0x000fd00000000000 */
[----:B------:R-:W0:Y:S02]  /*0980*/  USETMAXREG.TRY_ALLOC.CTAPOOL UP0, 0xa0 ;  /* 0x000000a0000079c8 */ /* 0x000e240008000600 */
[----:B0-----:R-:W-:-:S13]  /*0990*/  PLOP3.LUT P0, PT, PT, PT, UP0, 0x80, 0x0 ;  /* 0x000000000000781c */ /* 0x001fda0003f0f008 */
[----:B------:R-:W-:Y:S05]  /*09a0*/  @!P0 BRA `(.L_x_9) ;  /* 0xfffffffc00f08947 */ /* 0x000fea000383ffff */
[----:B------:R-:W0:Y:S01]  /*09b0*/  LDC R2, c[0x0][0xc50] ;  /* 0x00031400ff027b82 */ /* 0x000e220000000800 */
[----:B------:R-:W1:Y:S07]  /*09c0*/  S2R R12, SR_TID.X ;  /* 0x00000000000c7919 */ /* 0x000e6e0000002100 */
[----:B------:R-:W2:Y:S08]  /*09d0*/  S2UR UR4, SR_CTAID.Y ;  /* 0x00000000000479c3 */ /* 0x000eb00000002600 */
[----:B------:R-:W3:Y:S08]  /*09e0*/  S2UR UR5, SR_CTAID.Z ;  /* 0x00000000000579c3 */ /* 0x000ef00000002700 */
[----:B------:R-:W-:Y:S06]  /*09f0*/  BAR.ARV 0x8, 0x200 ;  /* 0x0208000000007b1d */ /* 0x000fec0000002000 */
[----:B0-----:R-:W-:Y:S01]  /*0a00*/  ISETP.NE.AND P1, PT, R2, 0x1, PT ;  /* 0x000000010200780c */ /* 0x001fe20003f25270 */
[----:B--2---:R-:W-:Y:S01]  /*0a10*/  IMAD.U32 R5, RZ, RZ, UR4 ;  /* 0x00000004ff057e24 */ /* 0x004fe2000f8e00ff */
[----:B-1----:R-:W-:-:S11]  /*0a20*/  LOP3.LUT R4, R12, 0xffffff80, RZ, 0xc0, !PT ;  /* 0xffffff800c047812 */ /* 0x002fd600078ec0ff */
[----:B------:R-:W0:Y:S01]  /*0a30*/  @P1 LDC R0, c[0x0][0xc54] ;  /* 0x00031500ff001b82 */ /* 0x000e220000000800 */
[----:B------:R-:W-:-:S07]  /*0a40*/  ISETP.NE.AND P0, PT, R4, 0x80, PT ;  /* 0x000000800400780c */ /* 0x000fce0003f05270 */
[----:B------:R-:W1:Y:S08]  /*0a50*/  @P1 LDC R3, c[0x0][0xc58] ;  /* 0x00031600ff031b82 */ /* 0x000e700000000800 */
[----:B------:R-:W-:Y:S06]  /*0a60*/  @!P0 BAR.ARV 0x9, 0x100 ;  /* 0x0244000000008b1d */ /* 0x000fec0000002000 */
[----:B---3--:R-:W-:Y:S01]  /*0a70*/  ISETP.LE.AND P0, PT, RZ, UR5, PT ;  /* 0x00000005ff007c0c */ /* 0x008fe2000bf03270 */
[----:B0-----:R-:W-:-:S05]  /*0a80*/  @P1 IMAD.HI.U32 R0, R0, UR4, RZ ;  /* 0x0000000400001c27 */ /* 0x001fca000f8e00ff */
[----:B-1----:R-:W-:-:S05]  /*0a90*/  @P1 SHF.R.U32.HI R5, RZ, R3, R0 ;  /* 0x00000003ff051219 */ /* 0x002fca0000011600 */
[----:B------:R4:W-:Y:S01]  /*0aa0*/  STL [R1+0xc], R5 ;  /* 0x00000c0501007387 */ /* 0x0009e20000100800 */
[----:B------:R-:W-:-:S04]  /*0ab0*/  IMAD.MOV R3, RZ, RZ, -R5 ;  /* 0x000000ffff037224 */ /* 0x000fc800078e0a05 */
[----:B------:R-:W-:Y:S01]  /*0ac0*/  IMAD R2, R2, R3, UR4 ;  /* 0x0000000402027e24 */ /* 0x000fe2000f8e0203 */
[----:B------:R-:W-:Y:S06]  /*0ad0*/  @!P0 BRA `(.L_x_10) ;  /* 0x000000b0007c8947 */ /* 0x000fec0003800000 */
[----:B----4-:R-:W0:Y:S01]  /*0ae0*/  LDC.64 R4, c[0x0][0x418] ;  /* 0x00010600ff047b82 */ /* 0x010e220000000a00 */
[----:B------:R-:W-:Y:S01]  /*0af0*/  LOP3.LUT R8, R2, 0xffff, RZ, 0xc0, !PT ;  /* 0x0000ffff02087812 */ /* 0x000fe200078ec0ff */
[----:B------:R-:W-:-:S06]  /*0b00*/  IMAD.MOV.U32 R19, RZ, RZ, RZ ;  /* 0x000000ffff137224 */ /* 0x000fcc00078e00ff */
[----:B------:R-:W1:Y:S08]  /*0b10*/  LDC R18, c[0x0][0x424] ;  /* 0x00010900ff127b82 */ /* 0x000e700000000800 */
[----:B------:R-:W2:Y:S01]  /*0b20*/  LDC R3, c[0x0][0x2f0] ;  /* 0x0000bc00ff037b82 */ /* 0x000ea20000000800 */
[----:B0-----:R-:W-:-:S04]  /*0b30*/  ISETP.NE.U32.AND P0, PT, R4, RZ, PT ;  /* 0x000000ff0400720c */ /* 0x001fc80003f05070 */
[----:B------:R-:W-:-:S04]  /*0b40*/  ISETP.NE.AND.EX P0, PT, R5, RZ, PT, P0 ;  /* 0x000000ff0500720c */ /* 0x000fc80003f05300 */
[----:B-1----:R-:W-:-:S05]  /*0b50*/  SEL R18, R18, 0x1, P0 ;  /* 0x0000000112127807 */ /* 0x002fca0000000000 */
[----:B--2---:R-:W-:-:S04]  /*0b60*/  IMAD R18, R18, R3, RZ ;  /* 0x0000000312127224 */ /* 0x004fc800078e02ff */
[C---:B------:R-:W-:Y:S01]  /*0b70*/  VIADD R0, R18.reuse, 0xbf ;  /* 0x000000bf12007836 */ /* 0x040fe20000000000 */
[----:B------:R-:W-:-:S03]  /*0b80*/  ISETP.GE.AND P0, PT, R18, 0x1, PT ;  /* 0x000000011200780c */ /* 0x000fc60003f06270 */
[----:B------:R-:W-:-:S05]  /*0b90*/  IMAD.HI R0, R0, 0x2aaaaaab, RZ ;  /* 0x2aaaaaab00007827 */ /* 0x000fca00078e02ff */
[----:B------:R-:W-:-:S04]  /*0ba0*/  SHF.R.U32.HI R3, RZ, 0x1f, R0 ;  /* 0x0000001fff037819 */ /* 0x000fc80000011600 */
[----:B------:R-:W-:Y:S01]  /*0bb0*/  LEA.HI.SX32 R0, R0, R3, 0x1b ;  /* 0x0000000300007211 */ /* 0x000fe200078fdaff */
[----:B------:R-:W-:Y:S06]  /*0bc0*/  @!P0 BRA `(.L_x_11) ;  /* 0x0000000000788947 */ /* 0x000fec0003800000 */
[----:B------:R-:W-:-:S04]  /*0bd0*/  SHF.R.U32.HI R5, RZ, 0x10, R2 ;  /* 0x00000010ff057819 */ /* 0x000fc80000011602 */
[----:B------:R-:W-:-:S13]  /*0be0*/  ISETP.NE.AND P0, PT, R5, RZ, PT ;  /* 0x000000ff0500720c */ /* 0x000fda0003f05270 */
[----:B------:R-:W0:Y:S02]  /*0bf0*/  @!P0 LDC R5, c[0x0][0x9f0] ;  /* 0x00027c00ff058b82 */ /* 0x000e240000000800 */
[-C--:B0-----:R-:W-:Y:S02]  /*0c00*/  IABS R7, R5.reuse ;  /* 0x0000000500077213 */ /* 0x081fe40000000000 */
[----:B------:R-:W-:Y:S02]  /*0c10*/  IADD3 R4, R0, -0x1, R5 ;  /* 0xffffffff00047810 */ /* 0x000fe40007ffe005 */
[----:B------:R-:W0:Y:S01]  /*0c20*/  I2F.RP R6, R7 ;  /* 0x0000000700067306 */ /* 0x000e220000209400 */
[----:B------:R-:W-:-:S05]  /*0c30*/  IABS R11, R5 ;  /* 0x00000005000b7213 */ /* 0x000fca0000000000 */
[----:B------:R-:W-:Y:S02]  /*0c40*/  IMAD.MOV R11, RZ, RZ, -R11 ;  /* 0x000000ffff0b7224 */ /* 0x000fe400078e0a0b */
[----:B0-----:R-:W0:Y:S02]  /*0c50*/  MUFU.RCP R6, R6 ;  /* 0x0000000600067308 */ /* 0x001e240000001000 */
[----:B0-----:R-:W-:Y:S01]  /*0c60*/  VIADD R2, R6, 0xffffffe ;  /* 0x0ffffffe06027836 */ /* 0x001fe20000000000 */
[----:B------:R-:W-:Y:S02]  /*0c70*/  IABS R6, R4 ;  /* 0x0000000400067213 */ /* 0x000fe40000000000 */
[----:B------:R-:W-:-:S03]  /*0c80*/  LOP3.LUT R4, R4, R5, RZ, 0x3c, !PT ;  /* 0x0000000504047212 */ /* 0x000fc600078e3cff */
[----:B------:R0:W1:Y:S01]  /*0c90*/  F2I.FTZ.U32.TRUNC.NTZ R3, R2 ;  /* 0x0000000200037305 */ /* 0x000062000021f000 */
[----:B------:R-:W-:Y:S01]  /*0ca0*/  ISETP.GE.AND P2, PT, R4, RZ, PT ;  /* 0x000000ff0400720c */ /* 0x000fe20003f46270 */
[----:B0-----:R-:W-:Y:S02]  /*0cb0*/  IMAD.MOV.U32 R2, RZ, RZ, RZ ;  /* 0x000000ffff027224 */ /* 0x001fe400078e00ff */
[----:B-1----:R-:W-:-:S04]  /*0cc0*/  IMAD.MOV R10, RZ, RZ, -R3 ;  /* 0x000000ffff0a7224 */ /* 0x002fc800078e0a03 */
[----:B------:R-:W-:-:S04]  /*0cd0*/  IMAD R9, R10, R7, RZ ;  /* 0x000000070a097224 */ /* 0x000fc800078e02ff */
[----:B------:R-:W-:-:S04]  /*0ce0*/  IMAD.HI.U32 R3, R3, R9, R2 ;  /* 0x0000000903037227 */ /* 0x000fc800078e0002 */
[----:B------:R-:W-:Y:S02]  /*0cf0*/  IMAD.MOV.U32 R2, RZ, RZ, R11 ;  /* 0x000000ffff027224 */ /* 0x000fe400078e000b */
[----:B------:R-:W-:-:S04]  /*0d00*/  IMAD.HI.U32 R3, R3, R6, RZ ;  /* 0x0000000603037227 */ /* 0x000fc800078e00ff */
[----:B------:R-:W-:-:S05]  /*0d10*/  IMAD R2, R3, R2, R6 ;  /* 0x0000000203027224 */ /* 0x000fca00078e0206 */
[----:B------:R-:W-:-:S13]  /*0d20*/  ISETP.GT.U32.AND P1, PT, R7, R2, PT ;  /* 0x000000020700720c */ /* 0x000fda0003f24070 */
[----:B------:R-:W-:Y:S02]  /*0d30*/  @!P1 IMAD.IADD R2, R2, 0x1, -R7 ;  /* 0x0000000102029824 */ /* 0x000fe400078e0a07 */
[----:B------:R-:W-:Y:S01]  /*0d40*/  @!P1 VIADD R3, R3, 0x1 ;  /* 0x0000000103039836 */ /* 0x000fe20000000000 */
[----:B------:R-:W-:Y:S02]  /*0d50*/  ISETP.NE.AND P1, PT, R5, RZ, PT ;  /* 0x000000ff0500720c */ /* 0x000fe40003f25270 */
[----:B------:R-:W-:-:S13]  /*0d60*/  ISETP.GE.U32.AND P0, PT, R2, R7, PT ;  /* 0x000000070200720c */ /* 0x000fda0003f06070 */
[----:B------:R-:W-:-:S05]  /*0d70*/  @P0 VIADD R3, R3, 0x1 ;  /* 0x0000000103030836 */ /* 0x000fca0000000000 */
[----:B------:R-:W-:Y:S02]  /*0d80*/  @!P2 IADD3 R3, -R3, RZ, RZ ;  /* 0x000000ff0303a210 */ /* 0x000fe40007ffe1ff */
[----:B------:R-:W-:-:S05]  /*0d90*/  @!P1 LOP3.LUT R3, RZ, R5, RZ, 0x33, !PT ;  /* 0x00000005ff039212 */ /* 0x000fca00078e33ff */
[----:B------:R-:W-:-:S07]  /*0da0*/  IMAD.MOV.U32 R19, RZ, RZ, R3 ;  /* 0x000000ffff137224 */ /* 0x000fce00078e0003 */
.L_x_11:
[-C--:B------:R-:W-:Y:S01]  /*0db0*/  IMAD R2, R8, R19.reuse, RZ ;  /* 0x0000001308027224 */ /* 0x080fe200078e02ff */
[----:B------:R-:W-:Y:S01]  /*0dc0*/  PLOP3.LUT P0, PT, PT, PT, PT, 0x80, 0x0 ;  /* 0x000000000000781c */ /* 0x000fe20003f0f070 */
[----:B------:R-:W-:Y:S01]  /*0dd0*/  VIADD R17, R12, 0xffffff80 ;  /* 0xffffff800c117836 */ /* 0x000fe20000000000 */
[----:B------:R-:W-:Y:S01]  /*0de0*/  CS2R R150, SRZ ;  /* 0x0000000000967805 */ /* 0x000fe2000001ff00 */
[----:B------:R-:W-:Y:S01]  /*0df0*/  IMAD.MOV.U32 R16, RZ, RZ, RZ ;  /* 0x000000ffff107224 */ /* 0x000fe200078e00ff */
[----:B------:R-:W-:Y:S01]  /*0e00*/  VIADDMNMX R19, R2, R19, R0, PT ;  /* 0x0000001302137246 */ /* 0x000fe20003800100 */
[----:B------:R0:W-:Y:S01]  /*0e10*/  STL [R1+0x8], R2 ;  /* 0x0000080201007387 */ /* 0x0001e20000100800 */
[----:B------:R-:W-:Y:S01]  /*0e20*/  IMAD.MOV.U32 R0, RZ, RZ, RZ ;  /* 0x000000ffff007224 */ /* 0x000fe200078e00ff */
[----:B------:R-:W-:Y:S02]  /*0e30*/  CS2R R30, SRZ ;  /* 0x00000000001e7805 */ /* 0x000fe4000001ff00 */
[----:B------:R-:W-:-:S02]  /*0e40*/  ISETP.GT.AND P1, PT, R19, R2, PT ;  /* 0x000000021300720c */ /* 0x000fc40003f24270 */
[----:B------:R-:W-:Y:S02]  /*0e50*/  CS2R R32, SRZ ;  /* 0x0000000000207805 */ /* 0x000fe4000001ff00 */
[----:B------:R-:W-:Y:S02]  /*0e60*/  CS2R R22, SRZ ;  /* 0x0000000000167805 */ /* 0x000fe4000001ff00 */
[----:B------:R-:W-:Y:S02]  /*0e70*/  CS2R R24, SRZ ;  /* 0x0000000000187805 */ /* 0x000fe4000001ff00 */
[----:B------:R-:W-:Y:S02]  /*0e80*/  CS2R R14, SRZ ;  /* 0x00000000000e7805 */ /* 0x000fe4000001ff00 */
[----:B------:R-:W-:Y:S02]  /*0e90*/  CS2R R20, SRZ ;  /* 0x0000000000147805 */ /* 0x000fe4000001ff00 */
[----:B------:R-:W-:-:S02]  /*0ea0*/  CS2R R10, SRZ ;  /* 0x00000000000a7805 */ /* 0x000fc4000001ff00 */
[----:B------:R-:W-:Y:S02]  /*0eb0*/  CS2R R12, SRZ ;  /* 0x00000000000c7805 */ /* 0x000fe4000001ff00 */
[----:B------:R-:W-:Y:S02]  /*0ec0*/  CS2R R6, SRZ ;  /* 0x0000000000067805 */ /* 0x000fe4000001ff00 */
[----:B------:R-:W-:Y:S02]  /*0ed0*/  CS2R R8, SRZ ;  /* 0x0000000000087805 */ /* 0x000fe4000001ff00 */
[----:B------:R-:W-:Y:S02]  /*0ee0*/  CS2R R4, SRZ ;  /* 0x0000000000047805 */ /* 0x000fe4000001ff00 */
[----:B------:R-:W-:Y:S02]  /*0ef0*/  CS2R R34, SRZ ;  /* 0x0000000000227805 */ /* 0x000fe4000001ff00 */
[----:B0-----:R-:W-:-:S02]  /*0f00*/  CS2R R2, SRZ ;  /* 0x0000000000027805 */ /* 0x001fc4000001ff00 */
[----:B------:R-:W-:Y:S02]  /*0f10*/  CS2R R28, SRZ ;  /* 0x00000000001c7805 */ /* 0x000fe4000001ff00 */
[----:B------:R-:W-:Y:S01]  /*0f20*/  CS2R R36, SRZ ;  /* 0x0000000000247805 */ /* 0x000fe2000001ff00 */
[----:B------:R-:W-:Y:S06]  /*0f30*/  @!P1 BRA `(.L_x_12) ;  /* 0x0000006400b89947 */ /* 0x000fec0003800000 */
[----:B------:R-:W-:Y:S01]  /*0f40*/  SHF.R.S32.HI R16, RZ, 0x1f, R17 ;  /* 0x0000001fff107819 */ /* 0x000fe20000011411 */
[----:B------:R-:W0:Y:S01]  /*0f50*/  S2UR UR4, SR_CgaCtaId ;  /* 0x00000000000479c3 */ /* 0x000e220000008800 */
[----:B------:R-:W-:Y:S02]  /*0f60*/  UMOV UR36, 0x400 ;  /* 0x0000040000247882 */ /* 0x000fe40000000000 */
[----:B------:R-:W-:-:S04]  /*0f70*/  LEA.HI R22, R16, R17, RZ, 0x7 ;  /* 0x0000001110167211 */ /* 0x000fc800078f38ff */
[----:B------:R-:W-:-:S06]  /*0f80*/  SHF.R.S32.HI R0, RZ, 0x7, R22 ;  /* 0x00000007ff007819 */ /* 0x000fcc0000011416 */
[----:B------:R-:W1:Y:S01]  /*0f90*/  SHFL.IDX PT, R0, R0, RZ, 0x1f ;  /* 0x00001fff00007589 */ /* 0x000e6200000e0000 */
[----:B0-----:R-:W-:-:S04]  /*0fa0*/  ULEA UR36, UR4, UR36, 0x18 ;  /* 0x0000002404247291 */ /* 0x001fc8000f8ec03f */
[----:B------:R-:W-:-:S04]  /*0fb0*/  UIADD3 UR4, UR36, 0x1e800, URZ ;  /* 0x0001e80024047890 */ /* 0x000fc8000fffe03f */
[----:B------:R-:W-:Y:S01]  /*0fc0*/  ULOP3.LUT UP0, URZ, UR4, 0x3ff, URZ, 0xc0, !UPT ;  /* 0x000003ff043f7892 */ /* 0x000fe2000f80c03f */
[----:B-1----:R0:W-:Y:S05]  /*0fd0*/  STL [R1+0x4], R0 ;  /* 0x0000040001007387 */ /* 0x0021ea0000100800 */
[----:B------:R-:W-:-:S13]  /*0fe0*/  PLOP3.LUT P0, PT, PT, PT, UP0, 0x80, 0x0 ;  /* 0x000000000000781c */ /* 0x000fda0003f0f008 */
[----:B0-----:R-:W-:Y:S05]  /*0ff0*/  @!P0 BRA `(.L_x_13) ;  /* 0x0000000000408947 */ /* 0x001fea0003800000 */
[----:B------:R-:W-:Y:S01]  /*1000*/  MOV R0, 0x0 ;  /* 0x0000000000007802 */ /* 0x000fe20000000f00 */
[----:B------:R-:W-:Y:S01]  /*1010*/  ULDC.64 UR4, c[0x4][0xa8] ;  /* 0x01002a0000047ab9 */ /* 0x000fe20000000a00 */
[----:B------:R-:W-:Y:S01]  /*1020*/  ULDC.64 UR6, c[0x4][0x48] ;  /* 0x0100120000067ab9 */ /* 0x000fe20000000a00 */
[----:B------:R-:W-:Y:S01]  /*1030*/  IMAD.U32 R4, RZ, RZ, UR4 ;  /* 0x00000004ff047e24 */ /* 0x000fe2000f8e00ff */
[----:B------:R0:W1:Y:S01]  /*1040*/  LDC.64 R2, c[0x4][R0] ;  /* 0x0100000000027b82 */ /* 0x0000620000000a00 */
[----:B------:R-:W-:Y:S01]  /*1050*/  IMAD.U32 R5, RZ, RZ, UR5 ;  /* 0x00000005ff057e24 */ /* 0x000fe2000f8e00ff */
[----:B------:R-:W-:Y:S01]  /*1060*/  ULDC.64 UR4, c[0x4][0xb0] ;  /* 0x01002c0000047ab9 */ /* 0x000fe20000000a00 */
[----:B------:R-:W-:Y:S02]  /*1070*/  IMAD.U32 R10, RZ, RZ, UR6 ;  /* 0x00000006ff0a7e24 */ /* 0x000fe4000f8e00ff */
[----:B------:R-:W-:Y:S02]  /*1080*/  IMAD.U32 R6, RZ, RZ, UR4 ;  /* 0x00000004ff067e24 */ /* 0x000fe4000f8e00ff */
[----:B------:R-:W-:-:S02]  /*1090*/  IMAD.U32 R7, RZ, RZ, UR5 ;  /* 0x00000005ff077e24 */ /* 0x000fc4000f8e00ff */
[----:B------:R-:W-:Y:S02]  /*10a0*/  IMAD.U32 R11, RZ, RZ, UR7 ;  /* 0x00000007ff0b7e24 */ /* 0x000fe4000f8e00ff */
[----:B------:R-:W-:Y:S02]  /*10b0*/  IMAD.MOV.U32 R8, RZ, RZ, 0x70 ;  /* 0x00000070ff087424 */ /* 0x000fe400078e00ff */
[----:B------:R-:W-:Y:S02]  /*10c0*/  IMAD.MOV.U32 R12, RZ, RZ, 0x1 ;  /* 0x00000001ff0c7424 */ /* 0x000fe400078e00ff */
[----:B0-----:R-:W-:-:S07]  /*10d0*/  IMAD.MOV.U32 R13, RZ, RZ, RZ ;  /* 0x000000ffff0d7224 */ /* 0x001fce00078e00ff */
[----:B------:R-:W-:-:S07]  /*10e0*/  LEPC R20, `(.L_x_13) ;  /* 0x000000001014794e */ /* 0x000fce0000000000 */
[----:B-1----:R-:W-:Y:S05]  /*10f0*/  CALL.ABS.NOINC R2 ;  /* 0x0000000002007343 */ /* 0x002fea0003c00000 */
.L_x_13:
[----:B------:R-:W-:Y:S01]  /*1100*/  SHF.L.U32 R2, RZ, 0x1f, RZ ;  /* 0x0000001fff027819 */ /* 0x000fe200000006ff */
[----:B------:R-:W-:Y:S01]  /*1110*/  IMAD.MOV.U32 R5, RZ, RZ, 0x20 ;  /* 0x00000020ff057424 */ /* 0x000fe200078e00ff */
[----:B------:R-:W-:Y:S02]  /*1120*/  LEA.HI R4, R16, R17, RZ, 0x4 ;  /* 0x0000001110047211 */ /* 0x000fe400078f20ff */
[----:B------:R-:W0:Y:S01]  /*1130*/  SYNCS.PHASECHK.TRANS64.TRYWAIT P1, [UR36+0x30800], R2 ;  /* 0x03080002ff0075a7 */ /* 0x000e220008020164 */
[----:B------:R-:W-:Y:S02]  /*1140*/  LOP3.LUT R26, R26, 0x1, RZ, 0xfc, !PT ;  /* 0x000000011a1a7812 */ /* 0x000fe400078efcff */
[----:B------:R-:W-:Y:S02]  /*1150*/  LOP3.LUT R0, R4, 0xfffffff0, RZ, 0xc0, !PT ;  /* 0xfffffff004007812 */ /* 0x000fe400078ec0ff */
[----:B------:R-:W-:Y:S02]  /*1160*/  ISETP.NE.AND P0, PT, R26, 0x3, PT ;  /* 0x000000031a00780c */ /* 0x000fe40003f05270 */
[----:B------:R-:W-:-:S04]  /*1170*/  IADD3 R0, R17, -R0, RZ ;  /* 0x8000000011007210 */ /* 0x000fc80007ffe0ff */
[----:B------:R-:W-:-:S04]  /*1180*/  SHF.R.S32.HI R3, RZ, 0x1f, R0 ;  /* 0x0000001fff037819 */ /* 0x000fc80000011400 */
[----:B------:R-:W-:-:S04]  /*1190*/  LEA.HI R6, R3, R0, RZ, 0x3 ;  /* 0x0000000003067211 */ /* 0x000fc800078f18ff */
[----:B------:R-:W-:-:S05]  /*11a0*/  LOP3.LUT R3, R6, 0xfffffff8, RZ, 0xc0, !PT ;  /* 0xfffffff806037812 */ /* 0x000fca00078ec0ff */
[----:B------:R-:W-:-:S05]  /*11b0*/  IMAD.IADD R8, R0, 0x1, -R3 ;  /* 0x0000000100087824 */ /* 0x000fca00078e0a03 */
[----:B------:R-:W-:Y:S01]  /*11c0*/  LOP3.LUT P2, RZ, R8, 0x4, RZ, 0xc0, !PT ;  /* 0x0000000408ff7812 */ /* 0x000fe2000784c0ff */
[----:B0-----:R-:W-:-:S12]  /*11d0*/  @!P1 BRA `(.L_x_14) ;  /* 0x000000a800c49947 */ /* 0x001fd80003800000 */
.L_x_109:
[----:B------:R-:W-:Y:S01]  /*11e0*/  SEL R7, R5, 0xffffffe0, !P2 ;  /* 0xffffffe005077807 */ /* 0x000fe20005000000 */
[----:B------:R-:W-:Y:S06]  /*11f0*/  @!P0 BRA `(.L_x_15) ;  /* 0x0000000000048947 */ /* 0x000fec0003800000 */
[----:B------:R-:W-:Y:S01]  /*1200*/  BPT.TRAP 0x1 ;  /* 0x000000040000795c */ /* 0x000fe20000300000 */
.L_x_15:
[----:B------:R1:W2:Y:S01]  /*1210*/  SYNCS.PHASECHK.TRANS64.TRYWAIT P2, [UR36+0x30830], R2 ;  /* 0x03083002ff0075a7 */ /* 0x0002a20008040164 */
[----:B------:R-:W-:Y:S05]  /*1220*/  @!P0 BRA `(.L_x_16) ;  /* 0x0000000000048947 */ /* 0x000fea0003800000 */
[----:B------:R-:W-:Y:S01]  /*1230*/  BPT.TRAP 0x1 ;  /* 0x000000040000795c */ /* 0x000fe20000300000 */
.L_x_16:
[----:B0-----:R-:W3:Y:S01]  /*1240*/  LDL R3, [R1+0x4] ;  /* 0x0000040001037983 */ /* 0x001ee20000100800 */
[----:B------:R-:W-:Y:S01]  /*1250*/  ISETP.NE.AND P1, PT, R27, RZ, PT ;  /* 0x000000ff1b00720c */ /* 0x000fe20003f25270 */
[----:B---3--:R-:W-:-:S05]  /*1260*/  IMAD.HI R0, R3, 0x55555556, RZ ;  /* 0x5555555603007827 */ /* 0x008fca00078e02ff */
[----:B------:R-:W-:-:S05]  /*1270*/  LEA.HI R0, R0, R0, RZ, 0x1 ;  /* 0x0000000000007211 */ /* 0x000fca00078f08ff */
[----:B------:R-:W-:-:S05]  /*1280*/  IMAD R0, R0, -0x3, R3 ;  /* 0xfffffffd00007824 */ /* 0x000fca00078e0203 */
[----:B------:R-:W-:-:S05]  /*1290*/  LEA R3, R0, UR36, 0xd ;  /* 0x0000002400037c11 */ /* 0x000fca000f8e68ff */
[----:B------:R0:W-:Y:S01]  /*12a0*/  STL [R1], R3 ;  /* 0x0000000301007387 */ /* 0x0001e20000100800 */
[----:B------:R-:W-:-:S05]  /*12b0*/  VIADD R0, R3, 0xc400 ;  /* 0x0000c40003007836 */ /* 0x000fca0000000000 */
[----:B------:R-:W-:-:S04]  /*12c0*/  SHF.R.U32.HI R0, RZ, 0x4, R0 ;  /* 0x00000004ff007819 */ /* 0x000fc80000011600 */
[----:B------:R-:W-:Y:S01]  /*12d0*/  LOP3.LUT R152, R0, 0x3fff, RZ, 0xc0, !PT ;  /* 0x00003fff00987812 */ /* 0x000fe200078ec0ff */
[----:B0-2---:R-:W-:Y:S06]  /*12e0*/  @P2 BRA `(.L_x_17) ;  /* 0x0000000000082947 */ /* 0x005fec0003800000 */
[----:B------:R-:W0:Y:S02]  /*12f0*/  SYNCS.PHASECHK.TRANS64.TRYWAIT P2, [UR36+0x30830], R2 ;  /* 0x03083002ff0075a7 */ /* 0x000e240008040164 */
[----:B0-----:R-:W-:Y:S05]  /*1300*/  @!P2 BRA `(.L_x_18) ;  /* 0x000000a80090a947 */ /* 0x001fea0003800000 */
.L_x_17:
[----:B------:R-:W-:Y:S05]  /*1310*/  WARPSYNC.ALL ;  /* 0x0000000000007948 */ /* 0x000fea0003800000 */
[----:B------:R-:W-:Y:S01]  /*1320*/  IMAD.MOV.U32 R0, RZ, RZ, RZ ;  /* 0x000000ffff007224 */ /* 0x000fe200078e00ff */
[----:B------:R-:W-:Y:S01]  /*1330*/  LOP3.LUT R152, R152, 0x10000, RZ, 0xfc, !PT ;  /* 0x0001000098987812 */ /* 0x000fe200078efcff */
[----:B------:R-:W-:Y:S02]  /*1340*/  IMAD.MOV.U32 R151, RZ, RZ, RZ ;  /* 0x000000ffff977224 */ /* 0x000fe400078e00ff */
[----:B------:R-:W-:Y:S01]  /*1350*/  IMAD.MOV.U32 R153, RZ, RZ, 0x40000040 ;  /* 0x40000040ff997424 */ /* 0x000fe200078e00ff */
[----:B------:R-:W-:Y:S01]  /*1360*/  UIADD3 UR4, UR36, 0x12400, URZ ;  /* 0x0001240024047890 */ /* 0x000fe2000fffe03f */
[----:B------:R-:W2:Y:S01]  /*1370*/  LDL R121, [R1+0x8] ;  /* 0x0000080001797983 */ /* 0x000ea20000100800 */
[C---:B------:R-:W-:Y:S01]  /*1380*/  R2UR UR8, R152.reuse ;  /* 0x00000000980872ca */ /* 0x040fe200000e0000 */
[----:B------:R-:W-:Y:S01]  /*1390*/  WARPGROUP.ARRIVE ;  /* 0x00000000000079c5 */ /* 0x000fe20000000000 */
[----:B------:R-:W-:Y:S01]  /*13a0*/  USHF.R.U32.HI UR4, URZ, 0x4, UR4 ;  /* 0x000000043f047899 */ /* 0x000fe20008011604 */
[----:B------:R-:W-:Y:S01]  /*13b0*/  R2UR UR9, R153 ;  /* 0x00000000990972ca */ /* 0x000fe200000e0000 */
[----:B------:R-:W-:Y:S01]  /*13c0*/  UMOV UR11, 0x40000040 ;  /* 0x40000040000b7882 */ /* 0x000fe20000000000 */
[----:B------:R-:W-:Y:S01]  /*13d0*/  R2UR UR16, R152 ;  /* 0x00000000981072ca */ /* 0x000fe200000e0000 */
[----:B------:R-:W-:Y:S01]  /*13e0*/  ULOP3.LUT UR4, UR4, 0x3fff, URZ, 0xc0, !UPT ;  /* 0x00003fff04047892 */ /* 0x000fe2000f8ec03f */
[----:B------:R-:W-:Y:S01]  /*13f0*/  LOP3.LUT R22, R22, 0xffffff80, RZ, 0xc0, !PT ;  /* 0xffffff8016167812 */ /* 0x000fe200078ec0ff */
[----:B------:R-:W-:Y:S01]  /*1400*/  UMOV UR13, 0x40000040 ;  /* 0x40000040000d7882 */ /* 0x000fe20000000000 */
[----:B------:R-:W-:Y:S01]  /*1410*/  UMOV UR15, 0x40000040 ;  /* 0x40000040000f7882 */ /* 0x000fe20000000000 */
[----:B------:R-:W-:Y:S01]  /*1420*/  ULOP3.LUT UR6, UR4, 0x10000, URZ, 0xfc, !UPT ;  /* 0x0001000004067892 */ /* 0x000fe2000f8efc3f */
[----:B01----:R-:W-:Y:S01]  /*1430*/  IMAD.MOV.U32 R2, RZ, RZ, -0x2 ;  /* 0xfffffffeff027424 */ /* 0x003fe200078e00ff */
[----:B------:R-:W-:Y:S01]  /*1440*/  UMOV UR17, 0x40000040 ;  /* 0x4000004000117882 */ /* 0x000fe20000000000 */
[----:B------:R-:W-:Y:S01]  /*1450*/  UMOV UR19, 0x40000040 ;  /* 0x4000004000137882 */ /* 0x000fe20000000000 */
[----:B------:R-:W-:Y:S01]  /*1460*/  UIADD3 UR14, UR6, 0x4, URZ ;  /* 0x00000004060e7890 */ /* 0x000fe2000fffe03f */
[----:B------:R-:W-:Y:S01]  /*1470*/  IMAD.IADD R22, R17, 0x1, -R22 ;  /* 0x0000000111167824 */ /* 0x000fe200078e0a16 */
[----:B------:R-:W-:Y:S01]  /*1480*/  UIADD3 UR18, UR6, 0x6, URZ ;  /* 0x0000000606127890 */ /* 0x000fe2000fffe03f */
[----:B------:R-:W-:Y:S01]  /*1490*/  P2R R11, PR, RZ, 0x2 ;  /* 0x00000002ff0b7803 */ /* 0x000fe20000000000 */
[----:B------:R-:W-:Y:S01]  /*14a0*/  UMOV UR10, UR6 ;  /* 0x00000006000a7c82 */ /* 0x000fe20008000000 */
[----:B------:R-:W-:Y:S01]  /*14b0*/  UIADD3 UR12, UR16, 0x4, URZ ;  /* 0x00000004100c7890 */ /* 0x000fe2000fffe03f */
[----:B------:R-:W-:Y:S01]  /*14c0*/  HGMMA.64x192x16.F32 R24, gdesc[UR8], RZ, !UPT, gsb0 ;  /* 0x02e00000081879f0 */ /* 0x000fe2000c0008ff */
[----:B------:R-:W-:Y:S01]  /*14d0*/  UIADD3 UR8, UR16, 0x2, URZ ;  /* 0x0000000210087890 */ /* 0x000fe2000fffe03f */
[----:B------:R-:W-:Y:S01]  /*14e0*/  SHF.R.S32.HI R3, RZ, 0x1f, R22 ;  /* 0x0000001fff037819 */ /* 0x000fe20000011416 */
[----:B------:R-:W-:Y:S01]  /*14f0*/  UIADD3 UR10, UR6, 0x2, URZ ;  /* 0x00000002060a7890 */ /* 0x000fe2000fffe03f */
[----:B------:R-:W-:Y:S01]  /*1500*/  P2R R13, PR, RZ, 0x1 ;  /* 0x00000001ff0d7803 */ /* 0x000fe20000000000 */
[----:B------:R-:W-:Y:S01]  /*1510*/  UMOV UR9, 0x40000040 ;  /* 0x4000004000097882 */ /* 0x000fe20000000000 */
[----:B------:R-:W-:Y:S01]  /*1520*/  UMOV UR11, 0x40000040 ;  /* 0x40000040000b7882 */ /* 0x000fe20000000000 */
[----:B------:R-:W-:Y:S01]  /*1530*/  UIADD3 UR16, UR16, 0x6, URZ ;  /* 0x0000000610107890 */ /* 0x000fe2000fffe03f */
[----:B------:R-:W-:Y:S01]  /*1540*/  LEA.HI R3, R3, R22, RZ, 0x2 ;  /* 0x0000001603037211 */ /* 0x000fe200078f10ff */
[----:B------:R-:W-:Y:S01]  /*1550*/  ULDC UR4, c[0x0][0x988] ;  /* 0x0002620000047ab9 */ /* 0x000fe20000000800 */
[----:B------:R-:W-:Y:S01]  /*1560*/  SHF.L.U32 R6, R6, 0x6, RZ ;  /* 0x0000000606067819 */ /* 0x000fe200000006ff */
[--C-:B------:R-:W-:Y:S01]  /*1570*/  IMAD.MOV.U32 R149, RZ, RZ, R151.reuse ;  /* 0x000000ffff957224 */ /* 0x100fe200078e0097 */
[----:B------:R-:W-:Y:S01]  /*1580*/  LOP3.LUT R3, R3, 0x7ffffffc, RZ, 0xc0, !PT ;  /* 0x7ffffffc03037812 */ /* 0x000fe200078ec0ff */
[--C-:B------:R-:W-:Y:S01]  /*1590*/  IMAD.MOV.U32 R145, RZ, RZ, R151.reuse ;  /* 0x000000ffff917224 */ /* 0x100fe200078e0097 */
[-C--:B------:R-:W-:Y:S01]  /*15a0*/  MOV R147, R151.reuse ;  /* 0x0000009700937202 */ /* 0x080fe20000000f00 */
[----:B------:R-:W-:Y:S01]  /*15b0*/  IMAD.MOV.U32 R143, RZ, RZ, R151 ;  /* 0x000000ffff8f7224 */ /* 0x000fe200078e0097 */
[----:B------:R-:W-:Y:S01]  /*15c0*/  MOV R133, R151 ;  /* 0x0000009700857202 */ /* 0x000fe20000000f00 */
[----:B------:R-:W-:-:S02]  /*15d0*/  IMAD.IADD R3, R22, 0x1, -R3 ;  /* 0x0000000116037824 */ /* 0x000fc400078e0a03 */
[--C-:B------:R-:W-:Y:S02]  /*15e0*/  IMAD.MOV.U32 R141, RZ, RZ, R151.reuse ;  /* 0x000000ffff8d7224 */ /* 0x100fe400078e0097 */
[----:B------:R-:W-:Y:S02]  /*15f0*/  IMAD R3, R3, R2, 0xc0 ;  /* 0x000000c003037424 */ /* 0x000fe400078e0202 */
[----:B------:R-:W-:Y:S02]  /*1600*/  IMAD.MOV.U32 R139, RZ, RZ, R151 ;  /* 0x000000ffff8b7224 */ /* 0x000fe400078e0097 */
[----:B------:R-:W-:Y:S02]  /*1610*/  IMAD.IADD R18, R18, 0x1, R3 ;  /* 0x0000000112127824 */ /* 0x000fe400078e0203 */
[----:B------:R-:W-:Y:S02]  /*1620*/  IMAD.MOV.U32 R137, RZ, RZ, R151 ;  /* 0x000000ffff897224 */ /* 0x000fe400078e0097 */
[----:B------:R-:W-:-:S02]  /*1630*/  IMAD R9, R19, -0xc0, R18 ;  /* 0xffffff4013097824 */ /* 0x000fc400078e0212 */
[--C-:B------:R-:W-:Y:S02]  /*1640*/  IMAD.MOV.U32 R135, RZ, RZ, R151.reuse ;  /* 0x000000ffff877224 */ /* 0x100fe400078e0097 */
[--C-:B------:R-:W-:Y:S01]  /*1650*/  IMAD.MOV.U32 R127, RZ, RZ, R151.reuse ;  /* 0x000000ffff7f7224 */ /* 0x100fe200078e0097 */
[C---:B------:R-:W-:Y:S01]  /*1660*/  ISETP.GT.AND P5, PT, R9.reuse, RZ, PT ;  /* 0x000000ff0900720c */ /* 0x040fe20003fa4270 */
[--C-:B------:R-:W-:Y:S01]  /*1670*/  IMAD.MOV.U32 R125, RZ, RZ, R151.reuse ;  /* 0x000000ffff7d7224 */ /* 0x100fe200078e0097 */
[C---:B------:R-:W-:Y:S01]  /*1680*/  ISETP.GT.AND P4, PT, R9.reuse, 0x1, PT ;  /* 0x000000010900780c */ /* 0x040fe20003f84270 */
[----:B------:R-:W-:Y:S01]  /*1690*/  IMAD.MOV.U32 R123, RZ, RZ, R151 ;  /* 0x000000ffff7b7224 */ /* 0x000fe200078e0097 */
[C---:B------:R-:W-:Y:S02]  /*16a0*/  ISETP.GT.AND P3, PT, R9.reuse, 0x8, PT ;  /* 0x000000080900780c */ /* 0x040fe40003f64270 */
[C---:B------:R-:W-:Y:S02]  /*16b0*/  ISETP.GT.AND P2, PT, R9.reuse, 0x9, PT ;  /* 0x000000090900780c */ /* 0x040fe40003f44270 */
[----:B------:R-:W-:-:S02]  /*16c0*/  ISETP.GT.AND P6, PT, R9, 0x10, PT ;  /* 0x000000100900780c */ /* 0x000fc40003fc4270 */
[C---:B------:R-:W-:Y:S02]  /*16d0*/  ISETP.GT.AND P1, PT, R9.reuse, 0x99, PT ;  /* 0x000000990900780c */ /* 0x040fe40003f24270 */
[----:B------:R-:W-:Y:S01]  /*16e0*/  ISETP.GT.AND P0, PT, R9, 0xa0, PT ;  /* 0x000000a00900780c */ /* 0x000fe20003f04270 */
[----:B------:R-:W-:Y:S02]  /*16f0*/  WARPGROUP.DEPBAR.LE gsb0, 0x0 ;  /* 0x00008000000079c5 */ /* 0x000fe40000010000 */
[----:B------:R-:W-:-:S06]  /*1700*/  WARPGROUP.ARRIVE ;  /* 0x00000000000079c5 */ /* 0x000fcc0000000000 */
[----:B------:R-:W-:Y:S03]  /*1710*/  HGMMA.64x192x16.F32 R24, gdesc[UR8], R24, gsb0 ;  /* 0x02e00000081879f0 */ /* 0x000fe60008000818 */
[----:B------:R-:W-:Y:S02]  /*1720*/  WARPGROUP.DEPBAR.LE gsb0, 0x0 ;  /* 0x00008000000079c5 */ /* 0x000fe40000010000 */
[----:B------:R-:W-:-:S15]  /*1730*/  WARPGROUP.ARRIVE ;  /* 0x00000000000079c5 */ /* 0x000fde0000000000 */
[----:B------:R-:W-:Y:S03]  /*1740*/  HGMMA.64x192x16.F32 R24, gdesc[UR12], R24, gsb0 ;  /* 0x02e000000c1879f0 */ /* 0x000fe60008000818 */
[----:B------:R-:W-:Y:S02]  /*1750*/  WARPGROUP.DEPBAR.LE gsb0, 0x0 ;  /* 0x00008000000079c5 */ /* 0x000fe40000010000 */
[----:B------:R-:W-:-:S15]  /*1760*/  WARPGROUP.ARRIVE ;  /* 0x00000000000079c5 */ /* 0x000fde0000000000 */
[----:B------:R-:W-:Y:S03]  /*1770*/  HGMMA.64x192x16.F32 R24, gdesc[UR16], R24, gsb0 ;  /* 0x02e00000101879f0 */ /* 0x000fe60008000818 */
[----:B------:R-:W-:Y:S02]  /*1780*/  WARPGROUP.DEPBAR.LE gsb0, 0x0 ;  /* 0x00008000000079c5 */ /* 0x000fe40000010000 */
[----:B------:R-:W-:Y:S02]  /*1790*/  FSEL R24, R24, -INF , P5 ;  /* 0xff80000018187808 */ /* 0x000fe40002800000 */
[----:B------:R-:W-:Y:S02]  /*17a0*/  FSEL R25, R25, -INF , P4 ;  /* 0xff80000019197808 */ /* 0x000fe40002000000 */
[----:B------:R-:W-:Y:S02]  /*17b0*/  FSEL R28, R28, -INF , P3 ;  /* 0xff8000001c1c7808 */ /* 0x000fe40001800000 */
[----:B------:R-:W-:-:S02]  /*17c0*/  FMNMX.FTZ R3, R24, R25, !PT ;  /* 0x0000001918037209 */ /* 0x000fc40007810000 */
[----:B------:R-:W-:Y:S02]  /*17d0*/  FSEL R10, R29, -INF , P2 ;  /* 0xff8000001d0a7808 */ /* 0x000fe40001000000 */
[----:B------:R-:W-:Y:S02]  /*17e0*/  FMNMX.FTZ R3, R28, R3, !PT ;  /* 0x000000031c037209 */ /* 0x000fe40007810000 */
[----:B------:R-:W-:Y:S02]  /*17f0*/  FSEL R26, R26, -INF , P5 ;  /* 0xff8000001a1a7808 */ /* 0x000fe40002800000 */
[----:B------:R-:W-:Y:S02]  /*1800*/  ISETP.GT.AND P5, PT, R9, 0x11, PT ;  /* 0x000000110900780c */ /* 0x000fe40003fa4270 */
[----:B------:R-:W-:Y:S02]  /*1810*/  FSEL R32, R32, -INF , P6 ;  /* 0xff80000020207808 */ /* 0x000fe40003000000 */
[----:B------:R-:W-:-:S02]  /*1820*/  FMNMX.FTZ R3, R10, R3, !PT ;  /* 0x000000030a037209 */ /* 0x000fc40007810000 */
[----:B------:R-:W-:Y:S02]  /*1830*/  FSEL R27, R27, -INF , P4 ;  /* 0xff8000001b1b7808 */ /* 0x000fe40002000000 */
[----:B------:R-:W-:Y:S02]  /*1840*/  ISETP.GT.AND P4, PT, R9, 0x18, PT ;  /* 0x000000180900780c */ /* 0x000fe40003f84270 */
[----:B------:R-:W-:Y:S02]  /*1850*/  FSEL R12, R33, -INF , P5 ;  /* 0xff800000210c7808 */ /* 0x000fe40002800000 */
[----:B------:R-:W-:Y:S02]  /*1860*/  FMNMX.FTZ R3, R32, R3, !PT ;  /* 0x0000000320037209 */ /* 0x000fe40007810000 */
[----:B------:R-:W-:Y:S02]  /*1870*/  FSEL R30, R30, -INF , P3 ;  /* 0xff8000001e1e7808 */ /* 0x000fe40001800000 */
[----:B------:R-:W-:-:S02]  /*1880*/  ISETP.GT.AND P3, PT, R9, 0x19, PT ;  /* 0x000000190900780c */ /* 0x000fc40003f64270 */
        /* <DEDUP_REMOVED lines=127> */
[----:B------:R-:W-:Y:S02]  /*2080*/  FMNMX.FTZ R3, R97, R2, !PT ;  /* 0x0000000261037209 */ /* 0x000fe40007810000 */
[----:B------:R-:W-:Y:S02]  /*2090*/  FSEL R101, R101, -INF , P1 ;  /* 0xff80000065657808 */ /* 0x000fe40000800000 */
[----:B------:R-:W-:Y:S02]  /*20a0*/  FMNMX.FTZ R2, R100, R3, !PT ;  /* 0x0000000364027209 */ /* 0x000fe40007810000 */
[----:B------:R-:W-:Y:S02]  /*20b0*/  ISETP.GT.AND P1, PT, R9, 0xa1, PT ;  /* 0x000000a10900780c */ /* 0x000fe40003f24270 */
[----:B------:R-:W-:-:S02]  /*20c0*/  FSEL R37, R104, -INF , P0 ;  /* 0xff80000068257808 */ /* 0x000fc40000000000 */
[----:B------:R-:W-:Y:S02]  /*20d0*/  FMNMX.FTZ R2, R101, R2, !PT ;  /* 0x0000000265027209 */ /* 0x000fe40007810000 */
        /* <DEDUP_REMOVED lines=8> */
[----:B------:R-:W-:Y:S02]  /*2160*/  FSEL R109, R109, -INF , P2 ;  /* 0xff8000006d6d7808 */ /* 0x000fe40001000000 */
[----:B------:R-:W-:Y:S02]  /*2170*/  FMNMX.FTZ R2, R39, R2, !PT ;  /* 0x0000000227027209 */ /* 0x000fe40007810000 */
[----:B------:R-:W-:-:S02]  /*2180*/  ISETP.GT.AND P3, PT, R9, 0xb0, PT ;  /* 0x000000b00900780c */ /* 0x000fc40003f64270 */
[----:B------:R-:W-:Y:S02]  /*2190*/  FSEL R98, R98, -INF , P4 ;  /* 0xff80000062627808 */ /* 0x000fe40002000000 */
[----:B------:R-:W-:Y:S02]  /*21a0*/  FSEL R112, R112, -INF , P3 ;  /* 0xff80000070707808 */ /* 0x000fe40001800000 */
[----:B------:R-:W-:Y:S02]  /*21b0*/  FMNMX.FTZ R3, R109, R2, !PT ;  /* 0x000000026d037209 */ /* 0x000fe40007810000 */
[----:B------:R-:W-:Y:S02]  /*21c0*/  ISETP.GT.AND P4, PT, R9, 0xb1, PT ;  /* 0x000000b10900780c */ /* 0x000fe40003f84270 */
[----:B------:R-:W-:Y:S02]  /*21d0*/  FSEL R92, R95, -INF , P5 ;  /* 0xff8000005f5c7808 */ /* 0x000fe40002800000 */
[----:B------:R-:W-:-:S02]  /*21e0*/  FSEL R113, R113, -INF , P4 ;  /* 0xff80000071717808 */ /* 0x000fc40002000000 */
[----:B------:R-:W-:Y:S02]  /*21f0*/  FMNMX.FTZ R2, R112, R3, !PT ;  /* 0x0000000370027209 */ /* 0x000fe40007810000 */
[----:B------:R-:W-:Y:S02]  /*2200*/  ISETP.GT.AND P5, PT, R9, 0xb8, PT ;  /* 0x000000b80900780c */ /* 0x000fe40003fa4270 */
[----:B------:R-:W-:Y:S02]  /*2210*/  FSEL R94, R94, -INF , P6 ;  /* 0xff8000005e5e7808 */ /* 0x000fe40003000000 */
[----:B------:R-:W-:Y:S02]  /*2220*/  FSEL R116, R116, -INF , P5 ;  /* 0xff80000074747808 */ /* 0x000fe40002800000 */
[----:B------:R-:W-:Y:S02]  /*2230*/  FMNMX.FTZ R3, R113, R2, !PT ;  /* 0x0000000271037209 */ /* 0x000fe40007810000 */
[----:B------:R-:W-:-:S02]  /*2240*/  ISETP.GT.AND P6, PT, R9, 0xb9, PT ;  /* 0x000000b90900780c */ /* 0x000fc40003fc4270 */
[----:B------:R-:W-:Y:S01]  /*2250*/  FMNMX.FTZ R2, R116, R3, !PT ;  /* 0x0000000374027209 */ /* 0x000fe20007810000 */
[----:B------:R-:W-:Y:S01]  /*2260*/  IMAD.U32 R3, RZ, RZ, UR4 ;  /* 0x00000004ff037e24 */ /* 0x000fe2000f8e00ff */
[----:B------:R-:W-:Y:S02]  /*2270*/  FSEL R117, R117, -INF , P6 ;  /* 0xff80000075757808 */ /* 0x000fe40003000000 */
[----:B------:R-:W-:Y:S02]  /*2280*/  P2R R47, PR, RZ, 0x4 ;  /* 0x00000004ff2f7803 */ /* 0x000fe40000000000 */
[----:B------:R-:W-:Y:S02]  /*2290*/  FMNMX.FTZ R41, R117, R2, !PT ;  /* 0x0000000275297209 */ /* 0x000fe40007810000 */
[----:B------:R-:W-:Y:S02]  /*22a0*/  P2R R51, PR, RZ, 0x2 ;  /* 0x00000002ff337803 */ /* 0x000fe40000000000 */
[----:B------:R-:W-:Y:S01]  /*22b0*/  P2R R49, PR, RZ, 0x1 ;  /* 0x00000001ff317803 */ /* 0x000fe20000000000 */
[----:B------:R-:W0:Y:S01]  /*22c0*/  SHFL.BFLY PT, R2, R41, 0x2, 0x1f ;  /* 0x0c401f0029027f89 */ /* 0x000e2200000e0000 */
[----:B------:R-:W-:-:S02]  /*22d0*/  ISETP.GT.AND P0, PT, R9, 0x99, PT ;  /* 0x000000990900780c */ /* 0x000fc40003f04270 */
[----:B------:R-:W-:Y:S02]  /*22e0*/  ISETP.GT.AND P1, PT, R9, 0xa0, PT ;  /* 0x000000a00900780c */ /* 0x000fe40003f24270 */
[----:B------:R-:W-:Y:S02]  /*22f0*/  FSEL R104, R103, -INF , P0 ;  /* 0xff80000067687808 */ /* 0x000fe40000000000 */
[----:B------:R-:W-:Y:S02]  /*2300*/  ISETP.NE.AND P0, PT, R49, RZ, PT ;  /* 0x000000ff3100720c */ /* 0x000fe40003f05270 */
[----:B------:R-:W-:Y:S02]  /*2310*/  FSEL R106, R106, -INF , P1 ;  /* 0xff8000006a6a7808 */ /* 0x000fe40000800000 */
[----:B------:R-:W-:Y:S02]  /*2320*/  FSEL R110, R110, -INF , P0 ;  /* 0xff8000006e6e7808 */ /* 0x000fe40000000000 */
[----:B------:R-:W-:-:S02]  /*2330*/  ISETP.NE.AND P0, PT, R13, RZ, PT ;  /* 0x000000ff0d00720c */ /* 0x000fc40003f05270 */
[----:B------:R-:W-:-:S04]  /*2340*/  ISETP.NE.AND P1, PT, R51, RZ, PT ;  /* 0x000000ff3300720c */ /* 0x000fc80003f25270 */
[----:B------:R-:W-:Y:S02]  /*2350*/  FSEL R108, R107, -INF , P1 ;  /* 0xff8000006b6c7808 */ /* 0x000fe40000800000 */
[----:B------:R-:W-:Y:S02]  /*2360*/  ISETP.NE.AND P1, PT, R11, RZ, PT ;  /* 0x000000ff0b00720c */ /* 0x000fe40003f25270 */
[----:B0-----:R-:W-:Y:S02]  /*2370*/  FMNMX.FTZ R43, R41, R2, !PT ;  /* 0x00000002292b7209 */ /* 0x001fe40007810000 */
[----:B------:R-:W-:-:S03]  /*2380*/  FMNMX.FTZ R41, R26, R27, !PT ;  /* 0x0000001b1a297209 */ /* 0x000fc60007810000 */
[----:B------:R-:W0:Y:S01]  /*2390*/  SHFL.BFLY PT, R2, R43, 0x1, 0x1f ;  /* 0x0c201f002b027f89 */ /* 0x000e2200000e0000 */
[----:B------:R-:W-:-:S04]  /*23a0*/  FMNMX.FTZ R41, R30, R41, !PT ;  /* 0x000000291e297209 */ /* 0x000fc80007810000 */
[----:B------:R-:W-:-:S04]  /*23b0*/  FMNMX.FTZ R41, R14, R41, !PT ;  /* 0x000000290e297209 */ /* 0x000fc80007810000 */
[----:B------:R-:W-:-:S04]  /*23c0*/  FMNMX.FTZ R41, R34, R41, !PT ;  /* 0x0000002922297209 */ /* 0x000fc80007810000 */
[----:B------:R-:W-:-:S04]  /*23d0*/  FMNMX.FTZ R41, R20, R41, !PT ;  /* 0x0000002914297209 */ /* 0x000fc80007810000 */
[----:B------:R-:W-:-:S04]  /*23e0*/  FMNMX.FTZ R41, R38, R41, !PT ;  /* 0x0000002926297209 */ /* 0x000fc80007810000 */
[----:B------:R-:W-:Y:S02]  /*23f0*/  FMNMX.FTZ R41, R120, R41, !PT ;  /* 0x0000002978297209 */ /* 0x000fe40007810000 */
[----:B0-----:R-:W-:Y:S02]  /*2400*/  FMNMX.FTZ R2, R43, R2, !PT ;  /* 0x000000022b027209 */ /* 0x001fe40007810000 */
[----:B------:R-:W-:Y:S02]  /*2410*/  FMNMX.FTZ R41, R42, R41, !PT ;  /* 0x000000292a297209 */ /* 0x000fe40007810000 */
[C---:B------:R-:W-:Y:S01]  /*2420*/  FSETP.NEU.FTZ.AND P2, PT, R2.reuse, -INF , PT ;  /* 0xff8000000200780b */ /* 0x040fe20003f5d000 */
[----:B------:R-:W-:Y:S01]  /*2430*/  FMUL.FTZ R45, R2, R3 ;  /* 0x00000003022d7220 */ /* 0x000fe20000410000 */
[----:B------:R-:W-:-:S04]  /*2440*/  FMNMX.FTZ R41, R48, R41, !PT ;  /* 0x0000002930297209 */ /* 0x000fc80007810000 */
[----:B------:R-:W-:Y:S02]  /*2450*/  FMNMX.FTZ R41, R46, R41, !PT ;  /* 0x000000292e297209 */ /* 0x000fe40007810000 */
[----:B------:R-:W-:Y:S02]  /*2460*/  FSEL R9, R45, RZ, P2 ;  /* 0x000000ff2d097208 */ /* 0x000fe40001000000 */
[----:B------:R-:W-:Y:S02]  /*2470*/  FMNMX.FTZ R41, R52, R41, !PT ;  /* 0x0000002934297209 */ /* 0x000fe40007810000 */
[----:B------:R-:W-:Y:S01]  /*2480*/  ISETP.NE.AND P2, PT, R47, RZ, PT ;  /* 0x000000ff2f00720c */ /* 0x000fe20003f45270 */
[--C-:B------:R-:W-:Y:S01]  /*2490*/  FFMA.FTZ R67, R18, R3, -R9.reuse ;  /* 0x0000000312437223 */ /* 0x100fe20000010809 */
[----:B------:R-:W-:Y:S01]  /*24a0*/  FMNMX.FTZ R41, R50, R41, !PT ;  /* 0x0000002932297209 */ /* 0x000fe20007810000 */
[-CC-:B------:R-:W-:Y:S01]  /*24b0*/  FFMA.FTZ R13, R28, R3.reuse, -R9.reuse ;  /* 0x000000031c0d7223 */ /* 0x180fe20000010809 */
[-CC-:B------:R-:W-:Y:S01]  /*24c0*/  FFMA.FTZ R28, R23, R3.reuse, -R9.reuse ;  /* 0x00000003171c7223 */ /* 0x180fe20000010809 */
[--C-:B------:R-:W-:Y:S01]  /*24d0*/  FFMA.FTZ R59, R132, R3, -R9.reuse ;  /* 0x00000003843b7223 */ /* 0x100fe20000010809 */
[----:B------:R-:W-:Y:S01]  /*24e0*/  FMNMX.FTZ R41, R56, R41, !PT ;  /* 0x0000002938297209 */ /* 0x000fe20007810000 */
[-CC-:B------:R-:W-:Y:S01]  /*24f0*/  FFMA.FTZ R51, R122, R3.reuse, -R9.reuse ;  /* 0x000000037a337223 */ /* 0x180fe20000010809 */
[----:B------:R-:W-:Y:S01]  /*2500*/  FSEL R132, R111, -INF , P2 ;  /* 0xff8000006f847808 */ /* 0x000fe20001000000 */
        /* <DEDUP_REMOVED lines=15> */
[-CC-:B------:R-:W-:Y:S01]  /*2600*/  FFMA.FTZ R57, R25, R3.reuse, -R9.reuse ;  /* 0x0000000319397223 */ /* 0x180fe20000010809 */
        /* <DEDUP_REMOVED lines=15> */
[----:B------:R0:W-:Y:S01]  /*2700*/  MUFU.EX2 R41, R142 ;  /* 0x0000008e00297308 */ /* 0x0001e20000000800 */
        /* <DEDUP_REMOVED lines=8> */
[----:B0-----:R-:W-:Y:S01]  /*2790*/  FSEL R142, R119, -INF , P6 ;  /* 0xff800000778e7808 */ /* 0x001fe20003000000 */
[-CC-:B------:R-:W-:Y:S01]  /*27a0*/  FFMA.FTZ R40, R148, R3.reuse, -R9.reuse ;  /* 0x0000000394287223 */ /* 0x180fe20000010809 */
[----:B------:R-:W-:Y:S01]  /*27b0*/  FMNMX.FTZ R43, R15, R18, !PT ;  /* 0x000000120f2b7209 */ /* 0x000fe20007810000 */
[-CC-:B------:R-:W-:Y:S01]  /*27c0*/  FFMA.FTZ R47, R150, R3.reuse, -R9.reuse ;  /* 0x00000003962f7223 */ /* 0x180fe20000010809 */
[-CC-:B------:R-:W-:Y:S01]  /*27d0*/  FFMA.FTZ R49, R156, R3.reuse, -R9.reuse ;  /* 0x000000039c317223 */ /* 0x180fe20000010809 */
[--C-:B------:R-:W-:Y:S01]  /*27e0*/  FFMA.FTZ R81, R81, R3, -R9.reuse ;  /* 0x0000000351517223 */ /* 0x100fe20000010809 */
[----:B------:R-:W-:Y:S01]  /*27f0*/  FMNMX.FTZ R18, R80, R43, !PT ;  /* 0x0000002b50127209 */ /* 0x000fe20007810000 */
[-CC-:B------:R-:W-:Y:S01]  /*2800*/  FFMA.FTZ R29, R29, R3.reuse, -R9.reuse ;  /* 0x000000031d1d7223 */ /* 0x180fe20000010809 */
[-CC-:B------:R-:W-:Y:S01]  /*2810*/  FFMA.FTZ R64, R85, R3.reuse, -R9.reuse ;  /* 0x0000000355407223 */ /* 0x180fe20000010809 */
        /* <DEDUP_REMOVED lines=14> */
[----:B------:R-:W-:Y:S01]  /*2900*/  FFMA.FTZ R116, R117, R3, -R9 ;  /* 0x0000000375747223 */ /* 0x000fe20000010809 */
[----:B------:R-:W-:Y:S01]  /*2910*/  MUFU.EX2 R11, R11 ;  /* 0x0000000b000b7308 */ /* 0x000fe20000000800 */
[----:B------:R-:W-:Y:S01]  /*2920*/  IMAD.MOV.U32 R150, RZ, RZ, R151 ;  /* 0x000000ffff967224 */ /* 0x000fe200078e0097 */
[----:B------:R-:W-:-:S04]  /*2930*/  FMNMX.FTZ R43, R86, R43, !PT ;  /* 0x0000002b562b7209 */ /* 0x000fc80007810000 */
[----:B------:R-:W-:Y:S02]  /*2940*/  FMNMX.FTZ R43, R84, R43, !PT ;  /* 0x0000002b542b7209 */ /* 0x000fe40007810000 */
[----:B------:R-:W0:Y:S02]  /*2950*/  MUFU.EX2 R57, R57 ;  /* 0x0000003900397308 */ /* 0x000e240000000800 */
[----:B------:R-:W-:-:S04]  /*2960*/  FMNMX.FTZ R43, R90, R43, !PT ;  /* 0x0000002b5a2b7209 */ /* 0x000fc80007810000 */
[----:B------:R-:W-:Y:S02]  /*2970*/  FMNMX.FTZ R43, R88, R43, !PT ;  /* 0x0000002b582b7209 */ /* 0x000fe40007810000 */
[----:B------:R-:W1:Y:S02]  /*2980*/  MUFU.EX2 R13, R13 ;  /* 0x0000000d000d7308 */ /* 0x000e640000000800 */
[----:B------:R-:W-:-:S04]  /*2990*/  FMNMX.FTZ R43, R94, R43, !PT ;  /* 0x0000002b5e2b7209 */ /* 0x000fc80007810000 */
[----:B------:R-:W-:Y:S02]  /*29a0*/  FMNMX.FTZ R43, R92, R43, !PT ;  /* 0x0000002b5c2b7209 */ /* 0x000fe40007810000 */
[----:B------:R-:W3:Y:S02]  /*29b0*/  MUFU.EX2 R10, R10 ;  /* 0x0000000a000a7308 */ /* 0x000ee40000000800 */
[----:B------:R-:W-:-:S04]  /*29c0*/  FMNMX.FTZ R43, R98, R43, !PT ;  /* 0x0000002b622b7209 */ /* 0x000fc80007810000 */
[----:B------:R-:W-:Y:S02]  /*29d0*/  FMNMX.FTZ R23, R96, R43, !PT ;  /* 0x0000002b60177209 */ /* 0x000fe40007810000 */
[----:B------:R-:W4:Y:S02]  /*29e0*/  MUFU.EX2 R61, R61 ;  /* 0x0000003d003d7308 */ /* 0x000f240000000800 */
[----:B------:R-:W-:-:S04]  /*29f0*/  FMNMX.FTZ R23, R102, R23, !PT ;  /* 0x0000001766177209 */ /* 0x000fc80007810000 */
[----:B------:R-:W-:Y:S02]  /*2a00*/  FMNMX.FTZ R23, R104, R23, !PT ;  /* 0x0000001768177209 */ /* 0x000fe40007810000 */
[----:B------:R-:W-:Y:S02]  /*2a10*/  MUFU.EX2 R12, R12 ;  /* 0x0000000c000c7308 */ /* 0x000fe40000000800 */
        /* <DEDUP_REMOVED lines=11> */
[----:B------:R-:W-:Y:S03]  /*2ad0*/  MUFU.EX2 R25, R25 ;  /* 0x0000001900197308 */ /* 0x000fe60000000800 */
[----:B------:R-:W5:Y:S05]  /*2ae0*/  SHFL.BFLY PT, R18, R23, 0x2, 0x1f ;  /* 0x0c401f0017127f89 */ /* 0x000f6a00000e0000 */
[----:B------:R-:W-:Y:S08]  /*2af0*/  MUFU.EX2 R22, R22 ;  /* 0x0000001600167308 */ /* 0x000ff00000000800 */
[----:B------:R-:W-:Y:S08]  /*2b00*/  MUFU.EX2 R51, R51 ;  /* 0x0000003300337308 */ /* 0x000ff00000000800 */
[----:B------:R-:W-:Y:S01]  /*2b10*/  MUFU.EX2 R53, R53 ;  /* 0x0000003500357308 */ /* 0x000fe20000000800 */
[----:B-----5:R-:W-:-:S05]  /*2b20*/  FMNMX.FTZ R33, R23, R18, !PT ;  /* 0x0000001217217209 */ /* 0x020fca0007810000 */
[----:B------:R-:W5:Y:S02]  /*2b30*/  SHFL.BFLY PT, R18, R33, 0x1, 0x1f ;  /* 0x0c201f0021127f89 */ /* 0x000f6400000e0000 */
[----:B------:R-:W-:Y:S08]  /*2b40*/  MUFU.EX2 R122, R122 ;  /* 0x0000007a007a7308 */ /* 0x000ff00000000800 */
[----:B------:R-:W-:Y:S08]  /*2b50*/  MUFU.EX2 R55, R55 ;  /* 0x0000003700377308 */ /* 0x000ff00000000800 */
[----:B------:R-:W-:Y:S01]  /*2b60*/  MUFU.EX2 R124, R124 ;  /* 0x0000007c007c7308 */ /* 0x000fe20000000800 */
[----:B-----5:R-:W-:-:S07]  /*2b70*/  FMNMX.FTZ R18, R33, R18, !PT ;  /* 0x0000001221127209 */ /* 0x020fce0007810000 */
[----:B------:R-:W-:Y:S01]  /*2b80*/  MUFU.EX2 R43, R81 ;  /* 0x00000051002b7308 */ /* 0x000fe20000000800 */
[C---:B------:R-:W-:Y:S01]  /*2b90*/  FSETP.NEU.FTZ.AND P2, PT, R18.reuse, -INF , PT ;  /* 0xff8000001200780b */ /* 0x040fe20003f5d000 */
[----:B------:R-:W-:-:S06]  /*2ba0*/  FMUL.FTZ R23, R18, R3 ;  /* 0x0000000312177220 */ /* 0x000fcc0000410000 */
[----:B------:R-:W-:Y:S01]  /*2bb0*/  MUFU.EX2 R59, R59 ;  /* 0x0000003b003b7308 */ /* 0x000fe20000000800 */
[----:B------:R-:W-:Y:S02]  /*2bc0*/  FSEL R23, R23, RZ, P2 ;  /* 0x000000ff17177208 */ /* 0x000fe40001000000 */
[----:B------:R-:W-:-:S03]  /*2bd0*/  LOP3.LUT P2, RZ, R8, 0x2, RZ, 0xc0, !PT ;  /* 0x0000000208ff7812 */ /* 0x000fc6000784c0ff */
[-CC-:B------:R-:W-:Y:S01]  /*2be0*/  FFMA.FTZ R146, R14, R3.reuse, -R23.reuse ;  /* 0x000000030e927223 */ /* 0x180fe20000010817 */
[----:B------:R-:W-:Y:S01]  /*2bf0*/  SHF.R.S32.HI R14, RZ, 0x4, R4 ;  /* 0x00000004ff0e7819 */ /* 0x000fe20000011404 */
[----:B------:R-:W-:Y:S02]  /*2c00*/  IMAD.SHL.U32 R4, R8, 0x40, RZ ;  /* 0x0000004008047824 */ /* 0x000fe400078e00ff */
[-CC-:B------:R-:W-:Y:S01]  /*2c10*/  FFMA.FTZ R9, R26, R3.reuse, -R23.reuse ;  /* 0x000000031a097223 */ /* 0x180fe20000010817 */
[-CC-:B------:R-:W-:Y:S01]  /*2c20*/  FFMA.FTZ R26, R27, R3.reuse, -R23.reuse ;  /* 0x000000031b1a7223 */ /* 0x180fe20000010817 */
[-CC-:B------:R-:W-:Y:S01]  /*2c30*/  FFMA.FTZ R87, R30, R3.reuse, -R23.reuse ;  /* 0x000000031e577223 */ /* 0x180fe20000010817 */
[----:B------:R-:W-:Y:S01]  /*2c40*/  IMAD.SHL.U32 R93, R14, 0x8, RZ ;  /* 0x000000080e5d7824 */ /* 0x000fe200078e00ff */
[----:B------:R-:W-:Y:S01]  /*2c50*/  LOP3.LUT R4, R4, 0x1c0, RZ, 0xc0, !PT ;  /* 0x000001c004047812 */ /* 0x000fe200078ec0ff */
[-CC-:B------:R-:W-:Y:S01]  /*2c60*/  FFMA.FTZ R89, R34, R3.reuse, -R23.reuse ;  /* 0x0000000322597223 */ /* 0x180fe20000010817 */
[----:B------:R-:W-:Y:S01]  /*2c70*/  MUFU.EX2 R9, R9 ;  /* 0x0000000900097308 */ /* 0x000fe20000000800 */
[-C--:B------:R-:W-:Y:S01]  /*2c80*/  FFMA.FTZ R34, R46, R3.reuse, -R23 ;  /* 0x000000032e227223 */ /* 0x080fe20000010817 */
[----:B------:R-:W-:Y:S01]  /*2c90*/  LOP3.LUT R93, R4, 0x8, R93, 0xf8, !PT ;  /* 0x00000008045d7812 */ /* 0x000fe200078ef85d */
[-CC-:B------:R-:W-:Y:S01]  /*2ca0*/  FFMA.FTZ R46, R54, R3.reuse, -R23.reuse ;  /* 0x00000003362e7223 */ /* 0x180fe20000010817 */
[----:B------:R-:W-:Y:S01]  /*2cb0*/  SHF.R.U32.HI R4, RZ, 0x3, R4 ;  /* 0x00000003ff047819 */ /* 0x000fe20000011604 */
[--C-:B------:R-:W-:Y:S01]  /*2cc0*/  FFMA.FTZ R148, R20, R3, -R23.reuse ;  /* 0x0000000314947223 */ /* 0x100fe20000010817 */
[----:B------:R-:W-:Y:S01]  /*2cd0*/  LEA.HI R14, R16, R17, RZ, 0x5 ;  /* 0x00000011100e7211 */ /* 0x000fe200078f28ff */
[----:B------:R-:W-:Y:S01]  /*2ce0*/  FFMA.FTZ R35, R52, R3, -R23 ;  /* 0x0000000334237223 */ /* 0x000fe20000010817 */
[----:B------:R-:W5:Y:S01]  /*2cf0*/  MUFU.EX2 R26, R26 ;  /* 0x0000001a001a7308 */ /* 0x000f620000000800 */
[----:B------:R-:W-:Y:S01]  /*2d00*/  LOP3.LUT R54, R93, R4, RZ, 0x3c, !PT ;  /* 0x000000045d367212 */ /* 0x000fe200078e3cff */
[----:B------:R-:W-:Y:S01]  /*2d10*/  IMAD.U32 R4, RZ, RZ, UR36 ;  /* 0x00000024ff047e24 */ /* 0x000fe2000f8e00ff */
[----:B------:R-:W-:Y:S01]  /*2d20*/  LOP3.LUT R8, R6, 0x7ffffe00, RZ, 0xc0, !PT ;  /* 0x7ffffe0006087812 */ /* 0x000fe200078ec0ff */
[----:B------:R-:W-:-:S02]  /*2d30*/  IMAD.SHL.U32 R14, R14, 0x20, RZ ;  /* 0x000000200e0e7824 */ /* 0x000fc400078e00ff */
[----:B0-----:R-:W-:Y:S01]  /*2d40*/  FADD.FTZ R6, R11, R57 ;  /* 0x000000390b067221 */ /* 0x001fe20000010000 */
[----:B------:R-:W-:Y:S02]  /*2d50*/  @!P1 VIADD R4, R4, 0x30840 ;  /* 0x0003084004049836 */ /* 0x000fe40000000000 */
[-CC-:B------:R-:W-:Y:S01]  /*2d60*/  FFMA.FTZ R20, R38, R3.reuse, -R23.reuse ;  /* 0x0000000326147223 */ /* 0x180fe20000010817 */
[----:B------:R-:W0:Y:S01]  /*2d70*/  MUFU.EX2 R87, R87 ;  /* 0x0000005700577308 */ /* 0x000e220000000800 */
[-CC-:B------:R-:W-:Y:S01]  /*2d80*/  FFMA.FTZ R52, R15, R3.reuse, -R23.reuse ;  /* 0x000000030f347223 */ /* 0x180fe20000010817 */
[-CC-:B------:R-:W-:Y:S01]  /*2d90*/  FFMA.FTZ R91, R120, R3.reuse, -R23.reuse ;  /* 0x00000003785b7223 */ /* 0x180fe20000010817 */
[----:B------:R-:W-:Y:S01]  /*2da0*/  @!P1 PRMT R4, RZ, 0x654, R4 ;  /* 0x00000654ff049816 */ /* 0x000fe20000000004 */
[----:B-1----:R-:W-:Y:S01]  /*2db0*/  FADD.FTZ R15, R13, R6 ;  /* 0x000000060d0f7221 */ /* 0x002fe20000010000 */
[----:B------:R-:W-:Y:S01]  /*2dc0*/  LOP3.LUT R93, R14, 0x7ffffc00, RZ, 0xc0, !PT ;  /* 0x7ffffc000e5d7812 */ /* 0x000fe200078ec0ff */
[-C--:B------:R-:W-:Y:S01]  /*2dd0*/  FFMA.FTZ R27, R42, R3.reuse, -R23 ;  /* 0x000000032a1b7223 */ /* 0x080fe20000010817 */
[----:B------:R5:W-:Y:S01]  /*2de0*/  @!P1 SYNCS.ARRIVE.TRANS64.RED.A1T0 RZ, [R4+URZ], RZ ;  /* 0x000000ff04ff99a7 */ /* 0x000be2000810043f */
[----:B------:R-:W1:Y:S01]  /*2df0*/  MUFU.EX2 R146, R146 ;  /* 0x0000009200927308 */ /* 0x000e620000000800 */
[----:B---3--:R-:W-:Y:S01]  /*2e00*/  FADD.FTZ R6, R10, R15 ;  /* 0x0000000f0a067221 */ /* 0x008fe20000010000 */
[----:B------:R-:W-:Y:S01]  /*2e10*/  IADD3 R93, R54, R8, R93 ;  /* 0x00000008365d7210 */ /* 0x000fe20007ffe05d */
[----:B------:R-:W-:Y:S01]  /*2e20*/  FFMA.FTZ R30, R48, R3, -R23 ;  /* 0x00000003301e7223 */ /* 0x000fe20000010817 */
[----:B------:R-:W-:Y:S01]  /*2e30*/  F2FP.F16.F32.PACK_AB R8, R57, R11 ;  /* 0x0000000b3908723e */ /* 0x000fe200000000ff */
[----:B----4-:R-:W-:Y:S01]  /*2e40*/  FADD.FTZ R15, R61, R6 ;  /* 0x000000063d0f7221 */ /* 0x010fe20000010000 */
[----:B------:R-:W-:Y:S01]  /*2e50*/  F2FP.F16.F32.PACK_AB R10, R10, R13 ;  /* 0x0000000d0a0a723e */ /* 0x000fe200000000ff */
[----:B-----5:R-:W-:Y:S01]  /*2e60*/  FADD.FTZ R4, R9, R26 ;  /* 0x0000001a09047221 */ /* 0x020fe20000010000 */
[----:B------:R-:W3:Y:S01]  /*2e70*/  MUFU.EX2 R89, R89 ;  /* 0x0000005900597308 */ /* 0x000ee20000000800 */
[----:B------:R-:W-:Y:S01]  /*2e80*/  FADD.FTZ R6, R12, R15 ;  /* 0x0000000f0c067221 */ /* 0x000fe20000010000 */
[--C-:B------:R-:W-:Y:S01]  /*2e90*/  FFMA.FTZ R54, R21, R3, -R23.reuse ;  /* 0x0000000315367223 */ /* 0x100fe20000010817 */
[----:B0-----:R-:W-:Y:S01]  /*2ea0*/  FADD.FTZ R11, R87, R4 ;  /* 0x00000004570b7221 */ /* 0x001fe20000010000 */
[----:B------:R-:W-:Y:S01]  /*2eb0*/  F2FP.F16.F32.PACK_AB R9, R26, R9 ;  /* 0x000000091a09723e */ /* 0x000fe200000000ff */
[----:B------:R-:W-:Y:S01]  /*2ec0*/  FADD.FTZ R6, R65, R6 ;  /* 0x0000000641067221 */ /* 0x000fe20000010000 */
[-CC-:B------:R-:W-:Y:S01]  /*2ed0*/  FFMA.FTZ R42, R50, R3.reuse, -R23.reuse ;  /* 0x00000003322a7223 */ /* 0x180fe20000010817 */
[-C--:B------:R-:W-:Y:S01]  /*2ee0*/  FFMA.FTZ R79, R56, R3.reuse, -R23 ;  /* 0x00000003384f7223 */ /* 0x080fe20000010817 */
[----:B------:R-:W0:Y:S01]  /*2ef0*/  MUFU.EX2 R148, R148 ;  /* 0x0000009400947308 */ /* 0x000e220000000800 */
[----:B-1----:R-:W-:Y:S01]  /*2f00*/  FADD.FTZ R4, R146, R11 ;  /* 0x0000000b92047221 */ /* 0x002fe20000010000 */
[----:B------:R-:W-:Y:S01]  /*2f10*/  FADD.FTZ R21, R67, R6 ;  /* 0x0000000643157221 */ /* 0x000fe20000010000 */
[-CC-:B------:R-:W-:Y:S01]  /*2f20*/  FFMA.FTZ R81, R60, R3.reuse, -R23.reuse ;  /* 0x000000033c517223 */ /* 0x180fe20000010817 */
[-CC-:B------:R-:W-:Y:S01]  /*2f30*/  FFMA.FTZ R48, R58, R3.reuse, -R23.reuse ;  /* 0x000000033a307223 */ /* 0x180fe20000010817 */
[-CC-:B------:R-:W-:Y:S01]  /*2f40*/  FFMA.FTZ R83, R140, R3.reuse, -R23.reuse ;  /* 0x000000038c537223 */ /* 0x180fe20000010817 */
[-CC-:B------:R-:W-:Y:S01]  /*2f50*/  FFMA.FTZ R50, R62, R3.reuse, -R23.reuse ;  /* 0x000000033e327223 */ /* 0x180fe20000010817 */
[--C-:B------:R-:W-:Y:S01]  /*2f60*/  FFMA.FTZ R85, R144, R3, -R23.reuse ;  /* 0x0000000390557223 */ /* 0x100fe20000010817 */
[----:B------:R-:W1:Y:S01]  /*2f70*/  MUFU.EX2 R20, R20 ;  /* 0x0000001400147308 */ /* 0x000e620000000800 */
[----:B---3--:R-:W-:Y:S01]  /*2f80*/  FADD.FTZ R13, R89, R4 ;  /* 0x00000004590d7221 */ /* 0x008fe20000010000 */
[----:B------:R-:W-:Y:S01]  /*2f90*/  F2FP.F16.F32.PACK_AB R12, R12, R61 ;  /* 0x0000003d0c0c723e */ /* 0x000fe200000000ff */
[--C-:B------:R-:W-:Y:S01]  /*2fa0*/  FFMA.FTZ R33, R66, R3, -R23.reuse ;  /* 0x0000000342217223 */ /* 0x100fe20000010817 */
[----:B------:R-:W-:Y:S01]  /*2fb0*/  F2FP.F16.F32.PACK_AB R14, R67, R65 ;  /* 0x00000041430e723e */ /* 0x000fe200000000ff */
[--C-:B------:R-:W-:Y:S01]  /*2fc0*/  FFMA.FTZ R38, R72, R3, -R23.reuse ;  /* 0x0000000348267223 */ /* 0x100fe20000010817 */
[----:B------:R-:W-:Y:S01]  /*2fd0*/  F2FP.F16.F32.PACK_AB R11, R146, R87 ;  /* 0x00000057920b723e */ /* 0x000fe200000000ff */
[----:B------:R-:W-:Y:S01]  /*2fe0*/  FFMA.FTZ R70, R70, R3, -R23 ;  /* 0x0000000346467223 */ /* 0x000fe20000010817 */
[----:B------:R-:W3:Y:S01]  /*2ff0*/  MUFU.EX2 R91, R91 ;  /* 0x0000005b005b7308 */ /* 0x000ee20000000800 */
[C---:B0-----:R-:W-:Y:S01]  /*3000*/  FADD.FTZ R15, R148.reuse, R13 ;  /* 0x0000000d940f7221 */ /* 0x041fe20000010000 */
[----:B------:R-:W-:Y:S01]  /*3010*/  F2FP.F16.F32.PACK_AB R13, R148, R89 ;  /* 0x00000059940d723e */ /* 0x000fe200000000ff */
[-CC-:B------:R-:W-:Y:S01]  /*3020*/  FFMA.FTZ R17, R154, R3.reuse, -R23.reuse ;  /* 0x000000039a117223 */ /* 0x180fe20000010817 */
[-CC-:B------:R-:W-:Y:S01]  /*3030*/  FFMA.FTZ R80, R80, R3.reuse, -R23.reuse ;  /* 0x0000000350507223 */ /* 0x180fe20000010817 */
[-CC-:B------:R-:W-:Y:S01]  /*3040*/  FFMA.FTZ R61, R78, R3.reuse, -R23.reuse ;  /* 0x000000034e3d7223 */ /* 0x180fe20000010817 */
[-CC-:B------:R-:W-:Y:S01]  /*3050*/  FFMA.FTZ R56, R82, R3.reuse, -R23.reuse ;  /* 0x0000000352387223 */ /* 0x180fe20000010817 */
[-C--:B------:R-:W-:Y:S01]  /*3060*/  FFMA.FTZ R65, R74, R3.reuse, -R23 ;  /* 0x000000034a417223 */ /* 0x080fe20000010817 */
[----:B------:R-:W0:Y:S01]  /*3070*/  MUFU.EX2 R27, R27 ;  /* 0x0000001b001b7308 */ /* 0x000e220000000800 */
[----:B-1----:R-:W-:Y:S01]  /*3080*/  FADD.FTZ R26, R20, R15 ;  /* 0x0000000f141a7221 */ /* 0x002fe20000010000 */
[-CC-:B------:R-:W-:Y:S01]  /*3090*/  FFMA.FTZ R58, R86, R3.reuse, -R23.reuse ;  /* 0x00000003563a7223 */ /* 0x180fe20000010817 */
[-CC-:B------:R-:W-:Y:S01]  /*30a0*/  FFMA.FTZ R67, R84, R3.reuse, -R23.reuse ;  /* 0x0000000354437223 */ /* 0x180fe20000010817 */
[-CC-:B------:R-:W-:Y:S01]  /*30b0*/  FFMA.FTZ R60, R90, R3.reuse, -R23.reuse ;  /* 0x000000035a3c7223 */ /* 0x180fe20000010817 */
[-CC-:B------:R-:W-:Y:S01]  /*30c0*/  FFMA.FTZ R87, R88, R3.reuse, -R23.reuse ;  /* 0x0000000358577223 */ /* 0x180fe20000010817 */
[-CC-:B------:R-:W-:Y:S01]  /*30d0*/  FFMA.FTZ R62, R94, R3.reuse, -R23.reuse ;  /* 0x000000035e3e7223 */ /* 0x180fe20000010817 */
[-C--:B------:R-:W-:Y:S01]  /*30e0*/  FFMA.FTZ R92, R92, R3.reuse, -R23 ;  /* 0x000000035c5c7223 */ /* 0x080fe20000010817 */
[----:B------:R-:W1:Y:S01]  /*30f0*/  MUFU.EX2 R30, R30 ;  /* 0x0000001e001e7308 */ /* 0x000e620000000800 */
[C---:B---3--:R-:W-:Y:S01]  /*3100*/  F2FP.F16.F32.PACK_AB R15, R91.reuse, R20 ;  /* 0x000000145b0f723e */ /* 0x048fe200000000ff */
[----:B------:R-:W-:Y:S01]  /*3110*/  FADD.FTZ R20, R24, R21 ;  /* 0x0000001518147221 */ /* 0x000fe20000010000 */
[----:B------:R-:W-:Y:S01]  /*3120*/  FADD.FTZ R26, R91, R26 ;  /* 0x0000001a5b1a7221 */ /* 0x000fe20000010000 */
[-CC-:B------:R-:W-:Y:S01]  /*3130*/  FFMA.FTZ R98, R98, R3.reuse, -R23.reuse ;  /* 0x0000000362627223 */ /* 0x180fe20000010817 */
[-CC-:B------:R-:W-:Y:S01]  /*3140*/  FFMA.FTZ R96, R96, R3.reuse, -R23.reuse ;  /* 0x0000000360607223 */ /* 0x180fe20000010817 */
[----:B------:R-:W-:Y:S01]  /*3150*/  FADD.FTZ R89, R25, R20 ;  /* 0x0000001419597221 */ /* 0x000fe20000010000 */
[-C--:B------:R-:W-:Y:S01]  /*3160*/  FFMA.FTZ R102, R102, R3.reuse, -R23 ;  /* 0x0000000366667223 */ /* 0x080fe20000010817 */
[----:B------:R-:W3:Y:S01]  /*3170*/  MUFU.EX2 R34, R34 ;  /* 0x0000002200227308 */ /* 0x000ee20000000800 */
[----:B0-----:R-:W-:Y:S01]  /*3180*/  FADD.FTZ R21, R27, R26 ;  /* 0x0000001a1b157221 */ /* 0x001fe20000010000 */
[----:B------:R-:W-:Y:S01]  /*3190*/  FADD.FTZ R20, R22, R89 ;  /* 0x0000005916147221 */ /* 0x000fe20000010000 */
[-CC-:B------:R-:W-:Y:S01]  /*31a0*/  FFMA.FTZ R104, R104, R3.reuse, -R23.reuse ;  /* 0x0000000368687223 */ /* 0x180fe20000010817 */
[-CC-:B------:R-:W-:Y:S01]  /*31b0*/  FFMA.FTZ R106, R106, R3.reuse, -R23.reuse ;  /* 0x000000036a6a7223 */ /* 0x180fe20000010817 */
[-CC-:B------:R-:W-:Y:S01]  /*31c0*/  FFMA.FTZ R108, R108, R3.reuse, -R23.reuse ;  /* 0x000000036c6c7223 */ /* 0x180fe20000010817 */
[----:B------:R-:W-:Y:S01]  /*31d0*/  FADD.FTZ R26, R51, R20 ;  /* 0x00000014331a7221 */ /* 0x000fe20000010000 */
[-C--:B------:R-:W-:Y:S01]  /*31e0*/  FFMA.FTZ R110, R110, R3.reuse, -R23 ;  /* 0x000000036e6e7223 */ /* 0x080fe20000010817 */
[----:B------:R-:W0:Y:S01]  /*31f0*/  MUFU.EX2 R35, R35 ;  /* 0x0000002300237308 */ /* 0x000e220000000800 */
[----:B-1----:R-:W-:Y:S01]  /*3200*/  FADD.FTZ R21, R30, R21 ;  /* 0x000000151e157221 */ /* 0x002fe20000010000 */
[----:B------:R-:W-:Y:S01]  /*3210*/  FADD.FTZ R89, R53, R26 ;  /* 0x0000001a35597221 */ /* 0x000fe20000010000 */
[-CC-:B------:R-:W-:Y:S01]  /*3220*/  FFMA.FTZ R132, R132, R3.reuse, -R23.reuse ;  /* 0x0000000384847223 */ /* 0x180fe20000010817 */
[-CC-:B------:R-:W-:Y:S01]  /*3230*/  FFMA.FTZ R134, R134, R3.reuse, -R23.reuse ;  /* 0x0000000386867223 */ /* 0x180fe20000010817 */
[-C--:B------:R-:W-:Y:S01]  /*3240*/  FFMA.FTZ R136, R136, R3.reuse, -R23 ;  /* 0x0000000388887223 */ /* 0x080fe20000010817 */
[----:B------:R-:W-:Y:S01]  /*3250*/  FADD.FTZ R26, R122, R89 ;  /* 0x000000597a1a7221 */ /* 0x000fe20000010000 */
[-C--:B------:R-:W-:Y:S01]  /*3260*/  FFMA.FTZ R138, R138, R3.reuse, -R23 ;  /* 0x000000038a8a7223 */ /* 0x080fe20000010817 */
[----:B------:R-:W1:Y:S01]  /*3270*/  MUFU.EX2 R42, R42 ;  /* 0x0000002a002a7308 */ /* 0x000e620000000800 */
[----:B---3--:R-:W-:Y:S01]  /*3280*/  FADD.FTZ R20, R34, R21 ;  /* 0x0000001522147221 */ /* 0x008fe20000010000 */
[----:B------:R-:W-:Y:S01]  /*3290*/  FADD.FTZ R89, R55, R26 ;  /* 0x0000001a37597221 */ /* 0x000fe20000010000 */
[----:B------:R-:W-:Y:S01]  /*32a0*/  FFMA.FTZ R142, R142, R3, -R23 ;  /* 0x000000038e8e7223 */ /* 0x000fe20000010817 */
[----:B------:R-:W-:Y:S01]  /*32b0*/  LEA R4, R93, UR36, 0x1 ;  /* 0x000000245d047c11 */ /* 0x000fe2000f8e08ff */
[----:B------:R-:W-:-:S02]  /*32c0*/  IMAD.MOV.U32 R148, RZ, RZ, R151 ;  /* 0x000000ffff947224 */ /* 0x000fc400078e0097 */
[----:B------:R-:W-:Y:S01]  /*32d0*/  FADD.FTZ R26, R124, R89 ;  /* 0x000000597c1a7221 */ /* 0x000fe20000010000 */
[----:B------:R-:W-:Y:S01]  /*32e0*/  SEL R5, R5, 0xffffffe0, !P2 ;  /* 0xffffffe005057807 */ /* 0x000fe20005000000 */
[----:B------:R-:W3:Y:S01]  /*32f0*/  MUFU.EX2 R79, R79 ;  /* 0x0000004f004f7308 */ /* 0x000ee20000000800 */
[----:B0-----:R-:W-:Y:S01]  /*3300*/  FADD.FTZ R21, R35, R20 ;  /* 0x0000001423157221 */ /* 0x001fe20000010000 */
[----:B------:R-:W-:Y:S01]  /*3310*/  FADD.FTZ R23, R59, R26 ;  /* 0x0000001a3b177221 */ /* 0x000fe20000010000 */
[----:B------:R-:W-:Y:S01]  /*3320*/  VIADD R6, R4, 0x1e800 ;  /* 0x0001e80004067836 */ /* 0x000fe20000000000 */
[----:B------:R0:W-:Y:S01]  /*3330*/  STSM.16.M88.4 [R4+0x1e800], R8 ;  /* 0x01e8000804007844 */ /* 0x0001e20000000200 */
[----:B------:R-:W-:Y:S01]  /*3340*/  F2FP.F16.F32.PACK_AB R22, R51, R22 ;  /* 0x000000163316723e */ /* 0x000fe200000000ff */
[----:B------:R-:W-:Y:S02]  /*3350*/  IMAD.MOV.U32 R146, RZ, RZ, R151 ;  /* 0x000000ffff927224 */ /* 0x000fe400078e0097 */
[----:B------:R-:W4:Y:S01]  /*3360*/  MUFU.EX2 R46, R46 ;  /* 0x0000002e002e7308 */ /* 0x000f220000000800 */
[----:B-1----:R-:W-:Y:S01]  /*3370*/  FADD.FTZ R20, R42, R21 ;  /* 0x000000152a147221 */ /* 0x002fe20000010000 */
[----:B------:R-:W-:-:S02]  /*3380*/  IMAD.IADD R5, R6, 0x1, R5 ;  /* 0x0000000106057824 */ /* 0x000fc400078e0205 */
[----:B------:R-:W-:Y:S02]  /*3390*/  IMAD R6, R7, 0x2, R6 ;  /* 0x0000000207067824 */ /* 0x000fe400078e0206 */
[--C-:B------:R-:W-:Y:S01]  /*33a0*/  IMAD.MOV.U32 R144, RZ, RZ, R151.reuse ;  /* 0x000000ffff907224 */ /* 0x100fe200078e0097 */
[----:B------:R1:W-:Y:S01]  /*33b0*/  STSM.16.M88.4 [R5], R12 ;  /* 0x0000000c05007844 */ /* 0x0003e20000000200 */
[----:B------:R-:W5:Y:S01]  /*33c0*/  MUFU.EX2 R81, R81 ;  /* 0x0000005100517308 */ /* 0x000f620000000800 */
[----:B---3--:R-:W-:Y:S01]  /*33d0*/  FADD.FTZ R21, R79, R20 ;  /* 0x000000144f157221 */ /* 0x008fe20000010000 */
[--C-:B------:R-:W-:Y:S02]  /*33e0*/  IMAD.MOV.U32 R140, RZ, RZ, R151.reuse ;  /* 0x000000ffff8c7224 */ /* 0x100fe400078e0097 */
[----:B------:R-:W-:-:S04]  /*33f0*/  IMAD.MOV.U32 R120, RZ, RZ, R151 ;  /* 0x000000ffff787224 */ /* 0x000fc800078e0097 */
[----:B------:R-:W3:Y:S01]  /*3400*/  MUFU.EX2 R126, R126 ;  /* 0x0000007e007e7308 */ /* 0x000ee20000000800 */
[----:B----4-:R-:W-:-:S07]  /*3410*/  FADD.FTZ R20, R46, R21 ;  /* 0x000000152e147221 */ /* 0x010fce0000010000 */
[----:B------:R-:W4:Y:S01]  /*3420*/  MUFU.EX2 R48, R48 ;  /* 0x0000003000307308 */ /* 0x000f220000000800 */
[----:B-----5:R-:W-:Y:S01]  /*3430*/  FADD.FTZ R21, R81, R20 ;  /* 0x0000001451157221 */ /* 0x020fe20000010000 */
[----:B------:R-:W-:Y:S02]  /*3440*/  F2FP.F16.F32.PACK_AB R20, R25, R24 ;  /* 0x000000181914723e */ /* 0x000fe400000000ff */
[----:B------:R-:W-:Y:S01]  /*3450*/  F2FP.F16.F32.PACK_AB R25, R79, R42 ;  /* 0x0000002a4f19723e */ /* 0x000fe200000000ff */
[C---:B------:R-:W-:Y:S01]  /*3460*/  IMAD R42, R7.reuse, 0x2, R4 ;  /* 0x00000002072a7824 */ /* 0x040fe200078e0204 */
[----:B------:R-:W-:Y:S01]  /*3470*/  F2FP.F16.F32.PACK_AB R24, R122, R53 ;  /* 0x000000357a18723e */ /* 0x000fe200000000ff */
[----:B------:R-:W-:Y:S01]  /*3480*/  IMAD R7, R7, 0x2, R5 ;  /* 0x0000000207077824 */ /* 0x000fe200078e0205 */
[----:B------:R-:W5:Y:S01]  /*3490*/  MUFU.EX2 R63, R63 ;  /* 0x0000003f003f7308 */ /* 0x000f620000000800 */
[C---:B---3--:R-:W-:Y:S01]  /*34a0*/  FADD.FTZ R66, R126.reuse, R23 ;  /* 0x000000177e427221 */ /* 0x048fe20000010000 */
[----:B0-----:R-:W-:Y:S01]  /*34b0*/  F2FP.F16.F32.PACK_AB R8, R126, R59 ;  /* 0x0000003b7e08723e */ /* 0x001fe200000000ff */
[----:B------:R-:W-:-:S02]  /*34c0*/  IMAD.MOV.U32 R126, RZ, RZ, R151 ;  /* 0x000000ffff7e7224 */ /* 0x000fc400078e0097 */
[----:B------:R-:W-:-:S03]  /*34d0*/  IMAD.MOV.U32 R122, RZ, RZ, R151 ;  /* 0x000000ffff7a7224 */ /* 0x000fc600078e0097 */
[----:B------:R-:W0:Y:S01]  /*34e0*/  MUFU.EX2 R83, R83 ;  /* 0x0000005300537308 */ /* 0x000e220000000800 */
[----:B----4-:R-:W-:-:S07]  /*34f0*/  FADD.FTZ R26, R48, R21 ;  /* 0x00000015301a7221 */ /* 0x010fce0000010000 */
[----:B------:R-:W3:Y:S01]  /*3500*/  MUFU.EX2 R128, R128 ;  /* 0x0000008000807308 */ /* 0x000ee20000000800 */
[----:B-----5:R-:W-:-:S07]  /*3510*/  FADD.FTZ R23, R63, R66 ;  /* 0x000000423f177221 */ /* 0x020fce0000010000 */
[----:B------:R-:W1:Y:S01]  /*3520*/  MUFU.EX2 R50, R50 ;  /* 0x0000003200327308 */ /* 0x000e620000000800 */
[----:B0-----:R-:W-:Y:S01]  /*3530*/  FADD.FTZ R21, R83, R26 ;  /* 0x0000001a53157221 */ /* 0x001fe20000010000 */
[----:B------:R-:W-:Y:S01]  /*3540*/  F2FP.F16.F32.PACK_AB R26, R124, R55 ;  /* 0x000000377c1a723e */ /* 0x000fe200000000ff */
[----:B------:R-:W-:-:S05]  /*3550*/  IMAD.MOV.U32 R124, RZ, RZ, R151 ;  /* 0x000000ffff7c7224 */ /* 0x000fca00078e0097 */
[----:B------:R-:W0:Y:S01]  /*3560*/  MUFU.EX2 R32, R32 ;  /* 0x0000002000207308 */ /* 0x000e220000000800 */
[C---:B---3--:R-:W-:Y:S01]  /*3570*/  FADD.FTZ R23, R128.reuse, R23 ;  /* 0x0000001780177221 */ /* 0x048fe20000010000 */
[----:B------:R-:W-:-:S06]  /*3580*/  F2FP.F16.F32.PACK_AB R10, R128, R63 ;  /* 0x0000003f800a723e */ /* 0x000fcc00000000ff */
[----:B------:R-:W3:Y:S01]  /*3590*/  MUFU.EX2 R85, R85 ;  /* 0x0000005500557308 */ /* 0x000ee20000000800 */
[----:B-1----:R-:W-:Y:S01]  /*35a0*/  FADD.FTZ R12, R50, R21 ;  /* 0x00000015320c7221 */ /* 0x002fe20000010000 */
[----:B------:R-:W-:Y:S02]  /*35b0*/  F2FP.F16.F32.PACK_AB R21, R30, R27 ;  /* 0x0000001b1e15723e */ /* 0x000fe400000000ff */
[----:B------:R-:W-:-:S04]  /*35c0*/  F2FP.F16.F32.PACK_AB R27, R81, R46 ;  /* 0x0000002e511b723e */ /* 0x000fc800000000ff */
[----:B------:R-:W1:Y:S01]  /*35d0*/  MUFU.EX2 R33, R33 ;  /* 0x0000002100217308 */ /* 0x000e620000000800 */
[----:B0-----:R-:W-:Y:S01]  /*35e0*/  FADD.FTZ R14, R32, R23 ;  /* 0x00000017200e7221 */ /* 0x001fe20000010000 */
[----:B------:R-:W-:Y:S02]  /*35f0*/  F2FP.F16.F32.PACK_AB R23, R35, R34 ;  /* 0x000000222317723e */ /* 0x000fe400000000ff */
[C---:B------:R-:W-:Y:S01]  /*3600*/  F2FP.F16.F32.PACK_AB R32, R41.reuse, R32 ;  /* 0x000000202920723e */ /* 0x040fe200000000ff */
[----:B------:R-:W-:Y:S02]  /*3610*/  FADD.FTZ R11, R41, R14 ;  /* 0x0000000e290b7221 */ /* 0x000fe40000010000 */
[----:B------:R0:W-:Y:S01]  /*3620*/  STSM.16.M88.4 [R42+0x1e800], R20 ;  /* 0x01e800142a007844 */ /* 0x0001e20000000200 */
[----:B------:R-:W4:Y:S01]  /*3630*/  MUFU.EX2 R36, R36 ;  /* 0x0000002400247308 */ /* 0x000f220000000800 */
[----:B---3--:R-:W-:Y:S02]  /*3640*/  FADD.FTZ R12, R85, R12 ;  /* 0x0000000c550c7221 */ /* 0x008fe40000010000 */
[----:B------:R-:W-:Y:S05]  /*3650*/  STSM.16.M88.4 [R7], R24 ;  /* 0x0000001807007844 */ /* 0x000fea0000000200 */
[----:B------:R-:W3:Y:S01]  /*3660*/  MUFU.EX2 R38, R38 ;  /* 0x0000002600267308 */ /* 0x000ee20000000800 */
[----:B-1----:R-:W-:-:S07]  /*3670*/  FADD.FTZ R9, R33, R12 ;  /* 0x0000000c21097221 */ /* 0x002fce0000010000 */
[----:B------:R-:W1:Y:S01]  /*3680*/  MUFU.EX2 R45, R45 ;  /* 0x0000002d002d7308 */ /* 0x000e620000000800 */
[----:B----4-:R-:W-:-:S07]  /*3690*/  FADD.FTZ R12, R36, R11 ;  /* 0x0000000b240c7221 */ /* 0x010fce0000010000 */
[----:B------:R-:W4:Y:S01]  /*36a0*/  MUFU.EX2 R16, R70 ;  /* 0x0000004600107308 */ /* 0x000f220000000800 */
[C---:B---3--:R-:W-:Y:S01]  /*36b0*/  FADD.FTZ R9, R38.reuse, R9 ;  /* 0x0000000926097221 */ /* 0x048fe20000010000 */
[----:B------:R-:W-:-:S06]  /*36c0*/  F2FP.F16.F32.PACK_AB R33, R38, R33 ;  /* 0x000000212621723e */ /* 0x000fcc00000000ff */
[----:B------:R-:W3:Y:S01]  /*36d0*/  MUFU.EX2 R40, R40 ;  /* 0x0000002800287308 */ /* 0x000ee20000000800 */
[C---:B-1----:R-:W-:Y:S01]  /*36e0*/  FADD.FTZ R11, R45.reuse, R12 ;  /* 0x0000000c2d0b7221 */ /* 0x042fe20000010000 */
[----:B------:R-:W-:-:S06]  /*36f0*/  F2FP.F16.F32.PACK_AB R34, R45, R36 ;  /* 0x000000242d22723e */ /* 0x000fcc00000000ff */
[----:B------:R-:W1:Y:S01]  /*3700*/  MUFU.EX2 R17, R17 ;  /* 0x0000001100117308 */ /* 0x000e620000000800 */
[----:B----4-:R-:W-:Y:S01]  /*3710*/  FADD.FTZ R12, R16, R9 ;  /* 0x00000009100c7221 */ /* 0x010fe20000010000 */
[----:B------:R-:W-:-:S06]  /*3720*/  F2FP.F16.F32.PACK_AB R9, R83, R48 ;  /* 0x000000305309723e */ /* 0x000fcc00000000ff */
[----:B------:R-:W4:Y:S01]  /*3730*/  MUFU.EX2 R47, R47 ;  /* 0x0000002f002f7308 */ /* 0x000f220000000800 */
[----:B---3--:R-:W-:Y:S01]  /*3740*/  FADD.FTZ R14, R40, R11 ;  /* 0x0000000b280e7221 */ /* 0x008fe20000010000 */
[----:B------:R-:W-:-:S05]  /*3750*/  F2FP.F16.F32.PACK_AB R11, R85, R50 ;  /* 0x00000032550b723e */ /* 0x000fca00000000ff */
[----:B------:R3:W-:Y:S01]  /*3760*/  STSM.16.M88.4 [R4+0x24800], R8 ;  /* 0x0248000804007844 */ /* 0x0007e20000000200 */
[----:B------:R-:W5:Y:S01]  /*3770*/  MUFU.EX2 R52, R52 ;  /* 0x0000003400347308 */ /* 0x000f620000000800 */
[C---:B-1----:R-:W-:Y:S01]  /*3780*/  FADD.FTZ R13, R17.reuse, R12 ;  /* 0x0000000c110d7221 */ /* 0x042fe20000010000 */
[----:B------:R-:W-:-:S05]  /*3790*/  F2FP.F16.F32.PACK_AB R35, R17, R16 ;  /* 0x000000101123723e */ /* 0x000fca00000000ff */
[----:B------:R-:W-:Y:S01]  /*37a0*/  STSM.16.M88.4 [R5+0x6000], R32 ;  /* 0x0060002005007844 */ /* 0x000fe20000000200 */
[----:B------:R-:W1:Y:S01]  /*37b0*/  MUFU.EX2 R44, R44 ;  /* 0x0000002c002c7308 */ /* 0x000e620000000800 */
[----:B----4-:R-:W-:-:S07]  /*37c0*/  FADD.FTZ R15, R47, R14 ;  /* 0x0000000e2f0f7221 */ /* 0x010fce0000010000 */
[----:B------:R-:W4:Y:S01]  /*37d0*/  MUFU.EX2 R57, R80 ;  /* 0x0000005000397308 */ /* 0x000f220000000800 */
[----:B-----5:R-:W-:-:S07]  /*37e0*/  FADD.FTZ R12, R52, R13 ;  /* 0x0000000d340c7221 */ /* 0x020fce0000010000 */
[----:B------:R-:W5:Y:S01]  /*37f0*/  MUFU.EX2 R49, R49 ;  /* 0x0000003100317308 */ /* 0x000f620000000800 */
[----:B-1----:R-:W-:-:S07]  /*3800*/  FADD.FTZ R14, R44, R15 ;  /* 0x0000000f2c0e7221 */ /* 0x002fce0000010000 */
[----:B------:R-:W1:Y:S01]  /*3810*/  MUFU.EX2 R54, R54 ;  /* 0x0000003600367308 */ /* 0x000e620000000800 */
[----:B----4-:R-:W-:-:S07]  /*3820*/  FADD.FTZ R13, R57, R12 ;  /* 0x0000000c390d7221 */ /* 0x010fce0000010000 */
[----:B------:R-:W4:Y:S01]  /*3830*/  MUFU.EX2 R28, R28 ;  /* 0x0000001c001c7308 */ /* 0x000f220000000800 */
[----:B-----5:R-:W-:-:S07]  /*3840*/  FADD.FTZ R15, R49, R14 ;  /* 0x0000000e310f7221 */ /* 0x020fce0000010000 */
[----:B------:R-:W5:Y:S01]  /*3850*/  MUFU.EX2 R61, R61 ;  /* 0x0000003d003d7308 */ /* 0x000f620000000800 */
[----:B-1----:R-:W-:-:S07]  /*3860*/  FADD.FTZ R12, R54, R13 ;  /* 0x0000000d360c7221 */ /* 0x002fce0000010000 */
[----:B------:R-:W1:Y:S01]  /*3870*/  MUFU.EX2 R56, R56 ;  /* 0x0000003800387308 */ /* 0x000e620000000800 */
[----:B----4-:R-:W-:Y:S01]  /*3880*/  FADD.FTZ R14, R28, R15 ;  /* 0x0000000f1c0e7221 */ /* 0x010fe20000010000 */
[----:B------:R-:W-:-:S06]  /*3890*/  F2FP.F16.F32.PACK_AB R28, R43, R28 ;  /* 0x0000001c2b1c723e */ /* 0x000fcc00000000ff */
[----:B------:R-:W4:Y:S01]  /*38a0*/  MUFU.EX2 R29, R29 ;  /* 0x0000001d001d7308 */ /* 0x000f220000000800 */
[----:B-----5:R-:W-:Y:S01]  /*38b0*/  FADD.FTZ R13, R61, R12 ;  /* 0x0000000c3d0d7221 */ /* 0x020fe20000010000 */
[----:B------:R-:W-:-:S06]  /*38c0*/  FADD.FTZ R12, R43, R14 ;  /* 0x0000000e2b0c7221 */ /* 0x000fcc0000010000 */
[----:B------:R-:W5:Y:S01]  /*38d0*/  MUFU.EX2 R65, R65 ;  /* 0x0000004100417308 */ /* 0x000f620000000800 */
[----:B-1----:R-:W-:-:S07]  /*38e0*/  FADD.FTZ R14, R56, R13 ;  /* 0x0000000d380e7221 */ /* 0x002fce0000010000 */
[----:B------:R-:W0:Y:S01]  /*38f0*/  MUFU.EX2 R64, R64 ;  /* 0x0000004000407308 */ /* 0x000e220000000800 */
[----:B----4-:R-:W-:Y:S01]  /*3900*/  FADD.FTZ R15, R29, R12 ;  /* 0x0000000c1d0f7221 */ /* 0x010fe20000010000 */
[----:B------:R-:W-:-:S06]  /*3910*/  F2FP.F16.F32.PACK_AB R12, R47, R40 ;  /* 0x000000282f0c723e */ /* 0x000fcc00000000ff */
[----:B------:R-:W3:Y:S01]  /*3920*/  MUFU.EX2 R58, R58 ;  /* 0x0000003a003a7308 */ /* 0x000ee20000000800 */
[----:B-----5:R-:W-:Y:S01]  /*3930*/  FADD.FTZ R13, R65, R14 ;  /* 0x0000000e410d7221 */ /* 0x020fe20000010000 */
[----:B------:R-:W-:-:S06]  /*3940*/  F2FP.F16.F32.PACK_AB R14, R49, R44 ;  /* 0x0000002c310e723e */ /* 0x000fcc00000000ff */
[----:B------:R-:W1:Y:S01]  /*3950*/  MUFU.EX2 R31, R31 ;  /* 0x0000001f001f7308 */ /* 0x000e620000000800 */
[C---:B0-----:R-:W-:Y:S01]  /*3960*/  FADD.FTZ R20, R64.reuse, R15 ;  /* 0x0000000f40147221 */ /* 0x041fe20000010000 */
[----:B------:R-:W-:Y:S02]  /*3970*/  F2FP.F16.F32.PACK_AB R15, R61, R54 ;  /* 0x000000363d0f723e */ /* 0x000fe400000000ff */
[----:B------:R-:W-:Y:S02]  /*3980*/  F2FP.F16.F32.PACK_AB R30, R64, R29 ;  /* 0x0000001d401e723e */ /* 0x000fe400000000ff */
[----:B------:R-:W-:Y:S02]  /*3990*/  F2FP.F16.F32.PACK_AB R29, R65, R56 ;  /* 0x00000038411d723e */ /* 0x000fe400000000ff */
[----:B------:R-:W0:Y:S01]  /*39a0*/  MUFU.EX2 R67, R67 ;  /* 0x0000004300437308 */ /* 0x000e220000000800 */
[----:B---3--:R-:W-:Y:S01]  /*39b0*/  FADD.FTZ R8, R58, R13 ;  /* 0x0000000d3a087221 */ /* 0x008fe20000010000 */
[----:B------:R-:W-:-:S05]  /*39c0*/  F2FP.F16.F32.PACK_AB R13, R57, R52 ;  /* 0x00000034390d723e */ /* 0x000fca00000000ff */
[----:B------:R3:W-:Y:S01]  /*39d0*/  STSM.16.M88.4 [R42+0x24800], R12 ;  /* 0x0248000c2a007844 */ /* 0x0007e20000000200 */
[----:B------:R-:W4:Y:S01]  /*39e0*/  MUFU.EX2 R68, R68 ;  /* 0x0000004400447308 */ /* 0x000f220000000800 */
[----:B-1----:R-:W-:-:S07]  /*39f0*/  FADD.FTZ R11, R31, R20 ;  /* 0x000000141f0b7221 */ /* 0x002fce0000010000 */
[----:B------:R-:W1:Y:S01]  /*3a00*/  MUFU.EX2 R60, R60 ;  /* 0x0000003c003c7308 */ /* 0x000e620000000800 */
[----:B0-----:R-:W-:-:S07]  /*3a10*/  FADD.FTZ R9, R67, R8 ;  /* 0x0000000843097221 */ /* 0x001fce0000010000 */
[----:B------:R-:W0:Y:S01]  /*3a20*/  MUFU.EX2 R69, R69 ;  /* 0x0000004500457308 */ /* 0x000e220000000800 */
[----:B----4-:R-:W-:-:S07]  /*3a30*/  FADD.FTZ R10, R68, R11 ;  /* 0x0000000b440a7221 */ /* 0x010fce0000010000 */
        /* <DEDUP_REMOVED lines=13> */
[----:B-1----:R-:W-:Y:S01]  /*3b10*/  FADD.FTZ R10, R51, R8 ;  /* 0x00000008330a7221 */ /* 0x002fe20000010000 */
[----:B------:R-:W-:Y:S02]  /*3b20*/  F2FP.F16.F32.PACK_AB R8, R68, R31 ;  /* 0x0000001f4408723e */ /* 0x000fe400000000ff */
[----:B------:R-:W-:-:S04]  /*3b30*/  F2FP.F16.F32.PACK_AB R31, R67, R58 ;  /* 0x0000003a431f723e */ /* 0x000fc800000000ff */
[----:B------:R-:W1:Y:S01]  /*3b40*/  MUFU.EX2 R73, R73 ;  /* 0x0000004900497308 */ /* 0x000e620000000800 */
[C---:B0-----:R-:W-:Y:S01]  /*3b50*/  FADD.FTZ R16, R114.reuse, R9 ;  /* 0x0000000972107221 */ /* 0x041fe20000010000 */
[----:B------:R-:W-:Y:S01]  /*3b60*/  STSM.16.M88.4 [R7+0x6000], R28 ;  /* 0x0060001c07007844 */ /* 0x000fe20000000200 */
[----:B------:R-:W-:-:S05]  /*3b70*/  F2FP.F16.F32.PACK_AB R20, R114, R71 ;  /* 0x000000477214723e */ /* 0x000fca00000000ff */
[----:B------:R-:W0:Y:S01]  /*3b80*/  MUFU.EX2 R96, R96 ;  /* 0x0000006000607308 */ /* 0x000e220000000800 */
[----:B----4-:R-:W-:Y:S01]  /*3b90*/  FADD.FTZ R9, R53, R10 ;  /* 0x0000000a35097221 */ /* 0x010fe20000010000 */
[----:B------:R-:W-:-:S06]  /*3ba0*/  F2FP.F16.F32.PACK_AB R10, R76, R69 ;  /* 0x000000454c0a723e */ /* 0x000fcc00000000ff */
[----:B------:R-:W3:Y:S01]  /*3bb0*/  MUFU.EX2 R100, R100 ;  /* 0x0000006400647308 */ /* 0x000ee20000000800 */
[----:B-1----:R-:W-:-:S07]  /*3bc0*/  FADD.FTZ R11, R73, R16 ;  /* 0x00000010490b7221 */ /* 0x002fce0000010000 */
[----:B------:R-:W1:Y:S01]  /*3bd0*/  MUFU.EX2 R102, R102 ;  /* 0x0000006600667308 */ /* 0x000e620000000800 */
[C---:B0-----:R-:W-:Y:S01]  /*3be0*/  FADD.FTZ R9, R96.reuse, R9 ;  /* 0x0000000960097221 */ /* 0x041fe20000010000 */
[----:B------:R-:W-:-:S06]  /*3bf0*/  F2FP.F16.F32.PACK_AB R21, R96, R53 ;  /* 0x000000356015723e */ /* 0x000fcc00000000ff */
[----:B------:R-:W0:Y:S01]  /*3c00*/  MUFU.EX2 R37, R37 ;  /* 0x0000002500257308 */ /* 0x000e220000000800 */
[C---:B---3--:R-:W-:Y:S01]  /*3c10*/  FADD.FTZ R14, R100.reuse, R11 ;  /* 0x0000000b640e7221 */ /* 0x048fe20000010000 */
[----:B------:R-:W-:Y:S02]  /*3c20*/  F2FP.F16.F32.PACK_AB R11, R51, R62 ;  /* 0x0000003e330b723e */ /* 0x000fe400000000ff */
[----:B------:R-:W-:-:S04]  /*3c30*/  F2FP.F16.F32.PACK_AB R22, R100, R73 ;  /* 0x000000496416723e */ /* 0x000fc800000000ff */
[----:B------:R-:W3:Y:S01]  /*3c40*/  MUFU.EX2 R55, R104 ;  /* 0x0000006800377308 */ /* 0x000ee20000000800 */
[----:B-1----:R-:W-:Y:S01]  /*3c50*/  FADD.FTZ R12, R102, R9 ;  /* 0x00000009660c7221 */ /* 0x002fe20000010000 */
[----:B------:R-:W-:-:S05]  /*3c60*/  F2FP.F16.F32.PACK_AB R9, R87, R60 ;  /* 0x0000003c5709723e */ /* 0x000fca00000000ff */
[----:B------:R1:W-:Y:S01]  /*3c70*/  STSM.16.M88.4 [R4+0x2a800], R8 ;  /* 0x02a8000804007844 */ /* 0x0003e20000000200 */
[----:B------:R-:W4:Y:S01]  /*3c80*/  MUFU.EX2 R118, R118 ;  /* 0x0000007600767308 */ /* 0x000f220000000800 */
[----:B0-----:R-:W-:-:S07]  /*3c90*/  FADD.FTZ R15, R37, R14 ;  /* 0x0000000e250f7221 */ /* 0x001fce0000010000 */
[----:B------:R-:W0:Y:S01]  /*3ca0*/  MUFU.EX2 R106, R106 ;  /* 0x0000006a006a7308 */ /* 0x000e220000000800 */
[C---:B---3--:R-:W-:Y:S01]  /*3cb0*/  FADD.FTZ R13, R55.reuse, R12 ;  /* 0x0000000c370d7221 */ /* 0x048fe20000010000 */
[----:B------:R-:W-:-:S05]  /*3cc0*/  F2FP.F16.F32.PACK_AB R23, R55, R102 ;  /* 0x000000663717723e */ /* 0x000fca00000000ff */
[----:B------:R-:W-:Y:S01]  /*3cd0*/  STSM.16.M88.4 [R5+0xc000], R20 ;  /* 0x00c0001405007844 */ /* 0x000fe20000000200 */
[----:B------:R-:W3:Y:S01]  /*3ce0*/  MUFU.EX2 R39, R39 ;  /* 0x0000002700277308 */ /* 0x000ee20000000800 */
[C---:B----4-:R-:W-:Y:S01]  /*3cf0*/  FADD.FTZ R14, R118.reuse, R15 ;  /* 0x0000000f760e7221 */ /* 0x050fe20000010000 */
[----:B------:R-:W-:-:S06]  /*3d00*/  F2FP.F16.F32.PACK_AB R128, R118, R37 ;  /* 0x000000257680723e */ /* 0x000fcc00000000ff */
[----:B------:R-:W4:Y:S01]  /*3d10*/  MUFU.EX2 R130, R130 ;  /* 0x0000008200827308 */ /* 0x000f220000000800 */
[----:B0-----:R-:W-:-:S07]  /*3d20*/  FADD.FTZ R12, R106, R13 ;  /* 0x0000000d6a0c7221 */ /* 0x001fce0000010000 */
[----:B------:R-:W0:Y:S01]  /*3d30*/  MUFU.EX2 R129, R108 ;  /* 0x0000006c00817308 */ /* 0x000e220000000800 */
[----:B---3--:R-:W-:-:S07]  /*3d40*/  FADD.FTZ R13, R39, R14 ;  /* 0x0000000e270d7221 */ /* 0x008fce0000010000 */
[----:B------:R-:W3:Y:S01]  /*3d50*/  MUFU.EX2 R110, R110 ;  /* 0x0000006e006e7308 */ /* 0x000ee20000000800 */
[C---:B----4-:R-:W-:Y:S01]  /*3d60*/  FADD.FTZ R14, R130.reuse, R13 ;  /* 0x0000000d820e7221 */ /* 0x050fe20000010000 */
[----:B------:R-:W-:-:S06]  /*3d70*/  F2FP.F16.F32.PACK_AB R130, R130, R39 ;  /* 0x000000278282723e */ /* 0x000fcc00000000ff */
[----:B------:R-:W4:Y:S01]  /*3d80*/  MUFU.EX2 R75, R75 ;  /* 0x0000004b004b7308 */ /* 0x000f220000000800 */
[C---:B0-----:R-:W-:Y:S01]  /*3d90*/  FADD.FTZ R15, R129.reuse, R12 ;  /* 0x0000000c810f7221 */ /* 0x041fe20000010000 */
[----:B------:R-:W-:-:S06]  /*3da0*/  F2FP.F16.F32.PACK_AB R129, R129, R106 ;  /* 0x0000006a8181723e */ /* 0x000fcc00000000ff */
[----:B------:R0:W5:Y:S01]  /*3db0*/  MUFU.EX2 R131, R132 ;  /* 0x0000008400837308 */ /* 0x0001620000000800 */
[----:B---3--:R-:W-:-:S07]  /*3dc0*/  FADD.FTZ R12, R110, R15 ;  /* 0x0000000f6e0c7221 */ /* 0x008fce0000010000 */
[----:B------:R-:W1:Y:S01]  /*3dd0*/  MUFU.EX2 R112, R112 ;  /* 0x0000007000707308 */ /* 0x000e620000000800 */
[----:B----4-:R-:W-:Y:S01]  /*3de0*/  FADD.FTZ R15, R75, R14 ;  /* 0x0000000e4b0f7221 */ /* 0x010fe20000010000 */
[----:B0-----:R-:W-:-:S06]  /*3df0*/  IMAD.MOV.U32 R132, RZ, RZ, R151 ;  /* 0x000000ffff847224 */ /* 0x001fcc00078e0097 */
[----:B------:R0:W3:Y:S01]  /*3e00*/  MUFU.EX2 R113, R134 ;  /* 0x0000008600717308 */ /* 0x0000e20000000800 */
[C---:B-----5:R-:W-:Y:S01]  /*3e10*/  FADD.FTZ R12, R131.reuse, R12 ;  /* 0x0000000c830c7221 */ /* 0x060fe20000010000 */
[----:B------:R-:W-:-:S05]  /*3e20*/  F2FP.F16.F32.PACK_AB R131, R131, R110 ;  /* 0x0000006e8383723e */ /* 0x000fca00000000ff */
[----:B------:R4:W-:Y:S01]  /*3e30*/  STSM.16.M88.4 [R42+0x2a800], R128 ;  /* 0x02a800802a007844 */ /* 0x0009e20000000200 */
[----:B------:R-:W5:Y:S01]  /*3e40*/  MUFU.EX2 R77, R77 ;  /* 0x0000004d004d7308 */ /* 0x000f620000000800 */
[C---:B-1----:R-:W-:Y:S01]  /*3e50*/  FADD.FTZ R8, R112.reuse, R15 ;  /* 0x0000000f70087221 */ /* 0x042fe20000010000 */
[----:B------:R-:W-:Y:S01]  /*3e60*/  F2FP.F16.F32.PACK_AB R112, R112, R75 ;  /* 0x0000004b7070723e */ /* 0x000fe200000000ff */
[----:B0-----:R-:W-:-:S05]  /*3e70*/  IMAD.MOV.U32 R134, RZ, RZ, R151 ;  /* 0x000000ffff867224 */ /* 0x001fca00078e0097 */
[----:B------:R-:W0:Y:S01]  /*3e80*/  MUFU.EX2 R116, R116 ;  /* 0x0000007400747308 */ /* 0x000e220000000800 */
[----:B---3--:R-:W-:Y:S01]  /*3e90*/  FADD.FTZ R9, R113, R12 ;  /* 0x0000000c71097221 */ /* 0x008fe20000010000 */
[----:B------:R-:W-:Y:S02]  /*3ea0*/  IMAD.MOV.U32 R12, RZ, RZ, RZ ;  /* 0x000000ffff0c7224 */ /* 0x000fe400078e00ff */
[----:B----4-:R-:W-:-:S04]  /*3eb0*/  IMAD.MOV.U32 R131, RZ, RZ, R151 ;  /* 0x000000ffff837224 */ /* 0x010fc800078e0097 */
[----:B------:R-:W1:Y:S01]  /*3ec0*/  MUFU.EX2 R136, R136 ;  /* 0x0000008800887308 */ /* 0x000e620000000800 */
[----:B-----5:R-:W-:Y:S01]  /*3ed0*/  FADD.FTZ R17, R77, R8 ;  /* 0x000000084d117221 */ /* 0x020fe20000010000 */
[--C-:B------:R-:W-:Y:S02]  /*3ee0*/  IMAD.MOV.U32 R130, RZ, RZ, R151.reuse ;  /* 0x000000ffff827224 */ /* 0x100fe400078e0097 */
[--C-:B------:R-:W-:Y:S02]  /*3ef0*/  IMAD.MOV.U32 R129, RZ, RZ, R151.reuse ;  /* 0x000000ffff817224 */ /* 0x100fe400078e0097 */
[----:B------:R-:W-:Y:S02]  /*3f00*/  IMAD.MOV.U32 R128, RZ, RZ, R151 ;  /* 0x000000ffff807224 */ /* 0x000fe400078e0097 */
[----:B------:R-:W3:Y:S01]  /*3f10*/  MUFU.EX2 R138, R138 ;  /* 0x0000008a008a7308 */ /* 0x000ee20000000800 */
[C---:B0-----:R-:W-:Y:S01]  /*3f20*/  F2FP.F16.F32.PACK_AB R114, R116.reuse, R77 ;  /* 0x0000004d7472723e */ /* 0x041fe200000000ff */
[----:B------:R-:W-:-:S06]  /*3f30*/  FADD.FTZ R17, R116, R17 ;  /* 0x0000001174117221 */ /* 0x000fcc0000010000 */
[----:B------:R0:W4:Y:S01]  /*3f40*/  MUFU.EX2 R13, R142 ;  /* 0x0000008e000d7308 */ /* 0x0001220000000800 */
[C---:B-1----:R-:W-:Y:S01]  /*3f50*/  F2FP.F16.F32.PACK_AB R113, R136.reuse, R113 ;  /* 0x000000718871723e */ /* 0x042fe200000000ff */
[----:B------:R-:W-:Y:S01]  /*3f60*/  FADD.FTZ R9, R136, R9 ;  /* 0x0000000988097221 */ /* 0x000fe20000010000 */
[----:B------:R-:W-:-:S03]  /*3f70*/  IMAD.MOV.U32 R136, RZ, RZ, R151 ;  /* 0x000000ffff887224 */ /* 0x000fc600078e0097 */
[----:B---3--:R-:W-:Y:S01]  /*3f80*/  FADD.FTZ R16, R138, R9 ;  /* 0x000000098a107221 */ /* 0x008fe20000010000 */
[--C-:B0-----:R-:W-:Y:S01]  /*3f90*/  IMAD.MOV.U32 R142, RZ, RZ, R151.reuse ;  /* 0x000000ffff8e7224 */ /* 0x101fe200078e0097 */
[C---:B----4-:R-:W-:Y:S02]  /*3fa0*/  F2FP.F16.F32.PACK_AB R115, R13.reuse, R138 ;  /* 0x0000008a0d73723e */ /* 0x050fe400000000ff */
[----:B------:R-:W-:Y:S01]  /*3fb0*/  FADD.FTZ R16, R13, R16 ;  /* 0x000000100d107221 */ /* 0x000fe20000010000 */
[----:B------:R-:W-:Y:S02]  /*3fc0*/  VIADD R13, R19, 0xfffffffe ;  /* 0xfffffffe130d7836 */ /* 0x000fe40000000000 */
[--C-:B------:R-:W-:Y:S01]  /*3fd0*/  IMAD.MOV.U32 R138, RZ, RZ, R151.reuse ;  /* 0x000000ffff8a7224 */ /* 0x100fe200078e0097 */
[----:B------:R0:W-:Y:S02]  /*3fe0*/  STSM.16.M88.4 [R7+0xc000], R112 ;  /* 0x00c0007007007844 */ /* 0x0001e40000000200 */
[----:B--2---:R-:W-:Y:S01]  /*3ff0*/  ISETP.GE.AND P2, PT, R13, R121, PT ;  /* 0x000000790d00720c */ /* 0x004fe20003f46270 */
[----:B------:R-:W-:Y:S01]  /*4000*/  IMAD.MOV.U32 R121, RZ, RZ, R151 ;  /* 0x000000ffff797224 */ /* 0x000fe200078e0097 */
[----:B------:R1:W-:Y:S06]  /*4010*/  MEMBAR.ALL.CTA ;  /* 0x0000000000007992 */ /* 0x0003ec0000008000 */
[----:B-1----:R-:W1:Y:S02]  /*4020*/  FENCE.VIEW.ASYNC.S ;  /* 0x00000000000073c6 */ /* 0x002e640000000000 */
[----:B-1----:R-:W-:-:S03]  /*4030*/  NOP ;  /* 0x0000000000007918 */ /* 0x002fc60000000000 */
[----:B------:R-:W-:Y:S05]  /*4040*/  @!P2 BRA `(.L_x_19) ;  /* 0x0000002800e4a947 */ /* 0x000fea0003800000 */
[----:B------:R-:W-:Y:S01]  /*4050*/  MOV R15, R18 ;  /* 0x00000012000f7202 */ /* 0x000fe20000000f00 */
[----:B------:R-:W-:Y:S01]  /*4060*/  IMAD.MOV.U32 R14, RZ, RZ, R2 ;  /* 0x000000ffff0e7224 */ /* 0x000fe200078e0002 */
[----:B------:R-:W-:Y:S01]  /*4070*/  CS2R R150, SRZ ;  /* 0x0000000000967805 */ /* 0x000fe2000001ff00 */
[----:B------:R-:W-:Y:S01]  /*4080*/  IMAD.MOV.U32 R8, RZ, RZ, RZ ;  /* 0x000000ffff087224 */ /* 0x000fe200078e00ff */
        /* <DEDUP_REMOVED lines=14> */
[----:B------:R-:W-:Y:S01]  /*4170*/  CS2R R120, SRZ ;  /* 0x0000000000787805 */ /* 0x000fe2000001ff00 */
[----:B------:R-:W-:-:S06]  /*4180*/  UMOV UR4, URZ ;  /* 0x0000003f00047c82 */ /* 0x000fcc0008000000 */
.L_x_28:
[----:B------:R-:W2:Y:S01]  /*4190*/  LDL R0, [R1+0x4] ;  /* 0x0000040001007983 */ /* 0x000ea20000100800 */
[----:B------:R-:W-:-:S04]  /*41a0*/  UIADD3 UR5, UR4, 0x1, URZ ;  /* 0x0000000104057890 */ /* 0x000fc8000fffe03f */
[----:B------:R-:W-:-:S04]  /*41b0*/  UISETP.NE.AND UP0, UPT, UR5, 0x2, UPT ;  /* 0x000000020500788c */ /* 0x000fc8000bf05270 */
[----:B------:R-:W-:Y:S02]  /*41c0*/  USEL UR7, URZ, 0x1, UP0 ;  /* 0x000000013f077887 */ /* 0x000fe40008000000 */
[----:B------:R-:W-:-:S04]  /*41d0*/  USEL UR5, UR5, URZ, UP0 ;  /* 0x0000003f05057287 */ /* 0x000fc80008000000 */
[----:B------:R-:W-:Y:S02]  /*41e0*/  LOP3.LUT R12, R8, UR7, RZ, 0x3c, !PT ;  /* 0x00000007080c7c12 */ /* 0x000fe4000f8e3cff */
[----:B--2---:R-:W-:Y:S01]  /*41f0*/  ISETP.NE.AND P3, PT, R0, RZ, PT ;  /* 0x000000ff0000720c */ /* 0x004fe20003f65270 */
[----:B------:R-:W-:-:S12]  /*4200*/  IMAD.U32 R0, RZ, RZ, UR5 ;  /* 0x00000005ff007e24 */ /* 0x000fd8000f8e00ff */
[----:B------:R-:W-:Y:S05]  /*4210*/  @P3 BRA `(.L_x_20) ;  /* 0x0000000000283947 */ /* 0x000fea0003800000 */
[----:B------:R-:W-:Y:S05]  /*4220*/  @!P0 BRA `(.L_x_21) ;  /* 0x0000000000048947 */ /* 0x000fea0003800000 */
[----:B------:R-:W-:Y:S01]  /*4230*/  BPT.TRAP 0x1 ;  /* 0x000000040000795c */ /* 0x000fe20000300000 */
.L_x_21:
[----:B------:R-:W-:Y:S02]  /*4240*/  LEA R3, R0, UR36, 0x3 ;  /* 0x0000002400037c11 */ /* 0x000fe4000f8e18ff */
[----:B------:R-:W-:-:S04]  /*4250*/  SHF.L.U32 R2, R12, 0x1f, RZ ;  /* 0x0000001f0c027819 */ /* 0x000fc800000006ff */
[----:B------:R1:W2:Y:S01]  /*4260*/  SYNCS.PHASECHK.TRANS64.TRYWAIT P2, [R3+URZ+0x30830], R2 ;  /* 0x03083002030075a7 */ /* 0x0002a2000804017f */
[----:B------:R-:W-:Y:S05]  /*4270*/  @!P0 BRA `(.L_x_22) ;  /* 0x0000000000048947 */ /* 0x000fea0003800000 */
[----:B------:R-:W-:Y:S01]  /*4280*/  BPT.TRAP 0x1 ;  /* 0x000000040000795c */ /* 0x000fe20000300000 */
.L_x_22:
[----:B--2---:R-:W-:Y:S05]  /*4290*/  @P2 BRA `(.L_x_20) ;  /* 0x0000000000082947 */ /* 0x004fea0003800000 */
[----:B------:R-:W2:Y:S02]  /*42a0*/  SYNCS.PHASECHK.TRANS64.TRYWAIT P2, [R3+URZ+0x30830], R2 ;  /* 0x03083002030075a7 */ /* 0x000ea4000804017f */
[----:B--2---:R-:W-:Y:S05]  /*42b0*/  @!P2 BRA `(.L_x_23) ;  /* 0x0000007800bca947 */ /* 0x004fea0003800000 */
.L_x_20:
[----:B------:R-:W3:Y:S01]  /*42c0*/  S2R R9, SR_TID.X ;  /* 0x0000000000097919 */ /* 0x000ee20000002100 */
[----:B------:R-:W-:Y:S01]  /*42d0*/  R2UR UR18, R0 ;  /* 0x00000000001272ca */ /* 0x000fe200000e0000 */
[----:B------:R-:W-:Y:S01]  /*42e0*/  UMOV UR23, 0x40000040 ;  /* 0x4000004000177882 */ /* 0x000fe20000000000 */
[----:B------:R-:W-:Y:S01]  /*42f0*/  R2UR UR20, R152 ;  /* 0x00000000981472ca */ /* 0x000fe200000e0000 */
[----:B------:R-:W-:Y:S01]  /*4300*/  UMOV UR11, 0x40000040 ;  /* 0x40000040000b7882 */ /* 0x000fe20000000000 */
[----:B------:R-:W-:Y:S01]  /*4310*/  R2UR UR21, R153 ;  /* 0x00000000991572ca */ /* 0x000fe200000e0000 */
[----:B------:R-:W-:Y:S01]  /*4320*/  UMOV UR15, 0x40000040 ;  /* 0x40000040000f7882 */ /* 0x000fe20000000000 */
[----:B------:R-:W-:-:S07]  /*4330*/  UMOV UR19, 0x40000040 ;  /* 0x4000004000137882 */ /* 0x000fce0000000000 */
[----:B------:R-:W-:-:S04]  /*4340*/  UIMAD UR18, UR18, 0x600, UR6 ;  /* 0x00000600121278a4 */ /* 0x000fc8000f8e0206 */
[----:B------:R-:W-:Y:S02]  /*4350*/  UIADD3 UR10, UR18, 0x2, URZ ;  /* 0x00000002120a7890 */ /* 0x000fe4000fffe03f */
[----:B------:R-:W-:Y:S02]  /*4360*/  UIADD3 UR14, UR18, 0x4, URZ ;  /* 0x00000004120e7890 */ /* 0x000fe4000fffe03f */
[----:B------:R-:W-:Y:S01]  /*4370*/  UMOV UR22, UR18 ;  /* 0x0000001200167c82 */ /* 0x000fe20008000000 */
[----:B------:R-:W-:Y:S01]  /*4380*/  UIADD3 UR18, UR18, 0x6, URZ ;  /* 0x0000000612127890 */ /* 0x000fe2000fffe03f */
[----:B---3--:R-:W-:-:S05]  /*4390*/  SHF.R.U32.HI R9, RZ, 0x7, R9 ;  /* 0x00000007ff097819 */ /* 0x008fca0000011609 */
[----:B-12---:R-:W-:-:S05]  /*43a0*/  VIADD R2, R9, 0x8 ;  /* 0x0000000809027836 */ /* 0x006fca0000000000 */
[----:B------:R1:W-:Y:S06]  /*43b0*/  BAR.SYNC.DEFER_BLOCKING R2, 0x100 ;  /* 0x000400020000751d */ /* 0x0003ec0000010000 */
[----:B0-----:R-:W-:-:S06]  /*43c0*/  WARPGROUP.ARRIVE ;  /* 0x00000000000079c5 */ /* 0x001fcc0000000000 */
[----:B------:R-:W-:Y:S03]  /*43d0*/  HGMMA.64x192x16.F32 R24, gdesc[UR20], RZ, !UPT, gsb0 ;  /* 0x02e00000141879f0 */ /* 0x000fe6000c0008ff */
[----:B------:R-:W-:Y:S02]  /*43e0*/  WARPGROUP.DEPBAR.LE gsb0, 0x0 ;  /* 0x00008000000079c5 */ /* 0x000fe40000010000 */
[----:B------:R-:W-:-:S15]  /*43f0*/  WARPGROUP.ARRIVE ;  /* 0x00000000000079c5 */ /* 0x000fde0000000000 */
        /* <DEDUP_REMOVED lines=8> */
[----:B-1----:R-:W-:Y:S05]  /*4480*/  @P3 BRA `(.L_x_24) ;  /* 0x0000000000283947 */ /* 0x002fea0003800000 */
[----:B------:R-:W-:Y:S05]  /*4490*/  @!P0 BRA `(.L_x_25) ;  /* 0x0000000000048947 */ /* 0x000fea0003800000 */
[----:B------:R-:W-:Y:S01]  /*44a0*/  BPT.TRAP 0x1 ;  /* 0x000000040000795c */ /* 0x000fe20000300000 */
.L_x_25:
[----:B------:R-:W-:Y:S01]  /*44b0*/  ULEA UR5, UR4, UR36, 0x3 ;  /* 0x0000002404057291 */ /* 0x000fe2000f8e183f */
[----:B------:R-:W-:-:S08]  /*44c0*/  SHF.L.U32 R2, R8, 0x1f, RZ ;  /* 0x0000001f08027819 */ /* 0x000fd000000006ff */
[----:B------:R0:W1:Y:S01]  /*44d0*/  SYNCS.PHASECHK.TRANS64.TRYWAIT P2, [UR5+0x30850], R2 ;  /* 0x03085002ff0075a7 */ /* 0x0000620008040145 */
[----:B------:R-:W-:Y:S05]  /*44e0*/  @!P0 BRA `(.L_x_26) ;  /* 0x0000000000048947 */ /* 0x000fea0003800000 */
[----:B------:R-:W-:Y:S01]  /*44f0*/  BPT.TRAP 0x1 ;  /* 0x000000040000795c */ /* 0x000fe20000300000 */
.L_x_26:
[----:B-1----:R-:W-:Y:S05]  /*4500*/  @P2 BRA `(.L_x_24) ;  /* 0x0000000000082947 */ /* 0x002fea0003800000 */
[----:B------:R-:W1:Y:S02]  /*4510*/  SYNCS.PHASECHK.TRANS64.TRYWAIT P2, [UR5+0x30850], R2 ;  /* 0x03085002ff0075a7 */ /* 0x000e640008040145 */
[----:B-1----:R-:W-:Y:S05]  /*4520*/  @!P2 BRA `(.L_x_27) ;  /* 0x000000780034a947 */ /* 0x002fea0003800000 */
.L_x_24:
[----:B-1----:R-:W2:Y:S01]  /*4530*/  LDL R3, [R1] ;  /* 0x0000000001037983 */ /* 0x002ea20000100800 */
[----:B------:R-:W-:Y:S01]  /*4540*/  UIADD3 UR5, UR36, 0x400, URZ ;  /* 0x0000040024057890 */ /* 0x000fe2000fffe03f */
[----:B------:R-:W-:Y:S01]  /*4550*/  WARPGROUP.ARRIVE ;  /* 0x00000000000079c5 */ /* 0x000fe20000000000 */
[----:B------:R-:W-:Y:S01]  /*4560*/  UMOV UR23, 0x40000040 ;  /* 0x4000004000177882 */ /* 0x000fe20000000000 */
[----:B------:R-:W-:Y:S01]  /*4570*/  UMOV UR21, 0x40000040 ;  /* 0x4000004000157882 */ /* 0x000fe20000000000 */
[----:B------:R-:W-:Y:S01]  /*4580*/  USHF.R.U32.HI UR5, URZ, 0x4, UR5 ;  /* 0x000000043f057899 */ /* 0x000fe20008011605 */
[----:B0-----:R-:W-:Y:S02]  /*4590*/  FMNMX.FTZ R2, R24, R14, !PT ;  /* 0x0000000e18027209 */ /* 0x001fe40007810000 */
[----:B------:R-:W0:Y:S01]  /*45a0*/  S2R R19, SR_TID.X ;  /* 0x0000000000137919 */ /* 0x000e220000002100 */
[----:B------:R-:W-:-:S04]  /*45b0*/  ULOP3.LUT UR5, UR5, 0x3fff, URZ, 0xc0, !UPT ;  /* 0x00003fff05057892 */ /* 0x000fc8000f8ec03f */
[----:B------:R-:W-:-:S07]  /*45c0*/  UIMAD UR10, UR4, 0x600, UR5 ;  /* 0x00000600040a78a4 */ /* 0x000fce000f8e0205 */
[----:B------:R-:W-:Y:S01]  /*45d0*/  UMOV UR22, UR10 ;  /* 0x0000000a00167c82 */ /* 0x000fe20008000000 */
[----:B0-----:R-:W-:Y:S02]  /*45e0*/  ISETP.GE.U32.AND P2, PT, R19, 0x180, PT ;  /* 0x000001801300780c */ /* 0x001fe40003f46070 */
[----:B------:R-:W-:Y:S02]  /*45f0*/  SHF.R.U32.HI R19, RZ, 0x7, R19 ;  /* 0x00000007ff137819 */ /* 0x000fe40000011613 */
[----:B--2---:R-:W-:Y:S02]  /*4600*/  R2UR UR7, R3 ;  /* 0x00000000030772ca */ /* 0x004fe400000e0000 */
[----:B------:R-:W-:Y:S02]  /*4610*/  FMNMX.FTZ R3, R25, R2, !PT ;  /* 0x0000000219037209 */ /* 0x000fe40007810000 */
[----:B------:R-:W-:-:S04]  /*4620*/  FMNMX.FTZ R2, R26, R15, !PT ;  /* 0x0000000f1a027209 */ /* 0x000fc80007810000 */
[----:B------:R-:W-:Y:S02]  /*4630*/  FMNMX.FTZ R9, R27, R2, !PT ;  /* 0x000000021b097209 */ /* 0x000fe40007810000 */
[----:B------:R-:W-:Y:S02]  /*4640*/  FMNMX.FTZ R2, R28, R3, !PT ;  /* 0x000000031c027209 */ /* 0x000fe40007810000 */
[----:B------:R-:W-:Y:S01]  /*4650*/  FMNMX.FTZ R8, R30, R9, !PT ;  /* 0x000000091e087209 */ /* 0x000fe20007810000 */
[----:B------:R-:W-:Y:S01]  /*4660*/  UIADD3 UR7, UR7, 0x1e800, URZ ;  /* 0x0001e80007077890 */ /* 0x000fe2000fffe03f */
[----:B------:R-:W-:Y:S02]  /*4670*/  FMNMX.FTZ R3, R29, R2, !PT ;  /* 0x000000021d037209 */ /* 0x000fe40007810000 */
[----:B------:R-:W-:Y:S01]  /*4680*/  FMNMX.FTZ R9, R31, R8, !PT ;  /* 0x000000081f097209 */ /* 0x000fe20007810000 */
[----:B------:R-:W-:Y:S01]  /*4690*/  USHF.R.U32.HI UR7, URZ, 0x4, UR7 ;  /* 0x000000043f077899 */ /* 0x000fe20008011607 */
[----:B------:R-:W-:-:S02]  /*46a0*/  FMNMX.FTZ R2, R32, R3, !PT ;  /* 0x0000000320027209 */ /* 0x000fc40007810000 */
[----:B------:R-:W-:Y:S01]  /*46b0*/  FMNMX.FTZ R8, R34, R9, !PT ;  /* 0x0000000922087209 */ /* 0x000fe20007810000 */
[----:B------:R-:W-:Y:S01]  /*46c0*/  ULOP3.LUT UR7, UR7, 0x3fff, URZ, 0xc0, !UPT ;  /* 0x00003fff07077892 */ /* 0x000fe2000f8ec03f */
[----:B------:R-:W-:Y:S02]  /*46d0*/  FMNMX.FTZ R3, R33, R2, !PT ;  /* 0x0000000221037209 */ /* 0x000fe40007810000 */
[----:B------:R-:W-:Y:S01]  /*46e0*/  FMNMX.FTZ R9, R35, R8, !PT ;  /* 0x0000000823097209 */ /* 0x000fe20007810000 */
[----:B------:R-:W-:Y:S01]  /*46f0*/  ULOP3.LUT UR14, UR7, 0x10000, URZ, 0xfc, !UPT ;  /* 0x00010000070e7892 */ /* 0x000fe2000f8efc3f */
[----:B------:R-:W-:Y:S02]  /*4700*/  FMNMX.FTZ R2, R36, R3, !PT ;  /* 0x0000000324027209 */ /* 0x000fe40007810000 */
[----:B------:R-:W-:Y:S02]  /*4710*/  FMNMX.FTZ R8, R38, R9, !PT ;  /* 0x0000000926087209 */ /* 0x000fe40007810000 */
[----:B------:R-:W-:-:S02]  /*4720*/  FMNMX.FTZ R3, R37, R2, !PT ;  /* 0x0000000225037209 */ /* 0x000fc40007810000 */
[----:B------:R-:W-:Y:S01]  /*4730*/  UMOV UR20, UR14 ;  /* 0x0000000e00147c82 */ /* 0x000fe20008000000 */
[----:B------:R-:W-:Y:S01]  /*4740*/  FMNMX.FTZ R9, R39, R8, !PT ;  /* 0x0000000827097209 */ /* 0x000fe20007810000 */
[----:B------:R-:W-:Y:S01]  /*4750*/  HGMMA.64x64x16.F32 R120, gdesc[UR20].tnspB, R120, gsb0 ;  /* 0x40e00000147879f0 */ /* 0x000fe20008000878 */
[----:B------:R-:W-:Y:S01]  /*4760*/  UIADD3 UR22, UR10, 0x80, URZ ;  /* 0x000000800a167890 */ /* 0x000fe2000fffe03f */
[----:B------:R-:W-:Y:S01]  /*4770*/  FMNMX.FTZ R2, R40, R3, !PT ;  /* 0x0000000328027209 */ /* 0x000fe20007810000 */
[----:B------:R-:W-:Y:S01]  /*4780*/  UIADD3 UR20, UR14, 0x2, URZ ;  /* 0x000000020e147890 */ /* 0x000fe2000fffe03f */
[----:B------:R-:W-:Y:S01]  /*4790*/  FMNMX.FTZ R8, R42, R9, !PT ;  /* 0x000000092a087209 */ /* 0x000fe20007810000 */
[----:B------:R-:W-:Y:S01]  /*47a0*/  UMOV UR23, 0x40000040 ;  /* 0x4000004000177882 */ /* 0x000fe20000000000 */
[----:B------:R-:W-:Y:S01]  /*47b0*/  UMOV UR21, 0x40000040 ;  /* 0x4000004000157882 */ /* 0x000fe20000000000 */
[----:B------:R-:W-:Y:S02]  /*47c0*/  FMNMX.FTZ R3, R41, R2, !PT ;  /* 0x0000000229037209 */ /* 0x000fe40007810000 */
[----:B------:R-:W-:-:S02]  /*47d0*/  FMNMX.FTZ R9, R43, R8, !PT ;  /* 0x000000082b097209 */ /* 0x000fc40007810000 */
[----:B------:R-:W-:Y:S02]  /*47e0*/  FMNMX.FTZ R2, R44, R3, !PT ;  /* 0x000000032c027209 */ /* 0x000fe40007810000 */
[----:B------:R-:W-:Y:S02]  /*47f0*/  FMNMX.FTZ R8, R46, R9, !PT ;  /* 0x000000092e087209 */ /* 0x000fe40007810000 */
[----:B------:R-:W-:Y:S02]  /*4800*/  FMNMX.FTZ R3, R45, R2, !PT ;  /* 0x000000022d037209 */ /* 0x000fe40007810000 */
[----:B------:R-:W-:Y:S02]  /*4810*/  FMNMX.FTZ R9, R47, R8, !PT ;  /* 0x000000082f097209 */ /* 0x000fe40007810000 */
        /* <DEDUP_REMOVED lines=28> */
[----:B------:R-:W-:Y:S01]  /*49e0*/  FMNMX.FTZ R2, R76, R3, !PT ;  /* 0x000000034c027209 */ /* 0x000fe20007810000 */
[----:B------:R-:W-:Y:S02]  /*49f0*/  WARPGROUP.DEPBAR.LE gsb0, 0x0 ;  /* 0x00008000000079c5 */ /* 0x000fe40000010000 */
[----:B------:R-:W-:Y:S01]  /*4a00*/  WARPGROUP.ARRIVE ;  /* 0x00000000000079c5 */ /* 0x000fe20000000000 */
[----:B------:R-:W-:Y:S02]  /*4a10*/  FMNMX.FTZ R8, R78, R9, !PT ;  /* 0x000000094e087209 */ /* 0x000fe40007810000 */
[----:B------:R-:W-:-:S02]  /*4a20*/  FMNMX.FTZ R3, R77, R2, !PT ;  /* 0x000000024d037209 */ /* 0x000fc40007810000 */
        /* <DEDUP_REMOVED lines=50> */
[----:B------:R-:W0:Y:S01]  /*4d50*/  SHFL.BFLY PT, R2, R3, 0x2, 0x1f ;  /* 0x0c401f0003027f89 */ /* 0x000e2200000e0000 */
[----:B------:R-:W-:Y:S01]  /*4d60*/  UIADD3 UR20, UR14, 0x6, URZ ;  /* 0x000000060e147890 */ /* 0x000fe2000fffe03f */
[----:B------:R-:W-:Y:S01]  /*4d70*/  VIADD R8, R19, 0x9 ;  /* 0x0000000913087836 */ /* 0x000fe20000000000 */
[----:B------:R-:W-:Y:S01]  /*4d80*/  UMOV UR23, 0x40000040 ;  /* 0x4000004000177882 */ /* 0x000fe20000000000 */
[----:B------:R-:W-:Y:S01]  /*4d90*/  UMOV UR21, 0x40000040 ;  /* 0x4000004000157882 */ /* 0x000fe20000000000 */
[----:B------:R-:W1:Y:S01]  /*4da0*/  SHFL.BFLY PT, R9, R10, 0x2, 0x1f ;  /* 0x0c401f000a097f89 */ /* 0x000e6200000e0000 */
[----:B0-----:R-:W-:Y:S02]  /*4db0*/  FMNMX.FTZ R2, R3, R2, !PT ;  /* 0x0000000203027209 */ /* 0x001fe40007810000 */
[----:B------:R-:W0:Y:S01]  /*4dc0*/  LDC R3, c[0x0][0x988] ;  /* 0x00026200ff037b82 */ /* 0x000e220000000800 */
[----:B-1----:R-:W-:-:S02]  /*4dd0*/  FMNMX.FTZ R18, R10, R9, !PT ;  /* 0x000000090a127209 */ /* 0x002fc40007810000 */
[----:B------:R-:W1:Y:S01]  /*4de0*/  SHFL.BFLY PT, R11, R2, 0x1, 0x1f ;  /* 0x0c201f00020b7f89 */ /* 0x000e6200000e0000 */
[----:B------:R-:W-:Y:S02]  /*4df0*/  @!P1 LEA R9, R0, UR36, 0x3 ;  /* 0x0000002400099c11 */ /* 0x000fe4000f8e18ff */
[----:B------:R-:W-:-:S03]  /*4e00*/  SEL R10, R8, 0x9, !P2 ;  /* 0x00000009080a7807 */ /* 0x000fc60005000000 */
[----:B------:R-:W-:-:S05]  /*4e10*/  @!P1 VIADD R9, R9, 0x30840 ;  /* 0x0003084009099836 */ /* 0x000fca0000000000 */
[----:B------:R-:W-:Y:S02]  /*4e20*/  @!P1 PRMT R9, RZ, 0x654, R9 ;  /* 0x00000654ff099816 */ /* 0x000fe40000000009 */
[----:B-1----:R-:W-:Y:S01]  /*4e30*/  FMNMX.FTZ R2, R2, R11, !PT ;  /* 0x0000000b02027209 */ /* 0x002fe20007810000 */
[----:B------:R-:W-:-:S04]  /*4e40*/  IMAD.U32 R11, RZ, RZ, UR4 ;  /* 0x00000004ff0b7e24 */ /* 0x000fc8000f8e00ff */
[CC--:B0-----:R-:W-:Y:S01]  /*4e50*/  FMUL.FTZ R8, R2.reuse, R3.reuse ;  /* 0x0000000302087220 */ /* 0x0c1fe20000410000 */
[----:B------:R-:W-:Y:S01]  /*4e60*/  @!P1 LEA R11, R11, UR36, 0x3 ;  /* 0x000000240b0b9c11 */ /* 0x000fe2000f8e18ff */
[----:B------:R-:W-:Y:S02]  /*4e70*/  FADD.FTZ R14, -R2, R14 ;  /* 0x0000000e020e7221 */ /* 0x000fe40000010100 */
[-CC-:B------:R-:W-:Y:S01]  /*4e80*/  FFMA.FTZ R44, R44, R3.reuse, -R8.reuse ;  /* 0x000000032c2c7223 */ /* 0x180fe20000010808 */
[-CC-:B------:R-:W-:Y:S01]  /*4e90*/  FFMA.FTZ R24, R24, R3.reuse, -R8.reuse ;  /* 0x0000000318187223 */ /* 0x180fe20000010808 */
[-CC-:B------:R-:W-:Y:S01]  /*4ea0*/  FFMA.FTZ R156, R29, R3.reuse, -R8.reuse ;  /* 0x000000031d9c7223 */ /* 0x180fe20000010808 */
[-CC-:B------:R-:W-:Y:S01]  /*4eb0*/  FFMA.FTZ R157, R28, R3.reuse, -R8.reuse ;  /* 0x000000031c9d7223 */ /* 0x180fe20000010808 */
[----:B------:R-:W-:Y:S01]  /*4ec0*/  FFMA.FTZ R25, R25, R3, -R8 ;  /* 0x0000000319197223 */ /* 0x000fe20000010808 */
[----:B------:R-:W0:Y:S01]  /*4ed0*/  MUFU.EX2 R19, R24 ;  /* 0x0000001800137308 */ /* 0x000e220000000800 */
[----:B------:R-:W-:-:S02]  /*4ee0*/  @!P1 VIADD R11, R11, 0x30860 ;  /* 0x000308600b0b9836 */ /* 0x000fc40000000000 */
[-CC-:B------:R-:W-:Y:S01]  /*4ef0*/  FFMA.FTZ R32, R32, R3.reuse, -R8.reuse ;  /* 0x0000000320207223 */ /* 0x180fe20000010808 */
[-CC-:B------:R-:W-:Y:S01]  /*4f00*/  FFMA.FTZ R33, R33, R3.reuse, -R8.reuse ;  /* 0x0000000321217223 */ /* 0x180fe20000010808 */
[-CC-:B------:R-:W-:Y:S01]  /*4f10*/  FFMA.FTZ R36, R36, R3.reuse, -R8.reuse ;  /* 0x0000000324247223 */ /* 0x180fe20000010808 */
[-CC-:B------:R-:W-:Y:S01]  /*4f20*/  FFMA.FTZ R37, R37, R3.reuse, -R8.reuse ;  /* 0x0000000325257223 */ /* 0x180fe20000010808 */
[----:B------:R-:W-:Y:S02]  /*4f30*/  WARPGROUP.DEPBAR.LE gsb0, 0x0 ;  /* 0x00008000000079c5 */ /* 0x000fe40000010000 */
[----:B------:R-:W-:Y:S01]  /*4f40*/  WARPGROUP.ARRIVE ;  /* 0x00000000000079c5 */ /* 0x000fe20000000000 */
[----:B------:R-:W1:Y:S01]  /*4f50*/  MUFU.EX2 R23, R25 ;  /* 0x0000001900177308 */ /* 0x000e620000000800 */
[----:B------:R-:W-:Y:S01]  /*4f60*/  @!P1 PRMT R11, RZ, 0x654, R11 ;  /* 0x00000654ff0b9816 */ /* 0x000fe2000000000b */
[-CC-:B------:R-:W-:Y:S01]  /*4f70*/  FFMA.FTZ R40, R40, R3.reuse, -R8.reuse ;  /* 0x0000000328287223 */ /* 0x180fe20000010808 */
[-CC-:B------:R-:W-:Y:S01]  /*4f80*/  FFMA.FTZ R41, R41, R3.reuse, -R8.reuse ;  /* 0x0000000329297223 */ /* 0x180fe20000010808 */
[-CC-:B------:R-:W-:Y:S01]  /*4f90*/  FFMA.FTZ R45, R45, R3.reuse, -R8.reuse ;  /* 0x000000032d2d7223 */ /* 0x180fe20000010808 */
[----:B------:R-:W-:Y:S01]  /*4fa0*/  HGMMA.64x64x16.F32 R120, gdesc[UR20].tnspB, R120, gsb0 ;  /* 0x40e00000147879f0 */ /* 0x000fe20008000878 */
[----:B------:R-:W-:Y:S01]  /*4fb0*/  UIADD3 UR22, UR10, 0x200, URZ ;  /* 0x000002000a167890 */ /* 0x000fe2000fffe03f */
[-CC-:B------:R-:W-:Y:S01]  /*4fc0*/  FFMA.FTZ R48, R48, R3.reuse, -R8.reuse ;  /* 0x0000000330307223 */ /* 0x180fe20000010808 */
[----:B------:R-:W-:Y:S01]  /*4fd0*/  UIADD3 UR20, UR14, 0x600, URZ ;  /* 0x000006000e147890 */ /* 0x000fe2000fffe03f */
[----:B0-----:R-:W-:Y:S01]  /*4fe0*/  IMAD.MOV.U32 R29, RZ, RZ, R19 ;  /* 0x000000ffff1d7224 */ /* 0x001fe200078e0013 */
[----:B------:R-:W-:Y:S01]  /*4ff0*/  UMOV UR23, 0x40000040 ;  /* 0x4000004000177882 */ /* 0x000fe20000000000 */
[----:B------:R-:W-:Y:S01]  /*5000*/  UMOV UR21, 0x40000040 ;  /* 0x4000004000157882 */ /* 0x000fe20000000000 */
[----:B------:R-:W-:Y:S01]  /*5010*/  MUFU.EX2 R157, R157 ;  /* 0x0000009d009d7308 */ /* 0x000fe20000000800 */
[-CC-:B------:R-:W-:Y:S01]  /*5020*/  FFMA.FTZ R49, R49, R3.reuse, -R8.reuse ;  /* 0x0000000331317223 */ /* 0x180fe20000010808 */
[-CC-:B------:R-:W-:Y:S01]  /*5030*/  FFMA.FTZ R52, R52, R3.reuse, -R8.reuse ;  /* 0x0000000334347223 */ /* 0x180fe20000010808 */
[-CC-:B------:R-:W-:Y:S01]  /*5040*/  FFMA.FTZ R53, R53, R3.reuse, -R8.reuse ;  /* 0x0000000335357223 */ /* 0x180fe20000010808 */
[-CC-:B------:R-:W-:Y:S01]  /*5050*/  FFMA.FTZ R56, R56, R3.reuse, -R8.reuse ;  /* 0x0000000338387223 */ /* 0x180fe20000010808 */
[-CC-:B------:R-:W-:Y:S01]  /*5060*/  FFMA.FTZ R57, R57, R3.reuse, -R8.reuse ;  /* 0x0000000339397223 */ /* 0x180fe20000010808 */
[-CC-:B------:R-:W-:Y:S01]  /*5070*/  FFMA.FTZ R60, R60, R3.reuse, -R8.reuse ;  /* 0x000000033c3c7223 */ /* 0x180fe20000010808 */
[-CC-:B------:R-:W-:Y:S01]  /*5080*/  FFMA.FTZ R61, R61, R3.reuse, -R8.reuse ;  /* 0x000000033d3d7223 */ /* 0x180fe20000010808 */
[----:B------:R-:W0:Y:S01]  /*5090*/  MUFU.EX2 R156, R156 ;  /* 0x0000009c009c7308 */ /* 0x000e220000000800 */
[-CC-:B------:R-:W-:Y:S01]  /*50a0*/  FFMA.FTZ R64, R64, R3.reuse, -R8.reuse ;  /* 0x0000000340407223 */ /* 0x180fe20000010808 */
        /* <DEDUP_REMOVED lines=26> */
[----:B------:R-:W-:Y:S01]  /*5250*/  FFMA.FTZ R117, R117, R3, -R8 ;  /* 0x0000000375757223 */ /* 0x000fe20000010808 */
[----:B-1----:R-:W-:Y:S01]  /*5260*/  F2FP.F16.F32.PACK_AB R8, R23, R29 ;  /* 0x0000001d1708723e */ /* 0x002fe200000000ff */
[----:B------:R-:W-:Y:S01]  /*5270*/  FMUL.FTZ R14, R14, R3 ;  /* 0x000000030e0e7220 */ /* 0x000fe20000410000 */
[----:B------:R1:W-:Y:S08]  /*5280*/  MUFU.EX2 R28, R48 ;  /* 0x00000030001c7308 */ /* 0x0003f00000000800 */
[----:B------:R-:W-:Y:S08]  /*5290*/  MUFU.EX2 R32, R32 ;  /* 0x0000002000207308 */ /* 0x000ff00000000800 */
[----:B------:R-:W-:Y:S08]  /*52a0*/  MUFU.EX2 R33, R33 ;  /* 0x0000002100217308 */ /* 0x000ff00000000800 */
[----:B------:R-:W-:Y:S01]  /*52b0*/  MUFU.EX2 R22, R36 ;  /* 0x0000002400167308 */ /* 0x000fe20000000800 */
[----:B------:R-:W-:-:S02]  /*52c0*/  WARPGROUP.DEPBAR.LE gsb0, 0x0 ;  /* 0x00008000000079c5 */ /* 0x000fc40000010000 */
[----:B------:R-:W-:-:S05]  /*52d0*/  WARPGROUP.ARRIVE ;  /* 0x00000000000079c5 */ /* 0x000fca0000000000 */
[----:B------:R-:W-:Y:S01]  /*52e0*/  MUFU.EX2 R37, R37 ;  /* 0x0000002500257308 */ /* 0x000fe20000000800 */
[----:B------:R-:W-:Y:S01]  /*52f0*/  HGMMA.64x64x16.F32 R120, gdesc[UR20].tnspB, R120, gsb0 ;  /* 0x40e00000147879f0 */ /* 0x000fe20008000878 */
[----:B------:R-:W-:Y:S02]  /*5300*/  UIADD3 UR22, UR10, 0x280, URZ ;  /* 0x000002800a167890 */ /* 0x000fe4000fffe03f */
[----:B------:R-:W-:-:S04]  /*5310*/  UIADD3 UR20, UR14, 0x602, URZ ;  /* 0x000006020e147890 */ /* 0x000fc8000fffe03f */
[----:B------:R-:W-:Y:S01]  /*5320*/  MUFU.EX2 R24, R40 ;  /* 0x0000002800187308 */ /* 0x000fe20000000800 */
[----:B------:R-:W-:Y:S01]  /*5330*/  UMOV UR23, 0x40000040 ;  /* 0x4000004000177882 */ /* 0x000fe20000000000 */
[----:B------:R-:W-:-:S06]  /*5340*/  UMOV UR21, 0x40000040 ;  /* 0x4000004000157882 */ /* 0x000fcc0000000000 */
[----:B------:R-:W-:Y:S08]  /*5350*/  MUFU.EX2 R41, R41 ;  /* 0x0000002900297308 */ /* 0x000ff00000000800 */
[----:B------:R-:W-:Y:S08]  /*5360*/  MUFU.EX2 R45, R45 ;  /* 0x0000002d002d7308 */ /* 0x000ff00000000800 */
[----:B------:R-:W-:Y:S08]  /*5370*/  MUFU.EX2 R49, R49 ;  /* 0x0000003100317308 */ /* 0x000ff00000000800 */
[----:B------:R-:W-:Y:S08]  /*5380*/  MUFU.EX2 R53, R53 ;  /* 0x0000003500357308 */ /* 0x000ff00000000800 */
[----:B------:R-:W-:Y:S08]  /*5390*/  MUFU.EX2 R56, R56 ;  /* 0x0000003800387308 */ /* 0x000ff00000000800 */
        /* <DEDUP_REMOVED lines=51> */
[----:B------:R-:W-:Y:S01]  /*56d0*/  MUFU.EX2 R117, R117 ;  /* 0x0000007500757308 */ /* 0x000fe20000000800 */
[----:B------:R-:W-:-:S02]  /*56e0*/  WARPGROUP.DEPBAR.LE gsb0, 0x0 ;  /* 0x00008000000079c5 */ /* 0x000fc40000010000 */
[----:B------:R-:W-:-:S06]  /*56f0*/  WARPGROUP.ARRIVE ;  /* 0x00000000000079c5 */ /* 0x000fcc0000000000 */
[----:B------:R-:W-:Y:S01]  /*5700*/  HGMMA.64x64x16.F32 R120, gdesc[UR20].tnspB, R120, gsb0 ;  /* 0x40e00000147879f0 */ /* 0x000fe20008000878 */
[----:B------:R-:W-:Y:S02]  /*5710*/  UIADD3 UR22, UR10, 0x480, URZ ;  /* 0x000004800a167890 */ /* 0x000fe4000fffe03f */
[----:B------:R-:W-:Y:S01]  /*5720*/  UIADD3 UR20, UR14, 0xc02, URZ ;  /* 0x00000c020e147890 */ /* 0x000fe2000fffe03f */
[----:B------:R-:W-:Y:S01]  /*5730*/  UMOV UR23, 0x40000040 ;  /* 0x4000004000177882 */ /* 0x000fe20000000000 */
[----:B------:R-:W-:Y:S01]  /*5740*/  UMOV UR21, 0x40000040 ;  /* 0x4000004000157882 */ /* 0x000fe20000000000 */
[----:B------:R-:W-:Y:S02]  /*5750*/  WARPGROUP.DEPBAR.LE gsb0, 0x0 ;  /* 0x00008000000079c5 */ /* 0x000fe40000010000 */
        /* <DEDUP_REMOVED lines=15> */
[----:B------:R-:W-:Y:S03]  /*5850*/  HGMMA.64x64x16.F32 R120, gdesc[UR20].tnspB, R120, gsb0 ;  /* 0x40e00000147879f0 */ /* 0x000fe60008000878 */
[----:B------:R-:W-:Y:S02]  /*5860*/  WARPGROUP.DEPBAR.LE gsb0, 0x0 ;  /* 0x00008000000079c5 */ /* 0x000fe40000010000 */
[----:B------:R0:W-:Y:S06]  /*5870*/  BAR.ARV R10, 0x100 ;  /* 0x0004000a0000751d */ /* 0x0001ec0000002000 */
[----:B------:R2:W-:Y:S01]  /*5880*/  @!P1 SYNCS.ARRIVE.TRANS64.RED.A1T0 RZ, [R9+URZ], RZ ;  /* 0x000000ff09ff99a7 */ /* 0x0005e2000810043f */
[----:B0-----:R-:W-:Y:S01]  /*5890*/  F2FP.F16.F32.PACK_AB R10, R156, R157 ;  /* 0x0000009d9c0a723e */ /* 0x001fe200000000ff */
[----:B--2---:R-:W0:Y:S01]  /*58a0*/  SHFL.BFLY PT, R9, R18, 0x1, 0x1f ;  /* 0x0c201f0012097f89 */ /* 0x004e2200000e0000 */
[----:B------:R2:W-:Y:S01]  /*58b0*/  @!P1 SYNCS.ARRIVE.TRANS64.RED.A1T0 RZ, [R11+URZ], RZ ;  /* 0x000000ff0bff99a7 */ /* 0x0005e2000810043f */
[----:B0-----:R-:W-:-:S05]  /*58c0*/  FMNMX.FTZ R18, R18, R9, !PT ;  /* 0x0000000912127209 */ /* 0x001fca0007810000 */
[----:B------:R-:W-:-:S04]  /*58d0*/  FMUL.FTZ R20, R18, R3 ;  /* 0x0000000312147220 */ /* 0x000fc80000410000 */
[-CC-:B------:R-:W-:Y:S01]  /*58e0*/  FFMA.FTZ R155, R26, R3.reuse, -R20.reuse ;  /* 0x000000031a9b7223 */ /* 0x180fe20000010814 */
[-CC-:B------:R-:W-:Y:S01]  /*58f0*/  FFMA.FTZ R154, R27, R3.reuse, -R20.reuse ;  /* 0x000000031b9a7223 */ /* 0x180fe20000010814 */
[----:B------:R0:W-:Y:S01]  /*5900*/  MUFU.EX2 R26, R44 ;  /* 0x0000002c001a7308 */ /* 0x0001e20000000800 */
[-CC-:B------:R-:W-:Y:S01]  /*5910*/  FFMA.FTZ R21, R30, R3.reuse, -R20.reuse ;  /* 0x000000031e157223 */ /* 0x180fe20000010814 */
[-CC-:B------:R-:W-:Y:S01]  /*5920*/  FFMA.FTZ R19, R31, R3.reuse, -R20.reuse ;  /* 0x000000031f137223 */ /* 0x180fe20000010814 */
[-CC-:B-1----:R-:W-:Y:S01]  /*5930*/  FFMA.FTZ R48, R35, R3.reuse, -R20.reuse ;  /* 0x0000000323307223 */ /* 0x182fe20000010814 */
[-CC-:B------:R-:W-:Y:S01]  /*5940*/  FFMA.FTZ R35, R43, R3.reuse, -R20.reuse ;  /* 0x000000032b237223 */ /* 0x180fe20000010814 */
[----:B------:R-:W-:Y:S02]  /*5950*/  IMAD.MOV.U32 R43, RZ, RZ, R29 ;  /* 0x000000ffff2b7224 */ /* 0x000fe400078e001d */
[-CC-:B------:R-:W-:Y:S01]  /*5960*/  FFMA.FTZ R27, R46, R3.reuse, -R20.reuse ;  /* 0x000000032e1b7223 */ /* 0x180fe20000010814 */
[-CC-:B------:R-:W-:Y:S01]  /*5970*/  FFMA.FTZ R25, R42, R3.reuse, -R20.reuse ;  /* 0x000000032a197223 */ /* 0x180fe20000010814 */
[----:B------:R-:W-:Y:S01]  /*5980*/  MUFU.EX2 R155, R155 ;  /* 0x0000009b009b7308 */ /* 0x000fe20000000800 */
[-CC-:B0-----:R-:W-:Y:S01]  /*5990*/  FFMA.FTZ R44, R39, R3.reuse, -R20.reuse ;  /* 0x00000003272c7223 */ /* 0x181fe20000010814 */
[-CC-:B------:R-:W-:Y:S01]  /*59a0*/  FFMA.FTZ R39, R59, R3.reuse, -R20.reuse ;  /* 0x000000033b277223 */ /* 0x180fe20000010814 */
[-CC-:B------:R-:W-:Y:S01]  /*59b0*/  FFMA.FTZ R59, R62, R3.reuse, -R20.reuse ;  /* 0x000000033e3b7223 */ /* 0x180fe20000010814 */
[-CC-:B------:R-:W-:Y:S01]  /*59c0*/  FFMA.FTZ R40, R47, R3.reuse, -R20.reuse ;  /* 0x000000032f287223 */ /* 0x180fe20000010814 */
[----:B------:R-:W3:Y:S01]  /*59d0*/  LDL R62, [R1+0x8] ;  /* 0x00000800013e7983 */ /* 0x000ee20000100800 */
[-CC-:B------:R-:W-:Y:S01]  /*59e0*/  FFMA.FTZ R31, R54, R3.reuse, -R20.reuse ;  /* 0x00000003361f7223 */ /* 0x180fe20000010814 */
[-CC-:B------:R-:W-:Y:S01]  /*59f0*/  FFMA.FTZ R29, R50, R3.reuse, -R20.reuse ;  /* 0x00000003321d7223 */ /* 0x180fe20000010814 */
[----:B------:R-:W0:Y:S01]  /*5a00*/  MUFU.EX2 R154, R154 ;  /* 0x0000009a009a7308 */ /* 0x000e220000000800 */
[-CC-:B------:R-:W-:Y:S01]  /*5a10*/  FFMA.FTZ R42, R51, R3.reuse, -R20.reuse ;  /* 0x00000003332a7223 */ /* 0x180fe20000010814 */
[-CC-:B------:R-:W-:Y:S01]  /*5a20*/  FFMA.FTZ R36, R71, R3.reuse, -R20.reuse ;  /* 0x0000000347247223 */ /* 0x180fe20000010814 */
[----:B------:R-:W-:-:S05]  /*5a30*/  FFMA.FTZ R74, R74, R3, -R20 ;  /* 0x000000034a4a7223 */ /* 0x000fca0000010814 */
[----:B------:R-:W-:Y:S08]  /*5a40*/  MUFU.EX2 R21, R21 ;  /* 0x0000001500157308 */ /* 0x000ff00000000800 */
[----:B------:R-:W2:Y:S01]  /*5a50*/  MUFU.EX2 R19, R19 ;  /* 0x0000001300137308 */ /* 0x000ea20000000800 */
[----:B0-----:R-:W-:-:S07]  /*5a60*/  F2FP.F16.F32.PACK_AB R9, R154, R155 ;  /* 0x0000009b9a09723e */ /* 0x001fce00000000ff */
[----:B------:R0:W-:Y:S08]  /*5a70*/  MUFU.EX2 R30, R52 ;  /* 0x00000034001e7308 */ /* 0x0001f00000000800 */
[----:B------:R-:W-:Y:S01]  /*5a80*/  MUFU.EX2 R48, R48 ;  /* 0x0000003000307308 */ /* 0x000fe20000000800 */
[----:B--2---:R-:W-:Y:S01]  /*5a90*/  F2FP.F16.F32.PACK_AB R11, R19, R21 ;  /* 0x00000015130b723e */ /* 0x004fe200000000ff */
[----:B0-----:R-:W-:-:S02]  /*5aa0*/  IMAD.MOV.U32 R52, RZ, RZ, R23 ;  /* 0x000000ffff347224 */ /* 0x001fc400078e0017 */
[-CC-:B------:R-:W-:Y:S01]  /*5ab0*/  FFMA.FTZ R23, R38, R3.reuse, -R20.reuse ;  /* 0x0000000326177223 */ /* 0x180fe20000010814 */
[-CC-:B------:R-:W-:Y:S01]  /*5ac0*/  FFMA.FTZ R38, R63, R3.reuse, -R20.reuse ;  /* 0x000000033f267223 */ /* 0x180fe20000010814 */
[----:B------:R0:W-:Y:S02]  /*5ad0*/  STSM.16.M88.4 [R4+0x1e800], R8 ;  /* 0x01e8000804007844 */ /* 0x0001e40000000200 */
[----:B------:R-:W-:Y:S08]  /*5ae0*/  MUFU.EX2 R44, R44 ;  /* 0x0000002c002c7308 */ /* 0x000ff00000000800 */
[----:B------:R-:W-:Y:S01]  /*5af0*/  MUFU.EX2 R23, R23 ;  /* 0x0000001700177308 */ /* 0x000fe20000000800 */
[----:B0-----:R-:W-:Y:S01]  /*5b00*/  FADD.FTZ R10, -R18, R15 ;  /* 0x0000000f120a7221 */ /* 0x001fe20000010100 */
[----:B------:R-:W-:-:S06]  /*5b10*/  FFMA.FTZ R15, R55, R3, -R20 ;  /* 0x00000003370f7223 */ /* 0x000fcc0000010814 */
[----:B------:R-:W0:Y:S01]  /*5b20*/  MUFU.EX2 R8, R14 ;  /* 0x0000000e00087308 */ /* 0x000e220000000800 */
[-CC-:B------:R-:W-:Y:S01]  /*5b30*/  FFMA.FTZ R11, R58, R3.reuse, -R20.reuse ;  /* 0x000000033a0b7223 */ /* 0x180fe20000010814 */
[-C--:B------:R-:W-:Y:S01]  /*5b40*/  FMUL.FTZ R9, R10, R3.reuse ;  /* 0x000000030a097220 */ /* 0x080fe20000410000 */
[-CC-:B------:R-:W-:Y:S01]  /*5b50*/  FFMA.FTZ R10, R34, R3.reuse, -R20.reuse ;  /* 0x00000003220a7223 */ /* 0x180fe20000010814 */
[----:B------:R-:W-:-:S04]  /*5b60*/  FFMA.FTZ R34, R67, R3, -R20 ;  /* 0x0000000343227223 */ /* 0x000fc80000010814 */
[----:B------:R-:W-:Y:S08]  /*5b70*/  MUFU.EX2 R25, R25 ;  /* 0x0000001900197308 */ /* 0x000ff00000000800 */
[----:B------:R-:W-:Y:S01]  /*5b80*/  MUFU.EX2 R35, R35 ;  /* 0x0000002300237308 */ /* 0x000fe20000000800 */
[----:B0-----:R-:W-:-:S07]  /*5b90*/  FFMA.FTZ R43, R8, R17, R43 ;  /* 0x00000011082b7223 */ /* 0x001fce000001002b */
[----:B------:R-:W-:Y:S01]  /*5ba0*/  MUFU.EX2 R27, R27 ;  /* 0x0000001b001b7308 */ /* 0x000fe20000000800 */
[----:B------:R-:W-:-:S07]  /*5bb0*/  FADD.FTZ R46, R52, R43 ;  /* 0x0000002b342e7221 */ /* 0x000fce0000010000 */
[----:B------:R-:W-:Y:S08]  /*5bc0*/  MUFU.EX2 R40, R40 ;  /* 0x0000002800287308 */ /* 0x000ff00000000800 */
[----:B------:R-:W-:Y:S08]  /*5bd0*/  MUFU.EX2 R29, R29 ;  /* 0x0000001d001d7308 */ /* 0x000ff00000000800 */
[----:B------:R-:W-:Y:S01]  /*5be0*/  MUFU.EX2 R31, R31 ;  /* 0x0000001f001f7308 */ /* 0x000fe20000000800 */
[-CC-:B------:R-:W-:Y:S01]  /*5bf0*/  FFMA.FTZ R51, R91, R3.reuse, -R20.reuse ;  /* 0x000000035b337223 */ /* 0x180fe20000010814 */
[----:B------:R-:W-:-:S06]  /*5c00*/  FFMA.FTZ R14, R66, R3, -R20 ;  /* 0x00000003420e7223 */ /* 0x000fcc0000010814 */
[----:B------:R-:W0:Y:S08]  /*5c10*/  MUFU.EX2 R9, R9 ;  /* 0x0000000900097308 */ /* 0x000e300000000800 */
[----:B------:R-:W1:Y:S01]  /*5c20*/  MUFU.EX2 R10, R10 ;  /* 0x0000000a000a7308 */ /* 0x000e620000000800 */
[----:B------:R-:W-:Y:S01]  /*5c30*/  FADD.FTZ R157, R157, R46 ;  /* 0x0000002e9d9d7221 */ /* 0x000fe20000010000 */
[----:B------:R-:W-:-:S06]  /*5c40*/  FFMA.FTZ R67, R70, R3, -R20 ;  /* 0x0000000346437223 */ /* 0x000fcc0000010814 */
[----:B------:R-:W2:Y:S01]  /*5c50*/  MUFU.EX2 R42, R42 ;  /* 0x0000002a002a7308 */ /* 0x000ea20000000800 */
[----:B0-----:R-:W-:Y:S01]  /*5c60*/  FFMA.FTZ R155, R9, R16, R155 ;  /* 0x00000010099b7223 */ /* 0x001fe2000001009b */
[----:B------:R-:W-:Y:S01]  /*5c70*/  FADD.FTZ R157, R156, R157 ;  /* 0x0000009d9c9d7221 */ /* 0x000fe20000010000 */
[----:B------:R-:W-:Y:S02]  /*5c80*/  FFMA.FTZ R16, R75, R3, -R20 ;  /* 0x000000034b107223 */ /* 0x000fe40000010814 */
[----:B------:R-:W-:-:S03]  /*5c90*/  FADD.FTZ R154, R154, R155 ;  /* 0x0000009b9a9a7221 */ /* 0x000fc60000010000 */
[----:B------:R-:W0:Y:S01]  /*5ca0*/  MUFU.EX2 R15, R15 ;  /* 0x0000000f000f7308 */ /* 0x000e220000000800 */
[----:B------:R-:W-:Y:S01]  /*5cb0*/  FADD.FTZ R154, R21, R154 ;  /* 0x0000009a159a7221 */ /* 0x000fe20000010000 */
[----:B------:R-:W-:-:S03]  /*5cc0*/  FADD.FTZ R52, R32, R157 ;  /* 0x0000009d20347221 */ /* 0x000fc60000010000 */
[----:B------:R-:W-:Y:S01]  /*5cd0*/  FADD.FTZ R21, R19, R154 ;  /* 0x0000009a13157221 */ /* 0x000fe20000010000 */
[----:B------:R-:W-:Y:S02]  /*5ce0*/  FADD.FTZ R55, R33, R52 ;  /* 0x0000003421377221 */ /* 0x000fe40000010000 */
[----:B------:R-:W4:Y:S01]  /*5cf0*/  MUFU.EX2 R11, R11 ;  /* 0x0000000b000b7308 */ /* 0x000f220000000800 */
[----:B-1----:R-:W-:Y:S01]  /*5d00*/  FADD.FTZ R21, R10, R21 ;  /* 0x000000150a157221 */ /* 0x002fe20000010000 */
[----:B------:R-:W-:-:S03]  /*5d10*/  FADD.FTZ R54, R22, R55 ;  /* 0x0000003716367221 */ /* 0x000fc60000010000 */
[----:B------:R-:W-:Y:S01]  /*5d20*/  FADD.FTZ R52, R48, R21 ;  /* 0x0000001530347221 */ /* 0x000fe20000010000 */
[----:B------:R-:W-:Y:S02]  /*5d30*/  FADD.FTZ R55, R37, R54 ;  /* 0x0000003625377221 */ /* 0x000fe40000010000 */
[----:B------:R-:W1:Y:S01]  /*5d40*/  MUFU.EX2 R39, R39 ;  /* 0x0000002700277308 */ /* 0x000e620000000800 */
[----:B------:R-:W-:Y:S01]  /*5d50*/  FADD.FTZ R21, R23, R52 ;  /* 0x0000003417157221 */ /* 0x000fe20000010000 */
[----:B------:R-:W-:-:S03]  /*5d60*/  FADD.FTZ R54, R24, R55 ;  /* 0x0000003718367221 */ /* 0x000fc60000010000 */
[----:B------:R-:W-:Y:S01]  /*5d70*/  FADD.FTZ R52, R44, R21 ;  /* 0x000000152c347221 */ /* 0x000fe20000010000 */
[----:B------:R-:W-:Y:S01]  /*5d80*/  FADD.FTZ R21, R41, R54 ;  /* 0x0000003629157221 */ /* 0x000fe20000010000 */
[----:B------:R-:W-:Y:S01]  /*5d90*/  FFMA.FTZ R46, R83, R3, -R20 ;  /* 0x00000003532e7223 */ /* 0x000fe20000010814 */
[----:B------:R-:W5:Y:S01]  /*5da0*/  MUFU.EX2 R59, R59 ;  /* 0x0000003b003b7308 */ /* 0x000f620000000800 */
[----:B------:R-:W-:Y:S01]  /*5db0*/  FADD.FTZ R52, R25, R52 ;  /* 0x0000003419347221 */ /* 0x000fe20000010000 */
[----:B------:R-:W-:-:S03]  /*5dc0*/  FADD.FTZ R54, R26, R21 ;  /* 0x000000151a367221 */ /* 0x000fc60000010000 */
[----:B------:R-:W-:Y:S01]  /*5dd0*/  FADD.FTZ R52, R35, R52 ;  /* 0x0000003423347221 */ /* 0x000fe20000010000 */
[----:B------:R-:W-:Y:S01]  /*5de0*/  FADD.FTZ R55, R45, R54 ;  /* 0x000000362d377221 */ /* 0x000fe20000010000 */
[-CC-:B------:R-:W-:Y:S01]  /*5df0*/  FFMA.FTZ R43, R79, R3.reuse, -R20.reuse ;  /* 0x000000034f2b7223 */ /* 0x180fe20000010814 */
[-C--:B------:R-:W-:Y:S01]  /*5e00*/  FFMA.FTZ R47, R87, R3.reuse, -R20 ;  /* 0x00000003572f7223 */ /* 0x080fe20000010814 */
        /* <DEDUP_REMOVED lines=11> */
[-CC-:B------:R-:W-:Y:S01]  /*5ec0*/  FFMA.FTZ R102, R102, R3.reuse, -R20.reuse ;  /* 0x0000000366667223 */ /* 0x180fe20000010814 */
[----:B--2---:R-:W-:Y:S01]  /*5ed0*/  FADD.FTZ R52, R42, R21 ;  /* 0x000000152a347221 */ /* 0x004fe20000010000 */
[-CC-:B------:R-:W-:Y:S01]  /*5ee0*/  FFMA.FTZ R75, R78, R3.reuse, -R20.reuse ;  /* 0x000000034e4b7223 */ /* 0x180fe20000010814 */
[-CC-:B------:R-:W-:Y:S01]  /*5ef0*/  FFMA.FTZ R19, R82, R3.reuse, -R20.reuse ;  /* 0x0000000352137223 */ /* 0x180fe20000010814 */
[-C--:B------:R-:W-:Y:S01]  /*5f00*/  FFMA.FTZ R83, R86, R3.reuse, -R20 ;  /* 0x0000000356537223 */ /* 0x080fe20000010814 */
[----:B------:R-:W-:Y:S01]  /*5f10*/  FADD.FTZ R52, R31, R52 ;  /* 0x000000341f347221 */ /* 0x000fe20000010000 */
        /* <DEDUP_REMOVED lines=9> */
[----:B------:R-:W-:Y:S01]  /*5fb0*/  F2FP.F16.F32.PACK_AB R20, R33, R32 ;  /* 0x000000202114723e */ /* 0x000fe200000000ff */
[----:B------:R-:W2:Y:S01]  /*5fc0*/  MUFU.EX2 R38, R38 ;  /* 0x0000002600267308 */ /* 0x000ea20000000800 */
[----:B------:R-:W-:Y:S01]  /*5fd0*/  FADD.FTZ R33, R53, R54 ;  /* 0x0000003635217221 */ /* 0x000fe20000010000 */
[----:B0-----:R-:W-:Y:S01]  /*5fe0*/  FADD.FTZ R52, R15, R52 ;  /* 0x000000340f347221 */ /* 0x001fe20000010000 */
[----:B------:R-:W-:-:S02]  /*5ff0*/  F2FP.F16.F32.PACK_AB R21, R48, R10 ;  /* 0x0000000a3015723e */ /* 0x000fc400000000ff */
[----:B------:R-:W-:Y:S01]  /*6000*/  FADD.FTZ R10, R56, R33 ;  /* 0x00000021380a7221 */ /* 0x000fe20000010000 */
[----:B----4-:R-:W-:Y:S02]  /*6010*/  FADD.FTZ R52, R11, R52 ;  /* 0x000000340b347221 */ /* 0x010fe40000010000 */
[----:B------:R-:W0:Y:S01]  /*6020*/  MUFU.EX2 R14, R14 ;  /* 0x0000000e000e7308 */ /* 0x000e220000000800 */
[----:B------:R-:W-:Y:S01]  /*6030*/  FADD.FTZ R33, R57, R10 ;  /* 0x0000000a39217221 */ /* 0x000fe20000010000 */
[----:B-1----:R-:W-:-:S06]  /*6040*/  FADD.FTZ R52, R39, R52 ;  /* 0x0000003427347221 */ /* 0x002fcc0000010000 */
[----:B------:R-:W1:Y:S01]  /*6050*/  MUFU.EX2 R34, R34 ;  /* 0x0000002200227308 */ /* 0x000e620000000800 */
[----:B------:R-:W-:Y:S01]  /*6060*/  FADD.FTZ R10, R60, R33 ;  /* 0x000000213c0a7221 */ /* 0x000fe20000010000 */
[----:B-----5:R-:W-:Y:S01]  /*6070*/  FADD.FTZ R33, R59, R52 ;  /* 0x000000343b217221 */ /* 0x020fe20000010000 */
[----:B------:R-:W-:-:S05]  /*6080*/  F2FP.F16.F32.PACK_AB R25, R35, R25 ;  /* 0x000000192319723e */ /* 0x000fca00000000ff */
[----:B------:R-:W4:Y:S01]  /*6090*/  MUFU.EX2 R67, R67 ;  /* 0x0000004300437308 */ /* 0x000f220000000800 */
[----:B------:R-:W-:Y:S01]  /*60a0*/  FADD.FTZ R35, R61, R10 ;  /* 0x0000000a3d237221 */ /* 0x000fe20000010000 */
[----:B--2---:R-:W-:-:S06]  /*60b0*/  FADD.FTZ R33, R38, R33 ;  /* 0x0000002126217221 */ /* 0x004fcc0000010000 */
[----:B------:R-:W2:Y:S01]  /*60c0*/  MUFU.EX2 R36, R36 ;  /* 0x0000002400247308 */ /* 0x000ea20000000800 */
[----:B------:R-:W-:Y:S01]  /*60d0*/  FADD.FTZ R10, R64, R35 ;  /* 0x00000023400a7221 */ /* 0x000fe20000010000 */
[----:B0-----:R-:W-:-:S06]  /*60e0*/  FADD.FTZ R33, R14, R33 ;  /* 0x000000210e217221 */ /* 0x001fcc0000010000 */
[----:B------:R-:W0:Y:S01]  /*60f0*/  MUFU.EX2 R17, R74 ;  /* 0x0000004a00117308 */ /* 0x000e220000000800 */
[----:B------:R-:W-:Y:S01]  /*6100*/  FADD.FTZ R35, R65, R10 ;  /* 0x0000000a41237221 */ /* 0x000fe20000010000 */
[----:B-1----:R-:W-:Y:S01]  /*6110*/  FADD.FTZ R10, R34, R33 ;  /* 0x00000021220a7221 */ /* 0x002fe20000010000 */
[----:B------:R-:W-:-:S05]  /*6120*/  F2FP.F16.F32.PACK_AB R31, R15, R31 ;  /* 0x0000001f0f1f723e */ /* 0x000fca00000000ff */
[----:B------:R-:W1:Y:S01]  /*6130*/  MUFU.EX2 R16, R16 ;  /* 0x0000001000107308 */ /* 0x000e620000000800 */
[----:B------:R-:W-:Y:S01]  /*6140*/  FADD.FTZ R32, R68, R35 ;  /* 0x0000002344207221 */ /* 0x000fe20000010000 */
[----:B----4-:R-:W-:-:S06]  /*6150*/  FADD.FTZ R15, R67, R10 ;  /* 0x0000000a430f7221 */ /* 0x010fcc0000010000 */
[----:B------:R-:W4:Y:S01]  /*6160*/  MUFU.EX2 R75, R75 ;  /* 0x0000004b004b7308 */ /* 0x000f220000000800 */
[----:B------:R-:W-:Y:S01]  /*6170*/  FADD.FTZ R33, R69, R32 ;  /* 0x0000002045217221 */ /* 0x000fe20000010000 */
[----:B--2---:R-:W-:-:S06]  /*6180*/  FADD.FTZ R10, R36, R15 ;  /* 0x0000000f240a7221 */ /* 0x004fcc0000010000 */
[----:B------:R-:W2:Y:S01]  /*6190*/  MUFU.EX2 R43, R43 ;  /* 0x0000002b002b7308 */ /* 0x000ea20000000800 */
[----:B------:R-:W-:Y:S01]  /*61a0*/  FADD.FTZ R32, R72, R33 ;  /* 0x0000002148207221 */ /* 0x000fe20000010000 */
[----:B0-----:R-:W-:Y:S01]  /*61b0*/  FADD.FTZ R15, R17, R10 ;  /* 0x0000000a110f7221 */ /* 0x001fe20000010000 */
[----:B------:R-:W-:Y:S02]  /*61c0*/  F2FP.F16.F32.PACK_AB R22, R37, R22 ;  /* 0x000000162516723e */ /* 0x000fe400000000ff */
[----:B------:R-:W-:-:S03]  /*61d0*/  F2FP.F16.F32.PACK_AB R23, R44, R23 ;  /* 0x000000172c17723e */ /* 0x000fc600000000ff */
[----:B------:R-:W0:Y:S01]  /*61e0*/  MUFU.EX2 R19, R19 ;  /* 0x0000001300137308 */ /* 0x000e220000000800 */
[----:B------:R-:W-:Y:S02]  /*61f0*/  F2FP.F16.F32.PACK_AB R56, R57, R56 ;  /* 0x000000383938723e */ /* 0x000fe400000000ff */
[----:B------:R-:W-:Y:S01]  /*6200*/  F2FP.F16.F32.PACK_AB R57, R39, R11 ;  /* 0x0000000b2739723e */ /* 0x000fe200000000ff */
[----:B------:R-:W-:Y:S01]  /*6210*/  FADD.FTZ R11, R73, R32 ;  /* 0x00000020490b7221 */ /* 0x000fe20000010000 */
[----:B-1----:R-:W-:-:S03]  /*6220*/  FADD.FTZ R10, R16, R15 ;  /* 0x0000000f100a7221 */ /* 0x002fc60000010000 */
[----:B------:R-:W1:Y:S01]  /*6230*/  MUFU.EX2 R46, R46 ;  /* 0x0000002e002e7308 */ /* 0x000e620000000800 */
[----:B------:R5:W-:Y:S01]  /*6240*/  STSM.16.M88.4 [R5], R20 ;  /* 0x0000001405007844 */ /* 0x000be20000000200 */
[----:B----4-:R-:W-:-:S06]  /*6250*/  FADD.FTZ R10, R75, R10 ;  /* 0x0000000a4b0a7221 */ /* 0x010fcc0000010000 */
[----:B------:R-:W4:Y:S01]  /*6260*/  MUFU.EX2 R83, R83 ;  /* 0x0000005300537308 */ /* 0x000f220000000800 */
[----:B--2---:R-:W-:Y:S01]  /*6270*/  FADD.FTZ R10, R43, R10 ;  /* 0x0000000a2b0a7221 */ /* 0x004fe20000010000 */
[----:B------:R-:W-:Y:S01]  /*6280*/  F2FP.F16.F32.PACK_AB R64, R65, R64 ;  /* 0x000000404140723e */ /* 0x000fe200000000ff */
[----:B-----5:R-:W-:-:S05]  /*6290*/  FADD.FTZ R20, R76, R11 ;  /* 0x0000000b4c147221 */ /* 0x020fca0000010000 */
[----:B------:R-:W2:Y:S01]  /*62a0*/  MUFU.EX2 R47, R47 ;  /* 0x0000002f002f7308 */ /* 0x000ea20000000800 */
[----:B------:R-:W-:Y:S01]  /*62b0*/  FADD.FTZ R11, R77, R20 ;  /* 0x000000144d0b7221 */ /* 0x000fe20000010000 */
[----:B------:R-:W-:-:S03]  /*62c0*/  F2FP.F16.F32.PACK_AB R65, R34, R14 ;  /* 0x0000000e2241723e */ /* 0x000fc600000000ff */
[----:B------:R-:W-:-:S03]  /*62d0*/  FADD.FTZ R14, R80, R11 ;  /* 0x0000000b500e7221 */ /* 0x000fc60000010000 */
[----:B------:R-:W5:Y:S01]  /*62e0*/  MUFU.EX2 R50, R50 ;  /* 0x0000003200327308 */ /* 0x000f620000000800 */
[----:B0-----:R-:W-:Y:S01]  /*62f0*/  FADD.FTZ R11, R19, R10 ;  /* 0x0000000a130b7221 */ /* 0x001fe20000010000 */
[----:B------:R-:W-:-:S03]  /*6300*/  FADD.FTZ R15, R81, R14 ;  /* 0x0000000e510f7221 */ /* 0x000fc60000010000 */
[----:B-1----:R-:W-:-:S03]  /*6310*/  FADD.FTZ R10, R46, R11 ;  /* 0x0000000b2e0a7221 */ /* 0x002fc60000010000 */
[----:B------:R-:W0:Y:S01]  /*6320*/  MUFU.EX2 R51, R51 ;  /* 0x0000003300337308 */ /* 0x000e220000000800 */
[----:B------:R-:W-:Y:S01]  /*6330*/  FADD.FTZ R14, R84, R15 ;  /* 0x0000000f540e7221 */ /* 0x000fe20000010000 */
[----:B----4-:R-:W-:-:S06]  /*6340*/  FADD.FTZ R10, R83, R10 ;  /* 0x0000000a530a7221 */ /* 0x010fcc0000010000 */
[----:B------:R-:W1:Y:S01]  /*6350*/  MUFU.EX2 R91, R91 ;  /* 0x0000005b005b7308 */ /* 0x000e620000000800 */
[----:B------:R-:W-:Y:S01]  /*6360*/  FADD.FTZ R11, R85, R14 ;  /* 0x0000000e550b7221 */ /* 0x000fe20000010000 */
[----:B--2---:R-:W-:-:S06]  /*6370*/  FADD.FTZ R15, R47, R10 ;  /* 0x0000000a2f0f7221 */ /* 0x004fcc0000010000 */
[----:B------:R-:W2:Y:S01]  /*6380*/  MUFU.EX2 R95, R95 ;  /* 0x0000005f005f7308 */ /* 0x000ea20000000800 */
[----:B------:R-:W-:Y:S01]  /*6390*/  FADD.FTZ R10, R88, R11 ;  /* 0x0000000b580a7221 */ /* 0x000fe20000010000 */
[----:B-----5:R-:W-:-:S06]  /*63a0*/  FADD.FTZ R14, R50, R15 ;  /* 0x0000000f320e7221 */ /* 0x020fcc0000010000 */
[----:B------:R-:W4:Y:S01]  /*63b0*/  MUFU.EX2 R98, R98 ;  /* 0x0000006200627308 */ /* 0x000f220000000800 */
[----:B------:R-:W-:Y:S01]  /*63c0*/  FADD.FTZ R11, R89, R10 ;  /* 0x0000000a590b7221 */ /* 0x000fe20000010000 */
[----:B0-----:R-:W-:-:S06]  /*63d0*/  FADD.FTZ R14, R51, R14 ;  /* 0x0000000e330e7221 */ /* 0x001fcc0000010000 */
[----:B------:R-:W0:Y:S01]  /*63e0*/  MUFU.EX2 R99, R99 ;  /* 0x0000006300637308 */ /* 0x000e220000000800 */
[----:B------:R-:W-:Y:S01]  /*63f0*/  FADD.FTZ R10, R92, R11 ;  /* 0x0000000b5c0a7221 */ /* 0x000fe20000010000 */
[----:B-1----:R-:W-:-:S06]  /*6400*/  FADD.FTZ R14, R91, R14 ;  /* 0x0000000e5b0e7221 */ /* 0x002fcc0000010000 */
[----:B------:R-:W1:Y:S01]  /*6410*/  MUFU.EX2 R102, R102 ;  /* 0x0000006600667308 */ /* 0x000e620000000800 */
[----:B------:R-:W-:Y:S01]  /*6420*/  FADD.FTZ R11, R93, R10 ;  /* 0x0000000a5d0b7221 */ /* 0x000fe20000010000 */
[----:B--2---:R-:W-:-:S06]  /*6430*/  FADD.FTZ R15, R95, R14 ;  /* 0x0000000e5f0f7221 */ /* 0x004fcc0000010000 */
[----:B------:R-:W2:Y:S01]  /*6440*/  MUFU.EX2 R103, R103 ;  /* 0x0000006700677308 */ /* 0x000ea20000000800 */
[----:B------:R-:W-:Y:S01]  /*6450*/  FADD.FTZ R10, R96, R11 ;  /* 0x0000000b600a7221 */ /* 0x000fe20000010000 */
[----:B----4-:R-:W-:-:S06]  /*6460*/  FADD.FTZ R14, R98, R15 ;  /* 0x0000000f620e7221 */ /* 0x010fcc0000010000 */
[----:B------:R-:W4:Y:S01]  /*6470*/  MUFU.EX2 R106, R106 ;  /* 0x0000006a006a7308 */ /* 0x000f220000000800 */
[----:B------:R-:W-:Y:S01]  /*6480*/  FADD.FTZ R11, R97, R10 ;  /* 0x0000000a610b7221 */ /* 0x000fe20000010000 */
[----:B0-----:R-:W-:Y:S01]  /*6490*/  FADD.FTZ R15, R99, R14 ;  /* 0x0000000e630f7221 */ /* 0x001fe20000010000 */
[----:B------:R-:W-:Y:S02]  /*64a0*/  F2FP.F16.F32.PACK_AB R72, R73, R72 ;  /* 0x000000484948723e */ /* 0x000fe400000000ff */
[----:B------:R-:W-:-:S03]  /*64b0*/  F2FP.F16.F32.PACK_AB R73, R16, R17 ;  /* 0x000000111049723e */ /* 0x000fc600000000ff */
[----:B------:R-:W0:Y:S01]  /*64c0*/  MUFU.EX2 R107, R107 ;  /* 0x0000006b006b7308 */ /* 0x000e220000000800 */
[----:B------:R-:W-:Y:S01]  /*64d0*/  FADD.FTZ R10, R100, R11 ;  /* 0x0000000b640a7221 */ /* 0x000fe20000010000 */
[----:B-1----:R-:W-:-:S06]  /*64e0*/  FADD.FTZ R14, R102, R15 ;  /* 0x0000000f660e7221 */ /* 0x002fcc0000010000 */
[----:B------:R-:W1:Y:S01]  /*64f0*/  MUFU.EX2 R17, R110 ;  /* 0x0000006e00117308 */ /* 0x000e620000000800 */
[----:B------:R-:W-:Y:S01]  /*6500*/  FADD.FTZ R11, R101, R10 ;  /* 0x0000000a650b7221 */ /* 0x000fe20000010000 */
[----:B--2---:R-:W-:Y:S01]  /*6510*/  FADD.FTZ R15, R103, R14 ;  /* 0x0000000e670f7221 */ /* 0x004fe20000010000 */
[----:B------:R-:W-:Y:S02]  /*6520*/  F2FP.F16.F32.PACK_AB R80, R81, R80 ;  /* 0x000000505150723e */ /* 0x000fe400000000ff */
[----:B------:R-:W-:-:S03]  /*6530*/  F2FP.F16.F32.PACK_AB R81, R46, R19 ;  /* 0x000000132e51723e */ /* 0x000fc600000000ff */
[----:B------:R-:W2:Y:S01]  /*6540*/  MUFU.EX2 R111, R111 ;  /* 0x0000006f006f7308 */ /* 0x000ea20000000800 */
[----:B------:R-:W-:Y:S01]  /*6550*/  FADD.FTZ R10, R104, R11 ;  /* 0x0000000b680a7221 */ /* 0x000fe20000010000 */
[----:B----4-:R-:W-:-:S06]  /*6560*/  FADD.FTZ R14, R106, R15 ;  /* 0x0000000f6a0e7221 */ /* 0x010fcc0000010000 */
[----:B------:R-:W4:Y:S01]  /*6570*/  MUFU.EX2 R19, R114 ;  /* 0x0000007200137308 */ /* 0x000f220000000800 */
[----:B------:R-:W-:Y:S01]  /*6580*/  FADD.FTZ R11, R105, R10 ;  /* 0x0000000a690b7221 */ /* 0x000fe20000010000 */
[----:B0-----:R-:W-:-:S06]  /*6590*/  FADD.FTZ R14, R107, R14 ;  /* 0x0000000e6b0e7221 */ /* 0x001fcc0000010000 */
[----:B------:R-:W0:Y:S01]  /*65a0*/  MUFU.EX2 R115, R115 ;  /* 0x0000007300737308 */ /* 0x000e220000000800 */
[----:B------:R-:W-:Y:S01]  /*65b0*/  FADD.FTZ R10, R108, R11 ;  /* 0x0000000b6c0a7221 */ /* 0x000fe20000010000 */
[----:B-1----:R-:W-:-:S06]  /*65c0*/  FADD.FTZ R14, R17, R14 ;  /* 0x0000000e110e7221 */ /* 0x002fcc0000010000 */
[----:B------:R-:W-:Y:S01]  /*65d0*/  MUFU.EX2 R21, R118 ;  /* 0x0000007600157308 */ /* 0x000fe20000000800 */
[----:B------:R-:W-:-:S07]  /*65e0*/  FADD.FTZ R11, R109, R10 ;  /* 0x0000000a6d0b7221 */ /* 0x000fce0000010000 */
[----:B------:R-:W1:Y:S01]  /*65f0*/  MUFU.EX2 R119, R119 ;  /* 0x0000007700777308 */ /* 0x000e620000000800 */
[----:B------:R-:W-:Y:S01]  /*6600*/  F2FP.F16.F32.PACK_AB R24, R41, R24 ;  /* 0x000000182918723e */ /* 0x000fe200000000ff */
[----:B--2---:R-:W-:Y:S01]  /*6610*/  FADD.FTZ R14, R111, R14 ;  /* 0x0000000e6f0e7221 */ /* 0x004fe20000010000 */
[----:B------:R-:W-:Y:S02]  /*6620*/  F2FP.F16.F32.PACK_AB R26, R45, R26 ;  /* 0x0000001a2d1a723e */ /* 0x000fe400000000ff */
[----:B------:R-:W-:Y:S02]  /*6630*/  F2FP.F16.F32.PACK_AB R27, R40, R27 ;  /* 0x0000001b281b723e */ /* 0x000fe400000000ff */
[----:B------:R-:W-:Y:S02]  /*6640*/  F2FP.F16.F32.PACK_AB R28, R49, R28 ;  /* 0x0000001c311c723e */ /* 0x000fe400000000ff */
[----:B------:R-:W-:Y:S02]  /*6650*/  F2FP.F16.F32.PACK_AB R29, R42, R29 ;  /* 0x0000001d2a1d723e */ /* 0x000fe400000000ff */
[----:B------:R-:W-:Y:S01]  /*6660*/  F2FP.F16.F32.PACK_AB R30, R53, R30 ;  /* 0x0000001e351e723e */ /* 0x000fe200000000ff */
[----:B------:R-:W-:Y:S01]  /*6670*/  FADD.FTZ R10, R112, R11 ;  /* 0x0000000b700a7221 */ /* 0x000fe20000010000 */
[----:B------:R-:W-:-:S02]  /*6680*/  F2FP.F16.F32.PACK_AB R58, R61, R60 ;  /* 0x0000003c3d3a723e */ /* 0x000fc400000000ff */
[----:B------:R-:W-:Y:S01]  /*6690*/  F2FP.F16.F32.PACK_AB R59, R38, R59 ;  /* 0x0000003b263b723e */ /* 0x000fe200000000ff */
[----:B----4-:R-:W-:Y:S01]  /*66a0*/  FADD.FTZ R14, R19, R14 ;  /* 0x0000000e130e7221 */ /* 0x010fe20000010000 */
[----:B------:R-:W-:Y:S02]  /*66b0*/  F2FP.F16.F32.PACK_AB R66, R69, R68 ;  /* 0x000000444542723e */ /* 0x000fe400000000ff */
[----:B------:R-:W-:Y:S01]  /*66c0*/  F2FP.F16.F32.PACK_AB R67, R36, R67 ;  /* 0x000000432443723e */ /* 0x000fe200000000ff */
[----:B------:R2:W-:Y:S01]  /*66d0*/  STSM.16.M88.4 [R6], R24 ;  /* 0x0000001806007844 */ /* 0x0005e20000000200 */
[----:B------:R-:W-:Y:S02]  /*66e0*/  F2FP.F16.F32.PACK_AB R74, R77, R76 ;  /* 0x0000004c4d4a723e */ /* 0x000fe400000000ff */
[----:B------:R-:W-:Y:S01]  /*66f0*/  F2FP.F16.F32.PACK_AB R75, R43, R75 ;  /* 0x0000004b2b4b723e */ /* 0x000fe200000000ff */
[----:B------:R2:W-:Y:S01]  /*6700*/  STSM.16.M88.4 [R7], R28 ;  /* 0x0000001c07007844 */ /* 0x0005e20000000200 */
[----:B------:R-:W-:-:S02]  /*6710*/  F2FP.F16.F32.PACK_AB R82, R85, R84 ;  /* 0x000000545552723e */ /* 0x000fc400000000ff */
[----:B------:R-:W-:Y:S02]  /*6720*/  F2FP.F16.F32.PACK_AB R83, R47, R83 ;  /* 0x000000532f53723e */ /* 0x000fe400000000ff */
[----:B------:R-:W-:Y:S02]  /*6730*/  F2FP.F16.F32.PACK_AB R88, R89, R88 ;  /* 0x000000585958723e */ /* 0x000fe400000000ff */
[----:B------:R-:W-:Y:S01]  /*6740*/  F2FP.F16.F32.PACK_AB R96, R97, R96 ;  /* 0x000000606160723e */ /* 0x000fe200000000ff */
[----:B------:R2:W-:Y:S01]  /*6750*/  STSM.16.M88.4 [R4+0x24800], R56 ;  /* 0x0248003804007844 */ /* 0x0005e20000000200 */
[----:B------:R-:W-:Y:S01]  /*6760*/  F2FP.F16.F32.PACK_AB R89, R51, R50 ;  /* 0x000000323359723e */ /* 0x000fe200000000ff */
[----:B------:R-:W-:Y:S01]  /*6770*/  FADD.FTZ R11, R113, R10 ;  /* 0x0000000a710b7221 */ /* 0x000fe20000010000 */
[----:B------:R-:W-:Y:S02]  /*6780*/  F2FP.F16.F32.PACK_AB R90, R93, R92 ;  /* 0x0000005c5d5a723e */ /* 0x000fe400000000ff */
[----:B------:R-:W-:-:S02]  /*6790*/  F2FP.F16.F32.PACK_AB R91, R95, R91 ;  /* 0x0000005b5f5b723e */ /* 0x000fc400000000ff */
[----:B------:R-:W-:Y:S02]  /*67a0*/  F2FP.F16.F32.PACK_AB R97, R99, R98 ;  /* 0x000000626361723e */ /* 0x000fe400000000ff */
[----:B------:R-:W-:Y:S01]  /*67b0*/  F2FP.F16.F32.PACK_AB R104, R105, R104 ;  /* 0x000000686968723e */ /* 0x000fe200000000ff */
[----:B------:R2:W-:Y:S01]  /*67c0*/  STSM.16.M88.4 [R5+0x6000], R64 ;  /* 0x0060004005007844 */ /* 0x0005e20000000200 */
[----:B------:R-:W-:Y:S01]  /*67d0*/  F2FP.F16.F32.PACK_AB R98, R101, R100 ;  /* 0x000000646562723e */ /* 0x000fe200000000ff */
[----:B0-----:R-:W-:Y:S01]  /*67e0*/  FADD.FTZ R14, R115, R14 ;  /* 0x0000000e730e7221 */ /* 0x001fe20000010000 */
[----:B------:R-:W-:Y:S02]  /*67f0*/  F2FP.F16.F32.PACK_AB R99, R103, R102 ;  /* 0x000000666763723e */ /* 0x000fe400000000ff */
[----:B------:R-:W-:Y:S02]  /*6800*/  F2FP.F16.F32.PACK_AB R105, R107, R106 ;  /* 0x0000006a6b69723e */ /* 0x000fe400000000ff */
[----:B------:R-:W-:Y:S01]  /*6810*/  F2FP.F16.F32.PACK_AB R112, R113, R112 ;  /* 0x000000707170723e */ /* 0x000fe200000000ff */
[----:B------:R2:W-:Y:S01]  /*6820*/  STSM.16.M88.4 [R6+0x6000], R72 ;  /* 0x0060004806007844 */ /* 0x0005e20000000200 */
[----:B------:R-:W-:-:S02]  /*6830*/  F2FP.F16.F32.PACK_AB R106, R109, R108 ;  /* 0x0000006c6d6a723e */ /* 0x000fc400000000ff */
[----:B------:R-:W-:Y:S02]  /*6840*/  F2FP.F16.F32.PACK_AB R107, R111, R17 ;  /* 0x000000116f6b723e */ /* 0x000fe400000000ff */
[----:B------:R-:W-:Y:S01]  /*6850*/  F2FP.F16.F32.PACK_AB R113, R115, R19 ;  /* 0x000000137371723e */ /* 0x000fe200000000ff */
[----:B------:R2:W-:Y:S01]  /*6860*/  STSM.16.M88.4 [R7+0x6000], R80 ;  /* 0x0060005007007844 */ /* 0x0005e20000000200 */
[----:B------:R-:W-:Y:S02]  /*6870*/  F2FP.F16.F32.PACK_AB R114, R117, R116 ;  /* 0x000000747572723e */ /* 0x000fe400000000ff */
[----:B-1----:R-:W-:Y:S01]  /*6880*/  F2FP.F16.F32.PACK_AB R115, R119, R21 ;  /* 0x000000157773723e */ /* 0x002fe200000000ff */
[----:B------:R2:W-:Y:S04]  /*6890*/  STSM.16.M88.4 [R4+0x2a800], R88 ;  /* 0x02a8005804007844 */ /* 0x0005e80000000200 */
[----:B------:R2:W-:Y:S04]  /*68a0*/  STSM.16.M88.4 [R5+0xc000], R96 ;  /* 0x00c0006005007844 */ /* 0x0005e80000000200 */
[----:B------:R2:W-:Y:S04]  /*68b0*/  STSM.16.M88.4 [R6+0xc000], R104 ;  /* 0x00c0006806007844 */ /* 0x0005e80000000200 */
[----:B------:R2:W-:Y:S01]  /*68c0*/  STSM.16.M88.4 [R7+0xc000], R112 ;  /* 0x00c0007007007844 */ /* 0x0005e20000000200 */
[----:B------:R-:W-:Y:S01]  /*68d0*/  @!PT LDS RZ, [RZ] ;  /* 0x00000000fffff984 */ /* 0x000fe20000000800 */
[----:B------:R-:W-:Y:S01]  /*68e0*/  @!PT LDS RZ, [RZ] ;  /* 0x00000000fffff984 */ /* 0x000fe20000000800 */
[----:B------:R-:W-:Y:S01]  /*68f0*/  @!PT LDS RZ, [RZ] ;  /* 0x00000000fffff984 */ /* 0x000fe20000000800 */
[----:B------:R0:W-:Y:S06]  /*6900*/  MEMBAR.ALL.CTA ;  /* 0x0000000000007992 */ /* 0x0001ec0000008000 */
[----:B0-----:R-:W0:Y:S01]  /*6910*/  FENCE.VIEW.ASYNC.S ;  /* 0x00000000000073c6 */ /* 0x001e220000000000 */
[----:B---3--:R-:W-:Y:S01]  /*6920*/  ISETP.GT.AND P2, PT, R13, R62, PT ;  /* 0x0000003e0d00720c */ /* 0x008fe20003f44270 */
[----:B------:R-:W-:Y:S01]  /*6930*/  FADD.FTZ R14, R21, R14 ;  /* 0x0000000e150e7221 */ /* 0x000fe20000010000 */
[----:B------:R-:W-:Y:S01]  /*6940*/  FADD.FTZ R116, R116, R11 ;  /* 0x0000000b74747221 */ /* 0x000fe20000010000 */
[----:B------:R-:W-:Y:S01]  /*6950*/  R2UR UR4, R0 ;  /* 0x00000000000472ca */ /* 0x000fe200000e0000 */
[-C--:B------:R-:W-:Y:S01]  /*6960*/  FMUL.FTZ R120, R120, R8.reuse ;  /* 0x0000000878787220 */ /* 0x080fe20000410000 */
[----:B------:R-:W-:Y:S01]  /*6970*/  FADD.FTZ R16, R119, R14 ;  /* 0x0000000e77107221 */ /* 0x000fe20000010000 */
[-C--:B------:R-:W-:Y:S01]  /*6980*/  FMUL.FTZ R121, R121, R8.reuse ;  /* 0x0000000879797220 */ /* 0x080fe20000410000 */
        /* <DEDUP_REMOVED lines=13> */
[----:B------:R-:W-:Y:S01]  /*6a60*/  FMUL.FTZ R149, R149, R8 ;  /* 0x0000000895957220 */ /* 0x000fe20000410000 */
[----:B------:R-:W-:Y:S01]  /*6a70*/  FADD.FTZ R17, R117, R116 ;  /* 0x0000007475117221 */ /* 0x000fe20000010000 */
[----:B------:R-:W-:-:S02]  /*6a80*/  VIADD R13, R13, 0xffffffff ;  /* 0xffffffff0d0d7836 */ /* 0x000fc40000000000 */
        /* <DEDUP_REMOVED lines=16> */
[----:B------:R-:W-:Y:S01]  /*6b90*/  IMAD.MOV.U32 R8, RZ, RZ, R12 ;  /* 0x000000ffff087224 */ /* 0x000fe200078e000c */
[----:B------:R-:W-:Y:S01]  /*6ba0*/  MOV R15, R18 ;  /* 0x00000012000f7202 */ /* 0x000fe20000000f00 */
[----:B------:R-:W-:Y:S01]  /*6bb0*/  IMAD.MOV.U32 R14, RZ, RZ, R2 ;  /* 0x000000ffff0e7224 */ /* 0x000fe200078e0002 */
[----:B0-----:R-:W-:Y:S01]  /*6bc0*/  NOP ;  /* 0x0000000000007918 */ /* 0x001fe20000000000 */
[----:B--2---:R-:W-:Y:S05]  /*6bd0*/  @P2 BRA `(.L_x_28) ;  /* 0xffffffd4006c2947 */ /* 0x004fea000383ffff */
.L_x_19:
[----:B------:R-:W-:Y:S06]  /*6be0*/  BAR.ARV 0x8, 0x200 ;  /* 0x0208000000007b1d */ /* 0x000fec0000002000 */
[----:B------:R-:W-:Y:S05]  /*6bf0*/  @!P0 BRA `(.L_x_29) ;  /* 0x0000000000048947 */ /* 0x000fea0003800000 */
[----:B------:R-:W-:Y:S01]  /*6c00*/  BPT.TRAP 0x1 ;  /* 0x000000040000795c */ /* 0x000fe20000300000 */
.L_x_29:
[----:B------:R-:W-:Y:S02]  /*6c10*/  SHF.L.U32 R12, R12, 0x1f, RZ ;  /* 0x0000001f0c0c7819 */ /* 0x000fe400000006ff */
[----:B------:R-:W-:-:S04]  /*6c20*/  LEA R9, R0, UR36, 0x3 ;  /* 0x0000002400097c11 */ /* 0x000fc8000f8e18ff */
[----:B------:R1:W2:Y:S01]  /*6c30*/  SYNCS.PHASECHK.TRANS64.TRYWAIT P2, [R9+URZ+0x30850], R12 ;  /* 0x0308500c090075a7 */ /* 0x0002a2000804017f */
[----:B------:R-:W-:Y:S05]  /*6c40*/  @!P0 BRA `(.L_x_30) ;  /* 0x0000000000048947 */ /* 0x000fea0003800000 */
[----:B------:R-:W-:Y:S01]  /*6c50*/  BPT.TRAP 0x1 ;  /* 0x000000040000795c */ /* 0x000fe20000300000 */
.L_x_30:
[----:B--2---:R-:W-:Y:S05]  /*6c60*/  @P2 BRA `(.L_x_31) ;  /* 0x0000000000082947 */ /* 0x004fea0003800000 */
[----:B------:R-:W2:Y:S02]  /*6c70*/  SYNCS.PHASECHK.TRANS64.TRYWAIT P0, [R9+URZ+0x30850], R12 ;  /* 0x0308500c090075a7 */ /* 0x000ea4000800017f */
[----:B--2---:R-:W-:Y:S05]  /*6c80*/  @!P0 BRA `(.L_x_32) ;  /* 0x0000005000748947 */ /* 0x004fea0003800000 */
.L_x_31:
[----:B------:R-:W3:Y:S01]  /*6c90*/  LDL.LU R4, [R1] ;  /* 0x0000000001047983 */ /* 0x000ee20000300800 */
[----:B------:R-:W-:Y:S01]  /*6ca0*/  R2UR UR5, R0 ;  /* 0x00000000000572ca */ /* 0x000fe200000e0000 */
[----:B------:R-:W-:Y:S01]  /*6cb0*/  UIADD3 UR36, UR36, 0x400, URZ ;  /* 0x0000040024247890 */ /* 0x000fe2000fffe03f */
[----:B------:R-:W-:Y:S01]  /*6cc0*/  WARPGROUP.ARRIVE ;  /* 0x00000000000079c5 */ /* 0x000fe20000000000 */
[----:B------:R-:W-:Y:S01]  /*6cd0*/  UMOV UR7, 0x40000040 ;  /* 0x4000004000077882 */ /* 0x000fe20000000000 */
[----:B------:R-:W-:Y:S01]  /*6ce0*/  UMOV UR11, 0x40000040 ;  /* 0x40000040000b7882 */ /* 0x000fe20000000000 */
[----:B------:R-:W-:Y:S01]  /*6cf0*/  USHF.R.U32.HI UR36, URZ, 0x4, UR36 ;  /* 0x000000043f247899 */ /* 0x000fe20008011624 */
[----:B------:R-:W4:Y:S01]  /*6d00*/  SHFL.BFLY PT, R0, R17, 0x2, 0x1f ;  /* 0x0c401f0011007f89 */ /* 0x000f2200000e0000 */
[----:B------:R-:W-:Y:S01]  /*6d10*/  UMOV UR9, 0x40000040 ;  /* 0x4000004000097882 */ /* 0x000fe20000000000 */
[----:B------:R-:W-:Y:S01]  /*6d20*/  IMAD.MOV.U32 R31, RZ, RZ, RZ ;  /* 0x000000ffff1f7224 */ /* 0x000fe200078e00ff */
[----:B------:R-:W-:Y:S01]  /*6d30*/  ULOP3.LUT UR6, UR36, 0x3fff, URZ, 0xc0, !UPT ;  /* 0x00003fff24067892 */ /* 0x000fe2000f8ec03f */
[----:B------:R-:W5:Y:S01]  /*6d40*/  SHFL.BFLY PT, R5, R16, 0x2, 0x1f ;  /* 0x0c401f0010057f89 */ /* 0x000f6200000e0000 */
[----:B------:R-:W-:-:S02]  /*6d50*/  @!P1 VIADD R8, R9, 0x30860 ;  /* 0x0003086009089836 */ /* 0x000fc40000000000 */
[----:B------:R-:W-:-:S03]  /*6d60*/  UIMAD UR6, UR5, 0x600, UR6 ;  /* 0x00000600050678a4 */ /* 0x000fc6000f8e0206 */
[----:B------:R-:W-:Y:S01]  /*6d70*/  UMOV UR5, 0x40000040 ;  /* 0x4000004000057882 */ /* 0x000fe20000000000 */
[----:B------:R-:W-:Y:S01]  /*6d80*/  UIADD3 UR10, UR6, 0x80, URZ ;  /* 0x00000080060a7890 */ /* 0x000fe2000fffe03f */
[----:B------:R-:W-:Y:S01]  /*6d90*/  @!P1 PRMT R8, RZ, 0x654, R8 ;  /* 0x00000654ff089816 */ /* 0x000fe20000000008 */
[----:B----4-:R-:W-:Y:S01]  /*6da0*/  FADD.FTZ R0, R0, R17 ;  /* 0x0000001100007221 */ /* 0x010fe20000010000 */
[----:B------:R-:W-:Y:S01]  /*6db0*/  IMAD.MOV.U32 R17, RZ, RZ, RZ ;  /* 0x000000ffff117224 */ /* 0x000fe200078e00ff */
[----:B---3--:R-:W-:Y:S01]  /*6dc0*/  R2UR UR4, R4 ;  /* 0x00000000040472ca */ /* 0x008fe200000e0000 */
[----:B-----5:R-:W-:Y:S01]  /*6dd0*/  FADD.FTZ R4, R5, R16 ;  /* 0x0000001005047221 */ /* 0x020fe20000010000 */
[----:B------:R-:W-:Y:S01]  /*6de0*/  IMAD.MOV.U32 R16, RZ, RZ, -0x800000 ;  /* 0xff800000ff107424 */ /* 0x000fe200078e00ff */
[----:B------:R-:W3:Y:S04]  /*6df0*/  SHFL.BFLY PT, R5, R0, 0x1, 0x1f ;  /* 0x0c201f0000057f89 */ /* 0x000ee800000e0000 */
[----:B0-----:R-:W0:Y:S06]  /*6e00*/  SHFL.BFLY PT, R7, R4, 0x1, 0x1f ;  /* 0x0c201f0004077f89 */ /* 0x001e2c00000e0000 */
[----:B------:R-:W-:-:S04]  /*6e10*/  UIADD3 UR4, UR4, 0x1e800, URZ ;  /* 0x0001e80004047890 */ /* 0x000fc8000fffe03f */
[----:B------:R-:W-:-:S04]  /*6e20*/  USHF.R.U32.HI UR4, URZ, 0x4, UR4 ;  /* 0x000000043f047899 */ /* 0x000fc80008011604 */
[----:B------:R-:W-:-:S04]  /*6e30*/  ULOP3.LUT UR4, UR4, 0x3fff, URZ, 0xc0, !UPT ;  /* 0x00003fff04047892 */ /* 0x000fc8000f8ec03f */
[----:B------:R-:W-:Y:S01]  /*6e40*/  ULOP3.LUT UR4, UR4, 0x10000, URZ, 0xfc, !UPT ;  /* 0x0001000004047892 */ /* 0x000fe2000f8efc3f */
[----:B---3--:R-:W-:Y:S01]  /*6e50*/  FADD.FTZ R10, R0, R5 ;  /* 0x00000005000a7221 */ /* 0x008fe20000010000 */
[----:B------:R-:W-:Y:S02]  /*6e60*/  IMAD.MOV.U32 R0, RZ, RZ, -0x800000 ;  /* 0xff800000ff007424 */ /* 0x000fe400078e00ff */
[----:B------:R-:W-:Y:S01]  /*6e70*/  UIADD3 UR8, UR4, 0x2, URZ ;  /* 0x0000000204087890 */ /* 0x000fe2000fffe03f */
[----:B0-----:R-:W-:Y:S01]  /*6e80*/  FADD.FTZ R11, R4, R7 ;  /* 0x00000007040b7221 */ /* 0x001fe20000010000 */
[----:B------:R-:W-:-:S03]  /*6e90*/  FSETP.NE.FTZ.AND P0, PT, R10, RZ, PT ;  /* 0x000000ff0a00720b */ /* 0x000fc60003f15000 */
[----:B------:R-:W-:Y:S01]  /*6ea0*/  HGMMA.64x64x16.F32 R120, gdesc[UR4].tnspB, R120, gsb0 ;  /* 0x40e00000047879f0 */ /* 0x000fe20008000878 */
[----:B------:R-:W-:Y:S01]  /*6eb0*/  UMOV UR7, 0x40000040 ;  /* 0x4000004000077882 */ /* 0x000fe20000000000 */
[----:B------:R-:W-:Y:S01]  /*6ec0*/  UMOV UR5, 0x40000040 ;  /* 0x4000004000057882 */ /* 0x000fe20000000000 */
[----:B------:R-:W-:-:S07]  /*6ed0*/  FSETP.NE.FTZ.AND P2, PT, R11, RZ, PT ;  /* 0x000000ff0b00720b */ /* 0x000fce0003f55000 */
[----:B------:R-:W0:Y:S01]  /*6ee0*/  @P0 MUFU.LG2 R6, R10 ;  /* 0x0000000a00060308 */ /* 0x000e220000000c00 */
[----:B------:R-:W-:-:S05]  /*6ef0*/  @P0 FMUL.FTZ R5, R3, 0.69314718246459960938 ;  /* 0x3f31721803050820 */ /* 0x000fca0000410000 */
[----:B------:R-:W-:Y:S02]  /*6f00*/  @P2 FMUL.FTZ R4, R3, 0.69314718246459960938 ;  /* 0x3f31721803042820 */ /* 0x000fe40000410000 */
[----:B------:R-:W3:Y:S08]  /*6f10*/  @P2 MUFU.LG2 R7, R11 ;  /* 0x0000000b00072308 */ /* 0x000ef00000000c00 */
[----:B------:R-:W4:Y:S01]  /*6f20*/  @P0 MUFU.RCP R31, R10 ;  /* 0x0000000a001f0308 */ /* 0x000f220000001000 */
[----:B0-----:R-:W-:-:S04]  /*6f30*/  @P0 FMUL.FTZ R6, R6, 0.69314718246459960938 ;  /* 0x3f31721806060820 */ /* 0x001fc80000410000 */
[----:B------:R-:W-:Y:S01]  /*6f40*/  @P0 FFMA.FTZ R16, R5, R2, R6 ;  /* 0x0000000205100223 */ /* 0x000fe20000010006 */
[----:B------:R-:W-:Y:S02]  /*6f50*/  PLOP3.LUT P0, PT, PT, PT, PT, 0x8, 0x0 ;  /* 0x000000000000781c */ /* 0x000fe40003f0e170 */
[----:B------:R0:W5:Y:S01]  /*6f60*/  @P2 MUFU.RCP R17, R11 ;  /* 0x0000000b00112308 */ /* 0x0001620000001000 */
[----:B---3--:R-:W-:-:S04]  /*6f70*/  @P2 FMUL.FTZ R7, R7, 0.69314718246459960938 ;  /* 0x3f31721807072820 */ /* 0x008fc80000410000 */
[----:B------:R-:W-:Y:S01]  /*6f80*/  @P2 FFMA.FTZ R0, R4, R18, R7 ;  /* 0x0000001204002223 */ /* 0x000fe20000010007 */
        /* <DEDUP_REMOVED lines=63> */
[----:B------:R-:W-:Y:S02]  /*7380*/  UIADD3 UR6, UR6, 0x580, URZ ;  /* 0x0000058006067890 */ /* 0x000fe4000fffe03f */
[----:B------:R-:W-:Y:S01]  /*7390*/  UIADD3 UR4, UR4, 0xc06, URZ ;  /* 0x00000c0604047890 */ /* 0x000fe2000fffe03f */
[----:B------:R-:W-:Y:S02]  /*73a0*/  WARPGROUP.DEPBAR.LE gsb0, 0x0 ;  /* 0x00008000000079c5 */ /* 0x000fe40000010000 */
[----:B------:R-:W-:-:S06]  /*73b0*/  WARPGROUP.ARRIVE ;  /* 0x00000000000079c5 */ /* 0x000fcc0000000000 */
[----:B------:R-:W-:Y:S03]  /*73c0*/  HGMMA.64x64x16.F32 R120, gdesc[UR8].tnspB, R120, gsb0 ;  /* 0x40e00000087879f0 */ /* 0x000fe60008000878 */
[----:B------:R-:W-:Y:S02]  /*73d0*/  WARPGROUP.DEPBAR.LE gsb0, 0x0 ;  /* 0x00008000000079c5 */ /* 0x000fe40000010000 */
[----:B------:R-:W-:-:S06]  /*73e0*/  WARPGROUP.ARRIVE ;  /* 0x00000000000079c5 */ /* 0x000fcc0000000000 */
[----:B------:R-:W-:Y:S03]  /*73f0*/  HGMMA.64x64x16.F32 R120, gdesc[UR4].tnspB, R120, gsb0 ;  /* 0x40e00000047879f0 */ /* 0x000fe60008000878 */
[----:B------:R-:W-:Y:S02]  /*7400*/  WARPGROUP.DEPBAR.LE gsb0, 0x0 ;  /* 0x00008000000079c5 */ /* 0x000fe40000010000 */
[----:B------:R3:W-:Y:S01]  /*7410*/  @!P1 SYNCS.ARRIVE.TRANS64.RED.A1T0 RZ, [R8+URZ], RZ ;  /* 0x000000ff08ff99a7 */ /* 0x0007e2000810043f */
[-C--:B----4-:R-:W-:Y:S01]  /*7420*/  FMUL.FTZ R36, R120, R31.reuse ;  /* 0x0000001f78247220 */ /* 0x090fe20000410000 */
        /* <DEDUP_REMOVED lines=8> */
[-C--:B0-----:R-:W-:Y:S01]  /*74b0*/  FMUL.FTZ R11, R137, R31.reuse ;  /* 0x0000001f890b7220 */ /* 0x081fe20000410000 */
[-C--:B------:R-:W-:Y:S01]  /*74c0*/  FMUL.FTZ R14, R140, R31.reuse ;  /* 0x0000001f8c0e7220 */ /* 0x080fe20000410000 */
[-C--:B------:R-:W-:Y:S01]  /*74d0*/  FMUL.FTZ R15, R141, R31.reuse ;  /* 0x0000001f8d0f7220 */ /* 0x080fe20000410000 */
[-C--:B------:R-:W-:Y:S01]  /*74e0*/  FMUL.FTZ R22, R144, R31.reuse ;  /* 0x0000001f90167220 */ /* 0x080fe20000410000 */
[-C--:B------:R-:W-:Y:S01]  /*74f0*/  FMUL.FTZ R23, R145, R31.reuse ;  /* 0x0000001f91177220 */ /* 0x080fe20000410000 */
[-C--:B------:R-:W-:Y:S01]  /*7500*/  FMUL.FTZ R30, R148, R31.reuse ;  /* 0x0000001f941e7220 */ /* 0x080fe20000410000 */
[----:B------:R-:W-:Y:S01]  /*7510*/  FMUL.FTZ R31, R149, R31 ;  /* 0x0000001f951f7220 */ /* 0x000fe20000410000 */
[-C--:B-----5:R-:W-:Y:S01]  /*7520*/  FMUL.FTZ R28, R122, R17.reuse ;  /* 0x000000117a1c7220 */ /* 0x0a0fe20000410000 */
[-C--:B------:R-:W-:Y:S01]  /*7530*/  FMUL.FTZ R29, R123, R17.reuse ;  /* 0x000000117b1d7220 */ /* 0x080fe20000410000 */
[-C--:B------:R-:W-:Y:S01]  /*7540*/  FMUL.FTZ R34, R126, R17.reuse ;  /* 0x000000117e227220 */ /* 0x080fe20000410000 */
[-C--:B------:R-:W-:Y:S01]  /*7550*/  FMUL.FTZ R35, R127, R17.reuse ;  /* 0x000000117f237220 */ /* 0x080fe20000410000 */
[-C--:B---3--:R-:W-:Y:S01]  /*7560*/  FMUL.FTZ R8, R130, R17.reuse ;  /* 0x0000001182087220 */ /* 0x088fe20000410000 */
[-C--:B-12---:R-:W-:Y:S01]  /*7570*/  FMUL.FTZ R9, R131, R17.reuse ;  /* 0x0000001183097220 */ /* 0x086fe20000410000 */
        /* <DEDUP_REMOVED lines=9> */
[----:B------:R-:W-:-:S07]  /*7610*/  FMUL.FTZ R151, R151, R17 ;  /* 0x0000001197977220 */ /* 0x000fce0000410000 */
.L_x_12:
[----:B------:R-:W-:Y:S05]  /*7620*/  @P0 BRA `(.L_x_33) ;  /* 0x0000000c00b80947 */ /* 0x000fea0003800000 */
[----:B------:R-:W2:Y:S01]  /*7630*/  LDL.LU R44, [R1+0xc] ;  /* 0x00000c00012c7983 */ /* 0x000ea20000300800 */
[----:B------:R-:W0:Y:S01]  /*7640*/  LDC R47, c[0x0][0xbe8] ;  /* 0x0002fa00ff2f7b82 */ /* 0x000e220000000800 */
[----:B------:R-:W-:Y:S01]  /*7650*/  ULDC.64 UR4, c[0x0][0xbd0] ;  /* 0x0002f40000047ab9 */ /* 0x000fe20000000a00 */
[----:B------:R-:W-:Y:S01]  /*7660*/  ULDC.64 UR6, c[0x0][0xb38] ;  /* 0x0002ce0000067ab9 */ /* 0x000fe20000000a00 */
[----:B------:R-:W1:Y:S01]  /*7670*/  S2R R17, SR_TID.X ;  /* 0x0000000000117919 */ /* 0x000e620000002100 */
[----:B------:R-:W3:Y:S04]  /*7680*/  S2R R42, SR_CTAID.X ;  /* 0x00000000002a7919 */ /* 0x000ee80000002500 */
[----:B------:R-:W4:Y:S08]  /*7690*/  S2UR UR9, SR_CTAID.Z ;  /* 0x00000000000979c3 */ /* 0x000f300000002700 */
[----:B------:R-:W5:Y:S08]  /*76a0*/  LDC.64 R48, c[0x0][0xbd8] ;  /* 0x0002f600ff307b82 */ /* 0x000f700000000a00 */
[----:B------:R-:W5:Y:S08]  /*76b0*/  S2UR UR8, SR_CTAID.Y ;  /* 0x00000000000879c3 */ /* 0x000f700000002600 */
[----:B------:R-:W5:Y:S01]  /*76c0*/  LDC R53, c[0x0][0xc50] ;  /* 0x00031400ff357b82 */ /* 0x000f620000000800 */
[----:B-1----:R-:W-:-:S05]  /*76d0*/  VIADD R26, R17, 0xffffff80 ;  /* 0xffffff80111a7836 */ /* 0x002fca0000000000 */
[----:B------:R-:W-:Y:S02]  /*76e0*/  SHF.R.S32.HI R19, RZ, 0x1f, R26 ;  /* 0x0000001fff137819 */ /* 0x000fe4000001141a */
[----:B------:R-:W1:Y:S02]  /*76f0*/  LDC.64 R50, c[0x0][0xb40] ;  /* 0x0002d000ff327b82 */ /* 0x000e640000000a00 */
[----:B------:R-:W-:-:S04]  /*7700*/  LEA.HI R27, R19, R26, RZ, 0x7 ;  /* 0x0000001a131b7211 */ /* 0x000fc800078f38ff */
[----:B------:R-:W-:-:S05]  /*7710*/  LOP3.LUT R17, R27, 0xffffff80, RZ, 0xc0, !PT ;  /* 0xffffff801b117812 */ /* 0x000fca00078ec0ff */
[----:B------:R-:W-:-:S05]  /*7720*/  IMAD.IADD R52, R26, 0x1, -R17 ;  /* 0x000000011a347824 */ /* 0x000fca00078e0a11 */
[----:B------:R-:W-:-:S04]  /*7730*/  SHF.R.S32.HI R39, RZ, 0x1f, R52 ;  /* 0x0000001fff277819 */ /* 0x000fc80000011434 */
[----:B------:R-:W-:Y:S02]  /*7740*/  LEA.HI R54, R39, R52, RZ, 0x2 ;  /* 0x0000003427367211 */ /* 0x000fe400078f10ff */
[----:B------:R-:W-:Y:S02]  /*7750*/  LEA.HI R19, R19, R26, RZ, 0x2 ;  /* 0x0000001a13137211 */ /* 0x000fe400078f10ff */
[--C-:B------:R-:W-:Y:S02]  /*7760*/  SHF.R.S32.HI R17, RZ, 0x2, R54.reuse ;  /* 0x00000002ff117819 */ /* 0x100fe40000011436 */
[----:B------:R-:W-:Y:S01]  /*7770*/  SHF.R.S32.HI R18, RZ, 0x1f, R54 ;  /* 0x0000001fff127819 */ /* 0x000fe20000011436 */
[----:B------:R-:W-:Y:S01]  /*7780*/  BAR.SYNC.DEFER_BLOCKING 0x1, 0x180 ;  /* 0x0046000000007b1d */ /* 0x000fe20000010000 */
[----:B0-----:R-:W-:Y:S02]  /*7790*/  ISETP.NE.AND P0, PT, R47, 0x1, PT ;  /* 0x000000012f00780c */ /* 0x001fe40003f05270 */
[----:B------:R-:W-:-:S02]  /*77a0*/  LEA.HI R18, R18, R17, RZ, 0x3 ;  /* 0x0000001112127211 */ /* 0x000fc400078f18ff */
[----:B------:R-:W-:Y:S02]  /*77b0*/  LOP3.LUT R19, R19, 0xfffffffc, RZ, 0xc0, !PT ;  /* 0xfffffffc13137812 */ /* 0x000fe400078ec0ff */
[----:B------:R-:W-:Y:S02]  /*77c0*/  LOP3.LUT R18, R18, 0xfffffff8, RZ, 0xc0, !PT ;  /* 0xfffffff812127812 */ /* 0x000fe400078ec0ff */
[----:B------:R-:W-:Y:S01]  /*77d0*/  SHF.R.S32.HI R38, RZ, 0x7, R27 ;  /* 0x00000007ff267819 */ /* 0x000fe2000001141b */
[----:B------:R-:W-:Y:S02]  /*77e0*/  IMAD.IADD R26, R26, 0x1, -R19 ;  /* 0x000000011a1a7824 */ /* 0x000fe400078e0a13 */
[----:B------:R-:W-:Y:S02]  /*77f0*/  IMAD.IADD R19, R17, 0x1, -R18 ;  /* 0x0000000111137824 */ /* 0x000fe400078e0a12 */
[----:B------:R-:W-:Y:S01]  /*7800*/  IMAD.HI R17, R38, 0x55555556, RZ ;  /* 0x5555555626117827 */ /* 0x000fe200078e02ff */
[----:B------:R-:W-:Y:S01]  /*7810*/  LEA.HI R27, R26, R26, RZ, 0x1 ;  /* 0x0000001a1a1b7211 */ /* 0x000fe200078f08ff */
[----:B------:R-:W0:Y:S01]  /*7820*/  @P0 LDC R43, c[0x0][0xbec] ;  /* 0x0002fb00ff2b0b82 */ /* 0x000e220000000800 */
[----:B------:R-:W-:-:S02]  /*7830*/  LEA.HI R18, R39, R52, RZ, 0x5 ;  /* 0x0000003427127211 */ /* 0x000fc400078f28ff */
[----:B------:R-:W-:Y:S02]  /*7840*/  LEA.HI R17, R17, R17, RZ, 0x1 ;  /* 0x0000001111117211 */ /* 0x000fe400078f08ff */
[----:B------:R-:W-:Y:S02]  /*7850*/  LOP3.LUT R27, R27, 0x1ffffffe, RZ, 0xc0, !PT ;  /* 0x1ffffffe1b1b7812 */ /* 0x000fe400078ec0ff */
[----:B------:R-:W-:Y:S01]  /*7860*/  SHF.R.S32.HI R18, RZ, 0x5, R18 ;  /* 0x00000005ff127819 */ /* 0x000fe20000011412 */
[----:B------:R-:W-:Y:S01]  /*7870*/  IMAD R17, R17, -0x3, R38 ;  /* 0xfffffffd11117824 */ /* 0x000fe200078e0226 */
[----:B------:R-:W4:Y:S01]  /*7880*/  @P0 LDC R55, c[0x0][0xbec] ;  /* 0x0002fb00ff370b82 */ /* 0x000f220000000800 */
[----:B------:R-:W-:Y:S02]  /*7890*/  IMAD.IADD R38, R26, 0x1, -R27 ;  /* 0x000000011a267824 */ /* 0x000fe400078e0a1b */
[----:B------:R-:W-:-:S05]  /*78a0*/  IMAD R26, R18, 0x10, R19 ;  /* 0x00000010121a7824 */ /* 0x000fca00078e0213 */
[----:B------:R-:W0:Y:S01]  /*78b0*/  @P0 LDC R45, c[0x0][0xbf0] ;  /* 0x0002fc00ff2d0b82 */ /* 0x000e220000000800 */
[----:B------:R-:W-:-:S07]  /*78c0*/  IMAD R17, R17, 0x40, R26 ;  /* 0x0000004011117824 */ /* 0x000fce00078e021a */
[----:B------:R-:W0:Y:S01]  /*78d0*/  @P0 LDC R56, c[0x0][0xbf0] ;  /* 0x0002fc00ff380b82 */ /* 0x000e220000000800 */
[----:B------:R-:W-:-:S04]  /*78e0*/  IMAD R38, R38, 0x8, R17 ;  /* 0x0000000826267824 */ /* 0x000fc800078e0211 */
[----:B---3--:R-:W-:-:S04]  /*78f0*/  IMAD R38, R42, 0xc0, R38 ;  /* 0x000000c02a267824 */ /* 0x008fc800078e0226 */
[----:B----4-:R-:W-:-:S04]  /*7900*/  @P0 IMAD.HI.U32 R55, R38, R55, RZ ;  /* 0x0000003726370227 */ /* 0x010fc800078e00ff */
[----:B------:R-:W-:Y:S01]  /*7910*/  IMAD R17, R42, 0xc0, R17 ;  /* 0x000000c02a117824 */ /* 0x000fe200078e0211 */
[----:B------:R-:W-:Y:S01]  /*7920*/  BSSY B0, `(.L_x_34) ;  /* 0x000008a000007945 */ /* 0x000fe20003800000 */
[----:B--2---:R-:W-:Y:S01]  /*7930*/  SHF.R.S32.HI R41, RZ, 0x1f, R44 ;  /* 0x0000001fff297819 */ /* 0x004fe2000001142c */
[----:B------:R-:W-:-:S04]  /*7940*/  IMAD.WIDE.U32 R18, R44, UR4, RZ ;  /* 0x000000042c127c25 */ /* 0x000fc8000f8e00ff */
[C---:B------:R-:W-:Y:S01]  /*7950*/  IMAD R27, R41.reuse, UR4, RZ ;  /* 0x00000004291b7c24 */ /* 0x040fe2000f8e02ff */
[----:B------:R-:W-:Y:S01]  /*7960*/  USHF.R.S32.HI UR4, URZ, 0x1f, UR9 ;  /* 0x0000001f3f047899 */ /* 0x000fe20008011409 */
[----:B------:R-:W-:Y:S02]  /*7970*/  IMAD R41, R41, UR6, RZ ;  /* 0x0000000629297c24 */ /* 0x000fe4000f8e02ff */
[C---:B------:R-:W-:Y:S02]  /*7980*/  IMAD R39, R44.reuse, UR5, R27 ;  /* 0x000000052c277c24 */ /* 0x040fe4000f8e021b */
[----:B------:R-:W-:Y:S02]  /*7990*/  IMAD.MOV R46, RZ, RZ, -R44 ;  /* 0x000000ffff2e7224 */ /* 0x000fe400078e0a2c */
[----:B------:R-:W-:Y:S01]  /*79a0*/  IMAD.WIDE.U32 R26, R44, UR6, RZ ;  /* 0x000000062c1a7c25 */ /* 0x000fe2000f8e00ff */
[----:B------:R-:W-:-:S03]  /*79b0*/  IADD3 R19, R19, R39, RZ ;  /* 0x0000002713137210 */ /* 0x000fc60007ffe0ff */
[----:B------:R-:W-:Y:S01]  /*79c0*/  IMAD R39, R44, UR7, R41 ;  /* 0x000000072c277c24 */ /* 0x000fe2000f8e0229 */
[----:B------:R-:W-:Y:S01]  /*79d0*/  ULDC.64 UR6, c[0x0][0xb48] ;  /* 0x0002d20000067ab9 */ /* 0x000fe20000000a00 */
[----:B-----5:R-:W-:Y:S02]  /*79e0*/  IMAD R40, R48, UR4, RZ ;  /* 0x0000000430287c24 */ /* 0x020fe4000f8e02ff */
[----:B-1----:R-:W-:Y:S01]  /*79f0*/  IMAD R44, R50, UR4, RZ ;  /* 0x00000004322c7c24 */ /* 0x002fe2000f8e02ff */
[----:B------:R-:W-:Y:S01]  /*7a00*/  ULDC.64 UR4, c[0x0][0xbe0] ;  /* 0x0002f80000047ab9 */ /* 0x000fe20000000a00 */
[----:B------:R-:W-:Y:S02]  /*7a10*/  IMAD R53, R53, R46, UR8 ;  /* 0x0000000835357e24 */ /* 0x000fe4000f8e022e */
[----:B------:R-:W-:Y:S02]  /*7a20*/  IMAD.IADD R27, R27, 0x1, R39 ;  /* 0x000000011b1b7824 */ /* 0x000fe400078e0227 */
[----:B------:R-:W-:-:S02]  /*7a30*/  IMAD R41, R49, UR9, R40 ;  /* 0x0000000931297c24 */ /* 0x000fc4000f8e0228 */
[----:B------:R-:W-:-:S04]  /*7a40*/  IMAD.WIDE.U32 R18, R48, UR9, R18 ;  /* 0x0000000930127c25 */ /* 0x000fc8000f8e0012 */
[----:B0-----:R-:W-:-:S04]  /*7a50*/  @P0 IMAD.HI.U32 R40, R38, R43, RZ ;  /* 0x0000002b26280227 */ /* 0x001fc800078e00ff */
[----:B------:R-:W-:Y:S01]  /*7a60*/  IMAD R43, R51, UR9, R44 ;  /* 0x00000009332b7c24 */ /* 0x000fe2000f8e022c */
[----:B------:R-:W-:Y:S01]  /*7a70*/  SHF.R.S32.HI R44, RZ, 0x1f, R53 ;  /* 0x0000001fff2c7819 */ /* 0x000fe20000011435 */
[----:B------:R-:W-:Y:S01]  /*7a80*/  IMAD.WIDE.U32 R26, R50, UR9, R26 ;  /* 0x00000009321a7c25 */ /* 0x000fe2000f8e001a */
[----:B------:R-:W-:-:S03]  /*7a90*/  ULDC.64 UR8, c[0x0][0xb28] ;  /* 0x0002ca0000087ab9 */ /* 0x000fc60000000a00 */
[----:B------:R-:W-:Y:S02]  /*7aa0*/  IMAD.IADD R19, R19, 0x1, R41 ;  /* 0x0000000113137824 */ /* 0x000fe400078e0229 */
[----:B------:R-:W-:Y:S02]  /*7ab0*/  IMAD.IADD R27, R27, 0x1, R43 ;  /* 0x000000011b1b7824 */ /* 0x000fe400078e022b */
[----:B------:R-:W-:Y:S01]  /*7ac0*/  IMAD.MOV.U32 R39, RZ, RZ, R38 ;  /* 0x000000ffff277224 */ /* 0x000fe200078e0026 */
[----:B------:R-:W-:Y:S01]  /*7ad0*/  @P0 SHF.R.U32.HI R39, RZ, R45, R40 ;  /* 0x0000002dff270219 */ /* 0x000fe20000011628 */
[----:B------:R-:W-:Y:S02]  /*7ae0*/  IMAD R43, R44, UR6, RZ ;  /* 0x000000062c2b7c24 */ /* 0x000fe4000f8e02ff */
[----:B------:R-:W-:-:S04]  /*7af0*/  IMAD.WIDE.U32 R18, R53, UR4, R18 ;  /* 0x0000000435127c25 */ /* 0x000fc8000f8e0012 */
[----:B------:R-:W-:Y:S01]  /*7b00*/  IMAD.MOV.U32 R41, RZ, RZ, R38 ;  /* 0x000000ffff297224 */ /* 0x000fe200078e0026 */
[----:B------:R-:W-:Y:S01]  /*7b10*/  @P0 SHF.R.U32.HI R41, RZ, R56, R55 ;  /* 0x00000038ff290219 */ /* 0x000fe20000011637 */
[----:B------:R-:W-:Y:S01]  /*7b20*/  IMAD R40, R44, UR4, RZ ;  /* 0x000000042c287c24 */ /* 0x000fe2000f8e02ff */
[----:B------:R-:W-:Y:S01]  /*7b30*/  IADD3 R18, P0, R39, R18, RZ ;  /* 0x0000001227127210 */ /* 0x000fe20007f1e0ff */
[C---:B------:R-:W-:Y:S01]  /*7b40*/  IMAD R45, R53.reuse, UR7, R43 ;  /* 0x00000007352d7c24 */ /* 0x040fe2000f8e022b */
[--C-:B------:R-:W-:Y:S01]  /*7b50*/  SHF.R.S32.HI R43, RZ, 0x1f, R39.reuse ;  /* 0x0000001fff2b7819 */ /* 0x100fe20000011427 */
[----:B------:R-:W-:Y:S02]  /*7b60*/  IMAD.MOV R39, RZ, RZ, -R39 ;  /* 0x000000ffff277224 */ /* 0x000fe400078e0a27 */
[----:B------:R-:W-:Y:S01]  /*7b70*/  IMAD R44, R53, UR5, R40 ;  /* 0x00000005352c7c24 */ /* 0x000fe2000f8e0228 */
[--C-:B------:R-:W-:Y:S01]  /*7b80*/  SHF.R.S32.HI R40, RZ, 0x1f, R41.reuse ;  /* 0x0000001fff287819 */ /* 0x100fe20000011429 */
[----:B------:R-:W-:Y:S01]  /*7b90*/  IMAD.MOV R46, RZ, RZ, -R41 ;  /* 0x000000ffff2e7224 */ /* 0x000fe200078e0a29 */
[----:B------:R-:W-:Y:S01]  /*7ba0*/  ULDC.64 UR4, c[0x0][0xb30] ;  /* 0x0002cc0000047ab9 */ /* 0x000fe20000000a00 */
[----:B------:R-:W-:Y:S01]  /*7bb0*/  IMAD R39, R47, R39, R38 ;  /* 0x000000272f277224 */ /* 0x000fe200078e0226 */
[----:B------:R-:W-:Y:S01]  /*7bc0*/  IADD3.X R19, R43, R19, R44, P0, !PT ;  /* 0x000000132b137210 */ /* 0x000fe200007fe42c */
[----:B------:R-:W-:Y:S01]  /*7bd0*/  IMAD.WIDE.U32 R26, R53, UR6, R26 ;  /* 0x00000006351a7c25 */ /* 0x000fe2000f8e001a */
[----:B------:R-:W-:-:S03]  /*7be0*/  ULDC.64 UR6, c[0x0][0xbc8] ;  /* 0x0002f20000067ab9 */ /* 0x000fc60000000a00 */
[----:B------:R-:W-:Y:S02]  /*7bf0*/  IMAD R40, R40, UR4, RZ ;  /* 0x0000000428287c24 */ /* 0x000fe4000f8e02ff */
[----:B------:R-:W-:Y:S01]  /*7c00*/  IMAD R43, R47, R46, R38 ;  /* 0x0000002e2f2b7224 */ /* 0x000fe200078e0226 */
[----:B------:R-:W-:Y:S01]  /*7c10*/  SHF.R.S32.HI R38, RZ, 0x1f, R39 ;  /* 0x0000001fff267819 */ /* 0x000fe20000011427 */
[----:B------:R-:W-:Y:S02]  /*7c20*/  IMAD.IADD R27, R27, 0x1, R45 ;  /* 0x000000011b1b7824 */ /* 0x000fe400078e022d */
[C---:B------:R-:W-:Y:S01]  /*7c30*/  IMAD R45, R41.reuse, UR5, R40 ;  /* 0x00000005292d7c24 */ /* 0x040fe2000f8e0228 */
[----:B------:R-:W-:Y:S01]  /*7c40*/  SHF.R.S32.HI R40, RZ, 0x1f, R43 ;  /* 0x0000001fff287819 */ /* 0x000fe2000001142b */
[----:B------:R-:W-:Y:S01]  /*7c50*/  IMAD.WIDE.U32 R26, R41, UR4, R26 ;  /* 0x00000004291a7c25 */ /* 0x000fe2000f8e001a */
[----:B------:R-:W0:Y:S03]  /*7c60*/  S2UR UR5, SR_CgaCtaId ;  /* 0x00000000000579c3 */ /* 0x000e260000008800 */
[----:B------:R-:W-:-:S02]  /*7c70*/  IMAD R38, R38, UR6, RZ ;  /* 0x0000000626267c24 */ /* 0x000fc4000f8e02ff */
[----:B------:R-:W-:Y:S02]  /*7c80*/  IMAD.IADD R27, R27, 0x1, R45 ;  /* 0x000000011b1b7824 */ /* 0x000fe400078e022d */
[----:B------:R-:W-:Y:S02]  /*7c90*/  IMAD R40, R40, UR8, RZ ;  /* 0x0000000828287c24 */ /* 0x000fe4000f8e02ff */
[C---:B------:R-:W-:Y:S02]  /*7ca0*/  IMAD R41, R39.reuse, UR7, R38 ;  /* 0x0000000727297c24 */ /* 0x040fe4000f8e0226 */
[----:B------:R-:W-:Y:S01]  /*7cb0*/  IMAD.WIDE.U32 R18, R39, UR6, R18 ;  /* 0x0000000627127c25 */ /* 0x000fe2000f8e0012 */
[----:B------:R-:W-:-:S03]  /*7cc0*/  ULDC.64 UR6, c[0x0][0xba8] ;  /* 0x0002ea0000067ab9 */ /* 0x000fc60000000a00 */
[C---:B------:R-:W-:Y:S01]  /*7cd0*/  IMAD R45, R43.reuse, UR9, R40 ;  /* 0x000000092b2d7c24 */ /* 0x040fe2000f8e0228 */
[----:B------:R-:W-:Y:S01]  /*7ce0*/  LEA R38, P0, R18, UR6, 0x2 ;  /* 0x0000000612267c11 */ /* 0x000fe2000f8010ff */
[----:B------:R-:W-:Y:S01]  /*7cf0*/  IMAD.WIDE.U32 R26, R43, UR8, R26 ;  /* 0x000000082b1a7c25 */ /* 0x000fe2000f8e001a */
[----:B------:R-:W-:Y:S01]  /*7d00*/  ULDC.64 UR8, c[0x0][0xb00] ;  /* 0x0002c00000087ab9 */ /* 0x000fe20000000a00 */
[----:B------:R-:W-:Y:S01]  /*7d10*/  UMOV UR4, 0x400 ;  /* 0x0000040000047882 */ /* 0x000fe20000000000 */
[----:B------:R-:W-:Y:S01]  /*7d20*/  ULDC UR6, c[0x0][0xa88] ;  /* 0x0002a20000067ab9 */ /* 0x000fe20000000800 */
[----:B------:R-:W-:Y:S01]  /*7d30*/  IMAD.IADD R39, R19, 0x1, R41 ;  /* 0x0000000113277824 */ /* 0x000fe200078e0229 */
[----:B------:R-:W-:Y:S01]  /*7d40*/  LEA R46, P1, R26, UR8, 0x2 ;  /* 0x000000081a2e7c11 */ /* 0x000fe2000f8210ff */
[----:B------:R-:W-:-:S03]  /*7d50*/  IMAD.IADD R19, R27, 0x1, R45 ;  /* 0x000000011b137824 */ /* 0x000fc600078e022d */
[----:B------:R-:W-:Y:S02]  /*7d60*/  LEA.HI.X R39, R18, UR7, R39, 0x2, P0 ;  /* 0x0000000712277c11 */ /* 0x000fe400080f1427 */
[----:B------:R-:W-:Y:S01]  /*7d70*/  LEA.HI.X R48, R26, UR9, R19, 0x2, P1 ;  /* 0x000000091a307c11 */ /* 0x000fe200088f1413 */
[----:B------:R-:W-:Y:S04]  /*7d80*/  SHFL.IDX PT, R18, R38, RZ, 0x1c1f ;  /* 0x001c1fff26127589 */ /* 0x000fe800000e0000 */
[----:B------:R-:W1:Y:S04]  /*7d90*/  SHFL.IDX PT, R19, R39, RZ, 0x1c1f ;  /* 0x001c1fff27137589 */ /* 0x000e6800000e0000 */
[----:B------:R-:W-:Y:S04]  /*7da0*/  SHFL.IDX PT, R26, R38, 0x1, 0x1c1f ;  /* 0x003c1f00261a7f89 */ /* 0x000fe800000e0000 */
[----:B------:R-:W2:Y:S01]  /*7db0*/  SHFL.IDX PT, R27, R39, 0x1, 0x1c1f ;  /* 0x003c1f00271b7f89 */ /* 0x000ea200000e0000 */
[----:B0-----:R-:W-:Y:S01]  /*7dc0*/  ULEA UR4, UR5, UR4, 0x18 ;  /* 0x0000000405047291 */ /* 0x001fe2000f8ec03f */
[----:B------:R-:W-:Y:S01]  /*7dd0*/  IMAD R44, R47, UR6, RZ ;  /* 0x000000062f2c7c24 */ /* 0x000fe2000f8e02ff */
[----:B------:R-:W-:-:S02]  /*7de0*/  LOP3.LUT P0, RZ, R52, 0x3, RZ, 0xc0, !PT ;  /* 0x0000000334ff7812 */ /* 0x000fc4000780c0ff */
[C---:B------:R-:W-:Y:S01]  /*7df0*/  IADD3 R45, R17.reuse, 0x8, RZ ;  /* 0x00000008112d7810 */ /* 0x040fe20007ffe0ff */
[----:B------:R-:W-:Y:S01]  /*7e00*/  UIADD3 UR4, UR4, 0x30820, URZ ;  /* 0x0003082004047890 */ /* 0x000fe2000fffe03f */
[-C--:B------:R-:W-:Y:S02]  /*7e10*/  ISETP.GE.OR P1, PT, R17, R44.reuse, P0 ;  /* 0x0000002c1100720c */ /* 0x080fe40000726670 */
[-C--:B------:R-:W-:Y:S01]  /*7e20*/  ISETP.GE.OR P0, PT, R45, R44.reuse, P0 ;  /* 0x0000002c2d00720c */ /* 0x080fe20000706670 */
[----:B------:R-:W-:Y:S01]  /*7e30*/  UPRMT UR4, URZ, 0x654, UR4 ;  /* 0x000006543f047896 */ /* 0x000fe20008000004 */
[----:B------:R-:W-:-:S08]  /*7e40*/  ISETP.GE.AND P2, PT, R17, R44, PT ;  /* 0x0000002c1100720c */ /* 0x000fd00003f46270 */
[----:B------:R-:W-:Y:S01]  /*7e50*/  SYNCS.ARRIVE.TRANS64.RED.A1T0 RZ, [UR4], RZ ;  /* 0x000000ffffff79a7 */ /* 0x000fe20008100404 */
[----:B-1----:R0:W-:Y:S04]  /*7e60*/  @!P1 ST.E desc[UR42][R18.64], R16 ;  /* 0x0000001012009985 */ /* 0x0021e8000c10192a */
[----:B--2---:R0:W-:Y:S01]  /*7e70*/  @!P0 ST.E desc[UR42][R26.64], R0 ;  /* 0x000000001a008985 */ /* 0x0041e2000c10192a */
[----:B------:R-:W-:-:S03]  /*7e80*/  LOP3.LUT R39, R54, 0x7ffffffc, RZ, 0xc0, !PT ;  /* 0x7ffffffc36277812 */ /* 0x000fc600078ec0ff */
[----:B------:R0:W1:Y:S02]  /*7e90*/  SHFL.IDX PT, R42, R46, RZ, 0x1c1f ;  /* 0x001c1fff2e2a7589 */ /* 0x00006400000e0000 */
[----:B------:R-:W-:Y:S02]  /*7ea0*/  IMAD.IADD R39, R52, 0x1, -R39 ;  /* 0x0000000134277824 */ /* 0x000fe400078e0a27 */
[----:B------:R0:W2:Y:S02]  /*7eb0*/  SHFL.IDX PT, R43, R48, RZ, 0x1c1f ;  /* 0x001c1fff302b7589 */ /* 0x0000a400000e0000 */
[----:B------:R-:W-:Y:S01]  /*7ec0*/  IMAD.SHL.U32 R47, R39, 0x2, RZ ;  /* 0x00000002272f7824 */ /* 0x000fe200078e00ff */
[----:B------:R-:W-:Y:S06]  /*7ed0*/  @P2 BRA `(.L_x_35) ;  /* 0x0000000000b82947 */ /* 0x000fec0003800000 */
[----:B------:R-:W-:Y:S01]  /*7ee0*/  ULDC UR4, c[0x0][0xac8] ;  /* 0x0002b20000047ab9 */ /* 0x000fe20000000800 */
[C---:B0-----:R-:W-:Y:S01]  /*7ef0*/  VIADD R0, R47.reuse, 0x8 ;  /* 0x000000082f007836 */ /* 0x041fe20000000000 */
[C---:B------:R-:W-:Y:S01]  /*7f00*/  ISETP.GE.AND P0, PT, R47.reuse, UR4, PT ;  /* 0x000000042f007c0c */ /* 0x040fe2000bf06270 */
[C---:B------:R-:W-:Y:S02]  /*7f10*/  VIADD R18, R47.reuse, 0x10 ;  /* 0x000000102f127836 */ /* 0x040fe40000000000 */
[C---:B------:R-:W-:Y:S02]  /*7f20*/  VIADD R19, R47.reuse, 0x18 ;  /* 0x000000182f137836 */ /* 0x040fe40000000000 */
[C---:B------:R-:W-:Y:S01]  /*7f30*/  VIADD R26, R47.reuse, 0x20 ;  /* 0x000000202f1a7836 */ /* 0x040fe20000000000 */
[----:B------:R-:W-:Y:S01]  /*7f40*/  ISETP.GE.AND P1, PT, R18, UR4, PT ;  /* 0x0000000412007c0c */ /* 0x000fe2000bf26270 */
[----:B------:R-:W-:Y:S01]  /*7f50*/  VIADD R27, R47, 0x28 ;  /* 0x000000282f1b7836 */ /* 0x000fe20000000000 */
[----:B------:R-:W-:Y:S01]  /*7f60*/  ISETP.GE.AND P2, PT, R19, UR4, PT ;  /* 0x0000000413007c0c */ /* 0x000fe2000bf46270 */
[C---:B------:R-:W-:Y:S01]  /*7f70*/  VIADD R38, R47.reuse, 0x30 ;  /* 0x000000302f267836 */ /* 0x040fe20000000000 */
[----:B------:R-:W-:Y:S01]  /*7f80*/  ISETP.GE.AND P3, PT, R26, UR4, PT ;  /* 0x000000041a007c0c */ /* 0x000fe2000bf66270 */
[----:B------:R-:W-:Y:S01]  /*7f90*/  VIADD R39, R47, 0x38 ;  /* 0x000000382f277836 */ /* 0x000fe20000000000 */
[----:B------:R-:W-:Y:S01]  /*7fa0*/  ISETP.GE.AND P4, PT, R27, UR4, PT ;  /* 0x000000041b007c0c */ /* 0x000fe2000bf86270 */
[----:B-12---:R-:W-:Y:S01]  /*7fb0*/  @!P0 IMAD.WIDE R16, R47, 0x4, R42 ;  /* 0x000000042f108825 */ /* 0x006fe200078e022a */
[----:B------:R-:W-:-:S02]  /*7fc0*/  ISETP.GE.AND P5, PT, R38, UR4, PT ;  /* 0x0000000426007c0c */ /* 0x000fc4000bfa6270 */
[----:B------:R-:W-:Y:S02]  /*7fd0*/  ISETP.GE.AND P6, PT, R39, UR4, PT ;  /* 0x0000000427007c0c */ /* 0x000fe4000bfc6270 */
[----:B------:R0:W-:Y:S01]  /*7fe0*/  @!P0 ST.E.64 desc[UR42][R16.64], R36 ;  /* 0x0000002410008985 */ /* 0x0001e2000c101b2a */
[----:B------:R-:W-:Y:S02]  /*7ff0*/  ISETP.GE.AND P0, PT, R0, UR4, PT ;  /* 0x0000000400007c0c */ /* 0x000fe4000bf06270 */
[----:B------:R-:W-:Y:S02]  /*8000*/  @!P1 LEA.HI R18, R18, R18, RZ, 0x1 ;  /* 0x0000001212129211 */ /* 0x000fe400078f08ff */
[----:B------:R-:W-:-:S04]  /*8010*/  @!P3 LEA.HI R26, R26, R26, RZ, 0x1 ;  /* 0x0000001a1a1ab211 */ /* 0x000fc800078f08ff */
[----:B------:R-:W-:Y:S02]  /*8020*/  @!P5 LEA.HI R38, R38, R38, RZ, 0x1 ;  /* 0x000000262626d211 */ /* 0x000fe400078f08ff */
[----:B------:R-:W-:Y:S02]  /*8030*/  @!P6 LEA.HI R40, R39, R39, RZ, 0x1 ;  /* 0x000000272728e211 */ /* 0x000fe400078f08ff */
[----:B------:R-:W-:Y:S02]  /*8040*/  @!P5 LOP3.LUT R41, R38, 0xfffffffe, RZ, 0xc0, !PT ;  /* 0xfffffffe2629d812 */ /* 0x000fe400078ec0ff */
[----:B------:R-:W-:Y:S02]  /*8050*/  @!P0 LEA.HI R0, R0, R0, RZ, 0x1 ;  /* 0x0000000000008211 */ /* 0x000fe400078f08ff */
[----:B0-----:R-:W-:Y:S02]  /*8060*/  @!P2 LEA.HI R16, R19, R19, RZ, 0x1 ;  /* 0x000000131310a211 */ /* 0x001fe400078f08ff */
[----:B------:R-:W-:-:S02]  /*8070*/  @!P4 LEA.HI R36, R27, R27, RZ, 0x1 ;  /* 0x0000001b1b24c211 */ /* 0x000fc400078f08ff */
[----:B------:R-:W-:Y:S02]  /*8080*/  @!P0 LOP3.LUT R17, R0, 0xfffffffe, RZ, 0xc0, !PT ;  /* 0xfffffffe00118812 */ /* 0x000fe400078ec0ff */
[----:B------:R-:W-:Y:S02]  /*8090*/  @!P1 LOP3.LUT R19, R18, 0xfffffffe, RZ, 0xc0, !PT ;  /* 0xfffffffe12139812 */ /* 0x000fe400078ec0ff */
[----:B------:R-:W-:Y:S01]  /*80a0*/  @!P2 LOP3.LUT R27, R16, 0xfffffffe, RZ, 0xc0, !PT ;  /* 0xfffffffe101ba812 */ /* 0x000fe200078ec0ff */
[--C-:B------:R-:W-:Y:S01]  /*80b0*/  @!P0 IMAD.WIDE R16, R17, 0x4, R42.reuse ;  /* 0x0000000411108825 */ /* 0x100fe200078e022a */
[----:B------:R-:W-:Y:S02]  /*80c0*/  @!P3 LOP3.LUT R37, R26, 0xfffffffe, RZ, 0xc0, !PT ;  /* 0xfffffffe1a25b812 */ /* 0x000fe400078ec0ff */
[----:B------:R-:W-:Y:S01]  /*80d0*/  @!P4 LOP3.LUT R39, R36, 0xfffffffe, RZ, 0xc0, !PT ;  /* 0xfffffffe2427c812 */ /* 0x000fe200078ec0ff */
[--C-:B------:R-:W-:Y:S01]  /*80e0*/  @!P1 IMAD.WIDE R18, R19, 0x4, R42.reuse ;  /* 0x0000000413129825 */ /* 0x100fe200078e022a */
[----:B------:R-:W-:Y:S01]  /*80f0*/  @!P6 LOP3.LUT R49, R40, 0xfffffffe, RZ, 0xc0, !PT ;  /* 0xfffffffe2831e812 */ /* 0x000fe200078ec0ff */
[----:B------:R3:W-:Y:S02]  /*8100*/  @!P0 ST.E.64 desc[UR42][R16.64], R2 ;  /* 0x0000000210008985 */ /* 0x0007e4000c101b2a */
[----:B------:R-:W-:-:S02]  /*8110*/  @!P2 IMAD.WIDE R26, R27, 0x4, R42 ;  /* 0x000000041b1aa825 */ /* 0x000fc400078e022a */
[----:B------:R3:W-:Y:S02]  /*8120*/  @!P1 ST.E.64 desc[UR42][R18.64], R4 ;  /* 0x0000000412009985 */ /* 0x0007e4000c101b2a */
[--C-:B------:R-:W-:Y:S02]  /*8130*/  @!P3 IMAD.WIDE R36, R37, 0x4, R42.reuse ;  /* 0x000000042524b825 */ /* 0x100fe400078e022a */
[----:B------:R3:W-:Y:S02]  /*8140*/  @!P2 ST.E.64 desc[UR42][R26.64], R6 ;  /* 0x000000061a00a985 */ /* 0x0007e4000c101b2a */
[--C-:B------:R-:W-:Y:S02]  /*8150*/  @!P4 IMAD.WIDE R38, R39, 0x4, R42.reuse ;  /* 0x000000042726c825 */ /* 0x100fe400078e022a */
[----:B------:R3:W-:Y:S02]  /*8160*/  @!P3 ST.E.64 desc[UR42][R36.64], R10 ;  /* 0x0000000a2400b985 */ /* 0x0007e4000c101b2a */
[----:B------:R-:W-:-:S02]  /*8170*/  @!P5 IMAD.WIDE R40, R41, 0x4, R42 ;  /* 0x000000042928d825 */ /* 0x000fc400078e022a */
[----:B------:R3:W-:Y:S02]  /*8180*/  @!P4 ST.E.64 desc[UR42][R38.64], R14 ;  /* 0x0000000e2600c985 */ /* 0x0007e4000c101b2a */
[----:B------:R-:W-:Y:S02]  /*8190*/  @!P6 IMAD.WIDE R42, R49, 0x4, R42 ;  /* 0x00000004312ae825 */ /* 0x000fe400078e022a */
[----:B------:R3:W-:Y:S04]  /*81a0*/  @!P5 ST.E.64 desc[UR42][R40.64], R22 ;  /* 0x000000162800d985 */ /* 0x0007e8000c101b2a */
[----:B------:R3:W-:Y:S02]  /*81b0*/  @!P6 ST.E.64 desc[UR42][R42.64], R30 ;  /* 0x0000001e2a00e985 */ /* 0x0007e4000c101b2a */
.L_x_35:
[----:B------:R-:W-:Y:S05]  /*81c0*/  BSYNC B0 ;  /* 0x0000000000007941 */ /* 0x000fea0003800000 */
.L_x_34:
[----:B------:R-:W-:Y:S01]  /*81d0*/  ISETP.GE.AND P0, PT, R45, R44, PT ;  /* 0x0000002c2d00720c */ /* 0x000fe20003f06270 */
[----:B---3--:R3:W4:Y:S04]  /*81e0*/  SHFL.IDX PT, R17, R48, 0x1, 0x1c1f ;  /* 0x003c1f0030117f89 */ /* 0x00872800000e0000 */
[----:B0-----:R3:W0:Y:S08]  /*81f0*/  SHFL.IDX PT, R16, R46, 0x1, 0x1c1f ;  /* 0x003c1f002e107f89 */ /* 0x00163000000e0000 */
[----:B---3--:R-:W-:Y:S05]  /*8200*/  @P0 BRA `(.L_x_10) ;  /* 0x0000003800b00947 */ /* 0x008fea0003800000 */
[C---:B------:R-:W-:Y:S01]  /*8210*/  VIADD R0, R47.reuse, 0x8 ;  /* 0x000000082f007836 */ /* 0x040fe20000000000 */
[----:B------:R-:W-:Y:S01]  /*8220*/  ULDC UR4, c[0x0][0xac8] ;  /* 0x0002b20000047ab9 */ /* 0x000fe20000000800 */
[C---:B------:R-:W-:Y:S01]  /*8230*/  VIADD R6, R47.reuse, 0x10 ;  /* 0x000000102f067836 */ /* 0x040fe20000000000 */
[C---:B------:R-:W-:Y:S01]  /*8240*/  IADD3 R11, R47.reuse, 0x28, RZ ;  /* 0x000000282f0b7810 */ /* 0x040fe20007ffe0ff */
[C---:B------:R-:W-:Y:S01]  /*8250*/  VIADD R7, R47.reuse, 0x18 ;  /* 0x000000182f077836 */ /* 0x040fe20000000000 */
[----:B------:R-:W-:Y:S01]  /*8260*/  ISETP.GE.AND P1, PT, R0, UR4, PT ;  /* 0x0000000400007c0c */ /* 0x000fe2000bf26270 */
[C---:B------:R-:W-:Y:S01]  /*8270*/  VIADD R10, R47.reuse, 0x20 ;  /* 0x000000202f0a7836 */ /* 0x040fe20000000000 */
[----:B------:R-:W-:Y:S01]  /*8280*/  ISETP.GE.AND P2, PT, R6, UR4, PT ;  /* 0x0000000406007c0c */ /* 0x000fe2000bf46270 */
[----:B------:R-:W-:Y:S01]  /*8290*/  VIADD R15, R47, 0x30 ;  /* 0x000000302f0f7836 */ /* 0x000fe20000000000 */
[----:B------:R-:W-:Y:S02]  /*82a0*/  ISETP.GE.AND P3, PT, R7, UR4, PT ;  /* 0x0000000407007c0c */ /* 0x000fe4000bf66270 */
[----:B------:R-:W-:-:S02]  /*82b0*/  ISETP.GE.AND P4, PT, R10, UR4, PT ;  /* 0x000000040a007c0c */ /* 0x000fc4000bf86270 */
[----:B------:R-:W-:Y:S02]  /*82c0*/  ISETP.GE.AND P0, PT, R47, UR4, PT ;  /* 0x000000042f007c0c */ /* 0x000fe4000bf06270 */
[----:B------:R-:W-:Y:S02]  /*82d0*/  ISETP.GE.AND P5, PT, R11, UR4, PT ;  /* 0x000000040b007c0c */ /* 0x000fe4000bfa6270 */
[----:B------:R-:W-:Y:S02]  /*82e0*/  ISETP.GE.AND P6, PT, R15, UR4, PT ;  /* 0x000000040f007c0c */ /* 0x000fe4000bfc6270 */
[----:B------:R-:W-:Y:S02]  /*82f0*/  @!P1 LEA.HI R0, R0, R0, RZ, 0x1 ;  /* 0x0000000000009211 */ /* 0x000fe400078f08ff */
[----:B------:R-:W-:Y:S02]  /*8300*/  @!P2 LEA.HI R6, R6, R6, RZ, 0x1 ;  /* 0x000000060606a211 */ /* 0x000fe400078f08ff */
[----:B------:R-:W-:-:S02]  /*8310*/  @!P1 LOP3.LUT R5, R0, 0xfffffffe, RZ, 0xc0, !PT ;  /* 0xfffffffe00059812 */ /* 0x000fc400078ec0ff */
[----:B------:R-:W-:Y:S01]  /*8320*/  @!P3 LEA.HI R0, R7, R7, RZ, 0x1 ;  /* 0x000000070700b211 */ /* 0x000fe200078f08ff */
[--C-:B0---4-:R-:W-:Y:S01]  /*8330*/  @!P0 IMAD.WIDE R2, R47, 0x4, R16.reuse ;  /* 0x000000042f028825 */ /* 0x111fe200078e0210 */
[----:B------:R-:W-:Y:S02]  /*8340*/  @!P4 LEA.HI R10, R10, R10, RZ, 0x1 ;  /* 0x0000000a0a0ac211 */ /* 0x000fe400078f08ff */
[----:B------:R-:W-:Y:S01]  /*8350*/  @!P5 LEA.HI R14, R11, R11, RZ, 0x1 ;  /* 0x0000000b0b0ed211 */ /* 0x000fe200078f08ff */
[----:B------:R-:W-:Y:S01]  /*8360*/  @!P1 IMAD.WIDE R4, R5, 0x4, R16 ;  /* 0x0000000405049825 */ /* 0x000fe200078e0210 */
[----:B------:R-:W-:Y:S01]  /*8370*/  @!P6 LEA.HI R18, R15, R15, RZ, 0x1 ;  /* 0x0000000f0f12e211 */ /* 0x000fe200078f08ff */
[----:B------:R0:W-:Y:S01]  /*8380*/  @!P0 ST.E.64 desc[UR42][R2.64], R28 ;  /* 0x0000001c02008985 */ /* 0x0001e2000c101b2a */
[----:B------:R-:W-:Y:S01]  /*8390*/  @!P2 LOP3.LUT R7, R6, 0xfffffffe, RZ, 0xc0, !PT ;  /* 0xfffffffe0607a812 */ /* 0x000fe200078ec0ff */
[----:B------:R-:W-:Y:S01]  /*83a0*/  VIADD R47, R47, 0x38 ;  /* 0x000000382f2f7836 */ /* 0x000fe20000000000 */
[----:B------:R-:W-:Y:S01]  /*83b0*/  @!P3 LOP3.LUT R11, R0, 0xfffffffe, RZ, 0xc0, !PT ;  /* 0xfffffffe000bb812 */ /* 0x000fe200078ec0ff */
[----:B------:R3:W-:Y:S01]  /*83c0*/  @!P1 ST.E.64 desc[UR42][R4.64], R34 ;  /* 0x0000002204009985 */ /* 0x0007e2000c101b2a */
[----:B------:R-:W-:-:S02]  /*83d0*/  @!P4 LOP3.LUT R15, R10, 0xfffffffe, RZ, 0xc0, !PT ;  /* 0xfffffffe0a0fc812 */ /* 0x000fc400078ec0ff */
[----:B------:R-:W-:Y:S02]  /*83e0*/  @!P5 LOP3.LUT R19, R14, 0xfffffffe, RZ, 0xc0, !PT ;  /* 0xfffffffe0e13d812 */ /* 0x000fe400078ec0ff */
[----:B------:R-:W-:Y:S02]  /*83f0*/  @!P6 LOP3.LUT R23, R18, 0xfffffffe, RZ, 0xc0, !PT ;  /* 0xfffffffe1217e812 */ /* 0x000fe400078ec0ff */
[----:B------:R-:W-:Y:S01]  /*8400*/  ISETP.GE.AND P0, PT, R47, UR4, PT ;  /* 0x000000042f007c0c */ /* 0x000fe2000bf06270 */
[----:B0-----:R-:W-:-:S04]  /*8410*/  @!P2 IMAD.WIDE R2, R7, 0x4, R16 ;  /* 0x000000040702a825 */ /* 0x001fc800078e0210 */
[--C-:B---3--:R-:W-:Y:S01]  /*8420*/  @!P3 IMAD.WIDE R4, R11, 0x4, R16.reuse ;  /* 0x000000040b04b825 */ /* 0x108fe200078e0210 */
[----:B------:R0:W-:Y:S03]  /*8430*/  @!P2 ST.E.64 desc[UR42][R2.64], R8 ;  /* 0x000000080200a985 */ /* 0x0001e6000c101b2a */
[--C-:B------:R-:W-:Y:S01]  /*8440*/  @!P4 IMAD.WIDE R6, R15, 0x4, R16.reuse ;  /* 0x000000040f06c825 */ /* 0x100fe200078e0210 */
[----:B------:R0:W-:Y:S03]  /*8450*/  @!P3 ST.E.64 desc[UR42][R4.64], R12 ;  /* 0x0000000c0400b985 */ /* 0x0001e6000c101b2a */
[--C-:B------:R-:W-:Y:S01]  /*8460*/  @!P5 IMAD.WIDE R10, R19, 0x4, R16.reuse ;  /* 0x00000004130ad825 */ /* 0x100fe200078e0210 */
[----:B------:R0:W-:Y:S03]  /*8470*/  @!P4 ST.E.64 desc[UR42][R6.64], R20 ;  /* 0x000000140600c985 */ /* 0x0001e6000c101b2a */
[----:B------:R-:W-:Y:S01]  /*8480*/  @!P6 IMAD.WIDE R14, R23, 0x4, R16 ;  /* 0x00000004170ee825 */ /* 0x000fe200078e0210 */
[----:B------:R0:W-:Y:S04]  /*8490*/  @!P5 ST.E.64 desc[UR42][R10.64], R24 ;  /* 0x000000180a00d985 */ /* 0x0001e8000c101b2a */
[----:B------:R0:W-:Y:S01]  /*84a0*/  @!P6 ST.E.64 desc[UR42][R14.64], R32 ;  /* 0x000000200e00e985 */ /* 0x0001e2000c101b2a */
[----:B------:R-:W-:Y:S05]  /*84b0*/  @P0 BRA `(.L_x_10) ;  /* 0x0000003800040947 */ /* 0x000fea0003800000 */
[----:B------:R-:W-:-:S04]  /*84c0*/  LEA.HI R47, R47, R47, RZ, 0x1 ;  /* 0x0000002f2f2f7211 */ /* 0x000fc800078f08ff */
[----:B0-----:R-:W-:-:S05]  /*84d0*/  LOP3.LUT R3, R47, 0xfffffffe, RZ, 0xc0, !PT ;  /* 0xfffffffe2f037812 */ /* 0x001fca00078ec0ff */
[----:B------:R-:W-:-:S05]  /*84e0*/  IMAD.WIDE R2, R3, 0x4, R16 ;  /* 0x0000000403027825 */ /* 0x000fca00078e0210 */
[----:B------:R0:W-:Y:S01]  /*84f0*/  ST.E.64 desc[UR42][R2.64], R150 ;  /* 0x0000009602007985 */ /* 0x0001e2000c101b2a */
[----:B------:R-:W-:Y:S05]  /*8500*/  BRA `(.L_x_10) ;  /* 0x0000003400f07947 */ /* 0x000fea0003800000 */
.L_x_33:
[----:B------:R-:W0:Y:S02]  /*8510*/  S2R R2, SR_TID.X ;  /* 0x0000000000027919 */ /* 0x000e240000002100 */
[----:B0-----:R-:W-:-:S05]  /*8520*/  VIADD R0, R2, 0xffffff80 ;  /* 0xffffff8002007836 */ /* 0x001fca0000000000 */
[----:B------:R-:W-:-:S13]  /*8530*/  ISETP.GT.AND P0, PT, R0, 0xbf, PT ;  /* 0x000000bf0000780c */ /* 0x000fda0003f04270 */
[----:B------:R-:W-:Y:S05]  /*8540*/  @P0 BRA `(.L_x_10) ;  /* 0x0000003400e00947 */ /* 0x000fea0003800000 */
[----:B------:R-:W0:Y:S01]  /*8550*/  S2R R0, SR_CTAID.X ;  /* 0x0000000000007919 */ /* 0x000e220000002500 */
[----:B------:R-:W1:Y:S01]  /*8560*/  LDC R6, c[0x0][0xbe8] ;  /* 0x0002fa00ff067b82 */ /* 0x000e620000000800 */
[----:B------:R-:W-:Y:S02]  /*8570*/  ULDC UR4, c[0x0][0xa88] ;  /* 0x0002a20000047ab9 */ /* 0x000fe40000000800 */
[----:B-1----:R-:W-:Y:S02]  /*8580*/  IMAD R3, R6, UR4, RZ ;  /* 0x0000000406037c24 */ /* 0x002fe4000f8e02ff */
[----:B0-----:R-:W-:-:S04]  /*8590*/  IMAD R0, R0, 0xc0, R2 ;  /* 0x000000c000007824 */ /* 0x001fc800078e0202 */
[----:B------:R-:W-:-:S05]  /*85a0*/  VIADD R0, R0, 0xffffff80 ;  /* 0xffffff8000007836 */ /* 0x000fca0000000000 */
[----:B------:R-:W-:-:S13]  /*85b0*/  ISETP.GE.AND P0, PT, R0, R3, PT ;  /* 0x000000030000720c */ /* 0x000fda0003f06270 */
[----:B------:R-:W-:Y:S05]  /*85c0*/  @P0 BRA `(.L_x_10) ;  /* 0x0000003400c00947 */ /* 0x000fea0003800000 */
[----:B------:R-:W2:Y:S01]  /*85d0*/  LDL.LU R7, [R1+0xc] ;  /* 0x00000c0001077983 */ /* 0x000ea20000300800 */
[----:B------:R-:W-:Y:S01]  /*85e0*/  ISETP.NE.AND P0, PT, R6, 0x1, PT ;  /* 0x000000010600780c */ /* 0x000fe20003f05270 */
[----:B------:R-:W0:Y:S01]  /*85f0*/  S2UR UR4, SR_CTAID.Z ;  /* 0x00000000000479c3 */ /* 0x000e220000002700 */
[----:B------:R-:W-:-:S07]  /*8600*/  ULDC.64 UR6, c[0x0][0xbd0] ;  /* 0x0002f40000067ab9 */ /* 0x000fce0000000a00 */
[----:B------:R-:W1:Y:S08]  /*8610*/  LDC.64 R12, c[0x0][0xbd8] ;  /* 0x0002f600ff0c7b82 */ /* 0x000e700000000a00 */
[----:B------:R-:W3:Y:S08]  /*8620*/  @P0 LDC R9, c[0x0][0xbec] ;  /* 0x0002fb00ff090b82 */ /* 0x000ef00000000800 */
[----:B------:R-:W4:Y:S01]  /*8630*/  S2UR UR8, SR_CTAID.Y ;  /* 0x00000000000879c3 */ /* 0x000f220000002600 */
[----:B0-----:R-:W-:-:S07]  /*8640*/  USHF.R.S32.HI UR5, URZ, 0x1f, UR4 ;  /* 0x0000001f3f057899 */ /* 0x001fce0008011404 */
[----:B------:R-:W4:Y:S01]  /*8650*/  LDC R8, c[0x0][0xc50] ;  /* 0x00031400ff087b82 */ /* 0x000f220000000800 */
[----:B-1----:R-:W-:-:S04]  /*8660*/  IMAD R10, R12, UR5, RZ ;  /* 0x000000050c0a7c24 */ /* 0x002fc8000f8e02ff */
[----:B------:R-:W-:-:S03]  /*8670*/  IMAD R13, R13, UR4, R10 ;  /* 0x000000040d0d7c24 */ /* 0x000fc6000f8e020a */
[----:B------:R-:W0:Y:S01]  /*8680*/  @P0 LDC R11, c[0x0][0xbf0] ;  /* 0x0002fc00ff0b0b82 */ /* 0x000e220000000800 */
[----:B--2---:R-:W-:Y:S01]  /*8690*/  SHF.R.S32.HI R4, RZ, 0x1f, R7 ;  /* 0x0000001fff047819 */ /* 0x004fe20000011407 */
[----:B------:R-:W-:-:S04]  /*86a0*/  IMAD.WIDE.U32 R2, R7, UR6, RZ ;  /* 0x0000000607027c25 */ /* 0x000fc8000f8e00ff */
[----:B------:R-:W-:-:S04]  /*86b0*/  IMAD R4, R4, UR6, RZ ;  /* 0x0000000604047c24 */ /* 0x000fc8000f8e02ff */
[----:B------:R-:W-:Y:S02]  /*86c0*/  IMAD R5, R7, UR7, R4 ;  /* 0x0000000707057c24 */ /* 0x000fe4000f8e0204 */
[----:B------:R-:W-:Y:S02]  /*86d0*/  IMAD.MOV R7, RZ, RZ, -R7 ;  /* 0x000000ffff077224 */ /* 0x000fe400078e0a07 */
[----:B---3--:R-:W-:-:S04]  /*86e0*/  @P0 IMAD.HI.U32 R4, R0, R9, RZ ;  /* 0x0000000900040227 */ /* 0x008fc800078e00ff */
[----:B------:R-:W-:Y:S02]  /*86f0*/  IMAD.IADD R3, R3, 0x1, R5 ;  /* 0x0000000103037824 */ /* 0x000fe400078e0205 */
[----:B------:R-:W-:Y:S01]  /*8700*/  IMAD.MOV.U32 R5, RZ, RZ, R0 ;  /* 0x000000ffff057224 */ /* 0x000fe200078e0000 */
[----:B0-----:R-:W-:Y:S01]  /*8710*/  @P0 SHF.R.U32.HI R5, RZ, R11, R4 ;  /* 0x0000000bff050219 */ /* 0x001fe20000011604 */
[----:B----4-:R-:W-:Y:S02]  /*8720*/  IMAD R9, R8, R7, UR8 ;  /* 0x0000000808097e24 */ /* 0x010fe4000f8e0207 */
[----:B------:R-:W-:Y:S01]  /*8730*/  IMAD.WIDE.U32 R2, R12, UR4, R2 ;  /* 0x000000040c027c25 */ /* 0x000fe2000f8e0002 */
[----:B------:R-:W-:Y:S02]  /*8740*/  ULDC.64 UR4, c[0x0][0xbe0] ;  /* 0x0002f80000047ab9 */ /* 0x000fe40000000a00 */
[----:B------:R-:W-:Y:S01]  /*8750*/  SHF.R.S32.HI R4, RZ, 0x1f, R9 ;  /* 0x0000001fff047819 */ /* 0x000fe20000011409 */
[----:B------:R-:W-:-:S02]  /*8760*/  IMAD.MOV R7, RZ, RZ, -R5 ;  /* 0x000000ffff077224 */ /* 0x000fc400078e0a05 */
[----:B------:R-:W-:Y:S02]  /*8770*/  IMAD.IADD R3, R13, 0x1, R3 ;  /* 0x000000010d037824 */ /* 0x000fe400078e0203 */
[----:B------:R-:W-:Y:S02]  /*8780*/  IMAD R4, R4, UR4, RZ ;  /* 0x0000000404047c24 */ /* 0x000fe4000f8e02ff */
[----:B------:R-:W-:Y:S02]  /*8790*/  IMAD R7, R6, R7, R0 ;  /* 0x0000000706077224 */ /* 0x000fe400078e0200 */
[----:B------:R-:W-:-:S03]  /*87a0*/  IMAD.WIDE.U32 R2, R9, UR4, R2 ;  /* 0x0000000409027c25 */ /* 0x000fc6000f8e0002 */
[----:B------:R-:W-:Y:S01]  /*87b0*/  SHF.R.S32.HI R0, RZ, 0x1f, R7 ;  /* 0x0000001fff007819 */ /* 0x000fe20000011407 */
[----:B------:R-:W-:Y:S01]  /*87c0*/  IMAD R4, R9, UR5, R4 ;  /* 0x0000000509047c24 */ /* 0x000fe2000f8e0204 */
[----:B------:R-:W-:Y:S01]  /*87d0*/  SHF.R.S32.HI R9, RZ, 0x1f, R5 ;  /* 0x0000001fff097819 */ /* 0x000fe20000011405 */
[----:B------:R-:W-:Y:S01]  /*87e0*/  ULDC.64 UR4, c[0x0][0xbc8] ;  /* 0x0002f20000047ab9 */ /* 0x000fe20000000a00 */
[----:B------:R-:W-:Y:S01]  /*87f0*/  IADD3 R2, P0, R5, R2, RZ ;  /* 0x0000000205027210 */ /* 0x000fe20007f1e0ff */
[----:B------:R-:W-:-:S03]  /*8800*/  IMAD R0, R0, UR4, RZ ;  /* 0x0000000400007c24 */ /* 0x000fc6000f8e02ff */
[----:B------:R-:W-:Y:S01]  /*8810*/  IADD3.X R3, R9, R3, R4, P0, !PT ;  /* 0x0000000309037210 */ /* 0x000fe200007fe404 */
[C---:B------:R-:W-:Y:S02]  /*8820*/  IMAD R5, R7.reuse, UR5, R0 ;  /* 0x0000000507057c24 */ /* 0x040fe4000f8e0200 */
[----:B------:R-:W-:Y:S01]  /*8830*/  IMAD.WIDE.U32 R2, R7, UR4, R2 ;  /* 0x0000000407027c25 */ /* 0x000fe2000f8e0002 */
[----:B------:R-:W-:-:S03]  /*8840*/  ULDC.64 UR4, c[0x0][0xba8] ;  /* 0x0002ea0000047ab9 */ /* 0x000fc60000000a00 */
[----:B------:R-:W-:Y:S01]  /*8850*/  IMAD.IADD R3, R3, 0x1, R5 ;  /* 0x0000000103037824 */ /* 0x000fe200078e0205 */
[----:B------:R-:W-:-:S04]  /*8860*/  LEA R4, P0, R2, UR4, 0x2 ;  /* 0x0000000402047c11 */ /* 0x000fc8000f8010ff */
[----:B------:R-:W-:Y:S01]  /*8870*/  LEA.HI.X R5, R2, UR5, R3, 0x2, P0 ;  /* 0x0000000502057c11 */ /* 0x000fe200080f1403 */
[----:B------:R-:W-:-:S05]  /*8880*/  IMAD.MOV.U32 R3, RZ, RZ, -0x800000 ;  /* 0xff800000ff037424 */ /* 0x000fca00078e00ff */
[----:B------:R0:W-:Y:S01]  /*8890*/  STG.E desc[UR42][R4.64], R3 ;  /* 0x0000000304007986 */ /* 0x0001e2000c10192a */
[----:B------:R-:W-:Y:S05]  /*88a0*/  BRA `(.L_x_10) ;  /* 0x0000003400087947 */ /* 0x000fea0003800000 */
.L_x_8:
[----:B------:R-:W-:-:S08]  /*88b0*/  NOP ;  /* 0x0000000000007918 */ /* 0x000fd00000000000 */
[----:B------:R-:W0:-:S00]  /*88c0*/  USETMAXREG.DEALLOC.CTAPOOL 0x20 ;  /* 0x00000020000079c8 */ /* 0x000e0000080e0500 */
[----:B0-----:R-:W-:Y:S01]  /*88d0*/  LOP3.LUT R29, R29, 0x3, RZ, 0xc0, !PT ;  /* 0x000000031d1d7812 */ /* 0x001fe200078ec0ff */
[----:B------:R-:W0:Y:S05]  /*88e0*/  S2R R18, SR_CTAID.Z ;  /* 0x0000000000127919 */ /* 0x000e2a0000002700 */
[----:B------:R-:W1:Y:S01]  /*88f0*/  S2UR UR6, SR_CTAID.Y ;  /* 0x00000000000679c3 */ /* 0x000e620000002600 */
[----:B------:R-:W2:Y:S02]  /*8900*/  SHFL.IDX PT, R0, R29, RZ, 0x1f ;  /* 0x00001fff1d007589 */ /* 0x000ea400000e0000 */
[----:B--2---:R-:W-:-:S13]  /*8910*/  ISETP.NE.AND P0, PT, R0, RZ, PT ;  /* 0x000000ff0000720c */ /* 0x004fda0003f05270 */
[----:B01----:R-:W-:Y:S05]  /*8920*/  @!P0 BRA `(.L_x_36) ;  /* 0x0000000000288947 */ /* 0x003fea0003800000 */
[----:B------:R-:W-:Y:S01]  /*8930*/  ULDC UR7, c[0x0][0xc50] ;  /* 0x0003140000077ab9 */ /* 0x000fe20000000800 */
[----:B------:R-:W-:Y:S01]  /*8940*/  UMOV UR36, UR6 ;  /* 0x0000000600247c82 */ /* 0x000fe20008000000 */
[----:B------:R-:W-:-:S06]  /*8950*/  UISETP.NE.AND UP0, UPT, UR7, 0x1, UPT ;  /* 0x000000010700788c */ /* 0x000fcc000bf05270 */
[----:B------:R-:W-:-:S13]  /*8960*/  PLOP3.LUT P0, PT, PT, PT, UP0, 0x80, 0x0 ;  /* 0x000000000000781c */ /* 0x000fda0003f0f008 */
[----:B------:R-:W-:Y:S05]  /*8970*/  @!P0 BRA `(.L_x_37) ;  /* 0x0000000000308947 */ /* 0x000fea0003800000 */
[----:B------:R-:W-:Y:S01]  /*8980*/  ULDC UR4, c[0x0][0xc54] ;  /* 0x0003150000047ab9 */ /* 0x000fe20000000800 */
[----:B------:R-:W-:Y:S01]  /*8990*/  ULDC UR36, c[0x0][0xc58] ;  /* 0x0003160000247ab9 */ /* 0x000fe20000000800 */
[----:B------:R-:W-:-:S04]  /*89a0*/  UIMAD.WIDE.U32 UR4, UR6, UR4, URZ ;  /* 0x00000004060472a5 */ /* 0x000fc8000f8e003f */
[----:B------:R-:W-:Y:S01]  /*89b0*/  USHF.R.U32.HI UR36, URZ, UR36, UR5 ;  /* 0x000000243f247299 */ /* 0x000fe20008011605 */
[----:B------:R-:W-:Y:S11]  /*89c0*/  BRA `(.L_x_37) ;  /* 0x00000000001c7947 */ /* 0x000ff60003800000 */
.L_x_36:
[----:B------:R-:W-:Y:S01]  /*89d0*/  ULDC UR7, c[0x0][0xc50] ;  /* 0x0003140000077ab9 */ /* 0x000fe20000000800 */
[----:B------:R-:W-:Y:S01]  /*89e0*/  UMOV UR36, UR6 ;  /* 0x0000000600247c82 */ /* 0x000fe20008000000 */
[----:B------:R-:W-:-:S11]  /*89f0*/  UISETP.NE.AND UP0, UPT, UR7, 0x1, UPT ;  /* 0x000000010700788c */ /* 0x000fd6000bf05270 */
[----:B------:R-:W-:Y:S01]  /*8a00*/  @UP0 ULDC UR4, c[0x0][0xc54] ;  /* 0x0003150000040ab9 */ /* 0x000fe20000000800 */
[----:B------:R-:W-:Y:S01]  /*8a10*/  @UP0 ULDC UR8, c[0x0][0xc58] ;  /* 0x0003160000080ab9 */ /* 0x000fe20000000800 */
[----:B------:R-:W-:-:S04]  /*8a20*/  UIMAD.WIDE.U32 UR4, UR6, UR4, URZ ;  /* 0x00000004060472a5 */ /* 0x000fc8000f8e003f */
[----:B------:R-:W-:-:S12]  /*8a30*/  @UP0 USHF.R.U32.HI UR36, URZ, UR8, UR5 ;  /* 0x000000083f240299 */ /* 0x000fd80008011605 */
.L_x_37:
[----:B------:R-:W-:Y:S01]  /*8a40*/  ISETP.GE.AND P0, PT, R18, RZ, PT ;  /* 0x000000ff1200720c */ /* 0x000fe20003f06270 */
[----:B------:R-:W-:Y:S01]  /*8a50*/  UIADD3 UR4, -UR36, URZ, URZ ;  /* 0x0000003f24047290 */ /* 0x000fe2000fffe13f */
[----:B------:R-:W-:Y:S01]  /*8a60*/  IMAD.MOV.U32 R8, RZ, RZ, 0x1 ;  /* 0x00000001ff087424 */ /* 0x000fe200078e00ff */
[----:B------:R-:W-:Y:S01]  /*8a70*/  MOV R2, 0x1 ;  /* 0x0000000100027802 */ /* 0x000fe20000000f00 */
[----:B------:R-:W-:Y:S01]  /*8a80*/  IMAD.MOV.U32 R0, RZ, RZ, RZ ;  /* 0x000000ffff007224 */ /* 0x000fe200078e00ff */
[----:B------:R-:W-:-:S08]  /*8a90*/  UIMAD UR6, UR7, UR4, UR6 ;  /* 0x00000004070672a4 */ /* 0x000fd0000f8e0206 */
[----:B------:R-:W-:Y:S05]  /*8aa0*/  @!P0 BRA `(.L_x_38) ;  /* 0x0000002c00d88947 */ /* 0x000fea0003800000 */
[----:B------:R-:W-:Y:S01]  /*8ab0*/  ULDC.64 UR4, c[0x0][0x418] ;  /* 0x0001060000047ab9 */ /* 0x000fe20000000a00 */
[----:B------:R-:W-:Y:S01]  /*8ac0*/  ULOP3.LUT UR40, UR6, 0xffff, URZ, 0xc0, !UPT ;  /* 0x0000ffff06287892 */ /* 0x000fe2000f8ec03f */
[----:B------:R-:W-:Y:S01]  /*8ad0*/  IMAD.MOV.U32 R24, RZ, RZ, RZ ;  /* 0x000000ffff187224 */ /* 0x000fe200078e00ff */
[----:B------:R-:W-:-:S03]  /*8ae0*/  UISETP.NE.U32.AND UP0, UPT, UR4, URZ, UPT ;  /* 0x0000003f0400728c */ /* 0x000fc6000bf05070 */
[----:B------:R-:W-:Y:S01]  /*8af0*/  ULDC UR4, c[0x0][0x424] ;  /* 0x0001090000047ab9 */ /* 0x000fe20000000800 */
[----:B------:R-:W-:-:S03]  /*8b00*/  UISETP.NE.AND.EX UP0, UPT, UR5, URZ, UPT, UP0 ;  /* 0x0000003f0500728c */ /* 0x000fc6000bf05300 */
[----:B------:R-:W-:Y:S01]  /*8b10*/  ULDC UR5, c[0x0][0x2f0] ;  /* 0x0000bc0000057ab9 */ /* 0x000fe20000000800 */
[----:B------:R-:W-:-:S04]  /*8b20*/  USEL UR4, UR4, 0x1, UP0 ;  /* 0x0000000104047887 */ /* 0x000fc80008000000 */
[----:B------:R-:W-:-:S04]  /*8b30*/  UIMAD UR4, UR4, UR5, URZ ;  /* 0x00000005040472a4 */ /* 0x000fc8000f8e023f */
[----:B------:R-:W-:Y:S02]  /*8b40*/  UISETP.GE.AND UP0, UPT, UR4, 0x1, UPT ;  /* 0x000000010400788c */ /* 0x000fe4000bf06270 */
[----:B------:R-:W-:-:S04]  /*8b50*/  UIADD3 UR5, UR4, 0xbf, URZ ;  /* 0x000000bf04057890 */ /* 0x000fc8000fffe03f */
[----:B------:R-:W-:Y:S01]  /*8b60*/  PLOP3.LUT P0, PT, PT, PT, UP0, 0x80, 0x0 ;  /* 0x000000000000781c */ /* 0x000fe20003f0f008 */
[----:B------:R-:W-:-:S04]  /*8b70*/  UIMAD.WIDE UR4, UR5, 0x2aaaaaab, URZ ;  /* 0x2aaaaaab050478a5 */ /* 0x000fc8000f8e023f */
[----:B------:R-:W-:-:S04]  /*8b80*/  USHF.R.U32.HI UR39, URZ, 0x1f, UR5 ;  /* 0x0000001f3f277899 */ /* 0x000fc80008011605 */
[----:B------:R-:W-:-:S04]  /*8b90*/  ULEA.HI.SX32 UR39, UR5, UR39, 0x1b ;  /* 0x0000002705277291 */ /* 0x000fc8000f8fda3f */
[----:B------:R-:W-:Y:S08]  /*8ba0*/  @!P0 BRA `(.L_x_39) ;  /* 0x0000000000808947 */ /* 0x000ff00003800000 */
[----:B------:R-:W-:-:S04]  /*8bb0*/  USHF.R.U32.HI UR4, URZ, 0x10, UR6 ;  /* 0x000000103f047899 */ /* 0x000fc80008011606 */
[----:B------:R-:W-:-:S11]  /*8bc0*/  UISETP.NE.AND UP0, UPT, UR4, URZ, UPT ;  /* 0x0000003f0400728c */ /* 0x000fd6000bf05270 */
[----:B------:R-:W-:Y:S02]  /*8bd0*/  @!UP0 ULDC UR4, c[0x0][0x9f0] ;  /* 0x00027c0000048ab9 */ /* 0x000fe40000000800 */
[----:B------:R-:W-:Y:S01]  /*8be0*/  IMAD.U32 R4, RZ, RZ, UR4 ;  /* 0x00000004ff047e24 */ /* 0x000fe2000f8e00ff */
[----:B------:R-:W-:-:S04]  /*8bf0*/  UIADD3 UR5, UR39, -0x1, UR4 ;  /* 0xffffffff27057890 */ /* 0x000fc8000fffe004 */
[-C--:B------:R-:W-:Y:S02]  /*8c00*/  IABS R5, R4.reuse ;  /* 0x0000000400057213 */ /* 0x080fe40000000000 */
[----:B------:R-:W-:Y:S01]  /*8c10*/  IMAD.U32 R6, RZ, RZ, UR5 ;  /* 0x00000005ff067e24 */ /* 0x000fe2000f8e00ff */
[----:B------:R-:W-:Y:S01]  /*8c20*/  IABS R4, R4 ;  /* 0x0000000400047213 */ /* 0x000fe20000000000 */
[----:B------:R-:W0:Y:S01]  /*8c30*/  I2F.RP R0, R5 ;  /* 0x0000000500007306 */ /* 0x000e220000209400 */
[----:B------:R-:W-:-:S03]  /*8c40*/  ULOP3.LUT UR5, UR5, UR4, URZ, 0x3c, !UPT ;  /* 0x0000000405057292 */ /* 0x000fc6000f8e3c3f */
[----:B------:R-:W-:-:S03]  /*8c50*/  IMAD.MOV R4, RZ, RZ, -R4 ;  /* 0x000000ffff047224 */ /* 0x000fc600078e0a04 */
[----:B------:R-:W-:Y:S01]  /*8c60*/  ISETP.LE.AND P2, PT, RZ, UR5, PT ;  /* 0x00000005ff007c0c */ /* 0x000fe2000bf43270 */
[----:B0-----:R-:W0:Y:S02]  /*8c70*/  MUFU.RCP R0, R0 ;  /* 0x0000000000007308 */ /* 0x001e240000001000 */
[----:B0-----:R-:W-:Y:S01]  /*8c80*/  VIADD R2, R0, 0xffffffe ;  /* 0x0ffffffe00027836 */ /* 0x001fe20000000000 */
[----:B------:R-:W-:-:S05]  /*8c90*/  IABS R0, R6 ;  /* 0x0000000600007213 */ /* 0x000fca0000000000 */
[----:B------:R0:W1:Y:S02]  /*8ca0*/  F2I.FTZ.U32.TRUNC.NTZ R3, R2 ;  /* 0x0000000200037305 */ /* 0x000064000021f000 */
        /* <DEDUP_REMOVED lines=10> */
[----:B------:R-:W-:Y:S02]  /*8d50*/  ISETP.NE.AND P1, PT, RZ, UR4, PT ;  /* 0x00000004ff007c0c */ /* 0x000fe4000bf25270 */
[----:B------:R-:W-:-:S13]  /*8d60*/  ISETP.GE.U32.AND P0, PT, R0, R5, PT ;  /* 0x000000050000720c */ /* 0x000fda0003f06070 */
[----:B------:R-:W-:-:S04]  /*8d70*/  @P0 VIADD R3, R3, 0x1 ;  /* 0x0000000103030836 */ /* 0x000fc80000000000 */
[----:B------:R-:W-:Y:S01]  /*8d80*/  @!P2 IMAD.MOV R3, RZ, RZ, -R3 ;  /* 0x000000ffff03a224 */ /* 0x000fe200078e0a03 */
[----:B------:R-:W-:-:S05]  /*8d90*/  @!P1 LOP3.LUT R3, RZ, UR4, RZ, 0x33, !PT ;  /* 0x00000004ff039c12 */ /* 0x000fca000f8e33ff */
[----:B------:R-:W-:-:S07]  /*8da0*/  IMAD.MOV.U32 R24, RZ, RZ, R3 ;  /* 0x000000ffff187224 */ /* 0x000fce00078e0003 */
.L_x_39:
[----:B------:R-:W-:Y:S01]  /*8db0*/  IMAD R23, R24, UR40, RZ ;  /* 0x0000002818177c24 */ /* 0x000fe2000f8e02ff */
[----:B------:R-:W-:Y:S01]  /*8dc0*/  MOV R0, RZ ;  /* 0x000000ff00007202 */ /* 0x000fe20000000f00 */
[----:B------:R-:W-:-:S03]  /*8dd0*/  IMAD.MOV.U32 R2, RZ, RZ, 0x1 ;  /* 0x00000001ff027424 */ /* 0x000fc600078e00ff */
[----:B------:R-:W-:-:S04]  /*8de0*/  VIADDMNMX R25, R23, R24, UR39, PT ;  /* 0x0000002717197e46 */ /* 0x000fc8000b800118 */
[----:B------:R-:W-:-:S13]  /*8df0*/  ISETP.GT.AND P0, PT, R25, R23, PT ;  /* 0x000000171900720c */ /* 0x000fda0003f04270 */
[----:B------:R-:W-:Y:S05]  /*8e00*/  @!P0 BRA `(.L_x_38) ;  /* 0x0000002c00008947 */ /* 0x000fea0003800000 */
[----:B------:R-:W0:Y:S01]  /*8e10*/  S2UR UR4, SR_CgaCtaId ;  /* 0x00000000000479c3 */ /* 0x000e220000008800 */
[----:B------:R-:W-:Y:S02]  /*8e20*/  UMOV UR38, 0x400 ;  /* 0x0000040000267882 */ /* 0x000fe40000000000 */
[----:B0-----:R-:W-:-:S04]  /*8e30*/  ULEA UR38, UR4, UR38, 0x18 ;  /* 0x0000002604267291 */ /* 0x001fc8000f8ec03f */
[----:B------:R-:W-:-:S04]  /*8e40*/  UIADD3 UR4, UR38, 0x12400, URZ ;  /* 0x0001240026047890 */ /* 0x000fc8000fffe03f */
[----:B------:R-:W-:-:S06]  /*8e50*/  ULOP3.LUT UP0, URZ, UR4, 0x3ff, URZ, 0xc0, !UPT ;  /* 0x000003ff043f7892 */ /* 0x000fcc000f80c03f */
[----:B------:R-:W-:-:S13]  /*8e60*/  PLOP3.LUT P0, PT, PT, PT, UP0, 0x80, 0x0 ;  /* 0x000000000000781c */ /* 0x000fda0003f0f008 */
[----:B------:R-:W-:Y:S05]  /*8e70*/  @!P0 BRA `(.L_x_40) ;  /* 0x0000000000408947 */ /* 0x000fea0003800000 */
[----:B------:R-:W-:Y:S01]  /*8e80*/  MOV R2, 0x0 ;  /* 0x0000000000027802 */ /* 0x000fe20000000f00 */
[----:B------:R-:W-:Y:S01]  /*8e90*/  ULDC.64 UR4, c[0x4][0xa8] ;  /* 0x01002a0000047ab9 */ /* 0x000fe20000000a00 */
[----:B------:R-:W-:Y:S01]  /*8ea0*/  ULDC.64 UR6, c[0x4][0xb0] ;  /* 0x01002c0000067ab9 */ /* 0x000fe20000000a00 */
[----:B------:R-:W-:Y:S02]  /*8eb0*/  IMAD.U32 R4, RZ, RZ, UR4 ;  /* 0x00000004ff047e24 */ /* 0x000fe4000f8e00ff */
[----:B------:R-:W-:Y:S01]  /*8ec0*/  IMAD.U32 R5, RZ, RZ, UR5 ;  /* 0x00000005ff057e24 */ /* 0x000fe2000f8e00ff */
[----:B------:R-:W0:Y:S01]  /*8ed0*/  LDC.64 R2, c[0x4][R2] ;  /* 0x0100000002027b82 */ /* 0x000e220000000a00 */
[----:B------:R-:W-:Y:S01]  /*8ee0*/  ULDC.64 UR4, c[0x4][0x30] ;  /* 0x01000c0000047ab9 */ /* 0x000fe20000000a00 */
[----:B------:R-:W-:Y:S02]  /*8ef0*/  IMAD.U32 R6, RZ, RZ, UR6 ;  /* 0x00000006ff067e24 */ /* 0x000fe4000f8e00ff */
[----:B------:R-:W-:-:S02]  /*8f00*/  IMAD.U32 R7, RZ, RZ, UR7 ;  /* 0x00000007ff077e24 */ /* 0x000fc4000f8e00ff */
[----:B------:R-:W-:Y:S02]  /*8f10*/  IMAD.U32 R10, RZ, RZ, UR4 ;  /* 0x00000004ff0a7e24 */ /* 0x000fe4000f8e00ff */
[----:B------:R-:W-:Y:S02]  /*8f20*/  IMAD.U32 R11, RZ, RZ, UR5 ;  /* 0x00000005ff0b7e24 */ /* 0x000fe4000f8e00ff */
[----:B------:R-:W-:Y:S02]  /*8f30*/  IMAD.MOV.U32 R8, RZ, RZ, 0x70 ;  /* 0x00000070ff087424 */ /* 0x000fe400078e00ff */
[----:B------:R-:W-:Y:S02]  /*8f40*/  IMAD.MOV.U32 R12, RZ, RZ, 0x1 ;  /* 0x00000001ff0c7424 */ /* 0x000fe400078e00ff */
[----:B------:R-:W-:-:S07]  /*8f50*/  IMAD.MOV.U32 R13, RZ, RZ, RZ ;  /* 0x000000ffff0d7224 */ /* 0x000fce00078e00ff */
[----:B------:R-:W-:-:S07]  /*8f60*/  LEPC R20, `(.L_x_40) ;  /* 0x000000001014794e */ /* 0x000fce0000000000 */
[----:B0-----:R-:W-:Y:S05]  /*8f70*/  CALL.ABS.NOINC R2 ;  /* 0x0000000002007343 */ /* 0x001fea0003c00000 */
.L_x_40:
[----:B------:R-:W-:-:S04]  /*8f80*/  UIADD3 UR4, UR38, 0x400, URZ ;  /* 0x0000040026047890 */ /* 0x000fc8000fffe03f */
[----:B------:R-:W-:-:S06]  /*8f90*/  ULOP3.LUT UP0, URZ, UR4, 0x3ff, URZ, 0xc0, !UPT ;  /* 0x000003ff043f7892 */ /* 0x000fcc000f80c03f */
[----:B------:R-:W-:-:S13]  /*8fa0*/  PLOP3.LUT P0, PT, PT, PT, UP0, 0x80, 0x0 ;  /* 0x000000000000781c */ /* 0x000fda0003f0f008 */
[----:B------:R-:W-:Y:S05]  /*8fb0*/  @!P0 BRA `(.L_x_41) ;  /* 0x00000000007c8947 */ /* 0x000fea0003800000 */
[----:B------:R-:W-:Y:S01]  /*8fc0*/  MOV R16, 0x0 ;  /* 0x0000000000107802 */ /* 0x000fe20000000f00 */
[----:B------:R-:W-:Y:S01]  /*8fd0*/  ULDC.64 UR4, c[0x4][0xa8] ;  /* 0x01002a0000047ab9 */ /* 0x000fe20000000a00 */
[----:B------:R-:W-:Y:S01]  /*8fe0*/  ULDC.64 UR6, c[0x4][0xb0] ;  /* 0x01002c0000067ab9 */ /* 0x000fe20000000a00 */
[----:B------:R-:W-:Y:S01]  /*8ff0*/  IMAD.U32 R4, RZ, RZ, UR4 ;  /* 0x00000004ff047e24 */ /* 0x000fe2000f8e00ff */
[----:B------:R0:W1:Y:S01]  /*9000*/  LDC.64 R2, c[0x4][R16] ;  /* 0x0100000010027b82 */ /* 0x0000620000000a00 */
[----:B------:R-:W-:Y:S01]  /*9010*/  IMAD.U32 R5, RZ, RZ, UR5 ;  /* 0x00000005ff057e24 */ /* 0x000fe2000f8e00ff */
[----:B------:R-:W-:Y:S01]  /*9020*/  ULDC.64 UR4, c[0x4][0x38] ;  /* 0x01000e0000047ab9 */ /* 0x000fe20000000a00 */
[----:B------:R-:W-:Y:S01]  /*9030*/  IMAD.U32 R6, RZ, RZ, UR6 ;  /* 0x00000006ff067e24 */ /* 0x000fe2000f8e00ff */
[----:B------:R-:W-:Y:S01]  /*9040*/  MOV R7, UR7 ;  /* 0x0000000700077c02 */ /* 0x000fe20008000f00 */
[----:B------:R-:W-:Y:S02]  /*9050*/  IMAD.U32 R10, RZ, RZ, UR4 ;  /* 0x00000004ff0a7e24 */ /* 0x000fe4000f8e00ff */
[----:B------:R-:W-:-:S02]  /*9060*/  IMAD.U32 R11, RZ, RZ, UR5 ;  /* 0x00000005ff0b7e24 */ /* 0x000fc4000f8e00ff */
[----:B------:R-:W-:Y:S02]  /*9070*/  IMAD.MOV.U32 R8, RZ, RZ, 0x70 ;  /* 0x00000070ff087424 */ /* 0x000fe400078e00ff */
[----:B------:R-:W-:Y:S02]  /*9080*/  IMAD.MOV.U32 R12, RZ, RZ, 0x1 ;  /* 0x00000001ff0c7424 */ /* 0x000fe400078e00ff */
[----:B0-----:R-:W-:-:S07]  /*9090*/  IMAD.MOV.U32 R13, RZ, RZ, RZ ;  /* 0x000000ffff0d7224 */ /* 0x001fce00078e00ff */
[----:B------:R-:W-:-:S07]  /*90a0*/  LEPC R20, `(.L_x_42) ;  /* 0x000000001014794e */ /* 0x000fce0000000000 */
[----:B-1----:R-:W-:Y:S05]  /*90b0*/  CALL.ABS.NOINC R2 ;  /* 0x0000000002007343 */ /* 0x002fea0003c00000 */
.L_x_42:
[----:B------:R0:W1:Y:S01]  /*90c0*/  LDC.64 R2, c[0x4][R16] ;  /* 0x0100000010027b82 */ /* 0x0000620000000a00 */
[----:B------:R-:W-:Y:S01]  /*90d0*/  ULDC.64 UR4, c[0x4][0xa8] ;  /* 0x01002a0000047ab9 */ /* 0x000fe20000000a00 */
[----:B------:R-:W-:Y:S01]  /*90e0*/  ULDC.64 UR6, c[0x4][0xb0] ;  /* 0x01002c0000067ab9 */ /* 0x000fe20000000a00 */
[----:B------:R-:W-:Y:S01]  /*90f0*/  IMAD.U32 R4, RZ, RZ, UR4 ;  /* 0x00000004ff047e24 */ /* 0x000fe2000f8e00ff */
[----:B------:R-:W-:Y:S01]  /*9100*/  MOV R13, RZ ;  /* 0x000000ff000d7202 */ /* 0x000fe20000000f00 */
[----:B------:R-:W-:Y:S01]  /*9110*/  IMAD.U32 R5, RZ, RZ, UR5 ;  /* 0x00000005ff057e24 */ /* 0x000fe2000f8e00ff */
[----:B------:R-:W-:Y:S01]  /*9120*/  ULDC.64 UR4, c[0x4][0x40] ;  /* 0x0100100000047ab9 */ /* 0x000fe20000000a00 */
[----:B------:R-:W-:Y:S02]  /*9130*/  IMAD.U32 R6, RZ, RZ, UR6 ;  /* 0x00000006ff067e24 */ /* 0x000fe4000f8e00ff */
[----:B------:R-:W-:Y:S02]  /*9140*/  IMAD.U32 R7, RZ, RZ, UR7 ;  /* 0x00000007ff077e24 */ /* 0x000fe4000f8e00ff */
[----:B------:R-:W-:-:S02]  /*9150*/  IMAD.U32 R10, RZ, RZ, UR4 ;  /* 0x00000004ff0a7e24 */ /* 0x000fc4000f8e00ff */
[----:B------:R-:W-:Y:S02]  /*9160*/  IMAD.U32 R11, RZ, RZ, UR5 ;  /* 0x00000005ff0b7e24 */ /* 0x000fe4000f8e00ff */
[----:B------:R-:W-:Y:S02]  /*9170*/  IMAD.MOV.U32 R8, RZ, RZ, 0x70 ;  /* 0x00000070ff087424 */ /* 0x000fe400078e00ff */
[----:B0-----:R-:W-:-:S07]  /*9180*/  IMAD.MOV.U32 R12, RZ, RZ, 0x1 ;  /* 0x00000001ff0c7424 */ /* 0x001fce00078e00ff */
[----:B------:R-:W-:-:S07]  /*9190*/  LEPC R20, `(.L_x_41) ;  /* 0x000000001014794e */ /* 0x000fce0000000000 */
[----:B-1----:R-:W-:Y:S05]  /*91a0*/  CALL.ABS.NOINC R2 ;  /* 0x0000000002007343 */ /* 0x002fea0003c00000 */
.L_x_41:
[----:B------:R-:W0:Y:S01]  /*91b0*/  LDC.64 R2, c[0x0][0x9f8] ;  /* 0x00027e00ff027b82 */ /* 0x000e220000000a00 */
[----:B------:R-:W-:-:S07]  /*91c0*/  IMAD.MOV.U32 R19, RZ, RZ, R18 ;  /* 0x000000ffff137224 */ /* 0x000fce00078e0012 */
[----:B------:R-:W1:Y:S01]  /*91d0*/  LDC.64 R4, c[0x0][0x418] ;  /* 0x00010600ff047b82 */ /* 0x000e620000000a00 */
[----:B0-----:R-:W-:-:S04]  /*91e0*/  ISETP.NE.U32.AND P0, PT, R2, RZ, PT ;  /* 0x000000ff0200720c */ /* 0x001fc80003f05070 */
[----:B------:R-:W-:-:S13]  /*91f0*/  ISETP.NE.AND.EX P0, PT, R3, RZ, PT, P0 ;  /* 0x000000ff0300720c */ /* 0x000fda0003f05300 */
[----:B------:R-:W0:Y:S02]  /*9200*/  @P0 LDC.64 R2, c[0x0][0x9f8] ;  /* 0x00027e00ff020b82 */ /* 0x000e240000000a00 */
[----:B0-----:R-:W-:-:S05]  /*9210*/  @P0 IMAD.WIDE R2, R18, 0x4, R2 ;  /* 0x0000000412020825 */ /* 0x001fca00078e0202 */
[----:B------:R-:W2:Y:S01]  /*9220*/  @P0 LDG.E R19, desc[UR42][R2.64] ;  /* 0x0000002a02130981 */ /* 0x000ea2000c1e1900 */
[----:B-1----:R-:W-:Y:S01]  /*9230*/  ISETP.NE.U32.AND P0, PT, R4, RZ, PT ;  /* 0x000000ff0400720c */ /* 0x002fe20003f05070 */
[----:B------:R-:W-:Y:S01]  /*9240*/  UMOV UR4, 0xffffffff ;  /* 0xffffffff00047882 */ /* 0x000fe20000000000 */
[----:B------:R-:W-:Y:S01]  /*9250*/  LOP3.LUT R17, R17, 0xfffffffe, RZ, 0xc0, !PT ;  /* 0xfffffffe11117812 */ /* 0x000fe200078ec0ff */
[----:B------:R-:W-:Y:S01]  /*9260*/  VIADD R18, R25, 0xffffffff ;  /* 0xffffffff19127836 */ /* 0x000fe20000000000 */
[----:B------:R-:W-:-:S13]  /*9270*/  ISETP.NE.AND.EX P1, PT, R5, RZ, PT, P0 ;  /* 0x000000ff0500720c */ /* 0x000fda0003f25300 */
[----:B------:R-:W-:Y:S02]  /*9280*/  @P1 LOP3.LUT R17, R17, 0x1, RZ, 0xfc, !PT ;  /* 0x0000000111111812 */ /* 0x000fe400078efcff */
[----:B--2---:R-:W-:Y:S02]  /*9290*/  SHF.R.S32.HI R22, RZ, 0x1f, R19 ;  /* 0x0000001fff167819 */ /* 0x004fe40000011413 */
[----:B------:R-:W-:Y:S01]  /*92a0*/  SEL R16, R19, RZ, !P1 ;  /* 0x000000ff13107207 */ /* 0x000fe20004800000 */
[----:B------:R-:W-:Y:S06]  /*92b0*/  BRA.DIV UR4, `(.L_x_43) ;  /* 0x0000002a04fc7947 */ /* 0x000fec000b800000 */
[----:B------:R0:W1:Y:S02]  /*92c0*/  SHFL.IDX PT, R14, R29, RZ, 0x1f ;  /* 0x00001fff1d0e7589 */ /* 0x00006400000e0000 */
.L_x_111:
[----:B-1----:R-:W-:Y:S02]  /*92d0*/  ISETP.NE.AND P0, PT, R14, RZ, PT ;  /* 0x000000ff0e00720c */ /* 0x002fe40003f05270 */
[----:B------:R-:W-:Y:S02]  /*92e0*/  PLOP3.LUT P2, PT, PT, PT, PT, 0x8, 0x0 ;  /* 0x000000000000781c */ /* 0x000fe40003f4e170 */
[----:B------:R-:W-:-:S11]  /*92f0*/  LOP3.LUT R17, R17, 0xfffffffd, RZ, 0xc0, !PT ;  /* 0xfffffffd11117812 */ /* 0x000fd600078ec0ff */
[----:B------:R-:W-:Y:S01]  /*9300*/  @P2 LOP3.LUT R17, R17, 0x2, RZ, 0xfc, !PT ;  /* 0x0000000211112812 */ /* 0x000fe200078efcff */
[----:B------:R-:W-:Y:S06]  /*9310*/  @P0 BRA `(.L_x_44) ;  /* 0x0000000000d40947 */ /* 0x000fec0003800000 */
[----:B------:R-:W-:-:S03]  /*9320*/  UMOV UR4, 0xffffffff ;  /* 0xffffffff00047882 */ /* 0x000fc60000000000 */
[----:B------:R-:W-:Y:S05]  /*9330*/  BRA.DIV UR4, `(.L_x_45) ;  /* 0x0000002a04fc7947 */ /* 0x000fea000b800000 */
[----:B------:R-:W-:-:S13]  /*9340*/  ELECT P6, URZ, PT ;  /* 0x00000000003f782f */ /* 0x000fda00038c0000 */
.L_x_114:
[----:B------:R-:W-:Y:S05]  /*9350*/  @!P6 BRA `(.L_x_44) ;  /* 0x0000000000c4e947 */ /* 0x000fea0003800000 */
[----:B------:R-:W-:Y:S02]  /*9360*/  IMAD.MOV.U32 R0, RZ, RZ, 0x1 ;  /* 0x00000001ff007424 */ /* 0x000fe400078e00ff */
[----:B------:R-:W-:-:S03]  /*9370*/  IMAD.MOV.U32 R16, RZ, RZ, R19 ;  /* 0x000000ffff107224 */ /* 0x000fc600078e0013 */
[----:B------:R-:W-:Y:S01]  /*9380*/  SHF.L.U32 R0, R0, 0x1f, RZ ;  /* 0x0000001f00007819 */ /* 0x000fe200000006ff */
[----:B------:R-:W-:Y:S06]  /*9390*/  @!P1 BRA `(.L_x_46) ;  /* 0x0000000000489947 */ /* 0x000fec0003800000 */
[----:B------:R-:W1:Y:S01]  /*93a0*/  LDC R7, c[0x0][0x43c] ;  /* 0x00010f00ff077b82 */ /* 0x000e620000000800 */
[----:B------:R-:W-:Y:S01]  /*93b0*/  IMAD.MOV.U32 R9, RZ, RZ, R18 ;  /* 0x000000ffff097224 */ /* 0x000fe200078e0012 */
[----:B------:R-:W-:Y:S02]  /*93c0*/  ULDC.64 UR4, c[0x0][0x428] ;  /* 0x00010a0000047ab9 */ /* 0x000fe40000000a00 */
[----:B------:R-:W-:-:S04]  /*93d0*/  IMAD R6, R22, UR4, RZ ;  /* 0x0000000416067c24 */ /* 0x000fc8000f8e02ff */
[----:B------:R-:W-:Y:S01]  /*93e0*/  IMAD R11, R19, UR5, R6 ;  /* 0x00000005130b7c24 */ /* 0x000fe2000f8e0206 */
[----:B-1----:R-:W-:-:S13]  /*93f0*/  ISETP.NE.AND P0, PT, R7, 0x1, PT ;  /* 0x000000010700780c */ /* 0x002fda0003f05270 */
[----:B------:R-:W1:Y:S02]  /*9400*/  @P0 LDC.64 R2, c[0x0][0x440] ;  /* 0x00011000ff020b82 */ /* 0x000e640000000a00 */
[----:B-1----:R-:W-:-:S05]  /*9410*/  @P0 IMAD.HI.U32 R2, R18, R2, RZ ;  /* 0x0000000212020227 */ /* 0x002fca00078e00ff */
[----:B------:R-:W-:-:S04]  /*9420*/  @P0 SHF.R.U32.HI R9, RZ, R3, R2 ;  /* 0x00000003ff090219 */ /* 0x000fc80000011602 */
[--C-:B------:R-:W-:Y:S01]  /*9430*/  SHF.R.S32.HI R3, RZ, 0x1f, R9.reuse ;  /* 0x0000001fff037819 */ /* 0x100fe20000011409 */
[----:B------:R-:W-:-:S04]  /*9440*/  IMAD.MOV.U32 R2, RZ, RZ, R9 ;  /* 0x000000ffff027224 */ /* 0x000fc800078e0009 */
[----:B------:R-:W-:-:S04]  /*9450*/  IMAD.WIDE.U32 R2, R19, UR4, R2 ;  /* 0x0000000413027c25 */ /* 0x000fc8000f8e0002 */
[----:B------:R-:W-:Y:S01]  /*9460*/  IMAD.IADD R3, R3, 0x1, R11 ;  /* 0x0000000103037824 */ /* 0x000fe200078e020b */
[----:B------:R-:W-:-:S04]  /*9470*/  LEA R4, P0, R2, R4, 0x2 ;  /* 0x0000000402047211 */ /* 0x000fc800078010ff */
[----:B------:R-:W-:-:S05]  /*9480*/  LEA.HI.X R5, R2, R5, R3, 0x2, P0 ;  /* 0x0000000502057211 */ /* 0x000fca00000f1403 */
[----:B------:R1:W5:Y:S01]  /*9490*/  LDG.E R16, desc[UR42][R4.64] ;  /* 0x0000002a04107981 */ /* 0x000362000c1e1900 */
[----:B------:R-:W-:-:S04]  /*94a0*/  IMAD.MOV R2, RZ, RZ, -R9 ;  /* 0x000000ffff027224 */ /* 0x000fc800078e0a09 */
[----:B------:R-:W-:-:S07]  /*94b0*/  IMAD R18, R7, R2, R18 ;  /* 0x0000000207127224 */ /* 0x000fce00078e0212 */
.L_x_46:
[----:B------:R-:W2:Y:S01]  /*94c0*/  SYNCS.PHASECHK.TRANS64.TRYWAIT P0, [UR38+0x30840], R0 ;  /* 0x03084000ff0075a7 */ /* 0x000ea20008000166 */
[----:B------:R-:W-:Y:S01]  /*94d0*/  ISETP.NE.AND P1, PT, R27, RZ, PT ;  /* 0x000000ff1b00720c */ /* 0x000fe20003f25270 */
[----:B--2---:R-:W-:-:S12]  /*94e0*/  @!P0 BRA `(.L_x_47) ;  /* 0x0000002800b08947 */ /* 0x004fd80003800000 */
.L_x_115:
[----:B------:R-:W-:Y:S05]  /*94f0*/  @P1 BRA `(.L_x_48) ;  /* 0x0000000000181947 */ /* 0x000fea0003800000 */
[----:B------:R-:W3:Y:S01]  /*9500*/  S2R R2, SR_TID.X ;  /* 0x0000000000027919 */ /* 0x000ee20000002100 */
[----:B--2---:R-:W-:-:S04]  /*9510*/  IMAD.MOV.U32 R0, RZ, RZ, 0x6000 ;  /* 0x00006000ff007424 */ /* 0x004fc800078e00ff */
[----:B------:R4:W-:Y:S01]  /*9520*/  SYNCS.ARRIVE.TRANS64 RZ, [UR38+0x30830], R0 ;  /* 0x03083000ffff79a7 */ /* 0x0009e20008000026 */
[----:B---3--:R-:W-:-:S13]  /*9530*/  LOP3.LUT P0, RZ, R2, 0x1f, RZ, 0xc0, !PT ;  /* 0x0000001f02ff7812 */ /* 0x008fda000780c0ff */
[----:B----4-:R-:W-:Y:S05]  /*9540*/  @!P0 BRA `(.L_x_48) ;  /* 0x0000000000048947 */ /* 0x010fea0003800000 */
[----:B------:R-:W-:Y:S01]  /*9550*/  BPT.TRAP 0x1 ;  /* 0x000000040000795c */ /* 0x000fe20000300000 */
.L_x_48:
[----:B------:R-:W-:Y:S01]  /*9560*/  R2UR UR11, R18 ;  /* 0x00000000120b72ca */ /* 0x000fe200000e0000 */
[----:B------:R-:W-:Y:S01]  /*9570*/  ULDC.64 UR4, c[0x0][0x198] ;  /* 0x0000660000047ab9 */ /* 0x000fe20000000a00 */
[----:B-----5:R-:W-:Y:S01]  /*9580*/  R2UR UR13, R16 ;  /* 0x00000000100d72ca */ /* 0x020fe200000e0000 */
[----:B------:R-:W-:Y:S01]  /*9590*/  UIADD3 UR4, UP0, UR4, 0x370, URZ ;  /* 0x0000037004047890 */ /* 0x000fe2000ff1e03f */
[----:B------:R-:W-:Y:S01]  /*95a0*/  PLOP3.LUT P0, PT, PT, PT, PT, 0x80, 0x0 ;  /* 0x000000000000781c */ /* 0x000fe20003f0f070 */
[----:B------:R-:W-:Y:S01]  /*95b0*/  UIADD3 UR8, UR38, 0x12400, URZ ;  /* 0x0001240026087890 */ /* 0x000fe2000fffe03f */
[----:B------:R-:W-:Y:S01]  /*95c0*/  LOP3.LUT R17, R17, 0xfffffffd, RZ, 0xc0, !PT ;  /* 0xfffffffd11117812 */ /* 0x000fe200078ec0ff */
[----:B------:R-:W-:Y:S02]  /*95d0*/  UIADD3 UR9, UR38, 0x30830, URZ ;  /* 0x0003083026097890 */ /* 0x000fe4000fffe03f */
[----:B------:R-:W-:Y:S01]  /*95e0*/  UIADD3.X UR5, URZ, UR5, URZ, UP0, !UPT ;  /* 0x000000053f057290 */ /* 0x000fe200087fe43f */
[----:B------:R-:W-:Y:S01]  /*95f0*/  UMOV UR6, 0x0 ;  /* 0x0000000000067882 */ /* 0x000fe20000000000 */
[----:B------:R-:W-:-:S02]  /*9600*/  UMOV UR7, 0x14f00000 ;  /* 0x14f0000000077882 */ /* 0x000fc40000000000 */
[----:B------:R-:W-:Y:S01]  /*9610*/  UIMAD UR11, UR11, 0xc0, URZ ;  /* 0x000000c00b0b78a4 */ /* 0x000fe2000f8e023f */
[----:B------:R-:W-:Y:S01]  /*9620*/  UMOV UR10, URZ ;  /* 0x0000003f000a7c82 */ /* 0x000fe20008000000 */
[----:B------:R-:W-:Y:S02]  /*9630*/  UMOV UR12, UR36 ;  /* 0x00000024000c7c82 */ /* 0x000fe40008000000 */
[----:B------:R-:W-:-:S05]  /*9640*/  @P0 LOP3.LUT R17, R17, 0x2, RZ, 0xfc, !PT ;  /* 0x0000000211110812 */ /* 0x000fca00078efcff */
[----:B------:R3:W-:Y:S02]  /*9650*/  UTMALDG.4D [UR8], [UR4], desc[UR6] ;  /* 0x00000608040075b4 */ /* 0x0007e40008019000 */
[----:B---3--:R-:W-:Y:S01]  /*9660*/  NOP ;  /* 0x0000000000007918 */ /* 0x008fe20000000000 */
.L_x_44:
[----:B------:R-:W-:Y:S05]  /*9670*/  WARPSYNC.ALL ;  /* 0x0000000000007948 */ /* 0x000fea0003800000 */
[----:B--2---:R-:W2:Y:S01]  /*9680*/  S2R R0, SR_CTAID.Z ;  /* 0x0000000000007919 */ /* 0x004ea20000002700 */
[----:B------:R-:W-:Y:S02]  /*9690*/  UIADD3 UR5, UR38, 0xc400, URZ ;  /* 0x0000c40026057890 */ /* 0x000fe4000fffe03f */
[----:B------:R-:W-:Y:S01]  /*96a0*/  USHF.R.S32.HI UR4, URZ, 0x1f, UR36 ;  /* 0x0000001f3f047899 */ /* 0x000fe20008011424 */
[----:B------:R-:W-:Y:S01]  /*96b0*/  BAR.SYNC.DEFER_BLOCKING 0x8, 0x200 ;  /* 0x0208000000007b1d */ /* 0x000fe20000010000 */
[----:B------:R-:W-:-:S05]  /*96c0*/  ULOP3.LUT UP0, URZ, UR5, 0x3ff, URZ, 0xc0, !UPT ;  /* 0x000003ff053f7892 */ /* 0x000fca000f80c03f */
[----:B------:R-:W-:Y:S01]  /*96d0*/  ULDC.64 UR6, c[0x0][0x2d8] ;  /* 0x0000b60000067ab9 */ /* 0x000fe20000000a00 */
[----:B------:R-:W-:Y:S01]  /*96e0*/  PLOP3.LUT P0, PT, PT, PT, UP0, 0x80, 0x0 ;  /* 0x000000000000781c */ /* 0x000fe20003f0f008 */
[----:B------:R-:W-:Y:S02]  /*96f0*/  UIMAD UR4, UR4, UR6, URZ ;  /* 0x00000006040472a4 */ /* 0x000fe4000f8e023f */
[----:B------:R-:W-:Y:S02]  /*9700*/  UIMAD.WIDE.U32 UR44, UR36, UR6, URZ ;  /* 0x00000006242c72a5 */ /* 0x000fe4000f8e003f */
[----:B------:R-:W-:-:S04]  /*9710*/  UIMAD UR4, UR36, UR7, UR4 ;  /* 0x00000007240472a4 */ /* 0x000fc8000f8e0204 */
[----:B------:R-:W-:Y:S01]  /*9720*/  UIADD3 UR41, UR45, UR4, URZ ;  /* 0x000000042d297290 */ /* 0x000fe2000fffe03f */
[----:B--2---:R-:W-:-:S03]  /*9730*/  SHF.R.S32.HI R28, RZ, 0x1f, R0 ;  /* 0x0000001fff1c7819 */ /* 0x004fc60000011400 */
[----:B------:R-:W-:Y:S08]  /*9740*/  @!P0 BRA `(.L_x_49) ;  /* 0x0000000000408947 */ /* 0x000ff00003800000 */
[----:B------:R-:W-:Y:S01]  /*9750*/  MOV R2, 0x0 ;  /* 0x0000000000027802 */ /* 0x000fe20000000f00 */
[----:B------:R-:W-:Y:S01]  /*9760*/  ULDC.64 UR6, c[0x4][0xa8] ;  /* 0x01002a0000067ab9 */ /* 0x000fe20000000a00 */
[----:B------:R-:W-:Y:S01]  /*9770*/  ULDC.64 UR8, c[0x4][0xb0] ;  /* 0x01002c0000087ab9 */ /* 0x000fe20000000a00 */
[----:B------:R-:W-:Y:S01]  /*9780*/  ULDC.64 UR4, c[0x4][0x20] ;  /* 0x0100080000047ab9 */ /* 0x000fe20000000a00 */
[----:B-1----:R-:W-:Y:S01]  /*9790*/  IMAD.U32 R4, RZ, RZ, UR6 ;  /* 0x00000006ff047e24 */ /* 0x002fe2000f8e00ff */
[----:B------:R-:W-:Y:S01]  /*97a0*/  MOV R10, UR4 ;  /* 0x00000004000a7c02 */ /* 0x000fe20008000f00 */
[----:B------:R-:W1:Y:S01]  /*97b0*/  LDC.64 R2, c[0x4][R2] ;  /* 0x0100000002027b82 */ /* 0x000e620000000a00 */
[----:B------:R-:W-:Y:S02]  /*97c0*/  IMAD.U32 R5, RZ, RZ, UR7 ;  /* 0x00000007ff057e24 */ /* 0x000fe4000f8e00ff */
[----:B------:R-:W-:Y:S02]  /*97d0*/  IMAD.U32 R6, RZ, RZ, UR8 ;  /* 0x00000008ff067e24 */ /* 0x000fe4000f8e00ff */
[----:B------:R-:W-:-:S02]  /*97e0*/  IMAD.U32 R7, RZ, RZ, UR9 ;  /* 0x00000009ff077e24 */ /* 0x000fc4000f8e00ff */
[----:B------:R-:W-:Y:S02]  /*97f0*/  IMAD.U32 R11, RZ, RZ, UR5 ;  /* 0x00000005ff0b7e24 */ /* 0x000fe4000f8e00ff */
[----:B------:R-:W-:Y:S02]  /*9800*/  IMAD.MOV.U32 R8, RZ, RZ, 0x70 ;  /* 0x00000070ff087424 */ /* 0x000fe400078e00ff */
[----:B------:R-:W-:Y:S02]  /*9810*/  IMAD.MOV.U32 R12, RZ, RZ, 0x1 ;  /* 0x00000001ff0c7424 */ /* 0x000fe400078e00ff */
[----:B------:R-:W-:-:S07]  /*9820*/  IMAD.MOV.U32 R13, RZ, RZ, RZ ;  /* 0x000000ffff0d7224 */ /* 0x000fce00078e00ff */
[----:B------:R-:W-:-:S07]  /*9830*/  LEPC R20, `(.L_x_49) ;  /* 0x000000001014794e */ /* 0x000fce0000000000 */
[----:B01----:R-:W-:Y:S05]  /*9840*/  CALL.ABS.NOINC R2 ;  /* 0x0000000002007343 */ /* 0x003fea0003c00000 */
.L_x_49:
[----:B------:R-:W2:Y:S01]  /*9850*/  LDC R20, c[0x0][0x448] ;  /* 0x00011200ff147b82 */ /* 0x000ea20000000800 */
[----:B------:R-:W3:Y:S01]  /*9860*/  S2R R12, SR_TID.X ;  /* 0x00000000000c7919 */ /* 0x000ee20000002100 */
[----:B------:R-:W-:Y:S01]  /*9870*/  SHF.R.U32.HI R6, RZ, 0x3, R27 ;  /* 0x00000003ff067819 */ /* 0x000fe2000001161b */
[----:B------:R-:W-:Y:S01]  /*9880*/  UMOV UR4, UR44 ;  /* 0x0000002c00047c82 */ /* 0x000fe20008000000 */
[----:B------:R-:W-:Y:S01]  /*9890*/  UMOV UR5, UR41 ;  /* 0x0000002900057c82 */ /* 0x000fe20008000000 */
[----:B------:R-:W4:Y:S01]  /*98a0*/  S2R R21, SR_CTAID.X ;  /* 0x0000000000157919 */ /* 0x000f220000002500 */
[----:B------:R-:W-:Y:S01]  /*98b0*/  ULDC.64 UR6, c[0x0][0x2c8] ;  /* 0x0000b20000067ab9 */ /* 0x000fe20000000a00 */
[----:B------:R-:W5:Y:S01]  /*98c0*/  S2R R10, SR_CTAID.Z ;  /* 0x00000000000a7919 */ /* 0x000f620000002700 */
[----:B--2---:R-:W-:Y:S01]  /*98d0*/  ISETP.NE.AND P0, PT, R20, 0x1, PT ;  /* 0x000000011400780c */ /* 0x004fe20003f05270 */
[----:B---3--:R-:W-:-:S12]  /*98e0*/  IMAD.SHL.U32 R3, R12, 0x10, RZ ;  /* 0x000000100c037824 */ /* 0x008fd800078e00ff */
[----:B------:R-:W2:Y:S01]  /*98f0*/  @P0 LDC R0, c[0x0][0x44c] ;  /* 0x00011300ff000b82 */ /* 0x000ea20000000800 */
[----:B------:R-:W-:-:S05]  /*9900*/  LOP3.LUT R3, R6, 0x70, R3, 0xf8, !PT ;  /* 0x0000007006037812 */ /* 0x000fca00078ef803 */
[----:B----4-:R-:W-:Y:S02]  /*9910*/  IMAD R7, R21, 0xc0, R3 ;  /* 0x000000c015077824 */ /* 0x010fe400078e0203 */
[----:B------:R-:W3:Y:S02]  /*9920*/  @P0 LDC R11, c[0x0][0x44c] ;  /* 0x00011300ff0b0b82 */ /* 0x000ee40000000800 */
[----:B------:R-:W-:Y:S02]  /*9930*/  VIADD R8, R7, 0x80 ;  /* 0x0000008007087836 */ /* 0x000fe40000000000 */
[----:B------:R-:W-:-:S04]  /*9940*/  IMAD.MOV.U32 R9, RZ, RZ, R7 ;  /* 0x000000ffff097224 */ /* 0x000fc800078e0007 */
[----:B-1----:R-:W1:Y:S08]  /*9950*/  @P0 LDC R5, c[0x0][0x450] ;  /* 0x00011400ff050b82 */ /* 0x002e700000000800 */
[----:B------:R-:W4:Y:S01]  /*9960*/  LDC.64 R2, c[0x0][0x2e0] ;  /* 0x0000b800ff027b82 */ /* 0x000f220000000a00 */
[----:B--2---:R-:W-:-:S07]  /*9970*/  @P0 IMAD.HI.U32 R0, R7, R0, RZ ;  /* 0x0000000007000227 */ /* 0x004fce00078e00ff */
[----:B------:R-:W2:Y:S01]  /*9980*/  @P0 LDC R13, c[0x0][0x450] ;  /* 0x00011400ff0d0b82 */ /* 0x000ea20000000800 */
[----:B---3--:R-:W-:Y:S01]  /*9990*/  @P0 IMAD.HI.U32 R4, R8, R11, RZ ;  /* 0x0000000b08040227 */ /* 0x008fe200078e00ff */
[----:B-1----:R-:W-:-:S03]  /*99a0*/  @P0 SHF.R.U32.HI R9, RZ, R5, R0 ;  /* 0x00000005ff090219 */ /* 0x002fc60000011600 */
[----:B------:R-:W-:Y:S02]  /*99b0*/  IMAD.MOV.U32 R0, RZ, RZ, R8 ;  /* 0x000000ffff007224 */ /* 0x000fe400078e0008 */
[----:B----4-:R-:W-:-:S04]  /*99c0*/  IMAD R28, R28, R2, RZ ;  /* 0x000000021c1c7224 */ /* 0x010fc800078e02ff */
[C---:B-----5:R-:W-:Y:S02]  /*99d0*/  IMAD R5, R10.reuse, R3, R28 ;  /* 0x000000030a057224 */ /* 0x060fe400078e021c */
[----:B------:R-:W-:Y:S01]  /*99e0*/  IMAD.WIDE.U32 R2, R10, R2, UR4 ;  /* 0x000000040a027e25 */ /* 0x000fe2000f8e0002 */
[----:B------:R-:W-:Y:S01]  /*99f0*/  ULDC.64 UR4, c[0x0][0x2d0] ;  /* 0x0000b40000047ab9 */ /* 0x000fe20000000a00 */
[----:B--2---:R-:W-:Y:S02]  /*9a00*/  @P0 SHF.R.U32.HI R0, RZ, R13, R4 ;  /* 0x0000000dff000219 */ /* 0x004fe40000011604 */
[----:B------:R-:W-:Y:S01]  /*9a10*/  SHF.R.S32.HI R4, RZ, 0x1f, R9 ;  /* 0x0000001fff047819 */ /* 0x000fe20000011409 */
[----:B------:R-:W-:Y:S01]  /*9a20*/  IMAD.IADD R3, R3, 0x1, R5 ;  /* 0x0000000103037824 */ /* 0x000fe200078e0205 */
[----:B------:R-:W-:-:S03]  /*9a30*/  SHF.R.S32.HI R10, RZ, 0x1f, R0 ;  /* 0x0000001fff0a7819 */ /* 0x000fc60000011400 */
[----:B------:R-:W-:-:S04]  /*9a40*/  IMAD R4, R4, UR4, RZ ;  /* 0x0000000404047c24 */ /* 0x000fc8000f8e02ff */
[C---:B------:R-:W-:Y:S02]  /*9a50*/  IMAD R11, R9.reuse, UR5, R4 ;  /* 0x00000005090b7c24 */ /* 0x040fe4000f8e0204 */
[----:B------:R-:W-:-:S04]  /*9a60*/  IMAD.WIDE.U32 R4, R9, UR4, R2 ;  /* 0x0000000409047c25 */ /* 0x000fc8000f8e0002 */
[----:B------:R-:W-:Y:S02]  /*9a70*/  IMAD.MOV R9, RZ, RZ, -R9 ;  /* 0x000000ffff097224 */ /* 0x000fe400078e0a09 */
[----:B------:R-:W-:Y:S02]  /*9a80*/  IMAD.IADD R5, R5, 0x1, R11 ;  /* 0x0000000105057824 */ /* 0x000fe400078e020b */
[----:B------:R-:W-:Y:S02]  /*9a90*/  IMAD R9, R20, R9, R7 ;  /* 0x0000000914097224 */ /* 0x000fe400078e0207 */
[----:B------:R-:W-:Y:S02]  /*9aa0*/  IMAD.MOV R7, RZ, RZ, -R0 ;  /* 0x000000ffff077224 */ /* 0x000fe400078e0a00 */
[----:B------:R-:W-:Y:S02]  /*9ab0*/  IMAD R11, R10, UR4, RZ ;  /* 0x000000040a0b7c24 */ /* 0x000fe4000f8e02ff */
[----:B------:R-:W-:Y:S01]  /*9ac0*/  IMAD R7, R20, R7, R8 ;  /* 0x0000000714077224 */ /* 0x000fe200078e0208 */
[----:B------:R-:W-:Y:S01]  /*9ad0*/  SHF.R.S32.HI R8, RZ, 0x1f, R9 ;  /* 0x0000001fff087819 */ /* 0x000fe20000011409 */
[----:B------:R-:W-:-:S04]  /*9ae0*/  IMAD.WIDE.U32 R2, R0, UR4, R2 ;  /* 0x0000000400027c25 */ /* 0x000fc8000f8e0002 */
[----:B------:R-:W-:Y:S01]  /*9af0*/  IMAD R13, R0, UR5, R11 ;  /* 0x00000005000d7c24 */ /* 0x000fe2000f8e020b */
[----:B------:R-:W-:Y:S01]  /*9b00*/  SHF.R.S32.HI R0, RZ, 0x1f, R7 ;  /* 0x0000001fff007819 */ /* 0x000fe20000011407 */
[----:B------:R-:W-:Y:S01]  /*9b10*/  IMAD R8, R8, UR6, RZ ;  /* 0x0000000608087c24 */ /* 0x000fe2000f8e02ff */
[----:B------:R-:W-:Y:S01]  /*9b20*/  ULDC.64 UR4, c[0x0][0x280] ;  /* 0x0000a00000047ab9 */ /* 0x000fe20000000a00 */
[----:B------:R-:W-:-:S04]  /*9b30*/  IMAD.WIDE.U32 R4, R9, UR6, R4 ;  /* 0x0000000609047c25 */ /* 0x000fc8000f8e0004 */
[----:B------:R-:W-:Y:S01]  /*9b40*/  IMAD R11, R9, UR7, R8 ;  /* 0x00000007090b7c24 */ /* 0x000fe2000f8e0208 */
[----:B------:R-:W-:Y:S01]  /*9b50*/  LEA R9, P0, R4, UR4, 0x1 ;  /* 0x0000000404097c11 */ /* 0x000fe2000f8008ff */
[----:B------:R-:W-:Y:S02]  /*9b60*/  IMAD.IADD R3, R3, 0x1, R13 ;  /* 0x0000000103037824 */ /* 0x000fe400078e020d */
[----:B------:R-:W-:Y:S01]  /*9b70*/  IMAD R0, R0, UR6, RZ ;  /* 0x0000000600007c24 */ /* 0x000fe2000f8e02ff */
[----:B------:R-:W-:Y:S01]  /*9b80*/  IADD3 R11, R5, R11, RZ ;  /* 0x0000000b050b7210 */ /* 0x000fe20007ffe0ff */
[----:B------:R-:W-:-:S03]  /*9b90*/  IMAD.WIDE.U32 R2, R7, UR6, R2 ;  /* 0x0000000607027c25 */ /* 0x000fc6000f8e0002 */
[----:B------:R-:W-:Y:S01]  /*9ba0*/  LEA.HI.X R10, R4, UR5, R11, 0x1, P0 ;  /* 0x00000005040a7c11 */ /* 0x000fe200080f0c0b */
[----:B------:R-:W-:Y:S01]  /*9bb0*/  IMAD R13, R7, UR7, R0 ;  /* 0x00000007070d7c24 */ /* 0x000fe2000f8e0200 */
[----:B------:R-:W-:Y:S01]  /*9bc0*/  LEA R0, P0, R2, UR4, 0x1 ;  /* 0x0000000402007c11 */ /* 0x000fe2000f8008ff */
[----:B------:R-:W-:Y:S01]  /*9bd0*/  IMAD.SHL.U32 R7, R12, 0x8, RZ ;  /* 0x000000080c077824 */ /* 0x000fe200078e00ff */
[----:B------:R-:W-:Y:S01]  /*9be0*/  ULDC UR4, c[0x0][0x2b8] ;  /* 0x0000ae0000047ab9 */ /* 0x000fe20000000800 */
[----:B------:R-:W-:Y:S02]  /*9bf0*/  IMAD.IADD R3, R3, 0x1, R13 ;  /* 0x0000000103037824 */ /* 0x000fe400078e020d */
[----:B------:R-:W-:-:S03]  /*9c00*/  IMAD.SHL.U32 R4, R27, 0x8, RZ ;  /* 0x000000081b047824 */ /* 0x000fc600078e00ff */
[----:B------:R-:W-:Y:S02]  /*9c10*/  LEA.HI.X R8, R2, UR5, R3, 0x1, P0 ;  /* 0x0000000502087c11 */ /* 0x000fe400080f0c03 */
[C---:B------:R-:W-:Y:S02]  /*9c20*/  LOP3.LUT R2, R7.reuse, 0x1f8, RZ, 0xc0, !PT ;  /* 0x000001f807027812 */ /* 0x040fe400078ec0ff */
[----:B------:R-:W-:Y:S02]  /*9c30*/  LOP3.LUT R7, R7, 0x38, RZ, 0xc0, !PT ;  /* 0x0000003807077812 */ /* 0x000fe400078ec0ff */
[----:B------:R-:W-:Y:S02]  /*9c40*/  LOP3.LUT R3, R2, 0x38, R12, 0x78, !PT ;  /* 0x0000003802037812 */ /* 0x000fe400078e780c */
[----:B------:R-:W-:Y:S01]  /*9c50*/  ISETP.GE.AND P0, PT, R7, UR4, PT ;  /* 0x0000000407007c0c */ /* 0x000fe2000bf06270 */
[----:B------:R-:W-:Y:S01]  /*9c60*/  UMOV UR4, 0xffffffff ;  /* 0xffffffff00047882 */ /* 0x000fe20000000000 */
[----:B------:R-:W-:-:S02]  /*9c70*/  LOP3.LUT R4, R3, 0x200, R4, 0xf8, !PT ;  /* 0x0000020003047812 */ /* 0x000fc400078ef804 */
[----:B------:R-:W-:Y:S09]  /*9c80*/  BRA.DIV UR4, `(.L_x_50) ;  /* 0x0000002204e07947 */ /* 0x000ff2000b800000 */
[----:B------:R-:W1:Y:S01]  /*9c90*/  S2R R2, SR_CTAID.X ;  /* 0x0000000000027919 */ /* 0x000e620000002500 */
[----:B------:R-:W-:Y:S02]  /*9ca0*/  ULDC UR4, c[0x0][0x288] ;  /* 0x0000a20000047ab9 */ /* 0x000fe40000000800 */
[----:B------:R-:W-:Y:S01]  /*9cb0*/  IMAD R5, R20, UR4, RZ ;  /* 0x0000000414057c24 */ /* 0x000fe2000f8e02ff */
[----:B------:R-:W2:Y:S04]  /*9cc0*/  SHFL.IDX PT, R14, R9, RZ, 0x181f ;  /* 0x00181fff090e7589 */ /* 0x000ea800000e0000 */
[----:B------:R-:W-:Y:S04]  /*9cd0*/  SHFL.IDX PT, R21, R10, 0x1, 0x181f ;  /* 0x00381f000a157f89 */ /* 0x000fe800000e0000 */
[----:B------:R-:W-:Y:S01]  /*9ce0*/  SHFL.IDX PT, R20, R10, 0x2, 0x181f ;  /* 0x00581f000a147f89 */ /* 0x000fe200000e0000 */
[----:B-1----:R-:W-:-:S03]  /*9cf0*/  IMAD R6, R2, 0xc0, R6 ;  /* 0x000000c002067824 */ /* 0x002fc600078e0206 */
[----:B------:R-:W1:Y:S01]  /*9d00*/  SHFL.IDX PT, R2, R10, RZ, 0x181f ;  /* 0x00181fff0a027589 */ /* 0x000e6200000e0000 */
[C---:B------:R-:W-:Y:S01]  /*9d10*/  VIADD R12, R6.reuse, 0x10 ;  /* 0x00000010060c7836 */ /* 0x040fe20000000000 */
[----:B------:R-:W-:-:S13]  /*9d20*/  ISETP.GE.AND P1, PT, R6, R5, PT ;  /* 0x000000050600720c */ /* 0x000fda0003f26270 */
[----:B--2---:R-:W-:Y:S02]  /*9d30*/  @!P1 LEA R14, P2, R7, R14, 0x1 ;  /* 0x0000000e070e9211 */ /* 0x004fe400078408ff */
[----:B------:R-:W-:-:S03]  /*9d40*/  @!P1 LEA R28, R4, UR38, 0x1 ;  /* 0x00000026041c9c11 */ /* 0x000fc6000f8e08ff */
[----:B-1----:R-:W-:Y:S02]  /*9d50*/  @!P1 IMAD.X R3, RZ, RZ, R2, P2 ;  /* 0x000000ffff039224 */ /* 0x002fe400010e0602 */
[----:B------:R-:W-:Y:S02]  /*9d60*/  @!P1 IMAD.MOV.U32 R2, RZ, RZ, R14 ;  /* 0x000000ffff029224 */ /* 0x000fe400078e000e */
[----:B------:R-:W-:Y:S04]  /*9d70*/  SHFL.IDX PT, R14, R9, 0x2, 0x181f ;  /* 0x00581f00090e7f89 */ /* 0x000fe800000e0000 */
[----:B------:R1:W-:Y:S01]  /*9d80*/  @!P1 LDGSTS.E.BYPASS.LTC128B.128 [R28+0xc400], desc[UR42][R2.64], !P0 ;  /* 0x0c400000021c9fae */ /* 0x0003e2000c101d6a */
[----:B------:R-:W-:Y:S01]  /*9d90*/  ISETP.GE.AND P1, PT, R12, R5, PT ;  /* 0x000000050c00720c */ /* 0x000fe20003f26270 */
[----:B------:R-:W-:-:S05]  /*9da0*/  VIADD R12, R6, 0x20 ;  /* 0x00000020060c7836 */ /* 0x000fca0000000000 */
[----:B------:R-:W-:Y:S01]  /*9db0*/  ISETP.GE.AND P2, PT, R12, R5, PT ;  /* 0x000000050c00720c */ /* 0x000fe20003f46270 */
[----:B------:R-:W-:Y:S01]  /*9dc0*/  VIADD R12, R6, 0x30 ;  /* 0x00000030060c7836 */ /* 0x000fe20000000000 */
[----:B-1----:R-:W1:Y:S04]  /*9dd0*/  SHFL.IDX PT, R2, R9, 0x1, 0x181f ;  /* 0x00381f0009027f89 */ /* 0x002e6800000e0000 */
[----:B------:R-:W2:Y:S01]  /*9de0*/  SHFL.IDX PT, R28, R9, 0x3, 0x181f ;  /* 0x00781f00091c7f89 */ /* 0x000ea200000e0000 */
[----:B-1----:R-:W-:-:S05]  /*9df0*/  @!P1 LEA R2, P3, R7, R2, 0x1 ;  /* 0x0000000207029211 */ /* 0x002fca00078608ff */
[----:B------:R-:W-:Y:S01]  /*9e00*/  @!P1 IMAD.X R3, RZ, RZ, R21, P3 ;  /* 0x000000ffff039224 */ /* 0x000fe200018e0615 */
[----:B------:R-:W-:-:S05]  /*9e10*/  @!P1 LEA R21, R4, UR38, 0x1 ;  /* 0x0000002604159c11 */ /* 0x000fca000f8e08ff */
[----:B------:R1:W-:Y:S02]  /*9e20*/  @!P1 LDGSTS.E.BYPASS.LTC128B.128 [R21+0xcc00], desc[UR42][R2.64], !P0 ;  /* 0x0cc0000002159fae */ /* 0x0003e4000c101d6a */
[----:B-1----:R-:W-:Y:S02]  /*9e30*/  @!P2 LEA R2, P1, R7, R14, 0x1 ;  /* 0x0000000e0702a211 */ /* 0x002fe400078208ff */
[----:B------:R-:W1:Y:S03]  /*9e40*/  SHFL.IDX PT, R21, R10, 0x3, 0x181f ;  /* 0x00781f000a157f89 */ /* 0x000e6600000e0000 */
[----:B------:R-:W-:Y:S01]  /*9e50*/  @!P2 IMAD.X R3, RZ, RZ, R20, P1 ;  /* 0x000000ffff03a224 */ /* 0x000fe200008e0614 */
[----:B------:R-:W-:Y:S01]  /*9e60*/  @!P2 LEA R20, R4, UR38, 0x1 ;  /* 0x000000260414ac11 */ /* 0x000fe2000f8e08ff */
[----:B------:R-:W3:Y:S01]  /*9e70*/  SHFL.IDX PT, R14, R9, 0x4, 0x181f ;  /* 0x00981f00090e7f89 */ /* 0x000ee200000e0000 */
[----:B------:R-:W-:Y:S01]  /*9e80*/  ISETP.GE.AND P1, PT, R12, R5, PT ;  /* 0x000000050c00720c */ /* 0x000fe20003f26270 */
[----:B------:R-:W-:-:S02]  /*9e90*/  VIADD R12, R6, 0x40 ;  /* 0x00000040060c7836 */ /* 0x000fc40000000000 */
[----:B------:R4:W-:Y:S03]  /*9ea0*/  @!P2 LDGSTS.E.BYPASS.LTC128B.128 [R20+0xd400], desc[UR42][R2.64], !P0 ;  /* 0x0d4000000214afae */ /* 0x0009e6000c101d6a */
[----:B------:R-:W-:Y:S02]  /*9eb0*/  ISETP.GE.AND P2, PT, R12, R5, PT ;  /* 0x000000050c00720c */ /* 0x000fe40003f46270 */
[----:B------:R-:W-:Y:S01]  /*9ec0*/  IADD3 R12, R6, 0x50, RZ ;  /* 0x00000050060c7810 */ /* 0x000fe20007ffe0ff */
[----:B----4-:R-:W4:Y:S04]  /*9ed0*/  SHFL.IDX PT, R20, R10, 0x4, 0x181f ;  /* 0x00981f000a147f89 */ /* 0x010f2800000e0000 */
[----:B--2---:R-:W-:-:S02]  /*9ee0*/  @!P1 LEA R2, P3, R7, R28, 0x1 ;  /* 0x0000001c07029211 */ /* 0x004fc400078608ff */
[----:B------:R-:W2:Y:S03]  /*9ef0*/  SHFL.IDX PT, R28, R9, 0x5, 0x181f ;  /* 0x00b81f00091c7f89 */ /* 0x000ea600000e0000 */
[----:B-1----:R-:W-:Y:S01]  /*9f00*/  @!P1 IMAD.X R3, RZ, RZ, R21, P3 ;  /* 0x000000ffff039224 */ /* 0x002fe200018e0615 */
[----:B------:R-:W-:-:S05]  /*9f10*/  @!P1 LEA R21, R4, UR38, 0x1 ;  /* 0x0000002604159c11 */ /* 0x000fca000f8e08ff */
[----:B------:R3:W-:Y:S02]  /*9f20*/  @!P1 LDGSTS.E.BYPASS.LTC128B.128 [R21+0xdc00], desc[UR42][R2.64], !P0 ;  /* 0x0dc0000002159fae */ /* 0x0007e4000c101d6a */
[----:B---3--:R-:W-:Y:S02]  /*9f30*/  @!P2 LEA R2, P1, R7, R14, 0x1 ;  /* 0x0000000e0702a211 */ /* 0x008fe400078208ff */
[----:B------:R-:W1:Y:S03]  /*9f40*/  SHFL.IDX PT, R21, R10, 0x5, 0x181f ;  /* 0x00b81f000a157f89 */ /* 0x000e6600000e0000 */
[----:B----4-:R-:W-:Y:S01]  /*9f50*/  @!P2 IMAD.X R3, RZ, RZ, R20, P1 ;  /* 0x000000ffff03a224 */ /* 0x010fe200008e0614 */
[----:B------:R-:W-:Y:S01]  /*9f60*/  ISETP.GE.AND P1, PT, R12, R5, PT ;  /* 0x000000050c00720c */ /* 0x000fe20003f26270 */
[----:B------:R-:W3:Y:S01]  /*9f70*/  SHFL.IDX PT, R14, R9, 0x6, 0x181f ;  /* 0x00d81f00090e7f89 */ /* 0x000ee200000e0000 */
[----:B------:R-:W-:Y:S01]  /*9f80*/  @!P2 LEA R20, R4, UR38, 0x1 ;  /* 0x000000260414ac11 */ /* 0x000fe2000f8e08ff */
[----:B------:R-:W-:-:S04]  /*9f90*/  VIADD R12, R6, 0x60 ;  /* 0x00000060060c7836 */ /* 0x000fc80000000000 */
[----:B------:R4:W-:Y:S01]  /*9fa0*/  @!P2 LDGSTS.E.BYPASS.LTC128B.128 [R20+0xe400], desc[UR42][R2.64], !P0 ;  /* 0x0e4000000214afae */ /* 0x0009e2000c101d6a */
[----:B------:R-:W-:Y:S01]  /*9fb0*/  ISETP.GE.AND P2, PT, R12, R5, PT ;  /* 0x000000050c00720c */ /* 0x000fe20003f46270 */
[----:B------:R-:W-:Y:S02]  /*9fc0*/  VIADD R12, R6, 0x70 ;  /* 0x00000070060c7836 */ /* 0x000fe40000000000 */
[----:B----4-:R-:W4:Y:S02]  /*9fd0*/  SHFL.IDX PT, R20, R10, 0x6, 0x181f ;  /* 0x00d81f000a147f89 */ /* 0x010f2400000e0000 */
[C---:B--2---:R-:W-:Y:S02]  /*9fe0*/  @!P1 LEA R2, P3, R7.reuse, R28, 0x1 ;  /* 0x0000001c07029211 */ /* 0x044fe400078608ff */
[----:B------:R-:W-:Y:S03]  /*9ff0*/  SHFL.IDX PT, R10, R10, 0x7, 0x181f ;  /* 0x00f81f000a0a7f89 */ /* 0x000fe600000e0000 */
[----:B-1----:R-:W-:Y:S01]  /*a000*/  @!P1 IMAD.X R3, RZ, RZ, R21, P3 ;  /* 0x000000ffff039224 */ /* 0x002fe200018e0615 */
[----:B------:R-:W-:Y:S01]  /*a010*/  @!P1 LEA R21, R4, UR38, 0x1 ;  /* 0x0000002604159c11 */ /* 0x000fe2000f8e08ff */
[----:B------:R-:W-:Y:S04]  /*a020*/  SHFL.IDX PT, R28, R0, RZ, 0x181f ;  /* 0x00181fff001c7589 */ /* 0x000fe800000e0000 */
[----:B------:R3:W-:Y:S02]  /*a030*/  @!P1 LDGSTS.E.BYPASS.LTC128B.128 [R21+0xec00], desc[UR42][R2.64], !P0 ;  /* 0x0ec0000002159fae */ /* 0x0007e4000c101d6a */
[----:B---3--:R-:W-:-:S02]  /*a040*/  @!P2 LEA R2, P1, R7, R14, 0x1 ;  /* 0x0000000e0702a211 */ /* 0x008fc400078208ff */
[----:B------:R-:W1:Y:S01]  /*a050*/  SHFL.IDX PT, R14, R9, 0x7, 0x181f ;  /* 0x00f81f00090e7f89 */ /* 0x000e6200000e0000 */
[----:B------:R-:W-:Y:S02]  /*a060*/  @!P2 LEA R21, R4, UR38, 0x1 ;  /* 0x000000260415ac11 */ /* 0x000fe4000f8e08ff */
[----:B----4-:R-:W-:Y:S01]  /*a070*/  @!P2 IMAD.X R3, RZ, RZ, R20, P1 ;  /* 0x000000ffff03a224 */ /* 0x010fe200008e0614 */
[----:B------:R-:W-:Y:S01]  /*a080*/  ISETP.GE.AND P1, PT, R12, R5, PT ;  /* 0x000000050c00720c */ /* 0x000fe20003f26270 */
[----:B------:R-:W2:Y:S01]  /*a090*/  SHFL.IDX PT, R20, R8, RZ, 0x181f ;  /* 0x00181fff08147589 */ /* 0x000ea200000e0000 */
[----:B------:R-:W-:-:S03]  /*a0a0*/  VIADD R12, R6, 0x80 ;  /* 0x00000080060c7836 */ /* 0x000fc60000000000 */
[----:B------:R3:W-:Y:S02]  /*a0b0*/  @!P2 LDGSTS.E.BYPASS.LTC128B.128 [R21+0xf400], desc[UR42][R2.64], !P0 ;  /* 0x0f4000000215afae */ /* 0x0007e4000c101d6a */
[----:B------:R-:W-:Y:S01]  /*a0c0*/  ISETP.GE.AND P2, PT, R12, R5, PT ;  /* 0x000000050c00720c */ /* 0x000fe20003f46270 */
[----:B------:R-:W-:Y:S01]  /*a0d0*/  VIADD R12, R6, 0x90 ;  /* 0x00000090060c7836 */ /* 0x000fe20000000000 */
[----:B------:R-:W-:Y:S04]  /*a0e0*/  SHFL.IDX PT, R9, R8, 0x2, 0x181f ;  /* 0x00581f0008097f89 */ /* 0x000fe800000e0000 */
[----:B---3--:R-:W-:Y:S02]  /*a0f0*/  @!P1 LEA R21, R4, UR38, 0x1 ;  /* 0x0000002604159c11 */ /* 0x008fe4000f8e08ff */
[----:B-1----:R-:W-:-:S02]  /*a100*/  @!P1 LEA R2, P3, R7, R14, 0x1 ;  /* 0x0000000e07029211 */ /* 0x002fc400078608ff */
[----:B------:R-:W1:Y:S03]  /*a110*/  SHFL.IDX PT, R14, R0, 0x1, 0x181f ;  /* 0x00381f00000e7f89 */ /* 0x000e6600000e0000 */
[----:B------:R-:W-:Y:S02]  /*a120*/  @!P1 IMAD.X R3, RZ, RZ, R10, P3 ;  /* 0x000000ffff039224 */ /* 0x000fe400018e060a */
[----:B------:R-:W3:Y:S04]  /*a130*/  SHFL.IDX PT, R10, R8, 0x1, 0x181f ;  /* 0x00381f00080a7f89 */ /* 0x000ee800000e0000 */
[----:B------:R4:W-:Y:S04]  /*a140*/  @!P1 LDGSTS.E.BYPASS.LTC128B.128 [R21+0xfc00], desc[UR42][R2.64], !P0 ;  /* 0x0fc0000002159fae */ /* 0x0009e8000c101d6a */
[----:B------:R-:W-:Y:S01]  /*a150*/  SHFL.IDX PT, R8, R8, 0x3, 0x181f ;  /* 0x00781f0008087f89 */ /* 0x000fe200000e0000 */
[----:B----4-:R-:W-:-:S02]  /*a160*/  @!P2 LEA R2, P1, R7, R28, 0x1 ;  /* 0x0000001c0702a211 */ /* 0x010fc400078208ff */
[----:B------:R-:W-:-:S03]  /*a170*/  @!P2 LEA R28, R4, UR38, 0x1 ;  /* 0x00000026041cac11 */ /* 0x000fc6000f8e08ff */
[----:B--2---:R-:W-:Y:S01]  /*a180*/  @!P2 IMAD.X R3, RZ, RZ, R20, P1 ;  /* 0x000000ffff03a224 */ /* 0x004fe200008e0614 */
[----:B------:R-:W-:Y:S01]  /*a190*/  ISETP.GE.AND P1, PT, R12, R5, PT ;  /* 0x000000050c00720c */ /* 0x000fe20003f26270 */
[----:B------:R-:W2:Y:S01]  /*a1a0*/  SHFL.IDX PT, R20, R0, 0x2, 0x181f ;  /* 0x00581f0000147f89 */ /* 0x000ea200000e0000 */
[----:B------:R-:W-:-:S03]  /*a1b0*/  VIADD R12, R6, 0xa0 ;  /* 0x000000a0060c7836 */ /* 0x000fc60000000000 */
[----:B------:R1:W-:Y:S02]  /*a1c0*/  @!P2 LDGSTS.E.BYPASS.LTC128B.128 [R28+0x10400], desc[UR42][R2.64], !P0 ;  /* 0x10400000021cafae */ /* 0x0003e4000c101d6a */
[----:B------:R-:W-:-:S06]  /*a1d0*/  ISETP.GE.AND P2, PT, R12, R5, PT ;  /* 0x000000050c00720c */ /* 0x000fcc0003f46270 */
[----:B------:R-:W-:Y:S02]  /*a1e0*/  @!P1 LEA R21, R4, UR38, 0x1 ;  /* 0x0000002604159c11 */ /* 0x000fe4000f8e08ff */
[----:B-1----:R-:W-:Y:S02]  /*a1f0*/  @!P1 LEA R2, P3, R7, R14, 0x1 ;  /* 0x0000000e07029211 */ /* 0x002fe400078608ff */
[----:B------:R1:W4:Y:S03]  /*a200*/  SHFL.IDX PT, R14, R0, 0x3, 0x181f ;  /* 0x00781f00000e7f89 */ /* 0x00032600000e0000 */
[----:B---3--:R-:W-:-:S05]  /*a210*/  @!P1 IMAD.X R3, RZ, RZ, R10, P3 ;  /* 0x000000ffff039224 */ /* 0x008fca00018e060a */
[----:B------:R2:W-:Y:S02]  /*a220*/  @!P1 LDGSTS.E.BYPASS.LTC128B.128 [R21+0x10c00], desc[UR42][R2.64], !P0 ;  /* 0x10c0000002159fae */ /* 0x0005e4000c101d6a */
[----:B--2---:R-:W-:-:S05]  /*a230*/  @!P2 LEA R2, P1, R7, R20, 0x1 ;  /* 0x000000140702a211 */ /* 0x004fca00078208ff */
[----:B------:R-:W-:Y:S01]  /*a240*/  @!P2 IMAD.X R3, RZ, RZ, R9, P1 ;  /* 0x000000ffff03a224 */ /* 0x000fe200008e0609 */
[----:B------:R-:W-:-:S05]  /*a250*/  @!P2 LEA R9, R4, UR38, 0x1 ;  /* 0x000000260409ac11 */ /* 0x000fca000f8e08ff */
[----:B----4-:R1:W-:Y:S02]  /*a260*/  @!P2 LDGSTS.E.BYPASS.LTC128B.128 [R9+0x11400], desc[UR42][R2.64], !P0 ;  /* 0x114000000209afae */ /* 0x0103e4000c101d6a */
.L_x_140:
[----:B------:R-:W-:Y:S02]  /*a270*/  VIADD R6, R6, 0xb0 ;  /* 0x000000b006067836 */ /* 0x000fe40000000000 */
[----:B-1----:R-:W-:-:S03]  /*a280*/  IMAD.MOV.U32 R0, RZ, RZ, 0x1 ;  /* 0x00000001ff007424 */ /* 0x002fc600078e00ff */
[----:B------:R-:W-:Y:S02]  /*a290*/  ISETP.GE.AND P1, PT, R6, R5, PT ;  /* 0x000000050600720c */ /* 0x000fe40003f26270 */
[----:B------:R-:W-:-:S11]  /*a2a0*/  SHF.L.U32 R0, R0, 0x1f, RZ ;  /* 0x0000001f00007819 */ /* 0x000fd600000006ff */
[----:B------:R-:W-:Y:S02]  /*a2b0*/  @!P1 LEA R2, P2, R7, R14, 0x1 ;  /* 0x0000000e07029211 */ /* 0x000fe400078408ff */
[----:B------:R-:W-:Y:S02]  /*a2c0*/  @!P1 LEA R5, R4, UR38, 0x1 ;  /* 0x0000002604059c11 */ /* 0x000fe4000f8e08ff */
[----:B------:R-:W-:-:S05]  /*a2d0*/  @!P1 IADD3.X R3, RZ, R8, RZ, P2, !PT ;  /* 0x00000008ff039210 */ /* 0x000fca00017fe4ff */
[----:B------:R-:W-:Y:S01]  /*a2e0*/  @!PT LDS RZ, [RZ] ;  /* 0x00000000fffff984 */ /* 0x000fe20000000800 */
[----:B------:R-:W-:Y:S01]  /*a2f0*/  @!PT LDS RZ, [RZ] ;  /* 0x00000000fffff984 */ /* 0x000fe20000000800 */
[----:B------:R-:W-:Y:S01]  /*a300*/  @!PT LDS RZ, [RZ] ;  /* 0x00000000fffff984 */ /* 0x000fe20000000800 */
[----:B------:R1:W-:Y:S01]  /*a310*/  @!P1 LDGSTS.E.BYPASS.LTC128B.128 [R5+0x11c00], desc[UR42][R2.64], !P0 ;  /* 0x11c0000002059fae */ /* 0x0003e2000c101d6a */
[----:B------:R-:W-:Y:S01]  /*a320*/  NOP ;  /* 0x0000000000007918 */ /* 0x000fe20000000000 */
[----:B------:R-:W-:Y:S02]  /*a330*/  SYNCS.ARRIVE.TRANS64.RED.A0T1 RZ, [UR38+0x30800], RZ ;  /* 0x030800ffffff79a7 */ /* 0x000fe40008200426 */
[----:B------:R-:W-:Y:S01]  /*a340*/  ARRIVES.LDGSTSBAR.64.TRANSCNT [UR38+0x30800] ;  /* 0x03080000ff0079b0 */ /* 0x000fe20008000aa6 */
[----:B------:R-:W-:Y:S01]  /*a350*/  NOP ;  /* 0x0000000000007918 */ /* 0x000fe20000000000 */
[----:B------:R-:W-:Y:S01]  /*a360*/  SYNCS.ARRIVE.TRANS64.A1T0 RZ, [UR38+0x30800], RZ ;  /* 0x030800ffffff79a7 */ /* 0x000fe20008100026 */
[----:B------:R-:W-:-:S05]  /*a370*/  VIADD R7, R25, 0xfffffffe ;  /* 0xfffffffe19077836 */ /* 0x000fca0000000000 */
[----:B------:R-:W-:Y:S01]  /*a380*/  ISETP.GE.AND P1, PT, R7, R23, PT ;  /* 0x000000170700720c */ /* 0x000fe20003f26270 */
[----:B------:R-:W2:Y:S02]  /*a390*/  SYNCS.PHASECHK.TRANS64.TRYWAIT P0, [UR38+0x30820], R0 ;  /* 0x03082000ff0075a7 */ /* 0x000ea40008000166 */
[----:B-12---:R-:W-:Y:S10]  /*a3a0*/  @!P0 BRA `(.L_x_51) ;  /* 0x0000002800b08947 */ /* 0x006ff40003800000 */
.L_x_141:
[----:B------:R-:W-:Y:S02]  /*a3b0*/  IMAD.MOV.U32 R8, RZ, RZ, 0x1 ;  /* 0x00000001ff087424 */ /* 0x000fe400078e00ff */
[----:B-1----:R-:W-:Y:S01]  /*a3c0*/  IMAD.MOV.U32 R0, RZ, RZ, RZ ;  /* 0x000000ffff007224 */ /* 0x002fe200078e00ff */
[----:B------:R-:W-:Y:S06]  /*a3d0*/  @!P1 BRA `(.L_x_52) ;  /* 0x0000001000d09947 */ /* 0x000fec0003800000 */
[----:B------:R-:W-:Y:S01]  /*a3e0*/  UIADD3 UR4, UR40, 0x1, URZ ;  /* 0x0000000128047890 */ /* 0x000fe2000fffe03f */
[----:B------:R-:W1:Y:S01]  /*a3f0*/  S2R R4, SR_TID.X ;  /* 0x0000000000047919 */ /* 0x000e620000002100 */
[----:B------:R-:W-:Y:S01]  /*a400*/  LOP3.LUT R23, RZ, R23, RZ, 0x33, !PT ;  /* 0x00000017ff177212 */ /* 0x000fe200078e33ff */
[----:B------:R-:W-:-:S03]  /*a410*/  IMAD.MOV.U32 R8, RZ, RZ, 0x1 ;  /* 0x00000001ff087424 */ /* 0x000fc600078e00ff */
[----:B------:R-:W-:-:S05]  /*a420*/  IMAD R24, R24, UR4, RZ ;  /* 0x0000000418187c24 */ /* 0x000fca000f8e02ff */
[----:B------:R-:W-:-:S05]  /*a430*/  VIMNMX R24, R24, UR39, PT ;  /* 0x0000002718187c48 */ /* 0x000fca000bfe0100 */
[----:B------:R-:W-:-:S05]  /*a440*/  IMAD.MOV R2, RZ, RZ, -R24 ;  /* 0x000000ffff027224 */ /* 0x000fca00078e0a18 */
[----:B------:R-:W-:Y:S02]  /*a450*/  VIADDMNMX R23, R2, 0x1, R23, !PT ;  /* 0x0000000102177846 */ /* 0x000fe40007800117 */
[----:B------:R-:W-:-:S03]  /*a460*/  LOP3.LUT R2, RZ, R24, RZ, 0x33, !PT ;  /* 0x00000018ff027212 */ /* 0x000fc600078e33ff */
[----:B------:R-:W-:Y:S02]  /*a470*/  VIADD R3, R23, 0xfffffffe ;  /* 0xfffffffe17037836 */ /* 0x000fe40000000000 */
[----:B------:R-:W-:-:S03]  /*a480*/  IMAD.IADD R9, R24, 0x1, R23 ;  /* 0x0000000118097824 */ /* 0x000fc600078e0217 */
[----:B------:R-:W-:Y:S02]  /*a490*/  ISETP.NE.AND P0, PT, R3, R2, PT ;  /* 0x000000020300720c */ /* 0x000fe40003f05270 */
[----:B-1----:R-:W-:Y:S01]  /*a4a0*/  LOP3.LUT R6, R4, 0x1f, RZ, 0xc0, !PT ;  /* 0x0000001f04067812 */ /* 0x002fe200078ec0ff */
[----:B------:R-:W-:Y:S01]  /*a4b0*/  IMAD.MOV.U32 R4, RZ, RZ, R16 ;  /* 0x000000ffff047224 */ /* 0x000fe200078e0010 */
[----:B------:R-:W-:-:S09]  /*a4c0*/  LOP3.LUT R10, R9, 0x1, RZ, 0xc0, !PT ;  /* 0x00000001090a7812 */ /* 0x000fd200078ec0ff */
[----:B------:R-:W-:Y:S05]  /*a4d0*/  @!P0 BRA `(.L_x_53) ;  /* 0x0000000c00148947 */ /* 0x000fea0003800000 */
[----:B------:R-:W-:Y:S01]  /*a4e0*/  BSSY B0, `(.L_x_53) ;  /* 0x00000c4000007945 */ /* 0x000fe20003800000 */
[----:B------:R-:W-:Y:S02]  /*a4f0*/  IMAD.IADD R9, R9, 0x1, -R10 ;  /* 0x0000000109097824 */ /* 0x000fe400078e0a0a */
[----:B------:R-:W-:Y:S02]  /*a500*/  IMAD.MOV.U32 R11, RZ, RZ, 0x1 ;  /* 0x00000001ff0b7424 */ /* 0x000fe400078e00ff */
[----:B------:R-:W-:-:S07]  /*a510*/  IMAD.MOV.U32 R4, RZ, RZ, R16 ;  /* 0x000000ffff047224 */ /* 0x000fce00078e0010 */
.L_x_80:
[----:B------:R-:W-:Y:S01]  /*a520*/  LOP3.LUT P0, RZ, R17, 0x2, RZ, 0xc0, !PT ;  /* 0x0000000211ff7812 */ /* 0x000fe2000780c0ff */
[----:B------:R-:W-:Y:S01]  /*a530*/  VIADD R9, R9, 0xfffffffe ;  /* 0xfffffffe09097836 */ /* 0x000fe20000000000 */
[----:B------:R-:W-:Y:S04]  /*a540*/  BSSY B1, `(.L_x_54) ;  /* 0x000005b000017945 */ /* 0x000fe80003800000 */
[----:B------:R-:W-:-:S07]  /*a550*/  ISETP.NE.AND P1, PT, R9, RZ, PT ;  /* 0x000000ff0900720c */ /* 0x000fce0003f25270 */
[----:B------:R-:W-:Y:S06]  /*a560*/  @!P0 BRA `(.L_x_55) ;  /* 0x0000000400608947 */ /* 0x000fec0003800000 */
[----:B------:R-:W-:Y:S01]  /*a570*/  LOP3.LUT P0, RZ, R17, 0x1, RZ, 0xc0, !PT ;  /* 0x0000000111ff7812 */ /* 0x000fe2000780c0ff */
[----:B------:R-:W-:Y:S01]  /*a580*/  IMAD.MOV.U32 R12, RZ, RZ, R7 ;  /* 0x000000ffff0c7224 */ /* 0x000fe200078e0007 */
[----:B------:R-:W-:-:S11]  /*a590*/  SHF.L.U32 R8, R11, 0x1f, RZ ;  /* 0x0000001f0b087819 */ /* 0x000fd600000006ff */
[----:B------:R-:W-:Y:S05]  /*a5a0*/  @!P0 BRA `(.L_x_56) ;  /* 0x00000000004c8947 */ /* 0x000fea0003800000 */
[----:B------:R-:W1:Y:S01]  /*a5b0*/  LDC R12, c[0x0][0x43c] ;  /* 0x00010f00ff0c7b82 */ /* 0x000e620000000800 */
[----:B------:R-:W-:Y:S01]  /*a5c0*/  MOV R13, R7 ;  /* 0x00000007000d7202 */ /* 0x000fe20000000f00 */
[----:B------:R-:W-:Y:S01]  /*a5d0*/  ULDC.64 UR4, c[0x0][0x428] ;  /* 0x00010a0000047ab9 */ /* 0x000fe20000000a00 */
[----:B-1----:R-:W-:-:S13]  /*a5e0*/  ISETP.NE.AND P0, PT, R12, 0x1, PT ;  /* 0x000000010c00780c */ /* 0x002fda0003f05270 */
[----:B------:R-:W1:Y:S02]  /*a5f0*/  @P0 LDC.64 R2, c[0x0][0x440] ;  /* 0x00011000ff020b82 */ /* 0x000e640000000a00 */
[----:B-1----:R-:W-:-:S05]  /*a600*/  @P0 IMAD.HI.U32 R2, R7, R2, RZ ;  /* 0x0000000207020227 */ /* 0x002fca00078e00ff */
[----:B------:R-:W-:Y:S01]  /*a610*/  @P0 SHF.R.U32.HI R13, RZ, R3, R2 ;  /* 0x00000003ff0d0219 */ /* 0x000fe20000011602 */
[----:B------:R-:W-:-:S03]  /*a620*/  IMAD R2, R22, UR4, RZ ;  /* 0x0000000416027c24 */ /* 0x000fc6000f8e02ff */
[--C-:B------:R-:W-:Y:S01]  /*a630*/  SHF.R.S32.HI R3, RZ, 0x1f, R13.reuse ;  /* 0x0000001fff037819 */ /* 0x100fe2000001140d */
[----:B------:R-:W-:Y:S02]  /*a640*/  IMAD R5, R19, UR5, R2 ;  /* 0x0000000513057c24 */ /* 0x000fe4000f8e0202 */
[----:B------:R-:W-:-:S04]  /*a650*/  IMAD.MOV.U32 R2, RZ, RZ, R13 ;  /* 0x000000ffff027224 */ /* 0x000fc800078e000d */
[----:B------:R-:W-:Y:S01]  /*a660*/  IMAD.WIDE.U32 R2, R19, UR4, R2 ;  /* 0x0000000413027c25 */ /* 0x000fe2000f8e0002 */
[----:B------:R-:W-:-:S03]  /*a670*/  ULDC.64 UR4, c[0x0][0x418] ;  /* 0x0001060000047ab9 */ /* 0x000fc60000000a00 */
[----:B------:R-:W-:Y:S01]  /*a680*/  IMAD.IADD R3, R5, 0x1, R3 ;  /* 0x0000000105037824 */ /* 0x000fe200078e0203 */
[----:B------:R-:W-:-:S04]  /*a690*/  LEA R4, P0, R2, UR4, 0x2 ;  /* 0x0000000402047c11 */ /* 0x000fc8000f8010ff */
[----:B------:R-:W-:-:S05]  /*a6a0*/  LEA.HI.X R5, R2, UR5, R3, 0x2, P0 ;  /* 0x0000000502057c11 */ /* 0x000fca00080f1403 */
[----:B------:R1:W5:Y:S01]  /*a6b0*/  LDG.E R4, desc[UR42][R4.64] ;  /* 0x0000002a04047981 */ /* 0x000362000c1e1900 */
[----:B------:R-:W-:-:S04]  /*a6c0*/  IMAD.MOV R2, RZ, RZ, -R13 ;  /* 0x000000ffff027224 */ /* 0x000fc800078e0a0d */
[----:B------:R-:W-:-:S07]  /*a6d0*/  IMAD R12, R12, R2, R7 ;  /* 0x000000020c0c7224 */ /* 0x000fce00078e0207 */
.L_x_56:
[----:B------:R-:W2:Y:S01]  /*a6e0*/  SYNCS.PHASECHK.TRANS64.TRYWAIT P0, [UR38+0x30848], R8 ;  /* 0x03084808ff0075a7 */ /* 0x000ea20008000166 */
[----:B------:R-:W-:Y:S01]  /*a6f0*/  BSSY B2, `(.L_x_57) ;  /* 0x0000003000027945 */ /* 0x000fe20003800000 */
[----:B------:R-:W-:-:S03]  /*a700*/  ISETP.NE.AND P2, PT, R27, RZ, PT ;  /* 0x000000ff1b00720c */ /* 0x000fc60003f45270 */
[----:B--2---:R-:W-:Y:S10]  /*a710*/  @!P0 BRA `(.L_x_58) ;  /* 0x0000002400ec8947 */ /* 0x004ff40003800000 */
.L_x_142:
[----:B------:R-:W-:Y:S05]  /*a720*/  BSYNC B2 ;  /* 0x0000000000027941 */ /* 0x000fea0003800000 */
.L_x_57:
[----:B------:R-:W-:Y:S04]  /*a730*/  BSSY B2, `(.L_x_59) ;  /* 0x0000007000027945 */ /* 0x000fe80003800000 */
[----:B------:R-:W-:Y:S05]  /*a740*/  @P2 BRA `(.L_x_60) ;  /* 0x0000000000142947 */ /* 0x000fea0003800000 */
[----:B------:R-:W-:Y:S01]  /*a750*/  ISETP.NE.AND P0, PT, R6, RZ, PT ;  /* 0x000000ff0600720c */ /* 0x000fe20003f05270 */
[----:B------:R-:W-:-:S04]  /*a760*/  IMAD.MOV.U32 R2, RZ, RZ, 0x6000 ;  /* 0x00006000ff027424 */ /* 0x000fc800078e00ff */
[----:B------:R3:W-:Y:S08]  /*a770*/  SYNCS.ARRIVE.TRANS64 RZ, [UR38+0x30838], R2 ;  /* 0x03083802ffff79a7 */ /* 0x0007f00008000026 */
[----:B---3--:R-:W-:Y:S05]  /*a780*/  @!P0 BRA `(.L_x_60) ;  /* 0x0000000000048947 */ /* 0x008fea0003800000 */
[----:B------:R-:W-:Y:S01]  /*a790*/  BPT.TRAP 0x1 ;  /* 0x000000040000795c */ /* 0x000fe20000300000 */
.L_x_60:
[----:B------:R-:W-:Y:S05]  /*a7a0*/  BSYNC B2 ;  /* 0x0000000000027941 */ /* 0x000fea0003800000 */
.L_x_59:
[----:B-1----:R-:W-:Y:S01]  /*a7b0*/  IMAD.MOV.U32 R5, RZ, RZ, RZ ;  /* 0x000000ffff057224 */ /* 0x002fe200078e00ff */
[----:B------:R-:W-:Y:S01]  /*a7c0*/  ULDC.64 UR4, c[0x0][0x198] ;  /* 0x0000660000047ab9 */ /* 0x000fe20000000a00 */
[----:B------:R-:W-:Y:S01]  /*a7d0*/  PLOP3.LUT P0, PT, PT, PT, PT, 0x80, 0x0 ;  /* 0x000000000000781c */ /* 0x000fe20003f0f070 */
[----:B------:R-:W-:Y:S01]  /*a7e0*/  UIADD3 UR4, UP0, UR4, 0x370, URZ ;  /* 0x0000037004047890 */ /* 0x000fe2000ff1e03f */
[----:B------:R-:W-:Y:S01]  /*a7f0*/  IMAD R2, R12, 0xc0, RZ ;  /* 0x000000c00c027824 */ /* 0x000fe200078e02ff */
[----:B------:R-:W-:Y:S01]  /*a800*/  R2UR UR34, R5 ;  /* 0x00000000052272ca */ /* 0x000fe200000e0000 */
[----:B------:R-:W-:Y:S02]  /*a810*/  UIADD3 UR32, UR38, 0x18400, URZ ;  /* 0x0001840026207890 */ /* 0x000fe4000fffe03f */
[----:B------:R-:W-:Y:S02]  /*a820*/  UIADD3 UR33, UR38, 0x30838, URZ ;  /* 0x0003083826217890 */ /* 0x000fe4000fffe03f */
[----:B------:R-:W-:Y:S01]  /*a830*/  UIADD3.X UR5, URZ, UR5, URZ, UP0, !UPT ;  /* 0x000000053f057290 */ /* 0x000fe200087fe43f */
[----:B------:R-:W-:Y:S01]  /*a840*/  UMOV UR6, 0x0 ;  /* 0x0000000000067882 */ /* 0x000fe20000000000 */
[----:B------:R-:W-:-:S10]  /*a850*/  UMOV UR7, 0x14f00000 ;  /* 0x14f0000000077882 */ /* 0x000fd40000000000 */
.L_x_61:
[----:B------:R-:W-:-:S13]  /*a860*/  @P0 ELECT P3, URZ, PT ;  /* 0x00000000003f082f */ /* 0x000fda0003860000 */
[----:B-----5:R-:W-:Y:S02]  /*a870*/  @P3 R2UR UR37, R4 ;  /* 0x00000000042532ca */ /* 0x020fe400000e0000 */
[----:B------:R-:W-:Y:S02]  /*a880*/  @P3 R2UR UR35, R2 ;  /* 0x00000000022332ca */ /* 0x000fe400000e0000 */
[----:B------:R-:W-:Y:S02]  /*a890*/  @P3 PLOP3.LUT P0, PT, P3, PT, PT, 0x8, 0x0 ;  /* 0x000000000000381c */ /* 0x000fe40001f0e170 */
[----:B------:R-:W-:-:S09]  /*a8a0*/  PLOP3.LUT P3, PT, PT, PT, PT, 0x8, 0x0 ;  /* 0x000000000000781c */ /* 0x000fd20003f6e170 */
[----:B------:R1:W-:Y:S02]  /*a8b0*/  UTMALDG.4D [UR32], [UR4], desc[UR6] ;  /* 0x00000620040075b4 */ /* 0x0003e40008019000 */
[----:B-1----:R-:W-:Y:S05]  /*a8c0*/  @P0 BRA.U.ANY `(.L_x_61) ;  /* 0xfffffffd00e40947 */ /* 0x002fea000393ffff */
[----:B------:R-:W1:Y:S01]  /*a8d0*/  SYNCS.PHASECHK.TRANS64.TRYWAIT P0, [UR38+0x30860], R8 ;  /* 0x03086008ff0075a7 */ /* 0x000e620008000166 */
[----:B------:R-:W-:Y:S04]  /*a8e0*/  BSSY B2, `(.L_x_62) ;  /* 0x0000002000027945 */ /* 0x000fe80003800000 */
[----:B-1----:R-:W-:Y:S05]  /*a8f0*/  @!P0 BRA `(.L_x_63) ;  /* 0x00000024008c8947 */ /* 0x002fea0003800000 */
.L_x_143:
[----:B------:R-:W-:Y:S05]  /*a900*/  BSYNC B2 ;  /* 0x0000000000027941 */ /* 0x000fea0003800000 */
.L_x_62:
[----:B------:R-:W-:Y:S01]  /*a910*/  BSSY B2, `(.L_x_64) ;  /* 0x0000009000027945 */ /* 0x000fe20003800000 */
[----:B------:R-:W-:Y:S02]  /*a920*/  IMAD.MOV.U32 R2, RZ, RZ, 0x0 ;  /* 0x00000000ff027424 */ /* 0x000fe400078e00ff */
[----:B-12---:R-:W-:Y:S01]  /*a930*/  IMAD.MOV.U32 R3, RZ, RZ, 0x14f00000 ;  /* 0x14f00000ff037424 */ /* 0x006fe200078e00ff */
[----:B------:R-:W-:Y:S06]  /*a940*/  @P2 BRA `(.L_x_65) ;  /* 0x0000000000142947 */ /* 0x000fec0003800000 */
[----:B------:R-:W-:Y:S01]  /*a950*/  ISETP.NE.AND P0, PT, R6, RZ, PT ;  /* 0x000000ff0600720c */ /* 0x000fe20003f05270 */
[----:B------:R-:W-:-:S04]  /*a960*/  IMAD.MOV.U32 R8, RZ, RZ, 0x6000 ;  /* 0x00006000ff087424 */ /* 0x000fc800078e00ff */
[----:B------:R1:W-:Y:S08]  /*a970*/  SYNCS.ARRIVE.TRANS64 RZ, [UR38+0x30850], R8 ;  /* 0x03085008ffff79a7 */ /* 0x0003f00008000026 */
[----:B-1----:R-:W-:Y:S05]  /*a980*/  @!P0 BRA `(.L_x_65) ;  /* 0x0000000000048947 */ /* 0x002fea0003800000 */
[----:B------:R-:W-:Y:S01]  /*a990*/  BPT.TRAP 0x1 ;  /* 0x000000040000795c */ /* 0x000fe20000300000 */
.L_x_65:
[----:B------:R-:W-:Y:S05]  /*a9a0*/  BSYNC B2 ;  /* 0x0000000000027941 */ /* 0x000fea0003800000 */
.L_x_64:
[----:B------:R-:W-:Y:S01]  /*a9b0*/  R2UR UR7, R3 ;  /* 0x00000000030772ca */ /* 0x000fe200000e0000 */
[----:B------:R-:W-:Y:S01]  /*a9c0*/  ULDC.64 UR4, c[0x0][0x198] ;  /* 0x0000660000047ab9 */ /* 0x000fe20000000a00 */
[----:B------:R-:W-:Y:S01]  /*a9d0*/  R2UR UR10, R5 ;  /* 0x00000000050a72ca */ /* 0x000fe200000e0000 */
[----:B------:R-:W-:Y:S01]  /*a9e0*/  UIADD3 UR4, UP0, UR4, 0x470, URZ ;  /* 0x0000047004047890 */ /* 0x000fe2000ff1e03f */
[----:B------:R-:W-:Y:S01]  /*a9f0*/  R2UR UR6, R2 ;  /* 0x00000000020672ca */ /* 0x000fe200000e0000 */
[----:B------:R-:W-:Y:S01]  /*aa00*/  IMAD R2, R18, 0xc0, RZ ;  /* 0x000000c012027824 */ /* 0x000fe200078e02ff */
[----:B------:R-:W-:Y:S01]  /*aa10*/  PLOP3.LUT P0, PT, PT, PT, PT, 0x80, 0x0 ;  /* 0x000000000000781c */ /* 0x000fe20003f0f070 */
[----:B------:R-:W-:Y:S02]  /*aa20*/  UIADD3 UR8, UR38, 0x400, URZ ;  /* 0x0000040026087890 */ /* 0x000fe4000fffe03f */
[----:B------:R-:W-:Y:S02]  /*aa30*/  UIADD3 UR9, UR38, 0x30850, URZ ;  /* 0x0003085026097890 */ /* 0x000fe4000fffe03f */
[----:B------:R-:W-:-:S12]  /*aa40*/  UIADD3.X UR5, URZ, UR5, URZ, UP0, !UPT ;  /* 0x000000053f057290 */ /* 0x000fd800087fe43f */
.L_x_66:
[----:B------:R-:W-:-:S13]  /*aa50*/  @P0 ELECT P2, URZ, PT ;  /* 0x00000000003f082f */ /* 0x000fda0003840000 */
[----:B------:R-:W-:Y:S01]  /*aa60*/  @P2 R2UR UR13, R16 ;  /* 0x00000000100d22ca */ /* 0x000fe200000e0000 */
[----:B------:R-:W-:Y:S01]  /*aa70*/  UMOV UR12, UR36 ;  /* 0x00000024000c7c82 */ /* 0x000fe20008000000 */
[----:B------:R-:W-:Y:S02]  /*aa80*/  @P2 R2UR UR11, R2 ;  /* 0x00000000020b22ca */ /* 0x000fe400000e0000 */
[----:B------:R-:W-:Y:S02]  /*aa90*/  @P2 PLOP3.LUT P0, PT, P2, PT, PT, 0x8, 0x0 ;  /* 0x000000000000281c */ /* 0x000fe4000170e170 */
[----:B------:R-:W-:-:S09]  /*aaa0*/  PLOP3.LUT P2, PT, PT, PT, PT, 0x8, 0x0 ;  /* 0x000000000000781c */ /* 0x000fd20003f4e170 */
[----:B------:R1:W-:Y:S02]  /*aab0*/  UTMALDG.4D [UR8], [UR4], desc[UR6] ;  /* 0x00000608040075b4 */ /* 0x0003e40008019000 */
[----:B-1----:R-:W-:Y:S05]  /*aac0*/  @P0 BRA.U.ANY `(.L_x_66) ;  /* 0xfffffffd00e00947 */ /* 0x002fea000393ffff */
[----:B------:R-:W-:Y:S02]  /*aad0*/  IMAD.MOV.U32 R18, RZ, RZ, R12 ;  /* 0x000000ffff127224 */ /* 0x000fe400078e000c */
[----:B------:R-:W-:-:S07]  /*aae0*/  IMAD.MOV.U32 R16, RZ, RZ, R4 ;  /* 0x000000ffff107224 */ /* 0x000fce00078e0004 */
.L_x_55:
[----:B------:R-:W-:Y:S05]  /*aaf0*/  BSYNC B1 ;  /* 0x0000000000017941 */ /* 0x000fea0003800000 */
.L_x_54:
[----:B------:R-:W-:Y:S01]  /*ab00*/  LOP3.LUT P0, RZ, R17, 0x2, RZ, 0xc0, !PT ;  /* 0x0000000211ff7812 */ /* 0x000fe2000780c0ff */
[----:B------:R-:W-:Y:S01]  /*ab10*/  BSSY B1, `(.L_x_67) ;  /* 0x000005d000017945 */ /* 0x000fe20003800000 */
[----:B------:R-:W-:-:S11]  /*ab20*/  LOP3.LUT R8, R11, 0x1, RZ, 0x3c, !PT ;  /* 0x000000010b087812 */ /* 0x000fd600078e3cff */
[----:B------:R-:W-:Y:S05]  /*ab30*/  @!P0 BRA `(.L_x_68) ;  /* 0x0000000400688947 */ /* 0x000fea0003800000 */
[----:B------:R-:W-:Y:S01]  /*ab40*/  LOP3.LUT P0, RZ, R17, 0x1, RZ, 0xc0, !PT ;  /* 0x0000000111ff7812 */ /* 0x000fe2000780c0ff */
[----:B------:R-:W-:Y:S01]  /*ab50*/  VIADD R13, R7, 0xffffffff ;  /* 0xffffffff070d7836 */ /* 0x000fe20000000000 */
[----:B------:R-:W-:-:S11]  /*ab60*/  SHF.L.U32 R12, R8, 0x1f, RZ ;  /* 0x0000001f080c7819 */ /* 0x000fd600000006ff */
[----:B------:R-:W-:Y:S05]  /*ab70*/  @!P0 BRA `(.L_x_69) ;  /* 0x00000000004c8947 */ /* 0x000fea0003800000 */
[----:B------:R-:W1:Y:S01]  /*ab80*/  LDC R14, c[0x0][0x43c] ;  /* 0x00010f00ff0e7b82 */ /* 0x000e620000000800 */
[----:B------:R-:W-:Y:S01]  /*ab90*/  IMAD.MOV.U32 R15, RZ, RZ, R13 ;  /* 0x000000ffff0f7224 */ /* 0x000fe200078e000d */
        /* <DEDUP_REMOVED lines=10> */
[----:B------:R-:W-:-:S04]  /*ac40*/  ULDC.64 UR4, c[0x0][0x418] ;  /* 0x0001060000047ab9 */ /* 0x000fc80000000a00 */
[----:B------:R-:W-:Y:S02]  /*ac50*/  IADD3 R3, R5, R3, RZ ;  /* 0x0000000305037210 */ /* 0x000fe40007ffe0ff */
[----:B------:R-:W-:-:S04]  /*ac60*/  LEA R4, P0, R2, UR4, 0x2 ;  /* 0x0000000402047c11 */ /* 0x000fc8000f8010ff */
[----:B------:R-:W-:-:S05]  /*ac70*/  LEA.HI.X R5, R2, UR5, R3, 0x2, P0 ;  /* 0x0000000502057c11 */ /* 0x000fca00080f1403 */
[----:B------:R1:W5:Y:S01]  /*ac80*/  LDG.E R4, desc[UR42][R4.64] ;  /* 0x0000002a04047981 */ /* 0x000362000c1e1900 */
[----:B------:R-:W-:-:S04]  /*ac90*/  IMAD.MOV R2, RZ, RZ, -R15 ;  /* 0x000000ffff027224 */ /* 0x000fc800078e0a0f */
[----:B------:R-:W-:-:S07]  /*aca0*/  IMAD R13, R14, R2, R13 ;  /* 0x000000020e0d7224 */ /* 0x000fce00078e020d */
.L_x_69:
[----:B------:R-:W2:Y:S01]  /*acb0*/  SYNCS.PHASECHK.TRANS64.TRYWAIT P0, [UR38+0x30840], R12 ;  /* 0x0308400cff0075a7 */ /* 0x000ea20008000166 */
[----:B------:R-:W-:Y:S01]  /*acc0*/  BSSY B2, `(.L_x_70) ;  /* 0x0000003000027945 */ /* 0x000fe20003800000 */
[----:B------:R-:W-:-:S03]  /*acd0*/  ISETP.NE.AND P2, PT, R27, RZ, PT ;  /* 0x000000ff1b00720c */ /* 0x000fc60003f45270 */
[----:B--2---:R-:W-:Y:S10]  /*ace0*/  @!P0 BRA `(.L_x_71) ;  /* 0x0000002000a88947 */ /* 0x004ff40003800000 */
.L_x_144:
[----:B------:R-:W-:Y:S05]  /*acf0*/  BSYNC B2 ;  /* 0x0000000000027941 */ /* 0x000fea0003800000 */
.L_x_70:
[----:B------:R-:W-:Y:S04]  /*ad00*/  BSSY B2, `(.L_x_72) ;  /* 0x0000007000027945 */ /* 0x000fe80003800000 */
[----:B------:R-:W-:Y:S05]  /*ad10*/  @P2 BRA `(.L_x_73) ;  /* 0x0000000000142947 */ /* 0x000fea0003800000 */
[----:B------:R-:W-:Y:S01]  /*ad20*/  ISETP.NE.AND P0, PT, R6, RZ, PT ;  /* 0x000000ff0600720c */ /* 0x000fe20003f05270 */
[----:B------:R-:W-:-:S04]  /*ad30*/  IMAD.MOV.U32 R2, RZ, RZ, 0x6000 ;  /* 0x00006000ff027424 */ /* 0x000fc800078e00ff */
[----:B------:R3:W-:Y:S08]  /*ad40*/  SYNCS.ARRIVE.TRANS64 RZ, [UR38+0x30830], R2 ;  /* 0x03083002ffff79a7 */ /* 0x0007f00008000026 */
[----:B---3--:R-:W-:Y:S05]  /*ad50*/  @!P0 BRA `(.L_x_73) ;  /* 0x0000000000048947 */ /* 0x008fea0003800000 */
[----:B------:R-:W-:Y:S01]  /*ad60*/  BPT.TRAP 0x1 ;  /* 0x000000040000795c */ /* 0x000fe20000300000 */
.L_x_73:
[----:B------:R-:W-:Y:S05]  /*ad70*/  BSYNC B2 ;  /* 0x0000000000027941 */ /* 0x000fea0003800000 */
.L_x_72:
        /* <DEDUP_REMOVED lines=11> */
.L_x_74:
[----:B------:R-:W-:-:S13]  /*ae30*/  @P0 ELECT P3, URZ, PT ;  /* 0x00000000003f082f */ /* 0x000fda0003860000 */
[----:B-----5:R-:W-:Y:S01]  /*ae40*/  @P3 R2UR UR13, R4 ;  /* 0x00000000040d32ca */ /* 0x020fe200000e0000 */
[----:B------:R-:W-:Y:S01]  /*ae50*/  UMOV UR12, UR36 ;  /* 0x00000024000c7c82 */ /* 0x000fe20008000000 */
[----:B------:R-:W-:Y:S02]  /*ae60*/  @P3 R2UR UR11, R2 ;  /* 0x00000000020b32ca */ /* 0x000fe400000e0000 */
[----:B------:R-:W-:Y:S02]  /*ae70*/  @P3 PLOP3.LUT P0, PT, P3, PT, PT, 0x8, 0x0 ;  /* 0x000000000000381c */ /* 0x000fe40001f0e170 */
[----:B------:R-:W-:-:S09]  /*ae80*/  PLOP3.LUT P3, PT, PT, PT, PT, 0x8, 0x0 ;  /* 0x000000000000781c */ /* 0x000fd20003f6e170 */
[----:B------:R1:W-:Y:S02]  /*ae90*/  UTMALDG.4D [UR8], [UR4], desc[UR6] ;  /* 0x00000608040075b4 */ /* 0x0003e40008019000 */
[----:B-1----:R-:W-:Y:S05]  /*aea0*/  @P0 BRA.U.ANY `(.L_x_74) ;  /* 0xfffffffd00e00947 */ /* 0x002fea000393ffff */
[----:B------:R-:W-:Y:S01]  /*aeb0*/  SHF.L.U32 R2, R11, 0x1f, RZ ;  /* 0x0000001f0b027819 */ /* 0x000fe200000006ff */
[----:B------:R-:W-:Y:S03]  /*aec0*/  BSSY B2, `(.L_x_75) ;  /* 0x0000003000027945 */ /* 0x000fe60003800000 */
[----:B------:R-:W1:Y:S02]  /*aed0*/  SYNCS.PHASECHK.TRANS64.TRYWAIT P0, [UR38+0x30868], R2 ;  /* 0x03086802ff0075a7 */ /* 0x000e640008000166 */
[----:B-1----:R-:W-:Y:S05]  /*aee0*/  @!P0 BRA `(.L_x_76) ;  /* 0x0000002000408947 */ /* 0x002fea0003800000 */
.L_x_145:
[----:B------:R-:W-:Y:S05]  /*aef0*/  BSYNC B2 ;  /* 0x0000000000027941 */ /* 0x000fea0003800000 */
.L_x_75:
[----:B------:R-:W-:Y:S01]  /*af00*/  BSSY B2, `(.L_x_77) ;  /* 0x0000009000027945 */ /* 0x000fe20003800000 */
[----:B-1----:R-:W-:Y:S02]  /*af10*/  IMAD.MOV.U32 R2, RZ, RZ, 0x0 ;  /* 0x00000000ff027424 */ /* 0x002fe400078e00ff */
[----:B--2---:R-:W-:Y:S01]  /*af20*/  IMAD.MOV.U32 R3, RZ, RZ, 0x14f00000 ;  /* 0x14f00000ff037424 */ /* 0x004fe200078e00ff */
[----:B------:R-:W-:Y:S06]  /*af30*/  @P2 BRA `(.L_x_78) ;  /* 0x0000000000142947 */ /* 0x000fec0003800000 */
[----:B------:R-:W-:Y:S01]  /*af40*/  ISETP.NE.AND P0, PT, R6, RZ, PT ;  /* 0x000000ff0600720c */ /* 0x000fe20003f05270 */
[----:B------:R-:W-:-:S04]  /*af50*/  IMAD.MOV.U32 R11, RZ, RZ, 0x6000 ;  /* 0x00006000ff0b7424 */ /* 0x000fc800078e00ff */
[----:B------:R1:W-:Y:S08]  /*af60*/  SYNCS.ARRIVE.TRANS64 RZ, [UR38+0x30858], R11 ;  /* 0x0308580bffff79a7 */ /* 0x0003f00008000026 */
[----:B-1----:R-:W-:Y:S05]  /*af70*/  @!P0 BRA `(.L_x_78) ;  /* 0x0000000000048947 */ /* 0x002fea0003800000 */
[----:B------:R-:W-:Y:S01]  /*af80*/  BPT.TRAP 0x1 ;  /* 0x000000040000795c */ /* 0x000fe20000300000 */
.L_x_78:
[----:B------:R-:W-:Y:S05]  /*af90*/  BSYNC B2 ;  /* 0x0000000000027941 */ /* 0x000fea0003800000 */
.L_x_77:
        /* <DEDUP_REMOVED lines=10> */
.L_x_79:
        /* <DEDUP_REMOVED lines=10> */
.L_x_68:
[----:B------:R-:W-:Y:S05]  /*b0e0*/  BSYNC B1 ;  /* 0x0000000000017941 */ /* 0x000fea0003800000 */
.L_x_67:
[----:B------:R-:W-:Y:S02]  /*b0f0*/  VIADD R7, R7, 0xfffffffe ;  /* 0xfffffffe07077836 */ /* 0x000fe40000000000 */
[----:B------:R-:W-:Y:S01]  /*b100*/  IMAD.MOV.U32 R11, RZ, RZ, R8 ;  /* 0x000000ffff0b7224 */ /* 0x000fe200078e0008 */
[----:B------:R-:W-:Y:S06]  /*b110*/  @P1 BRA `(.L_x_80) ;  /* 0xfffffff400001947 */ /* 0x000fec000383ffff */
[----:B------:R-:W-:Y:S05]  /*b120*/  BSYNC B0 ;  /* 0x0000000000007941 */ /* 0x000fea0003800000 */
.L_x_53:
[----:B------:R-:W-:Y:S01]  /*b130*/  ISETP.NE.AND P0, PT, R10, RZ, PT ;  /* 0x000000ff0a00720c */ /* 0x000fe20003f05270 */
[----:B------:R-:W-:-:S12]  /*b140*/  BSSY B0, `(.L_x_52) ;  /* 0x000005d000007945 */ /* 0x000fd80003800000 */
[----:B------:R-:W-:Y:S05]  /*b150*/  @!P0 BRA `(.L_x_81) ;  /* 0x00000004006c8947 */ /* 0x000fea0003800000 */
[----:B------:R-:W-:Y:S01]  /*b160*/  LOP3.LUT P1, RZ, R17, 0x2, RZ, 0xc0, !PT ;  /* 0x0000000211ff7812 */ /* 0x000fe2000782c0ff */
[----:B------:R-:W-:-:S12]  /*b170*/  IMAD.MOV.U32 R0, RZ, RZ, 0x1 ;  /* 0x00000001ff007424 */ /* 0x000fd800078e00ff */
[----:B------:R-:W-:Y:S05]  /*b180*/  @!P1 BRA `(.L_x_81) ;  /* 0x0000000400609947 */ /* 0x000fea0003800000 */
[----:B------:R-:W-:Y:S02]  /*b190*/  LOP3.LUT P1, RZ, R17, 0x1, RZ, 0xc0, !PT ;  /* 0x0000000111ff7812 */ /* 0x000fe4000782c0ff */
[----:B------:R-:W-:-:S11]  /*b1a0*/  SHF.L.U32 R9, R8, 0x1f, RZ ;  /* 0x0000001f08097819 */ /* 0x000fd600000006ff */
[----:B------:R-:W-:Y:S05]  /*b1b0*/  @!P1 BRA `(.L_x_82) ;  /* 0x00000000004c9947 */ /* 0x000fea0003800000 */
        /* <DEDUP_REMOVED lines=19> */
.L_x_82:
[----:B------:R-:W2:Y:S01]  /*b2f0*/  SYNCS.PHASECHK.TRANS64.TRYWAIT P0, [UR38+0x30848], R9 ;  /* 0x03084809ff0075a7 */ /* 0x000ea20008000166 */
[----:B------:R-:W-:Y:S01]  /*b300*/  BSSY B1, `(.L_x_83) ;  /* 0x0000003000017945 */ /* 0x000fe20003800000 */
[----:B------:R-:W-:-:S03]  /*b310*/  ISETP.NE.AND P1, PT, R27, RZ, PT ;  /* 0x000000ff1b00720c */ /* 0x000fc60003f25270 */
[----:B--2---:R-:W-:Y:S10]  /*b320*/  @!P0 BRA `(.L_x_84) ;  /* 0x0000001c00488947 */ /* 0x004ff40003800000 */
.L_x_146:
[----:B------:R-:W-:Y:S05]  /*b330*/  BSYNC B1 ;  /* 0x0000000000017941 */ /* 0x000fea0003800000 */
.L_x_83:
[----:B------:R-:W-:Y:S04]  /*b340*/  BSSY B1, `(.L_x_85) ;  /* 0x0000007000017945 */ /* 0x000fe80003800000 */
[----:B------:R-:W-:Y:S05]  /*b350*/  @P1 BRA `(.L_x_86) ;  /* 0x0000000000141947 */ /* 0x000fea0003800000 */
[----:B------:R-:W-:Y:S01]  /*b360*/  ISETP.NE.AND P0, PT, R6, RZ, PT ;  /* 0x000000ff0600720c */ /* 0x000fe20003f05270 */
[----:B--2---:R-:W-:-:S04]  /*b370*/  IMAD.MOV.U32 R2, RZ, RZ, 0x6000 ;  /* 0x00006000ff027424 */ /* 0x004fc800078e00ff */
[----:B------:R3:W-:Y:S08]  /*b380*/  SYNCS.ARRIVE.TRANS64 RZ, [UR38+0x30838], R2 ;  /* 0x03083802ffff79a7 */ /* 0x0007f00008000026 */
[----:B---3--:R-:W-:Y:S05]  /*b390*/  @!P0 BRA `(.L_x_86) ;  /* 0x0000000000048947 */ /* 0x008fea0003800000 */
[----:B------:R-:W-:Y:S01]  /*b3a0*/  BPT.TRAP 0x1 ;  /* 0x000000040000795c */ /* 0x000fe20000300000 */
.L_x_86:
[----:B------:R-:W-:Y:S05]  /*b3b0*/  BSYNC B1 ;  /* 0x0000000000017941 */ /* 0x000fea0003800000 */
.L_x_85:
[----:B-1----:R-:W-:Y:S01]  /*b3c0*/  IMAD.MOV.U32 R5, RZ, RZ, RZ ;  /* 0x000000ffff057224 */ /* 0x002fe200078e00ff */
[----:B------:R-:W-:Y:S01]  /*b3d0*/  ULDC.64 UR4, c[0x0][0x198] ;  /* 0x0000660000047ab9 */ /* 0x000fe20000000a00 */
[----:B------:R-:W-:Y:S01]  /*b3e0*/  PLOP3.LUT P0, PT, PT, PT, PT, 0x80, 0x0 ;  /* 0x000000000000781c */ /* 0x000fe20003f0f070 */
[----:B------:R-:W-:Y:S01]  /*b3f0*/  UIADD3 UR4, UP0, UR4, 0x370, URZ ;  /* 0x0000037004047890 */ /* 0x000fe2000ff1e03f */
[----:B--2---:R-:W-:Y:S01]  /*b400*/  IMAD R2, R7, 0xc0, RZ ;  /* 0x000000c007027824 */ /* 0x004fe200078e02ff */
[----:B------:R-:W-:Y:S01]  /*b410*/  R2UR UR10, R5 ;  /* 0x00000000050a72ca */ /* 0x000fe200000e0000 */
[----:B------:R-:W-:Y:S02]  /*b420*/  UIADD3 UR8, UR38, 0x18400, URZ ;  /* 0x0001840026087890 */ /* 0x000fe4000fffe03f */
[----:B------:R-:W-:Y:S02]  /*b430*/  UIADD3 UR9, UR38, 0x30838, URZ ;  /* 0x0003083826097890 */ /* 0x000fe4000fffe03f */
[----:B------:R-:W-:Y:S01]  /*b440*/  UIADD3.X UR5, URZ, UR5, URZ, UP0, !UPT ;  /* 0x000000053f057290 */ /* 0x000fe200087fe43f */
[----:B------:R-:W-:Y:S01]  /*b450*/  UMOV UR6, 0x0 ;  /* 0x0000000000067882 */ /* 0x000fe20000000000 */
[----:B------:R-:W-:-:S10]  /*b460*/  UMOV UR7, 0x14f00000 ;  /* 0x14f0000000077882 */ /* 0x000fd40000000000 */
.L_x_87:
        /* <DEDUP_REMOVED lines=11> */
.L_x_147:
[----:B------:R-:W-:Y:S05]  /*b520*/  BSYNC B1 ;  /* 0x0000000000017941 */ /* 0x000fea0003800000 */
.L_x_88:
[----:B------:R-:W-:Y:S01]  /*b530*/  BSSY B1, `(.L_x_90) ;  /* 0x0000009000017945 */ /* 0x000fe20003800000 */
[----:B-1----:R-:W-:Y:S02]  /*b540*/  IMAD.MOV.U32 R2, RZ, RZ, 0x0 ;  /* 0x00000000ff027424 */ /* 0x002fe400078e00ff */
[----:B------:R-:W-:Y:S01]  /*b550*/  IMAD.MOV.U32 R3, RZ, RZ, 0x14f00000 ;  /* 0x14f00000ff037424 */ /* 0x000fe200078e00ff */
[----:B------:R-:W-:Y:S06]  /*b560*/  @P1 BRA `(.L_x_91) ;  /* 0x0000000000141947 */ /* 0x000fec0003800000 */
[----:B------:R-:W-:Y:S01]  /*b570*/  ISETP.NE.AND P0, PT, R6, RZ, PT ;  /* 0x000000ff0600720c */ /* 0x000fe20003f05270 */
[----:B------:R-:W-:-:S04]  /*b580*/  IMAD.MOV.U32 R9, RZ, RZ, 0x6000 ;  /* 0x00006000ff097424 */ /* 0x000fc800078e00ff */
[----:B------:R1:W-:Y:S08]  /*b590*/  SYNCS.ARRIVE.TRANS64 RZ, [UR38+0x30850], R9 ;  /* 0x03085009ffff79a7 */ /* 0x0003f00008000026 */
[----:B-1----:R-:W-:Y:S05]  /*b5a0*/  @!P0 BRA `(.L_x_91) ;  /* 0x0000000000048947 */ /* 0x002fea0003800000 */
[----:B------:R-:W-:Y:S01]  /*b5b0*/  BPT.TRAP 0x1 ;  /* 0x000000040000795c */ /* 0x000fe20000300000 */
.L_x_91:
[----:B------:R-:W-:Y:S05]  /*b5c0*/  BSYNC B1 ;  /* 0x0000000000017941 */ /* 0x000fea0003800000 */
.L_x_90:
        /* <DEDUP_REMOVED lines=10> */
.L_x_92:
        /* <DEDUP_REMOVED lines=10> */
.L_x_81:
[----:B------:R-:W-:Y:S05]  /*b710*/  BSYNC B0 ;  /* 0x0000000000007941 */ /* 0x000fea0003800000 */
.L_x_52:
[----:B------:R-:W-:Y:S01]  /*b720*/  LOP3.LUT P0, RZ, R17, 0x2, RZ, 0xc0, !PT ;  /* 0x0000000211ff7812 */ /* 0x000fe2000780c0ff */
[----:B------:R-:W-:-:S12]  /*b730*/  BSSY B0, `(.L_x_93) ;  /* 0x0000027000007945 */ /* 0x000fd80003800000 */
[----:B------:R-:W-:Y:S05]  /*b740*/  @!P0 BRA `(.L_x_94) ;  /* 0x0000000000948947 */ /* 0x000fea0003800000 */
[----:B------:R-:W-:Y:S01]  /*b750*/  LEA R3, R0, UR38, 0x3 ;  /* 0x0000002600037c11 */ /* 0x000fe2000f8e18ff */
[----:B------:R-:W-:Y:S01]  /*b760*/  BSSY B1, `(.L_x_95) ;  /* 0x0000005000017945 */ /* 0x000fe20003800000 */
[----:B------:R-:W-:Y:S02]  /*b770*/  SHF.L.U32 R2, R8, 0x1f, RZ ;  /* 0x0000001f08027819 */ /* 0x000fe400000006ff */
[----:B------:R-:W-:Y:S02]  /*b780*/  ISETP.NE.AND P1, PT, R27, RZ, PT ;  /* 0x000000ff1b00720c */ /* 0x000fe40003f25270 */
[----:B------:R-:W1:Y:S02]  /*b790*/  SYNCS.PHASECHK.TRANS64.TRYWAIT P0, [R3+URZ+0x30860], R2 ;  /* 0x03086002030075a7 */ /* 0x000e64000800017f */
[----:B-1----:R-:W-:Y:S09]  /*b7a0*/  @!P0 BRA `(.L_x_96) ;  /* 0x0000001800588947 */ /* 0x002ff20003800000 */
.L_x_148:
[----:B------:R-:W-:Y:S05]  /*b7b0*/  BSYNC B1 ;  /* 0x0000000000017941 */ /* 0x000fea0003800000 */
.L_x_95:
[----:B------:R-:W-:Y:S04]  /*b7c0*/  BSSY B1, `(.L_x_97) ;  /* 0x0000008000017945 */ /* 0x000fe80003800000 */
[----:B------:R-:W-:Y:S05]  /*b7d0*/  @P1 BRA `(.L_x_98) ;  /* 0x0000000000181947 */ /* 0x000fea0003800000 */
[----:B------:R-:W2:Y:S01]  /*b7e0*/  S2R R4, SR_TID.X ;  /* 0x0000000000047919 */ /* 0x000ea20000002100 */
[----:B-1----:R-:W-:-:S04]  /*b7f0*/  IMAD.MOV.U32 R2, RZ, RZ, 0x6000 ;  /* 0x00006000ff027424 */ /* 0x002fc800078e00ff */
[----:B------:R3:W-:Y:S01]  /*b800*/  SYNCS.ARRIVE.TRANS64 RZ, [R3+URZ+0x30850], R2 ;  /* 0x0308500203ff79a7 */ /* 0x0007e2000800003f */
[----:B--2---:R-:W-:-:S13]  /*b810*/  LOP3.LUT P0, RZ, R4, 0x1f, RZ, 0xc0, !PT ;  /* 0x0000001f04ff7812 */ /* 0x004fda000780c0ff */
[----:B---3--:R-:W-:Y:S05]  /*b820*/  @!P0 BRA `(.L_x_98) ;  /* 0x0000000000048947 */ /* 0x008fea0003800000 */
[----:B------:R-:W-:Y:S01]  /*b830*/  BPT.TRAP 0x1 ;  /* 0x000000040000795c */ /* 0x000fe20000300000 */
.L_x_98:
[----:B------:R-:W-:Y:S05]  /*b840*/  BSYNC B1 ;  /* 0x0000000000017941 */ /* 0x000fea0003800000 */
.L_x_97:
[----:B------:R-:W-:Y:S01]  /*b850*/  R2UR UR8, R0 ;  /* 0x00000000000872ca */ /* 0x000fe200000e0000 */
[----:B------:R-:W-:Y:S01]  /*b860*/  ULDC.64 UR4, c[0x0][0x198] ;  /* 0x0000660000047ab9 */ /* 0x000fe20000000a00 */
[----:B------:R-:W-:Y:S01]  /*b870*/  R2UR UR9, R3 ;  /* 0x00000000030972ca */ /* 0x000fe200000e0000 */
[----:B------:R-:W-:Y:S01]  /*b880*/  UIADD3 UR4, UP0, UR4, 0x470, URZ ;  /* 0x0000047004047890 */ /* 0x000fe2000ff1e03f */
[----:B------:R-:W-:Y:S01]  /*b890*/  PLOP3.LUT P0, PT, PT, PT, PT, 0x80, 0x0 ;  /* 0x000000000000781c */ /* 0x000fe20003f0f070 */
[----:B------:R-:W-:Y:S01]  /*b8a0*/  IMAD R18, R18, 0xc0, RZ ;  /* 0x000000c012127824 */ /* 0x000fe200078e02ff */
[----:B------:R-:W-:Y:S01]  /*b8b0*/  UMOV UR6, 0x0 ;  /* 0x0000000000067882 */ /* 0x000fe20000000000 */
[----:B------:R-:W-:Y:S01]  /*b8c0*/  UIADD3.X UR5, URZ, UR5, URZ, UP0, !UPT ;  /* 0x000000053f057290 */ /* 0x000fe200087fe43f */
[----:B------:R-:W-:Y:S01]  /*b8d0*/  UMOV UR7, 0x14f00000 ;  /* 0x14f0000000077882 */ /* 0x000fe20000000000 */
[----:B------:R-:W-:-:S04]  /*b8e0*/  UMOV UR10, URZ ;  /* 0x0000003f000a7c82 */ /* 0x000fc80008000000 */
[----:B------:R-:W-:Y:S02]  /*b8f0*/  UIMAD UR8, UR8, 0x6000, UR38 ;  /* 0x00006000080878a4 */ /* 0x000fe4000f8e0226 */
[----:B------:R-:W-:Y:S02]  /*b900*/  UIADD3 UR9, UR9, 0x30850, URZ ;  /* 0x0003085009097890 */ /* 0x000fe4000fffe03f */
[----:B------:R-:W-:-:S12]  /*b910*/  UIADD3 UR8, UR8, 0x400, URZ ;  /* 0x0000040008087890 */ /* 0x000fd8000fffe03f */
.L_x_99:
[----:B------:R-:W-:-:S13]  /*b920*/  @P0 ELECT P1, URZ, PT ;  /* 0x00000000003f082f */ /* 0x000fda0003820000 */
[----:B------:R-:W-:Y:S01]  /*b930*/  @P1 R2UR UR13, R16 ;  /* 0x00000000100d12ca */ /* 0x000fe200000e0000 */
[----:B------:R-:W-:Y:S01]  /*b940*/  UMOV UR12, UR36 ;  /* 0x00000024000c7c82 */ /* 0x000fe20008000000 */
[----:B------:R-:W-:Y:S02]  /*b950*/  @P1 R2UR UR11, R18 ;  /* 0x00000000120b12ca */ /* 0x000fe400000e0000 */
[----:B------:R-:W-:Y:S02]  /*b960*/  @P1 PLOP3.LUT P0, PT, P1, PT, PT, 0x8, 0x0 ;  /* 0x000000000000181c */ /* 0x000fe40000f0e170 */
[----:B------:R-:W-:-:S09]  /*b970*/  PLOP3.LUT P1, PT, PT, PT, PT, 0x8, 0x0 ;  /* 0x000000000000781c */ /* 0x000fd20003f2e170 */
[----:B------:R2:W-:Y:S02]  /*b980*/  UTMALDG.4D [UR8], [UR4], desc[UR6] ;  /* 0x00000608040075b4 */ /* 0x0005e40008019000 */
[----:B--2---:R-:W-:Y:S05]  /*b990*/  @P0 BRA.U.ANY `(.L_x_99) ;  /* 0xfffffffd00e00947 */ /* 0x004fea000393ffff */
.L_x_94:
[----:B------:R-:W-:Y:S05]  /*b9a0*/  BSYNC B0 ;  /* 0x0000000000007941 */ /* 0x000fea0003800000 */
.L_x_93:
[----:B------:R-:W-:Y:S02]  /*b9b0*/  VIADD R0, R0, 0x1 ;  /* 0x0000000100007836 */ /* 0x000fe40000000000 */
[----:B-1----:R-:W-:-:S03]  /*b9c0*/  IMAD.MOV.U32 R2, RZ, RZ, RZ ;  /* 0x000000ffff027224 */ /* 0x002fc600078e00ff */
[----:B------:R-:W-:-:S04]  /*b9d0*/  ISETP.NE.AND P0, PT, R0, 0x2, PT ;  /* 0x000000020000780c */ /* 0x000fc80003f05270 */
[----:B------:R-:W-:Y:S02]  /*b9e0*/  SEL R3, RZ, 0x1, P0 ;  /* 0x00000001ff037807 */ /* 0x000fe40000000000 */
[----:B------:R-:W-:Y:S02]  /*b9f0*/  SEL R0, R0, RZ, P0 ;  /* 0x000000ff00007207 */ /* 0x000fe40000000000 */
[----:B------:R-:W-:-:S07]  /*ba00*/  LOP3.LUT R8, R8, R3, RZ, 0x3c, !PT ;  /* 0x0000000308087212 */ /* 0x000fce00078e3cff */
.L_x_38:
[----:B------:R-:W1:Y:S01]  /*ba10*/  S2R R4, SR_CgaCtaId ;  /* 0x0000000000047919 */ /* 0x000e620000008800 */
[----:B------:R-:W-:Y:S02]  /*ba20*/  MOV R3, 0x400 ;  /* 0x0000040000037802 */ /* 0x000fe40000000f00 */
[----:B------:R-:W-:Y:S02]  /*ba30*/  SHF.L.U32 R2, R2, 0x1f, RZ ;  /* 0x0000001f02027819 */ /* 0x000fe400000006ff */
[----:B-1----:R-:W-:-:S04]  /*ba40*/  LEA R7, R4, R3, 0x18 ;  /* 0x0000000304077211 */ /* 0x002fc800078ec0ff */
[----:B------:R-:W1:Y:S02]  /*ba50*/  SYNCS.PHASECHK.TRANS64.TRYWAIT P0, [R7+URZ+0x30820], R2 ;  /* 0x03082002070075a7 */ /* 0x000e64000800017f */
[----:B-1----:R-:W-:Y:S05]  /*ba60*/  @!P0 BRA `(.L_x_100) ;  /* 0x0000001400bc8947 */ /* 0x002fea0003800000 */
.L_x_149:
[----:B------:R-:W-:-:S03]  /*ba70*/  UMOV UR4, 0xffffffff ;  /* 0xffffffff00047882 */ /* 0x000fc60000000000 */
[----:B------:R-:W-:Y:S05]  /*ba80*/  BRA.DIV UR4, `(.L_x_101) ;  /* 0x0000001604c87947 */ /* 0x000fea000b800000 */
[----:B------:R2:W3:Y:S02]  /*ba90*/  SHFL.IDX PT, R14, R29, RZ, 0x1f ;  /* 0x00001fff1d0e7589 */ /* 0x0004e400000e0000 */
.L_x_152:
[----:B---3--:R-:W-:-:S13]  /*baa0*/  ISETP.NE.AND P0, PT, R14, RZ, PT ;  /* 0x000000ff0e00720c */ /* 0x008fda0003f05270 */
[----:B------:R-:W-:Y:S05]  /*bab0*/  @P0 BRA `(.L_x_10) ;  /* 0x0000000000840947 */ /* 0x000fea0003800000 */
[----:B------:R-:W-:-:S03]  /*bac0*/  UMOV UR4, 0xffffffff ;  /* 0xffffffff00047882 */ /* 0x000fc60000000000 */
[----:B------:R-:W-:Y:S05]  /*bad0*/  BRA.DIV UR4, `(.L_x_102) ;  /* 0x0000001604dc7947 */ /* 0x000fea000b800000 */
[----:B------:R-:W-:-:S13]  /*bae0*/  ELECT P6, URZ, PT ;  /* 0x00000000003f782f */ /* 0x000fda00038c0000 */
.L_x_155:
[----:B------:R-:W-:Y:S05]  /*baf0*/  @!P6 BRA `(.L_x_10) ;  /* 0x000000000074e947 */ /* 0x000fea0003800000 */
[----:B------:R-:W-:-:S04]  /*bb00*/  LOP3.LUT R26, R26, 0x2, RZ, 0xfc, !PT ;  /* 0x000000021a1a7812 */ /* 0x000fc800078efcff */
[----:B------:R-:W-:-:S13]  /*bb10*/  ISETP.NE.AND P2, PT, R26, 0x3, PT ;  /* 0x000000031a00780c */ /* 0x000fda0003f45270 */
[----:B------:R-:W-:Y:S05]  /*bb20*/  @!P2 BRA `(.L_x_103) ;  /* 0x000000000004a947 */ /* 0x000fea0003800000 */
[----:B------:R-:W-:Y:S01]  /*bb30*/  BPT.TRAP 0x1 ;  /* 0x000000040000795c */ /* 0x000fe20000300000 */
.L_x_103:
[----:B------:R-:W-:Y:S01]  /*bb40*/  VIADD R9, R7, 0x30840 ;  /* 0x0003084007097836 */ /* 0x000fe20000000000 */
[----:B------:R-:W-:Y:S02]  /*bb50*/  SHF.L.U32 R4, R8, 0x1f, RZ ;  /* 0x0000001f08047819 */ /* 0x000fe400000006ff */
[C---:B-1----:R-:W-:Y:S01]  /*bb60*/  IADD3 R2, R0.reuse, 0x1, RZ ;  /* 0x0000000100027810 */ /* 0x042fe20007ffe0ff */
[----:B------:R-:W-:-:S03]  /*bb70*/  IMAD R5, R0, 0x8, R9 ;  /* 0x0000000800057824 */ /* 0x000fc600078e0209 */
[C---:B------:R-:W-:Y:S01]  /*bb80*/  ISETP.NE.AND P1, PT, R2.reuse, 0x2, PT ;  /* 0x000000020200780c */ /* 0x040fe20003f25270 */
[----:B------:R-:W1:Y:S03]  /*bb90*/  SYNCS.PHASECHK.TRANS64.TRYWAIT P0, [R5+URZ], R4 ;  /* 0x00000004050075a7 */ /* 0x000e66000800017f */
[----:B------:R-:W-:Y:S02]  /*bba0*/  SEL R3, RZ, 0x1, P1 ;  /* 0x00000001ff037807 */ /* 0x000fe40000800000 */
[----:B------:R-:W-:Y:S02]  /*bbb0*/  SEL R6, R2, RZ, P1 ;  /* 0x000000ff02067207 */ /* 0x000fe40000800000 */
[----:B------:R-:W-:-:S03]  /*bbc0*/  LOP3.LUT R2, R8, R3, RZ, 0x3c, !PT ;  /* 0x0000000308027212 */ /* 0x000fc600078e3cff */
[----:B------:R-:W-:Y:S01]  /*bbd0*/  IMAD R3, R6, 0x8, R9 ;  /* 0x0000000806037824 */ /* 0x000fe200078e0209 */
[----:B------:R-:W-:Y:S01]  /*bbe0*/  SHF.L.U32 R2, R2, 0x1f, RZ ;  /* 0x0000001f02027819 */ /* 0x000fe200000006ff */
[----:B-1----:R-:W-:Y:S06]  /*bbf0*/  @!P0 BRA `(.L_x_104) ;  /* 0x0000001400b48947 */ /* 0x002fec0003800000 */
.L_x_156:
[----:B------:R-:W3:Y:S02]  /*bc00*/  SYNCS.PHASECHK.TRANS64.TRYWAIT P0, [R3+URZ], R2 ;  /* 0x00000002030075a7 */ /* 0x000ee4000800017f */
[----:B---3--:R-:W-:Y:S05]  /*bc10*/  @!P0 BRA `(.L_x_105) ;  /* 0x0000001400c08947 */ /* 0x008fea0003800000 */
.L_x_157:
[----:B------:R-:W-:Y:S05]  /*bc20*/  @!P2 BRA `(.L_x_106) ;  /* 0x000000000004a947 */ /* 0x000fea0003800000 */
[----:B------:R-:W-:Y:S01]  /*bc30*/  BPT.TRAP 0x1 ;  /* 0x000000040000795c */ /* 0x000fe20000300000 */
.L_x_106:
[----:B---3--:R-:W-:-:S04]  /*bc40*/  VIADD R3, R7, 0x30860 ;  /* 0x0003086007037836 */ /* 0x008fc80000000000 */
[----:B-1----:R-:W-:-:S04]  /*bc50*/  IMAD R5, R0, 0x8, R3 ;  /* 0x0000000800057824 */ /* 0x002fc800078e0203 */
[----:B------:R-:W1:Y:S02]  /*bc60*/  SYNCS.PHASECHK.TRANS64.TRYWAIT P0, [R5+URZ], R4 ;  /* 0x00000004050075a7 */ /* 0x000e64000800017f */
[----:B-1----:R-:W-:Y:S05]  /*bc70*/  @!P0 BRA `(.L_x_107) ;  /* 0x0000001400bc8947 */ /* 0x002fea0003800000 */
.L_x_158:
[----:B------:R-:W-:-:S07]  /*bc80*/  IMAD R3, R6, 0x8, R3 ;  /* 0x0000000806037824 */ /* 0x000fce00078e0203 */
.L_x_108:
[----:B---3--:R3:W4:Y:S02]  /*bc90*/  SYNCS.PHASECHK.TRANS64.TRYWAIT P0, [R3+URZ], R2 ;  /* 0x00000002030075a7 */ /* 0x008724000800017f */
[----:B----4-:R-:W-:Y:S05]  /*bca0*/  @!P0 NANOSLEEP.SYNCS 0x989680 ;  /* 0x009896800000895d */ /* 0x010fea0003900000 */
[----:B------:R-:W4:Y:S02]  /*bcb0*/  @!P0 SYNCS.PHASECHK.TRANS64 P0, [R3+URZ], R2 ;  /* 0x00000002030085a7 */ /* 0x000f24000800007f */
[----:B----4-:R-:W-:Y:S05]  /*bcc0*/  @!P0 BRA `(.L_x_108) ;  /* 0xfffffffc00f08947 */ /* 0x010fea000383ffff */
.L_x_10:
[----:B------:R-:W-:Y:S05]  /*bcd0*/  BSYNC B6 ;  /* 0x0000000000067941 */ /* 0x000fea0003800000 */
.L_x_7:
[----:B------:R-:W-:Y:S05]  /*bce0*/  EXIT ;  /* 0x000000000000794d */ /* 0x000fea0003800000 */
.L_x_14:
[----:B0-----:R-:W-:-:S04]  /*bcf0*/  IMAD.U32 R3, RZ, RZ, UR36 ;  /* 0x00000024ff037e24 */ /* 0x001fc8000f8e00ff */
[----:B------:R0:W1:Y:S03]  /*bd00*/  SYNCS.PHASECHK.TRANS64.TRYWAIT P1, [R3+URZ+0x30800], R2 ;  /* 0x03080002030075a7 */ /* 0x000066000802017f */
[----:B-1----:R-:W-:Y:S05]  /*bd10*/  @!P1 NANOSLEEP.SYNCS 0x989680 ;  /* 0x009896800000995d */ /* 0x002fea0003900000 */
[----:B------:R-:W1:Y:S02]  /*bd20*/  @!P1 SYNCS.PHASECHK.TRANS64 P1, [R3+URZ+0x30800], R2 ;  /* 0x03080002030095a7 */ /* 0x000e64000802007f */
[----:B-1----:R-:W-:Y:S05]  /*bd30*/  @!P1 BRA `(.L_x_14) ;  /* 0xfffffffc00ec9947 */ /* 0x002fea000383ffff */
[----:B------:R-:W-:Y:S05]  /*bd40*/  BRA `(.L_x_109) ;  /* 0xffffff5400247947 */ /* 0x000fea000383ffff */
.L_x_18:
[----:B0-----:R-:W-:-:S04]  /*bd50*/  IMAD.U32 R3, RZ, RZ, UR36 ;  /* 0x00000024ff037e24 */ /* 0x001fc8000f8e00ff */
[----:B------:R0:W2:Y:S03]  /*bd60*/  SYNCS.PHASECHK.TRANS64.TRYWAIT P2, [R3+URZ+0x30830], R2 ;  /* 0x03083002030075a7 */ /* 0x0000a6000804017f */
[----:B--2---:R-:W-:Y:S05]  /*bd70*/  @!P2 NANOSLEEP.SYNCS 0x989680 ;  /* 0x009896800000a95d */ /* 0x004fea0003900000 */
[----:B------:R-:W2:Y:S02]  /*bd80*/  @!P2 SYNCS.PHASECHK.TRANS64 P2, [R3+URZ+0x30830], R2 ;  /* 0x030830020300a5a7 */ /* 0x000ea4000804007f */
[----:B--2---:R-:W-:Y:S05]  /*bd90*/  @!P2 BRA `(.L_x_18) ;  /* 0xfffffffc00eca947 */ /* 0x004fea000383ffff */
[----:B------:R-:W-:Y:S05]  /*bda0*/  BRA `(.L_x_17) ;  /* 0xffffff5400587947 */ /* 0x000fea000383ffff */
.L_x_23:
[----:B--2---:R2:W3:Y:S02]  /*bdb0*/  SYNCS.PHASECHK.TRANS64.TRYWAIT P2, [R3+URZ+0x30830], R2 ;  /* 0x03083002030075a7 */ /* 0x0044e4000804017f */
[----:B---3--:R-:W-:Y:S05]  /*bdc0*/  @!P2 NANOSLEEP.SYNCS 0x989680 ;  /* 0x009896800000a95d */ /* 0x008fea0003900000 */
[----:B------:R-:W3:Y:S02]  /*bdd0*/  @!P2 SYNCS.PHASECHK.TRANS64 P2, [R3+URZ+0x30830], R2 ;  /* 0x030830020300a5a7 */ /* 0x000ee4000804007f */
[----:B---3--:R-:W-:Y:S05]  /*bde0*/  @!P2 BRA `(.L_x_23) ;  /* 0xfffffffc00f0a947 */ /* 0x008fea000383ffff */
[----:B------:R-:W-:Y:S05]  /*bdf0*/  BRA `(.L_x_20) ;  /* 0xffffff8400307947 */ /* 0x000fea000383ffff */
.L_x_27:
[----:B-1----:R-:W-:-:S04]  /*be00*/  IMAD.U32 R3, RZ, RZ, UR5 ;  /* 0x00000005ff037e24 */ /* 0x002fc8000f8e00ff */
[----:B------:R1:W2:Y:S03]  /*be10*/  SYNCS.PHASECHK.TRANS64.TRYWAIT P2, [R3+URZ+0x30850], R2 ;  /* 0x03085002030075a7 */ /* 0x0002a6000804017f */
[----:B--2---:R-:W-:Y:S05]  /*be20*/  @!P2 NANOSLEEP.SYNCS 0x989680 ;  /* 0x009896800000a95d */ /* 0x004fea0003900000 */
[----:B------:R-:W2:Y:S02]  /*be30*/  @!P2 SYNCS.PHASECHK.TRANS64 P2, [R3+URZ+0x30850], R2 ;  /* 0x030850020300a5a7 */ /* 0x000ea4000804007f */
[----:B--2---:R-:W-:Y:S05]  /*be40*/  @!P2 BRA `(.L_x_27) ;  /* 0xfffffffc00eca947 */ /* 0x004fea000383ffff */
[----:B------:R-:W-:Y:S05]  /*be50*/  BRA `(.L_x_24) ;  /* 0xffffff8400b47947 */ /* 0x000fea000383ffff */
.L_x_32:
[----:B--2---:R2:W3:Y:S02]  /*be60*/  SYNCS.PHASECHK.TRANS64.TRYWAIT P0, [R9+URZ+0x30850], R12 ;  /* 0x0308500c090075a7 */ /* 0x0044e4000800017f */
[----:B---3--:R-:W-:Y:S05]  /*be70*/  @!P0 NANOSLEEP.SYNCS 0x989680 ;  /* 0x009896800000895d */ /* 0x008fea0003900000 */
[----:B------:R-:W3:Y:S02]  /*be80*/  @!P0 SYNCS.PHASECHK.TRANS64 P0, [R9+URZ+0x30850], R12 ;  /* 0x0308500c090085a7 */ /* 0x000ee4000800007f */
[----:B---3--:R-:W-:Y:S05]  /*be90*/  @!P0 BRA `(.L_x_32) ;  /* 0xfffffffc00f08947 */ /* 0x008fea000383ffff */
[----:B------:R-:W-:Y:S05]  /*bea0*/  BRA `(.L_x_31) ;  /* 0xffffffac00787947 */ /* 0x000fea000383ffff */
.L_x_43:
[----:B------:R-:W-:Y:S02]  /*beb0*/  IMAD.MOV.U32 R13, RZ, RZ, R29 ;  /* 0x000000ffff0d7224 */ /* 0x000fe400078e001d */
[----:B------:R-:W-:Y:S02]  /*bec0*/  IMAD.MOV.U32 R12, RZ, RZ, RZ ;  /* 0x000000ffff0c7224 */ /* 0x000fe400078e00ff */
[----:B------:R-:W-:Y:S02]  /*bed0*/  IMAD.MOV.U32 R11, RZ, RZ, 0x1f ;  /* 0x0000001fff0b7424 */ /* 0x000fe400078e00ff */
[----:B------:R-:W-:-:S07]  /*bee0*/  IMAD.MOV.U32 R15, RZ, RZ, -0x1 ;  /* 0xffffffffff0f7424 */ /* 0x000fce00078e00ff */
[----:B------:R-:W-:Y:S05]  /*bef0*/  WARPSYNC.COLLECTIVE R15, `(.L_x_110) ;  /* 0x000000000f087348 */ /* 0x000fea0003c00000 */
[----:B------:R0:W1:Y:S02]  /*bf00*/  SHFL.IDX P6, R14, R13, R12, R11 ;  /* 0x0000000c0d0e7389 */ /* 0x00006400000c000b */
[----:B01----:R-:W-:Y:S01]  /*bf10*/  ENDCOLLECTIVE ;  /* 0x000000000000791b */ /* 0x003fe20003800000 */
.L_x_110:
[----:B------:R-:W-:Y:S05]  /*bf20*/  BRA `(.L_x_111) ;  /* 0xffffffd000e87947 */ /* 0x000fea000383ffff */
.L_x_45:
[----:B------:R-:W-:Y:S01]  /*bf30*/  BSSY B0, `(.L_x_112) ;  /* 0x0000006000007945 */ /* 0x000fe20003800000 */
[----:B------:R-:W-:-:S07]  /*bf40*/  IMAD.MOV.U32 R15, RZ, RZ, -0x1 ;  /* 0xffffffffff0f7424 */ /* 0x000fce00078e00ff */
[----:B0-----:R-:W-:Y:S05]  /*bf50*/  WARPSYNC.COLLECTIVE R15, `(.L_x_113) ;  /* 0x000000000f0c7348 */ /* 0x001fea0003c00000 */
[----:B------:R-:W-:Y:S02]  /*bf60*/  ELECT P6, UR62, PT ;  /* 0x00000000003e782f */ /* 0x000fe400038c0000 */
[----:B------:R-:W-:Y:S01]  /*bf70*/  MOV R14, UR62 ;  /* 0x0000003e000e7c02 */ /* 0x000fe20008000f00 */
[----:B0-----:R-:W-:Y:S10]  /*bf80*/  ENDCOLLECTIVE ;  /* 0x000000000000791b */ /* 0x001ff40003800000 */
.L_x_113:
[----:B------:R-:W-:Y:S05]  /*bf90*/  BSYNC B0 ;  /* 0x0000000000007941 */ /* 0x000fea0003800000 */
.L_x_112:
[----:B------:R-:W-:Y:S05]  /*bfa0*/  BRA `(.L_x_114) ;  /* 0xffffffd000e87947 */ /* 0x000fea000383ffff */
.L_x_47:
[----:B--2---:R-:W-:-:S04]  /*bfb0*/  MOV R3, UR38 ;  /* 0x0000002600037c02 */ /* 0x004fc80008000f00 */
[----:B------:R2:W3:Y:S03]  /*bfc0*/  SYNCS.PHASECHK.TRANS64.TRYWAIT P0, [R3+URZ+0x30840], R0 ;  /* 0x03084000030075a7 */ /* 0x0004e6000800017f */
[----:B---3--:R-:W-:Y:S05]  /*bfd0*/  @!P0 NANOSLEEP.SYNCS 0x989680 ;  /* 0x009896800000895d */ /* 0x008fea0003900000 */
[----:B------:R-:W3:Y:S02]  /*bfe0*/  @!P0 SYNCS.PHASECHK.TRANS64 P0, [R3+URZ+0x30840], R0 ;  /* 0x03084000030085a7 */ /* 0x000ee4000800007f */
[----:B---3--:R-:W-:Y:S05]  /*bff0*/  @!P0 BRA `(.L_x_47) ;  /* 0xfffffffc00ec8947 */ /* 0x008fea000383ffff */
[----:B------:R-:W-:Y:S05]  /*c000*/  BRA `(.L_x_115) ;  /* 0xffffffd400387947 */ /* 0x000fea000383ffff */
.L_x_50:
[----:B------:R-:W-:Y:S02]  /*c010*/  IMAD.MOV.U32 R13, RZ, RZ, R10 ;  /* 0x000000ffff0d7224 */ /* 0x000fe400078e000a */
[----:B------:R-:W-:Y:S02]  /*c020*/  IMAD.MOV.U32 R12, RZ, RZ, RZ ;  /* 0x000000ffff0c7224 */ /* 0x000fe400078e00ff */
[----:B------:R-:W-:Y:S02]  /*c030*/  IMAD.MOV.U32 R11, RZ, RZ, 0x181f ;  /* 0x0000181fff0b7424 */ /* 0x000fe400078e00ff */
[----:B------:R-:W-:Y:S02]  /*c040*/  IMAD.MOV.U32 R15, RZ, RZ, -0x1 ;  /* 0xffffffffff0f7424 */ /* 0x000fe400078e00ff */
[----:B------:R-:W-:-:S07]  /*c050*/  IMAD R6, R21, 0xc0, R6 ;  /* 0x000000c015067824 */ /* 0x000fce00078e0206 */
[----:B0-----:R-:W-:Y:S05]  /*c060*/  WARPSYNC.COLLECTIVE R15, `(.L_x_116) ;  /* 0x000000000f087348 */ /* 0x001fea0003c00000 */
[----:B------:R1:W2:Y:S02]  /*c070*/  SHFL.IDX P6, R14, R13, R12, R11 ;  /* 0x0000000c0d0e7389 */ /* 0x0002a400000c000b */
[----:B012---:R-:W-:Y:S01]  /*c080*/  ENDCOLLECTIVE ;  /* 0x000000000000791b */ /* 0x007fe20003800000 */
.L_x_116:
[----:B------:R-:W-:Y:S02]  /*c090*/  IMAD.MOV.U32 R13, RZ, RZ, R9 ;  /* 0x000000ffff0d7224 */ /* 0x000fe400078e0009 */
[----:B------:R-:W-:-:S07]  /*c0a0*/  IMAD.MOV.U32 R2, RZ, RZ, R14 ;  /* 0x000000ffff027224 */ /* 0x000fce00078e000e */
[----:B------:R-:W-:Y:S05]  /*c0b0*/  WARPSYNC.COLLECTIVE R15, `(.L_x_117) ;  /* 0x000000000f087348 */ /* 0x000fea0003c00000 */
[----:B------:R0:W1:Y:S02]  /*c0c0*/  SHFL.IDX P6, R14, R13, R12, R11 ;  /* 0x0000000c0d0e7389 */ /* 0x00006400000c000b */
[----:B01----:R-:W-:Y:S01]  /*c0d0*/  ENDCOLLECTIVE ;  /* 0x000000000000791b */ /* 0x003fe20003800000 */
.L_x_117:
[----:B------:R-:W-:Y:S02]  /*c0e0*/  ULDC UR4, c[0x0][0x288] ;  /* 0x0000a20000047ab9 */ /* 0x000fe40000000800 */
[----:B------:R-:W-:-:S05]  /*c0f0*/  IMAD R5, R20, UR4, RZ ;  /* 0x0000000414057c24 */ /* 0x000fca000f8e02ff */
[----:B------:R-:W-:Y:S01]  /*c100*/  ISETP.GE.AND P1, PT, R6, R5, PT ;  /* 0x000000050600720c */ /* 0x000fe20003f26270 */
[----:B------:R-:W-:Y:S02]  /*c110*/  IMAD.MOV.U32 R13, RZ, RZ, R10 ;  /* 0x000000ffff0d7224 */ /* 0x000fe400078e000a */
[----:B------:R-:W-:-:S10]  /*c120*/  IMAD.MOV.U32 R12, RZ, RZ, 0x1 ;  /* 0x00000001ff0c7424 */ /* 0x000fd400078e00ff */
[----:B------:R-:W-:Y:S02]  /*c130*/  @!P1 LEA R28, R4, UR38, 0x1 ;  /* 0x00000026041c9c11 */ /* 0x000fe4000f8e08ff */
[----:B------:R-:W-:-:S05]  /*c140*/  @!P1 LEA R14, P2, R7, R14, 0x1 ;  /* 0x0000000e070e9211 */ /* 0x000fca00078408ff */
[----:B------:R-:W-:Y:S02]  /*c150*/  @!P1 IMAD.X R3, RZ, RZ, R2, P2 ;  /* 0x000000ffff039224 */ /* 0x000fe400010e0602 */
[----:B------:R-:W-:Y:S02]  /*c160*/  @!P1 IMAD.MOV.U32 R2, RZ, RZ, R14 ;  /* 0x000000ffff029224 */ /* 0x000fe400078e000e */
[----:B------:R-:W-:-:S03]  /*c170*/  VIADD R14, R6, 0x10 ;  /* 0x00000010060e7836 */ /* 0x000fc60000000000 */
[----:B------:R-:W-:Y:S01]  /*c180*/  @!PT LDS RZ, [RZ] ;  /* 0x00000000fffff984 */ /* 0x000fe20000000800 */
[----:B------:R-:W-:Y:S01]  /*c190*/  @!PT LDS RZ, [RZ] ;  /* 0x00000000fffff984 */ /* 0x000fe20000000800 */
[----:B------:R-:W-:Y:S01]  /*c1a0*/  @!PT LDS RZ, [RZ] ;  /* 0x00000000fffff984 */ /* 0x000fe20000000800 */
[----:B------:R0:W-:Y:S02]  /*c1b0*/  @!P1 LDGSTS.E.BYPASS.LTC128B.128 [R28+0xc400], desc[UR42][R2.64], !P0 ;  /* 0x0c400000021c9fae */ /* 0x0001e4000c101d6a */
[----:B------:R-:W-:-:S13]  /*c1c0*/  ISETP.GE.AND P1, PT, R14, R5, PT ;  /* 0x000000050e00720c */ /* 0x000fda0003f26270 */
[----:B0-----:R-:W-:Y:S05]  /*c1d0*/  WARPSYNC.COLLECTIVE R15, `(.L_x_118) ;  /* 0x000000000f087348 */ /* 0x001fea0003c00000 */
[----:B------:R1:W2:Y:S02]  /*c1e0*/  SHFL.IDX P6, R14, R13, R12, R11 ;  /* 0x0000000c0d0e7389 */ /* 0x0002a400000c000b */
[----:B012---:R-:W-:Y:S01]  /*c1f0*/  ENDCOLLECTIVE ;  /* 0x000000000000791b */ /* 0x007fe20003800000 */
.L_x_118:
[----:B------:R-:W-:Y:S01]  /*c200*/  MOV R13, R9 ;  /* 0x00000009000d7202 */ /* 0x000fe20000000f00 */
[----:B------:R-:W-:-:S07]  /*c210*/  IMAD.MOV.U32 R21, RZ, RZ, R14 ;  /* 0x000000ffff157224 */ /* 0x000fce00078e000e */
[----:B------:R-:W-:Y:S05]  /*c220*/  WARPSYNC.COLLECTIVE R15, `(.L_x_119) ;  /* 0x000000000f087348 */ /* 0x000fea0003c00000 */
[----:B------:R0:W1:Y:S02]  /*c230*/  SHFL.IDX P6, R14, R13, R12, R11 ;  /* 0x0000000c0d0e7389 */ /* 0x00006400000c000b */
[----:B01----:R-:W-:Y:S01]  /*c240*/  ENDCOLLECTIVE ;  /* 0x000000000000791b */ /* 0x003fe20003800000 */
.L_x_119:
[----:B------:R-:W-:Y:S02]  /*c250*/  IMAD.MOV.U32 R13, RZ, RZ, R10 ;  /* 0x000000ffff0d7224 */ /* 0x000fe400078e000a */
[----:B------:R-:W-:Y:S02]  /*c260*/  IMAD.MOV.U32 R12, RZ, RZ, 0x2 ;  /* 0x00000002ff0c7424 */ /* 0x000fe400078e00ff */
[----:B------:R-:W-:Y:S02]  /*c270*/  IMAD.MOV.U32 R2, RZ, RZ, R14 ;  /* 0x000000ffff027224 */ /* 0x000fe400078e000e */
[----:B------:R-:W-:-:S03]  /*c280*/  VIADD R14, R6, 0x20 ;  /* 0x00000020060e7836 */ /* 0x000fc60000000000 */
[----:B------:R-:W-:Y:S02]  /*c290*/  @!P1 LEA R2, P3, R7, R2, 0x1 ;  /* 0x0000000207029211 */ /* 0x000fe400078608ff */
[----:B------:R-:W-:-:S13]  /*c2a0*/  ISETP.GE.AND P2, PT, R14, R5, PT ;  /* 0x000000050e00720c */ /* 0x000fda0003f46270 */
[----:B------:R-:W-:Y:S05]  /*c2b0*/  WARPSYNC.COLLECTIVE R15, `(.L_x_120) ;  /* 0x000000000f087348 */ /* 0x000fea0003c00000 */
[----:B------:R0:W1:Y:S02]  /*c2c0*/  SHFL.IDX P6, R14, R13, R12, R11 ;  /* 0x0000000c0d0e7389 */ /* 0x00006400000c000b */
[----:B01----:R-:W-:Y:S01]  /*c2d0*/  ENDCOLLECTIVE ;  /* 0x000000000000791b */ /* 0x003fe20003800000 */
.L_x_120:
[----:B------:R-:W-:Y:S01]  /*c2e0*/  @!P1 IMAD.X R3, RZ, RZ, R21, P3 ;  /* 0x000000ffff039224 */ /* 0x000fe200018e0615 */
[----:B------:R-:W-:-:S05]  /*c2f0*/  @!P1 LEA R21, R4, UR38, 0x1 ;  /* 0x0000002604159c11 */ /* 0x000fca000f8e08ff */
[----:B------:R-:W-:Y:S01]  /*c300*/  @!PT LDS RZ, [RZ] ;  /* 0x00000000fffff984 */ /* 0x000fe20000000800 */
[----:B------:R-:W-:Y:S01]  /*c310*/  @!PT LDS RZ, [RZ] ;  /* 0x00000000fffff984 */ /* 0x000fe20000000800 */
[----:B------:R-:W-:Y:S01]  /*c320*/  @!PT LDS RZ, [RZ] ;  /* 0x00000000fffff984 */ /* 0x000fe20000000800 */
[----:B------:R0:W-:Y:S01]  /*c330*/  @!P1 LDGSTS.E.BYPASS.LTC128B.128 [R21+0xcc00], desc[UR42][R2.64], !P0 ;  /* 0x0cc0000002159fae */ /* 0x0001e2000c101d6a */
[----:B------:R-:W-:Y:S02]  /*c340*/  IMAD.MOV.U32 R13, RZ, RZ, R9 ;  /* 0x000000ffff0d7224 */ /* 0x000fe400078e0009 */
[----:B------:R-:W-:-:S07]  /*c350*/  IMAD.MOV.U32 R20, RZ, RZ, R14 ;  /* 0x000000ffff147224 */ /* 0x000fce00078e000e */
[----:B0-----:R-:W-:Y:S05]  /*c360*/  WARPSYNC.COLLECTIVE R15, `(.L_x_121) ;  /* 0x000000000f087348 */ /* 0x001fea0003c00000 */
[----:B------:R1:W2:Y:S02]  /*c370*/  SHFL.IDX P6, R14, R13, R12, R11 ;  /* 0x0000000c0d0e7389 */ /* 0x0002a400000c000b */
[----:B012---:R-:W-:Y:S01]  /*c380*/  ENDCOLLECTIVE ;  /* 0x000000000000791b */ /* 0x007fe20003800000 */
.L_x_121:
[----:B------:R-:W-:Y:S02]  /*c390*/  IMAD.MOV.U32 R13, RZ, RZ, R10 ;  /* 0x000000ffff0d7224 */ /* 0x000fe400078e000a */
[----:B------:R-:W-:Y:S01]  /*c3a0*/  IMAD.MOV.U32 R12, RZ, RZ, 0x3 ;  /* 0x00000003ff0c7424 */ /* 0x000fe200078e00ff */
[----:B------:R-:W-:Y:S01]  /*c3b0*/  @!P2 LEA R2, P1, R7, R14, 0x1 ;  /* 0x0000000e0702a211 */ /* 0x000fe200078208ff */
[----:B------:R-:W-:-:S04]  /*c3c0*/  VIADD R14, R6, 0x30 ;  /* 0x00000030060e7836 */ /* 0x000fc80000000000 */
[----:B------:R-:W-:Y:S01]  /*c3d0*/  @!P2 IMAD.X R3, RZ, RZ, R20, P1 ;  /* 0x000000ffff03a224 */ /* 0x000fe200008e0614 */
[----:B------:R-:W-:-:S13]  /*c3e0*/  ISETP.GE.AND P1, PT, R14, R5, PT ;  /* 0x000000050e00720c */ /* 0x000fda0003f26270 */
[----:B------:R-:W-:Y:S05]  /*c3f0*/  WARPSYNC.COLLECTIVE R15, `(.L_x_122) ;  /* 0x000000000f087348 */ /* 0x000fea0003c00000 */
[----:B------:R0:W1:Y:S02]  /*c400*/  SHFL.IDX P6, R14, R13, R12, R11 ;  /* 0x0000000c0d0e7389 */ /* 0x00006400000c000b */
[----:B01----:R-:W-:Y:S01]  /*c410*/  ENDCOLLECTIVE ;  /* 0x000000000000791b */ /* 0x003fe20003800000 */
.L_x_122:
[----:B------:R-:W-:-:S05]  /*c420*/  @!P2 LEA R20, R4, UR38, 0x1 ;  /* 0x000000260414ac11 */ /* 0x000fca000f8e08ff */
[----:B------:R-:W-:Y:S01]  /*c430*/  @!PT LDS RZ, [RZ] ;  /* 0x00000000fffff984 */ /* 0x000fe20000000800 */
[----:B------:R-:W-:Y:S01]  /*c440*/  @!PT LDS RZ, [RZ] ;  /* 0x00000000fffff984 */ /* 0x000fe20000000800 */
[----:B------:R-:W-:Y:S01]  /*c450*/  @!PT LDS RZ, [RZ] ;  /* 0x00000000fffff984 */ /* 0x000fe20000000800 */
[----:B------:R0:W-:Y:S01]  /*c460*/  @!P2 LDGSTS.E.BYPASS.LTC128B.128 [R20+0xd400], desc[UR42][R2.64], !P0 ;  /* 0x0d4000000214afae */ /* 0x0001e2000c101d6a */
[----:B------:R-:W-:Y:S01]  /*c470*/  MOV R13, R9 ;  /* 0x00000009000d7202 */ /* 0x000fe20000000f00 */
[----:B------:R-:W-:-:S07]  /*c480*/  IMAD.MOV.U32 R21, RZ, RZ, R14 ;  /* 0x000000ffff157224 */ /* 0x000fce00078e000e */
[----:B0-----:R-:W-:Y:S05]  /*c490*/  WARPSYNC.COLLECTIVE R15, `(.L_x_123) ;  /* 0x000000000f087348 */ /* 0x001fea0003c00000 */
[----:B------:R1:W2:Y:S02]  /*c4a0*/  SHFL.IDX P6, R14, R13, R12, R11 ;  /* 0x0000000c0d0e7389 */ /* 0x0002a400000c000b */
[----:B012---:R-:W-:Y:S01]  /*c4b0*/  ENDCOLLECTIVE ;  /* 0x000000000000791b */ /* 0x007fe20003800000 */
.L_x_123:
        /* <DEDUP_REMOVED lines=9> */
.L_x_124:
        /* <DEDUP_REMOVED lines=11> */
.L_x_125:
        /* <DEDUP_REMOVED lines=9> */
.L_x_126:
        /* <DEDUP_REMOVED lines=10> */
.L_x_127:
        /* <DEDUP_REMOVED lines=9> */
.L_x_128:
[----:B------:R-:W-:Y:S01]  /*c7c0*/  @!P1 IMAD.X R3, RZ, RZ, R21, P3 ;  /* 0x000000ffff039224 */ /* 0x000fe200018e0615 */
[----:B------:R-:W-:-:S05]  /*c7d0*/  @!P1 LEA R21, R4, UR38, 0x1 ;  /* 0x0000002604159c11 */ /* 0x000fca000f8e08ff */
[----:B------:R-:W-:Y:S01]  /*c7e0*/  @!PT LDS RZ, [RZ] ;  /* 0x00000000fffff984 */ /* 0x000fe20000000800 */
[----:B------:R-:W-:Y:S01]  /*c7f0*/  @!PT LDS RZ, [RZ] ;  /* 0x00000000fffff984 */ /* 0x000fe20000000800 */
[----:B------:R-:W-:Y:S01]  /*c800*/  @!PT LDS RZ, [RZ] ;  /* 0x00000000fffff984 */ /* 0x000fe20000000800 */
[----:B------:R0:W-:Y:S01]  /*c810*/  @!P1 LDGSTS.E.BYPASS.LTC128B.128 [R21+0xec00], desc[UR42][R2.64], !P0 ;  /* 0x0ec0000002159fae */ /* 0x0001e2000c101d6a */
[----:B------:R-:W-:Y:S01]  /*c820*/  IMAD.MOV.U32 R13, RZ, RZ, R9 ;  /* 0x000000ffff0d7224 */ /* 0x000fe200078e0009 */
[----:B0-----:R-:W-:Y:S01]  /*c830*/  @!P2 LEA R21, R4, UR38, 0x1 ;  /* 0x000000260415ac11 */ /* 0x001fe2000f8e08ff */
[----:B------:R-:W-:-:S07]  /*c840*/  IMAD.MOV.U32 R20, RZ, RZ, R14 ;  /* 0x000000ffff147224 */ /* 0x000fce00078e000e */
[----:B------:R-:W-:Y:S05]  /*c850*/  WARPSYNC.COLLECTIVE R15, `(.L_x_129) ;  /* 0x000000000f087348 */ /* 0x000fea0003c00000 */
[----:B------:R0:W1:Y:S02]  /*c860*/  SHFL.IDX P6, R14, R13, R12, R11 ;  /* 0x0000000c0d0e7389 */ /* 0x00006400000c000b */
[----:B01----:R-:W-:Y:S01]  /*c870*/  ENDCOLLECTIVE ;  /* 0x000000000000791b */ /* 0x003fe20003800000 */
.L_x_129:
[----:B------:R-:W-:Y:S02]  /*c880*/  IMAD.MOV.U32 R13, RZ, RZ, R10 ;  /* 0x000000ffff0d7224 */ /* 0x000fe400078e000a */
[----:B------:R-:W-:Y:S01]  /*c890*/  IMAD.MOV.U32 R12, RZ, RZ, 0x7 ;  /* 0x00000007ff0c7424 */ /* 0x000fe200078e00ff */
[----:B------:R-:W-:-:S13]  /*c8a0*/  @!P2 LEA R2, P1, R7, R14, 0x1 ;  /* 0x0000000e0702a211 */ /* 0x000fda00078208ff */
[----:B------:R-:W-:Y:S05]  /*c8b0*/  WARPSYNC.COLLECTIVE R15, `(.L_x_130) ;  /* 0x000000000f087348 */ /* 0x000fea0003c00000 */
[----:B------:R0:W1:Y:S02]  /*c8c0*/  SHFL.IDX P6, R14, R13, R12, R11 ;  /* 0x0000000c0d0e7389 */ /* 0x00006400000c000b */
[----:B01----:R-:W-:Y:S01]  /*c8d0*/  ENDCOLLECTIVE ;  /* 0x000000000000791b */ /* 0x003fe20003800000 */
.L_x_130:
[----:B------:R-:W-:-:S05]  /*c8e0*/  @!P2 IMAD.X R3, RZ, RZ, R20, P1 ;  /* 0x000000ffff03a224 */ /* 0x000fca00008e0614 */
[----:B------:R-:W-:Y:S01]  /*c8f0*/  @!PT LDS RZ, [RZ] ;  /* 0x00000000fffff984 */ /* 0x000fe20000000800 */
[----:B------:R-:W-:Y:S01]  /*c900*/  @!PT LDS RZ, [RZ] ;  /* 0x00000000fffff984 */ /* 0x000fe20000000800 */
[----:B------:R-:W-:Y:S01]  /*c910*/  @!PT LDS RZ, [RZ] ;  /* 0x00000000fffff984 */ /* 0x000fe20000000800 */
[----:B------:R0:W-:Y:S01]  /*c920*/  @!P2 LDGSTS.E.BYPASS.LTC128B.128 [R21+0xf400], desc[UR42][R2.64], !P0 ;  /* 0x0f4000000215afae */ /* 0x0001e2000c101d6a */
[----:B------:R-:W-:Y:S01]  /*c930*/  IMAD.MOV.U32 R13, RZ, RZ, R9 ;  /* 0x000000ffff0d7224 */ /* 0x000fe200078e0009 */
[----:B0-----:R-:W-:Y:S01]  /*c940*/  IADD3 R2, R6, 0x70, RZ ;  /* 0x0000007006027810 */ /* 0x001fe20007ffe0ff */
[----:B------:R-:W-:-:S03]  /*c950*/  IMAD.MOV.U32 R10, RZ, RZ, R14 ;  /* 0x000000ffff0a7224 */ /* 0x000fc600078e000e */
[----:B------:R-:W-:-:S13]  /*c960*/  ISETP.GE.AND P1, PT, R2, R5, PT ;  /* 0x000000050200720c */ /* 0x000fda0003f26270 */
[----:B------:R-:W-:Y:S05]  /*c970*/  WARPSYNC.COLLECTIVE R15, `(.L_x_131) ;  /* 0x000000000f087348 */ /* 0x000fea0003c00000 */
[----:B------:R0:W1:Y:S02]  /*c980*/  SHFL.IDX P6, R14, R13, R12, R11 ;  /* 0x0000000c0d0e7389 */ /* 0x00006400000c000b */
[----:B01----:R-:W-:Y:S01]  /*c990*/  ENDCOLLECTIVE ;  /* 0x000000000000791b */ /* 0x003fe20003800000 */
.L_x_131:
[----:B------:R-:W-:Y:S01]  /*c9a0*/  @!P1 LEA R21, R4, UR38, 0x1 ;  /* 0x0000002604159c11 */ /* 0x000fe2000f8e08ff */
[----:B------:R-:W-:Y:S02]  /*c9b0*/  IMAD.MOV.U32 R13, RZ, RZ, R8 ;  /* 0x000000ffff0d7224 */ /* 0x000fe400078e0008 */
[----:B------:R-:W-:Y:S01]  /*c9c0*/  IMAD.MOV.U32 R12, RZ, RZ, RZ ;  /* 0x000000ffff0c7224 */ /* 0x000fe200078e00ff */
[----:B------:R-:W-:-:S13]  /*c9d0*/  @!P1 LEA R2, P3, R7, R14, 0x1 ;  /* 0x0000000e07029211 */ /* 0x000fda00078608ff */
[----:B------:R-:W-:Y:S05]  /*c9e0*/  WARPSYNC.COLLECTIVE R15, `(.L_x_132) ;  /* 0x000000000f087348 */ /* 0x000fea0003c00000 */
[----:B------:R0:W1:Y:S02]  /*c9f0*/  SHFL.IDX P6, R14, R13, R12, R11 ;  /* 0x0000000c0d0e7389 */ /* 0x00006400000c000b */
[----:B01----:R-:W-:Y:S01]  /*ca00*/  ENDCOLLECTIVE ;  /* 0x000000000000791b */ /* 0x003fe20003800000 */
.L_x_132:
[----:B------:R-:W-:Y:S02]  /*ca10*/  @!P1 IMAD.X R3, RZ, RZ, R10, P3 ;  /* 0x000000ffff039224 */ /* 0x000fe400018e060a */
[----:B------:R-:W-:-:S03]  /*ca20*/  VIADD R10, R6, 0x80 ;  /* 0x00000080060a7836 */ /* 0x000fc60000000000 */
[----:B------:R-:W-:Y:S01]  /*ca30*/  @!PT LDS RZ, [RZ] ;  /* 0x00000000fffff984 */ /* 0x000fe20000000800 */
[----:B------:R-:W-:Y:S01]  /*ca40*/  @!PT LDS RZ, [RZ] ;  /* 0x00000000fffff984 */ /* 0x000fe20000000800 */
[----:B------:R-:W-:Y:S01]  /*ca50*/  @!PT LDS RZ, [RZ] ;  /* 0x00000000fffff984 */ /* 0x000fe20000000800 */
[----:B------:R0:W-:Y:S02]  /*ca60*/  @!P1 LDGSTS.E.BYPASS.LTC128B.128 [R21+0xfc00], desc[UR42][R2.64], !P0 ;  /* 0x0fc0000002159fae */ /* 0x0001e4000c101d6a */
[----:B------:R-:W-:Y:S01]  /*ca70*/  ISETP.GE.AND P2, PT, R10, R5, PT ;  /* 0x000000050a00720c */ /* 0x000fe20003f46270 */
[----:B------:R-:W-:Y:S02]  /*ca80*/  VIADD R10, R6, 0x90 ;  /* 0x00000090060a7836 */ /* 0x000fe40000000000 */
[----:B------:R-:W-:Y:S02]  /*ca90*/  IMAD.MOV.U32 R13, RZ, RZ, R0 ;  /* 0x000000ffff0d7224 */ /* 0x000fe400078e0000 */
[----:B------:R-:W-:-:S08]  /*caa0*/  IMAD.MOV.U32 R20, RZ, RZ, R14 ;  /* 0x000000ffff147224 */ /* 0x000fd000078e000e */
[----:B0-----:R-:W-:Y:S05]  /*cab0*/  WARPSYNC.COLLECTIVE R15, `(.L_x_133) ;  /* 0x000000000f087348 */ /* 0x001fea0003c00000 */
[----:B------:R1:W2:Y:S02]  /*cac0*/  SHFL.IDX P6, R14, R13, R12, R11 ;  /* 0x0000000c0d0e7389 */ /* 0x0002a400000c000b */
[----:B012---:R-:W-:Y:S01]  /*cad0*/  ENDCOLLECTIVE ;  /* 0x000000000000791b */ /* 0x007fe20003800000 */
.L_x_133:
[----:B------:R-:W-:Y:S02]  /*cae0*/  IMAD.MOV.U32 R13, RZ, RZ, R8 ;  /* 0x000000ffff0d7224 */ /* 0x000fe400078e0008 */
[----:B------:R-:W-:Y:S02]  /*caf0*/  IMAD.MOV.U32 R12, RZ, RZ, 0x1 ;  /* 0x00000001ff0c7424 */ /* 0x000fe400078e00ff */
[----:B------:R-:W-:-:S07]  /*cb00*/  IMAD.MOV.U32 R28, RZ, RZ, R14 ;  /* 0x000000ffff1c7224 */ /* 0x000fce00078e000e */
[----:B------:R-:W-:Y:S05]  /*cb10*/  WARPSYNC.COLLECTIVE R15, `(.L_x_134) ;  /* 0x000000000f087348 */ /* 0x000fea0003c00000 */
[----:B------:R0:W1:Y:S02]  /*cb20*/  SHFL.IDX P6, R14, R13, R12, R11 ;  /* 0x0000000c0d0e7389 */ /* 0x00006400000c000b */
[----:B01----:R-:W-:Y:S01]  /*cb30*/  ENDCOLLECTIVE ;  /* 0x000000000000791b */ /* 0x003fe20003800000 */
.L_x_134:
[----:B------:R-:W-:Y:S02]  /*cb40*/  @!P2 LEA R2, P1, R7, R28, 0x1 ;  /* 0x0000001c0702a211 */ /* 0x000fe400078208ff */
[----:B------:R-:W-:-:S03]  /*cb50*/  @!P2 LEA R28, R4, UR38, 0x1 ;  /* 0x00000026041cac11 */ /* 0x000fc6000f8e08ff */
[----:B------:R-:W-:Y:S01]  /*cb60*/  @!P2 IMAD.X R3, RZ, RZ, R20, P1 ;  /* 0x000000ffff03a224 */ /* 0x000fe200008e0614 */
[----:B------:R-:W-:-:S04]  /*cb70*/  ISETP.GE.AND P1, PT, R10, R5, PT ;  /* 0x000000050a00720c */ /* 0x000fc80003f26270 */
[----:B------:R-:W-:Y:S01]  /*cb80*/  @!PT LDS RZ, [RZ] ;  /* 0x00000000fffff984 */ /* 0x000fe20000000800 */
[----:B------:R-:W-:Y:S01]  /*cb90*/  @!PT LDS RZ, [RZ] ;  /* 0x00000000fffff984 */ /* 0x000fe20000000800 */
[----:B------:R-:W-:Y:S01]  /*cba0*/  @!PT LDS RZ, [RZ] ;  /* 0x00000000fffff984 */ /* 0x000fe20000000800 */
[----:B------:R0:W-:Y:S01]  /*cbb0*/  @!P2 LDGSTS.E.BYPASS.LTC128B.128 [R28+0x10400], desc[UR42][R2.64], !P0 ;  /* 0x10400000021cafae */ /* 0x0001e2000c101d6a */
[----:B------:R-:W-:-:S08]  /*cbc0*/  MOV R13, R0 ;  /* 0x00000000000d7202 */ /* 0x000fd00000000f00 */
[----:B------:R-:W-:Y:S01]  /*cbd0*/  @!P1 LEA R21, R4, UR38, 0x1 ;  /* 0x0000002604159c11 */ /* 0x000fe2000f8e08ff */
[----:B------:R-:W-:-:S07]  /*cbe0*/  IMAD.MOV.U32 R10, RZ, RZ, R14 ;  /* 0x000000ffff0a7224 */ /* 0x000fce00078e000e */
[----:B0-----:R-:W-:Y:S05]  /*cbf0*/  WARPSYNC.COLLECTIVE R15, `(.L_x_135) ;  /* 0x000000000f087348 */ /* 0x001fea0003c00000 */
[----:B------:R1:W2:Y:S02]  /*cc00*/  SHFL.IDX P6, R14, R13, R12, R11 ;  /* 0x0000000c0d0e7389 */ /* 0x0002a400000c000b */
[----:B012---:R-:W-:Y:S01]  /*cc10*/  ENDCOLLECTIVE ;  /* 0x000000000000791b */ /* 0x007fe20003800000 */
.L_x_135:
[----:B------:R-:W-:Y:S02]  /*cc20*/  IMAD.MOV.U32 R13, RZ, RZ, R8 ;  /* 0x000000ffff0d7224 */ /* 0x000fe400078e0008 */
[----:B------:R-:W-:Y:S01]  /*cc30*/  IMAD.MOV.U32 R12, RZ, RZ, 0x2 ;  /* 0x00000002ff0c7424 */ /* 0x000fe200078e00ff */
[----:B------:R-:W-:-:S13]  /*cc40*/  @!P1 LEA R2, P3, R7, R14, 0x1 ;  /* 0x0000000e07029211 */ /* 0x000fda00078608ff */
[----:B------:R-:W-:Y:S05]  /*cc50*/  WARPSYNC.COLLECTIVE R15, `(.L_x_136) ;  /* 0x000000000f087348 */ /* 0x000fea0003c00000 */
[----:B------:R0:W1:Y:S02]  /*cc60*/  SHFL.IDX P6, R14, R13, R12, R11 ;  /* 0x0000000c0d0e7389 */ /* 0x00006400000c000b */
[----:B01----:R-:W-:Y:S01]  /*cc70*/  ENDCOLLECTIVE ;  /* 0x000000000000791b */ /* 0x003fe20003800000 */
.L_x_136:
[----:B------:R-:W-:-:S05]  /*cc80*/  @!P1 IMAD.X R3, RZ, RZ, R10, P3 ;  /* 0x000000ffff039224 */ /* 0x000fca00018e060a */
[----:B------:R-:W-:Y:S01]  /*cc90*/  @!PT LDS RZ, [RZ] ;  /* 0x00000000fffff984 */ /* 0x000fe20000000800 */
[----:B------:R-:W-:Y:S01]  /*cca0*/  @!PT LDS RZ, [RZ] ;  /* 0x00000000fffff984 */ /* 0x000fe20000000800 */
[----:B------:R-:W-:Y:S01]  /*ccb0*/  @!PT LDS RZ, [RZ] ;  /* 0x00000000fffff984 */ /* 0x000fe20000000800 */
[----:B------:R0:W-:Y:S01]  /*ccc0*/  @!P1 LDGSTS.E.BYPASS.LTC128B.128 [R21+0x10c00], desc[UR42][R2.64], !P0 ;  /* 0x10c0000002159fae */ /* 0x0001e2000c101d6a */
[----:B------:R-:W-:Y:S02]  /*ccd0*/  IMAD.MOV.U32 R13, RZ, RZ, R0 ;  /* 0x000000ffff0d7224 */ /* 0x000fe400078e0000 */
[----:B0-----:R-:W-:Y:S02]  /*cce0*/  VIADD R2, R6, 0xa0 ;  /* 0x000000a006027836 */ /* 0x001fe40000000000 */
[----:B------:R-:W-:-:S03]  /*ccf0*/  IMAD.MOV.U32 R9, RZ, RZ, R14 ;  /* 0x000000ffff097224 */ /* 0x000fc600078e000e */
[----:B------:R-:W-:-:S13]  /*cd00*/  ISETP.GE.AND P2, PT, R2, R5, PT ;  /* 0x000000050200720c */ /* 0x000fda0003f46270 */
[----:B------:R-:W-:Y:S05]  /*cd10*/  WARPSYNC.COLLECTIVE R15, `(.L_x_137) ;  /* 0x000000000f087348 */ /* 0x000fea0003c00000 */
[----:B------:R0:W1:Y:S02]  /*cd20*/  SHFL.IDX P6, R14, R13, R12, R11 ;  /* 0x0000000c0d0e7389 */ /* 0x00006400000c000b */
[----:B01----:R-:W-:Y:S01]  /*cd30*/  ENDCOLLECTIVE ;  /* 0x000000000000791b */ /* 0x003fe20003800000 */
.L_x_137:
[----:B------:R-:W-:Y:S02]  /*cd40*/  IMAD.MOV.U32 R13, RZ, RZ, R8 ;  /* 0x000000ffff0d7224 */ /* 0x000fe400078e0008 */
[----:B------:R-:W-:Y:S02]  /*cd50*/  IMAD.MOV.U32 R12, RZ, RZ, 0x3 ;  /* 0x00000003ff0c7424 */ /* 0x000fe400078e00ff */
[----:B------:R-:W-:-:S07]  /*cd60*/  IMAD.MOV.U32 R20, RZ, RZ, R14 ;  /* 0x000000ffff147224 */ /* 0x000fce00078e000e */
[----:B------:R-:W-:Y:S05]  /*cd70*/  WARPSYNC.COLLECTIVE R15, `(.L_x_138) ;  /* 0x000000000f087348 */ /* 0x000fea0003c00000 */
[----:B------:R0:W1:Y:S02]  /*cd80*/  SHFL.IDX P6, R14, R13, R12, R11 ;  /* 0x0000000c0d0e7389 */ /* 0x00006400000c000b */
[----:B01----:R-:W-:Y:S01]  /*cd90*/  ENDCOLLECTIVE ;  /* 0x000000000000791b */ /* 0x003fe20003800000 */
.L_x_138:
[----:B------:R-:W-:-:S05]  /*cda0*/  @!P2 LEA R2, P1, R7, R20, 0x1 ;  /* 0x000000140702a211 */ /* 0x000fca00078208ff */
[----:B------:R-:W-:Y:S01]  /*cdb0*/  @!P2 IMAD.X R3, RZ, RZ, R9, P1 ;  /* 0x000000ffff03a224 */ /* 0x000fe200008e0609 */
[----:B------:R-:W-:Y:S01]  /*cdc0*/  @!P2 LEA R9, R4, UR38, 0x1 ;  /* 0x000000260409ac11 */ /* 0x000fe2000f8e08ff */
[----:B------:R-:W-:-:S04]  /*cdd0*/  IMAD.MOV.U32 R13, RZ, RZ, R0 ;  /* 0x000000ffff0d7224 */ /* 0x000fc800078e0000 */
[----:B------:R-:W-:Y:S01]  /*cde0*/  @!PT LDS RZ, [RZ] ;  /* 0x00000000fffff984 */ /* 0x000fe20000000800 */
[----:B------:R-:W-:Y:S01]  /*cdf0*/  @!PT LDS RZ, [RZ] ;  /* 0x00000000fffff984 */ /* 0x000fe20000000800 */
[----:B------:R-:W-:Y:S01]  /*ce00*/  @!PT LDS RZ, [RZ] ;  /* 0x00000000fffff984 */ /* 0x000fe20000000800 */
[----:B------:R0:W-:Y:S01]  /*ce10*/  @!P2 LDGSTS.E.BYPASS.LTC128B.128 [R9+0x11400], desc[UR42][R2.64], !P0 ;  /* 0x114000000209afae */ /* 0x0001e2000c101d6a */
[----:B------:R-:W-:-:S07]  /*ce20*/  IMAD.MOV.U32 R8, RZ, RZ, R14 ;  /* 0x000000ffff087224 */ /* 0x000fce00078e000e */
[----:B0-----:R-:W-:Y:S05]  /*ce30*/  WARPSYNC.COLLECTIVE R15, `(.L_x_139) ;  /* 0x000000000f087348 */ /* 0x001fea0003c00000 */
[----:B------:R1:W2:Y:S02]  /*ce40*/  SHFL.IDX P6, R14, R13, R12, R11 ;  /* 0x0000000c0d0e7389 */ /* 0x0002a400000c000b */
[----:B012---:R-:W-:Y:S01]  /*ce50*/  ENDCOLLECTIVE ;  /* 0x000000000000791b */ /* 0x007fe20003800000 */
.L_x_139:
[----:B------:R-:W-:Y:S05]  /*ce60*/  BRA `(.L_x_140) ;  /* 0xffffffd400007947 */ /* 0x000fea000383ffff */
.L_x_51:
[----:B-1----:R-:W-:-:S04]  /*ce70*/  MOV R3, UR38 ;  /* 0x0000002600037c02 */ /* 0x002fc80008000f00 */
[----:B------:R1:W2:Y:S03]  /*ce80*/  SYNCS.PHASECHK.TRANS64.TRYWAIT P0, [R3+URZ+0x30820], R0 ;  /* 0x03082000030075a7 */ /* 0x0002a6000800017f */
[----:B--2---:R-:W-:Y:S05]  /*ce90*/  @!P0 NANOSLEEP.SYNCS 0x989680 ;  /* 0x009896800000895d */ /* 0x004fea0003900000 */
[----:B------:R-:W2:Y:S02]  /*cea0*/  @!P0 SYNCS.PHASECHK.TRANS64 P0, [R3+URZ+0x30820], R0 ;  /* 0x03082000030085a7 */ /* 0x000ea4000800007f */
[----:B--2---:R-:W-:Y:S05]  /*ceb0*/  @!P0 BRA `(.L_x_51) ;  /* 0xfffffffc00ec8947 */ /* 0x004fea000383ffff */
[----:B------:R-:W-:Y:S05]  /*cec0*/  BRA `(.L_x_141) ;  /* 0xffffffd400387947 */ /* 0x000fea000383ffff */
.L_x_58:
[----:B--2---:R-:W-:-:S04]  /*ced0*/  IMAD.U32 R3, RZ, RZ, UR38 ;  /* 0x00000026ff037e24 */ /* 0x004fc8000f8e00ff */
[----:B------:R2:W3:Y:S03]  /*cee0*/  SYNCS.PHASECHK.TRANS64.TRYWAIT P0, [R3+URZ+0x30848], R8 ;  /* 0x03084808030075a7 */ /* 0x0004e6000800017f */
[----:B---3--:R-:W-:Y:S05]  /*cef0*/  @!P0 NANOSLEEP.SYNCS 0x989680 ;  /* 0x009896800000895d */ /* 0x008fea0003900000 */
[----:B------:R-:W3:Y:S02]  /*cf00*/  @!P0 SYNCS.PHASECHK.TRANS64 P0, [R3+URZ+0x30848], R8 ;  /* 0x03084808030085a7 */ /* 0x000ee4000800007f */
[----:B---3--:R-:W-:Y:S05]  /*cf10*/  @!P0 BRA `(.L_x_58) ;  /* 0xfffffffc00ec8947 */ /* 0x008fea000383ffff */
[----:B------:R-:W-:Y:S05]  /*cf20*/  BRA `(.L_x_142) ;  /* 0xffffffd400fc7947 */ /* 0x000fea000383ffff */
.L_x_63:
[----:B-12---:R-:W-:-:S04]  /*cf30*/  IMAD.U32 R3, RZ, RZ, UR38 ;  /* 0x00000026ff037e24 */ /* 0x006fc8000f8e00ff */
[----:B------:R1:W2:Y:S03]  /*cf40*/  SYNCS.PHASECHK.TRANS64.TRYWAIT P0, [R3+URZ+0x30860], R8 ;  /* 0x03086008030075a7 */ /* 0x0002a6000800017f */
[----:B--2---:R-:W-:Y:S05]  /*cf50*/  @!P0 NANOSLEEP.SYNCS 0x989680 ;  /* 0x009896800000895d */ /* 0x004fea0003900000 */
[----:B------:R-:W2:Y:S02]  /*cf60*/  @!P0 SYNCS.PHASECHK.TRANS64 P0, [R3+URZ+0x30860], R8 ;  /* 0x03086008030085a7 */ /* 0x000ea4000800007f */
[----:B--2---:R-:W-:Y:S05]  /*cf70*/  @!P0 BRA `(.L_x_63) ;  /* 0xfffffffc00ec8947 */ /* 0x004fea000383ffff */
[----:B------:R-:W-:Y:S05]  /*cf80*/  BRA `(.L_x_143) ;  /* 0xffffffd8005c7947 */ /* 0x000fea000383ffff */
.L_x_71:
[----:B--2---:R-:W-:-:S04]  /*cf90*/  IMAD.U32 R3, RZ, RZ, UR38 ;  /* 0x00000026ff037e24 */ /* 0x004fc8000f8e00ff */
[----:B------:R2:W3:Y:S03]  /*cfa0*/  SYNCS.PHASECHK.TRANS64.TRYWAIT P0, [R3+URZ+0x30840], R12 ;  /* 0x0308400c030075a7 */ /* 0x0004e6000800017f */
[----:B---3--:R-:W-:Y:S05]  /*cfb0*/  @!P0 NANOSLEEP.SYNCS 0x989680 ;  /* 0x009896800000895d */ /* 0x008fea0003900000 */
[----:B------:R-:W3:Y:S02]  /*cfc0*/  @!P0 SYNCS.PHASECHK.TRANS64 P0, [R3+URZ+0x30840], R12 ;  /* 0x0308400c030085a7 */ /* 0x000ee4000800007f */
[----:B---3--:R-:W-:Y:S05]  /*cfd0*/  @!P0 BRA `(.L_x_71) ;  /* 0xfffffffc00ec8947 */ /* 0x008fea000383ffff */
[----:B------:R-:W-:Y:S05]  /*cfe0*/  BRA `(.L_x_144) ;  /* 0xffffffdc00407947 */ /* 0x000fea000383ffff */
.L_x_76:
[----:B-12---:R-:W-:-:S04]  /*cff0*/  IMAD.U32 R3, RZ, RZ, UR38 ;  /* 0x00000026ff037e24 */ /* 0x006fc8000f8e00ff */
[----:B------:R1:W2:Y:S03]  /*d000*/  SYNCS.PHASECHK.TRANS64.TRYWAIT P0, [R3+URZ+0x30868], R2 ;  /* 0x03086802030075a7 */ /* 0x0002a6000800017f */
[----:B--2---:R-:W-:Y:S05]  /*d010*/  @!P0 NANOSLEEP.SYNCS 0x989680 ;  /* 0x009896800000895d */ /* 0x004fea0003900000 */
[----:B------:R-:W2:Y:S02]  /*d020*/  @!P0 SYNCS.PHASECHK.TRANS64 P0, [R3+URZ+0x30868], R2 ;  /* 0x03086802030085a7 */ /* 0x000ea4000800007f */
[----:B--2---:R-:W-:Y:S05]  /*d030*/  @!P0 BRA `(.L_x_76) ;  /* 0xfffffffc00ec8947 */ /* 0x004fea000383ffff */
[----:B------:R-:W-:Y:S05]  /*d040*/  BRA `(.L_x_145) ;  /* 0xffffffdc00a87947 */ /* 0x000fea000383ffff */
.L_x_84:
[----:B--2---:R-:W-:-:S04]  /*d050*/  IMAD.U32 R2, RZ, RZ, UR38 ;  /* 0x00000026ff027e24 */ /* 0x004fc8000f8e00ff */
[----:B------:R2:W3:Y:S03]  /*d060*/  SYNCS.PHASECHK.TRANS64.TRYWAIT P0, [R2+URZ+0x30848], R9 ;  /* 0x03084809020075a7 */ /* 0x0004e6000800017f */
[----:B---3--:R-:W-:Y:S05]  /*d070*/  @!P0 NANOSLEEP.SYNCS 0x989680 ;  /* 0x009896800000895d */ /* 0x008fea0003900000 */
[----:B------:R-:W3:Y:S02]  /*d080*/  @!P0 SYNCS.PHASECHK.TRANS64 P0, [R2+URZ+0x30848], R9 ;  /* 0x03084809020085a7 */ /* 0x000ee4000800007f */
[----:B---3--:R-:W-:Y:S05]  /*d090*/  @!P0 BRA `(.L_x_84) ;  /* 0xfffffffc00ec8947 */ /* 0x008fea000383ffff */
[----:B------:R-:W-:Y:S05]  /*d0a0*/  BRA `(.L_x_146) ;  /* 0xffffffe000a07947 */ /* 0x000fea000383ffff */
.L_x_89:
[----:B-1----:R-:W-:-:S04]  /*d0b0*/  IMAD.U32 R2, RZ, RZ, UR38 ;  /* 0x00000026ff027e24 */ /* 0x002fc8000f8e00ff */
[----:B------:R1:W2:Y:S03]  /*d0c0*/  SYNCS.PHASECHK.TRANS64.TRYWAIT P0, [R2+URZ+0x30860], R9 ;  /* 0x03086009020075a7 */ /* 0x0002a6000800017f */
[----:B--2---:R-:W-:Y:S05]  /*d0d0*/  @!P0 NANOSLEEP.SYNCS 0x989680 ;  /* 0x009896800000895d */ /* 0x004fea0003900000 */
[----:B------:R-:W2:Y:S02]  /*d0e0*/  @!P0 SYNCS.PHASECHK.TRANS64 P0, [R2+URZ+0x30860], R9 ;  /* 0x03086009020085a7 */ /* 0x000ea4000800007f */
[----:B--2---:R-:W-:Y:S05]  /*d0f0*/  @!P0 BRA `(.L_x_89) ;  /* 0xfffffffc00ec8947 */ /* 0x004fea000383ffff */
[----:B------:R-:W-:Y:S05]  /*d100*/  BRA `(.L_x_147) ;  /* 0xffffffe400047947 */ /* 0x000fea000383ffff */
.L_x_96:
[----:B-1----:R1:W2:Y:S02]  /*d110*/  SYNCS.PHASECHK.TRANS64.TRYWAIT P0, [R3+URZ+0x30860], R2 ;  /* 0x03086002030075a7 */ /* 0x0022a4000800017f */
[----:B--2---:R-:W-:Y:S05]  /*d120*/  @!P0 NANOSLEEP.SYNCS 0x989680 ;  /* 0x009896800000895d */ /* 0x004fea0003900000 */
[----:B------:R-:W2:Y:S02]  /*d130*/  @!P0 SYNCS.PHASECHK.TRANS64 P0, [R3+URZ+0x30860], R2 ;  /* 0x03086002030085a7 */ /* 0x000ea4000800007f */
[----:B--2---:R-:W-:Y:S05]  /*d140*/  @!P0 BRA `(.L_x_96) ;  /* 0xfffffffc00f08947 */ /* 0x004fea000383ffff */
[----:B------:R-:W-:Y:S05]  /*d150*/  BRA `(.L_x_148) ;  /* 0xffffffe400947947 */ /* 0x000fea000383ffff */
.L_x_100:
[----:B-1----:R1:W2:Y:S02]  /*d160*/  SYNCS.PHASECHK.TRANS64.TRYWAIT P0, [R7+URZ+0x30820], R2 ;  /* 0x03082002070075a7 */ /* 0x0022a4000800017f */
[----:B--2---:R-:W-:Y:S05]  /*d170*/  @!P0 NANOSLEEP.SYNCS 0x989680 ;  /* 0x009896800000895d */ /* 0x004fea0003900000 */
[----:B------:R-:W2:Y:S02]  /*d180*/  @!P0 SYNCS.PHASECHK.TRANS64 P0, [R7+URZ+0x30820], R2 ;  /* 0x03082002070085a7 */ /* 0x000ea4000800007f */
[----:B--2---:R-:W-:Y:S05]  /*d190*/  @!P0 BRA `(.L_x_100) ;  /* 0xfffffffc00f08947 */ /* 0x004fea000383ffff */
[----:B------:R-:W-:Y:S05]  /*d1a0*/  BRA `(.L_x_149) ;  /* 0xffffffe800307947 */ /* 0x000fea000383ffff */
.L_x_101:
[----:B------:R-:W-:Y:S01]  /*d1b0*/  BSSY B0, `(.L_x_150) ;  /* 0x0000008000007945 */ /* 0x000fe20003800000 */
[----:B------:R-:W-:Y:S02]  /*d1c0*/  IMAD.MOV.U32 R13, RZ, RZ, R29 ;  /* 0x000000ffff0d7224 */ /* 0x000fe400078e001d */
[----:B------:R-:W-:Y:S02]  /*d1d0*/  IMAD.MOV.U32 R12, RZ, RZ, RZ ;  /* 0x000000ffff0c7224 */ /* 0x000fe400078e00ff */
[----:B------:R-:W-:Y:S02]  /*d1e0*/  IMAD.MOV.U32 R11, RZ, RZ, 0x1f ;  /* 0x0000001fff0b7424 */ /* 0x000fe400078e00ff */
[----:B------:R-:W-:-:S07]  /*d1f0*/  IMAD.MOV.U32 R15, RZ, RZ, -0x1 ;  /* 0xffffffffff0f7424 */ /* 0x000fce00078e00ff */
[----:B01----:R-:W-:Y:S05]  /*d200*/  WARPSYNC.COLLECTIVE R15, `(.L_x_151) ;  /* 0x000000000f087348 */ /* 0x003fea0003c00000 */
[----:B------:R2:W3:Y:S02]  /*d210*/  SHFL.IDX P6, R14, R13, R12, R11 ;  /* 0x0000000c0d0e7389 */ /* 0x0004e400000c000b */
[----:B0123--:R-:W-:Y:S01]  /*d220*/  ENDCOLLECTIVE ;  /* 0x000000000000791b */ /* 0x00ffe20003800000 */
.L_x_151:
[----:B------:R-:W-:Y:S05]  /*d230*/  BSYNC B0 ;  /* 0x0000000000007941 */ /* 0x000fea0003800000 */
.L_x_150:
[----:B------:R-:W-:Y:S05]  /*d240*/  BRA `(.L_x_152) ;  /* 0xffffffe800147947 */ /* 0x000fea000383ffff */
.L_x_102:
[----:B------:R-:W-:Y:S01]  /*d250*/  BSSY B0, `(.L_x_153) ;  /* 0x0000006000007945 */ /* 0x000fe20003800000 */
[----:B------:R-:W-:-:S07]  /*d260*/  IMAD.MOV.U32 R15, RZ, RZ, -0x1 ;  /* 0xffffffffff0f7424 */ /* 0x000fce00078e00ff */
[----:B012---:R-:W-:Y:S05]  /*d270*/  WARPSYNC.COLLECTIVE R15, `(.L_x_154) ;  /* 0x000000000f0c7348 */ /* 0x007fea0003c00000 */
[----:B------:R-:W-:Y:S02]  /*d280*/  ELECT P6, UR62, PT ;  /* 0x00000000003e782f */ /* 0x000fe400038c0000 */
[----:B------:R-:W-:Y:S01]  /*d290*/  MOV R14, UR62 ;  /* 0x0000003e000e7c02 */ /* 0x000fe20008000f00 */
[----:B012---:R-:W-:Y:S10]  /*d2a0*/  ENDCOLLECTIVE ;  /* 0x000000000000791b */ /* 0x007ff40003800000 */
.L_x_154:
[----:B------:R-:W-:Y:S05]  /*d2b0*/  BSYNC B0 ;  /* 0x0000000000007941 */ /* 0x000fea0003800000 */
.L_x_153:
[----:B------:R-:W-:Y:S05]  /*d2c0*/  BRA `(.L_x_155) ;  /* 0xffffffe800087947 */ /* 0x000fea000383ffff */
.L_x_104:
[----:B-1----:R1:W3:Y:S02]  /*d2d0*/  SYNCS.PHASECHK.TRANS64.TRYWAIT P0, [R5+URZ], R4 ;  /* 0x00000004050075a7 */ /* 0x0022e4000800017f */
[----:B---3--:R-:W-:Y:S05]  /*d2e0*/  @!P0 NANOSLEEP.SYNCS 0x989680 ;  /* 0x009896800000895d */ /* 0x008fea0003900000 */
[----:B------:R-:W3:Y:S02]  /*d2f0*/  @!P0 SYNCS.PHASECHK.TRANS64 P0, [R5+URZ], R4 ;  /* 0x00000004050085a7 */ /* 0x000ee4000800007f */
[----:B---3--:R-:W-:Y:S05]  /*d300*/  @!P0 BRA `(.L_x_104) ;  /* 0xfffffffc00f08947 */ /* 0x008fea000383ffff */
[----:B------:R-:W-:Y:S05]  /*d310*/  BRA `(.L_x_156) ;  /* 0xffffffe800387947 */ /* 0x000fea000383ffff */
.L_x_105:
[----:B---3--:R3:W4:Y:S02]  /*d320*/  SYNCS.PHASECHK.TRANS64.TRYWAIT P0, [R3+URZ], R2 ;  /* 0x00000002030075a7 */ /* 0x008724000800017f */
[----:B----4-:R-:W-:Y:S05]  /*d330*/  @!P0 NANOSLEEP.SYNCS 0x989680 ;  /* 0x009896800000895d */ /* 0x010fea0003900000 */
[----:B------:R-:W4:Y:S02]  /*d340*/  @!P0 SYNCS.PHASECHK.TRANS64 P0, [R3+URZ], R2 ;  /* 0x00000002030085a7 */ /* 0x000f24000800007f */
[----:B----4-:R-:W-:Y:S05]  /*d350*/  @!P0 BRA `(.L_x_105) ;  /* 0xfffffffc00f08947 */ /* 0x010fea000383ffff */
[----:B------:R-:W-:Y:S05]  /*d360*/  BRA `(.L_x_157) ;  /* 0xffffffe8002c7947 */ /* 0x000fea000383ffff */
.L_x_107:
[----:B-1----:R1:W3:Y:S02]  /*d370*/  SYNCS.PHASECHK.TRANS64.TRYWAIT P0, [R5+URZ], R4 ;  /* 0x00000004050075a7 */ /* 0x0022e4000800017f */
[----:B---3--:R-:W-:Y:S05]  /*d380*/  @!P0 NANOSLEEP.SYNCS 0x989680 ;  /* 0x009896800000895d */ /* 0x008fea0003900000 */
[----:B------:R-:W3:Y:S02]  /*d390*/  @!P0 SYNCS.PHASECHK.TRANS64 P0, [R5+URZ], R4 ;  /* 0x00000004050085a7 */ /* 0x000ee4000800007f */
[----:B---3--:R-:W-:Y:S05]  /*d3a0*/  @!P0 BRA `(.L_x_107) ;  /* 0xfffffffc00f08947 */ /* 0x008fea000383ffff */
[----:B------:R-:W-:Y:S05]  /*d3b0*/  BRA `(.L_x_158) ;  /* 0xffffffe800307947 */ /* 0x000fea000383ffff */
.L_x_159:
[----:B------:R-:W-:-:S00]  /*d3c0*/  BRA `(.L_x_159) ;  /* 0xfffffffc00fc7947 */ /* 0x000fc0000383ffff */
[----:B------:R-:W-:-:S00]  /*d3d0*/  NOP ;  /* 0x0000000000007918 */ /* 0x000fc00000000000 */
        /* <DEDUP_REMOVED lines=10> */
.L_x_2702:


//--------------------- .text._ZN7cutlass13device_kernelIN5flash11enable_sm90INS1_16FlashAttnFwdSm90INS1_25CollectiveMainloopFwdSm90ILi2EN4cute5tupleIJNS5_1CILi1EEES8_S8_EEENS6_IJNS7_ILi192EEESA_NS7_ILi64EEEEEELi64ENS_6half_tEfNS_4arch4Sm90ELb0ELb0ELb0ELb1ELb0ELb0ELb0ELb0ELb1ELb1ELb1ELb0EEENS1_21CollectiveEpilogueFwdINS6_IJSA_SB_SA_EEES9_SD_SF_Li384ELb1ELb1ELb1ELb0EEENS1_36VarlenDynamicPersistentTileSchedulerILi192ELi192ELi384ELi128ELb1ELb1ELb1ELb0ELb1ELb1EEEEEEEEEvNT_6ParamsE --------------------------
	.section	.text._ZN7cutlass13device_kernelIN5flash11enable_sm90INS1_16FlashAttnFwdSm90INS1_25CollectiveMainloopFwdSm90ILi2EN4cute5tupleIJNS5_1CILi1EEES8_S8_EEENS6_IJNS7_ILi192EEESA_NS7_ILi64EEEEEELi64ENS_6half_tEfNS_4arch4Sm90ELb0ELb0ELb0ELb1ELb0ELb0ELb0ELb0ELb1ELb1ELb1ELb0EEENS1_21CollectiveEpilogueFwdINS6_IJSA_SB_SA_EEES9_SD_SF_Li384ELb1ELb1ELb1ELb0EEENS1_36VarlenDynamicPersistentTileSchedulerILi192ELi192ELi384ELi128ELb1ELb1ELb1ELb0ELb1ELb1EEEEEEEEEvNT_6ParamsE,"ax",@progbits
	.align	128
.text._ZN7cutlass13device_kernelIN5flash11enable_sm90INS1_16FlashAttnFwdSm90INS1_25CollectiveMainloopFwdSm90ILi2EN4cute5tupleIJNS5_1CILi1EEES8_S8_EEENS6_IJNS7_ILi192EEESA_NS7_ILi64EEEEEELi64ENS_6half_tEfNS_4arch4Sm90ELb0ELb0ELb0ELb1ELb0ELb0ELb0ELb0ELb1ELb1ELb1ELb0EEENS1_21CollectiveEpilogueFwdINS6_IJSA_SB_SA_EEES9_SD_SF_Li384ELb1ELb1ELb1ELb0EEENS1_36VarlenDynamicPersistentTileSchedulerILi192ELi192ELi384ELi128ELb1ELb1ELb1ELb0ELb1ELb1EEEEEEEEEvNT_6ParamsE:
        .type           _ZN7cutlass13device_kernelIN5flash11enable_sm90INS1_16FlashAttnFwdSm90INS1_25CollectiveMainloopFwdSm90ILi2EN4cute5tupleIJNS5_1CILi1EEES8_S8_EEENS6_IJNS7_ILi192EEESA_NS7_ILi64EEEEEELi64ENS_6half_tEfNS_4arch4Sm90ELb0ELb0ELb0ELb1ELb0ELb0ELb0ELb0ELb1ELb1ELb1ELb0EEENS1_21CollectiveEpilogueFwdINS6_IJSA_SB_SA_EEES9_SD_SF_Li384ELb1ELb1ELb1ELb0EEENS1_36VarlenDynamicPersistentTileSchedulerILi192ELi192ELi384ELi128ELb1ELb1ELb1ELb0ELb1ELb1EEEEEEEEEvNT_6ParamsE,@function
        .size           _ZN7cutlass13device_kernelIN5flash11enable_sm90INS1_16FlashAttnFwdSm90INS1_25CollectiveMainloopFwdSm90ILi2EN4cute5tupleIJNS5_1CILi1EEES8_S8_EEENS6_IJNS7_ILi192EEESA_NS7_ILi64EEEEEELi64ENS_6half_tEfNS_4arch4Sm90ELb0ELb0ELb0ELb1ELb0ELb0ELb0ELb0ELb1ELb1ELb1ELb0EEENS1_21CollectiveEpilogueFwdINS6_IJSA_SB_SA_EEES9_SD_SF_Li384ELb1ELb1ELb1ELb0EEENS1_36VarlenDynamicPersistentTileSchedulerILi192ELi192ELi384ELi128ELb1ELb1ELb1ELb0ELb1ELb1EEEEEEEEEvNT_6ParamsE,(.L_x_2703 - _ZN7cutlass13device_kernelIN5flash11enable_sm90INS1_16FlashAttnFwdSm90INS1_25CollectiveMainloopFwdSm90ILi2EN4cute5tupleIJNS5_1CILi1EEES8_S8_EEENS6_IJNS7_ILi192EEESA_NS7_ILi64EEEEEELi64ENS_6half_tEfNS_4arch4Sm90ELb0ELb0ELb0ELb1ELb0ELb0ELb0ELb0ELb1ELb1ELb1ELb0EEENS1_21CollectiveEpilogueFwdINS6_IJSA_SB_SA_EEES9_SD_SF_Li384ELb1ELb1ELb1ELb0EEENS1_36VarlenDynamicPersistentTileSchedulerILi192ELi192ELi384ELi128ELb1ELb1ELb1ELb0ELb1ELb1EEEEEEEEEvNT_6ParamsE)
        .other          _ZN7cutlass13device_kernelIN5flash11enable_sm90INS1_16FlashAttnFwdSm90INS1_25CollectiveMainloopFwdSm90ILi2EN4cute5tupleIJNS5_1CILi1EEES8_S8_EEENS6_IJNS7_ILi192EEESA_NS7_ILi64EEEEEELi64ENS_6half_tEfNS_4arch4Sm90ELb0ELb0ELb0ELb1ELb0ELb0ELb0ELb0ELb1ELb1ELb1ELb0EEENS1_21CollectiveEpilogueFwdINS6_IJSA_SB_SA_EEES9_SD_SF_Li384ELb1ELb1ELb1ELb0EEENS1_36VarlenDynamicPersistentTileSchedulerILi192ELi192ELi384ELi128ELb1ELb1ELb1ELb0ELb1ELb1EEEEEEEEEvNT_6ParamsE,@"STO_CUDA_ENTRY STV_DEFAULT"
_ZN7cutlass13device_kernelIN5flash11enable_sm90INS1_16FlashAttnFwdSm90INS1_25CollectiveMainloopFwdSm90ILi2EN4cute5tupleIJNS5_1CILi1EEES8_S8_EEENS6_IJNS7_ILi192EEESA_NS7_ILi64EEEEEELi64ENS_6half_tEfNS_4arch4Sm90ELb0ELb0ELb0ELb1ELb0ELb0ELb0ELb0ELb1ELb1ELb1ELb0EEENS1_21CollectiveEpilogueFwdINS6_IJSA_SB_SA_EEES9_SD_SF_Li384ELb1ELb1ELb1ELb0EEENS1_36VarlenDynamicPersistentTileSchedulerILi192ELi192ELi384ELi128ELb1ELb1ELb1ELb0ELb1ELb1EEEEEEEEEvNT_6ParamsE:
        /* <DEDUP_REMOVED lines=17> */
.L_x_161:
[----:B------:R-:W-:Y:S05]  /*0110*/  BSYNC B0 ;  /* 0x0000000000007941 */ /* 0x000fea0003800000 */
.L_x_160:
        /* <DEDUP_REMOVED lines=40> */
.L_x_162:
        /* <DEDUP_REMOVED lines=22> */
.L_x_163:
        /* <DEDUP_REMOVED lines=18> */
.L_x_164:
        /* <DEDUP_REMOVED lines=22> */
.L_x_165:
        /* <DEDUP_REMOVED lines=22> */
.L_x_166:
[----:B--2---:R-:W-:Y:S01]  /*08e0*/  ISETP.NE.AND P0, PT, R2, RZ, PT ;  /* 0x000000ff0200720c */ /* 0x004fe20003f05270 */
[----:B------:R-:W-:Y:S01]  /*08f0*/  IMAD.MOV.U32 R2, RZ, RZ, 0x1 ;  /* 0x00000001ff027424 */ /* 0x000fe200078e00ff */
[----:B------:R-:W-:Y:S01]  /*0900*/  NOP ;  /* 0x0000000000007918 */ /* 0x000fe20000000000 */
[----:B------:R-:W-:-:S03]  /*0910*/  ULDC.64 UR40, c[0x0][0x208] ;  /* 0x0000820000287ab9 */ /* 0x000fc60000000a00 */
[----:B------:R-:W-:-:S05]  /*0920*/  SEL R2, R2, 0x2, !P0 ;  /* 0x0000000202027807 */ /* 0x000fca0004000000 */
[----:B------:R2:W-:Y:S01]  /*0930*/  STL [R1+0x44], R2 ;  /* 0x0000440201007387 */ /* 0x0005e20000100800 */
[----:B01-34-:R-:W-:Y:S06]  /*0940*/  BAR.SYNC.DEFER_BLOCKING 0x0 ;  /* 0x0000000000007b1d */ /* 0x01bfec0000010000 */
[----:B------:R-:W-:Y:S05]  /*0950*/  @!P0 BRA `(.L_x_167) ;  /* 0x0000009400c08947 */ /* 0x000fea0003800000 */
.L_x_168:
[----:B------:R-:W-:-:S08]  /*0960*/  NOP ;  /* 0x0000000000007918 */ /* 0x000fd00000000000 */
[----:B------:R-:W0:Y:S02]  /*0970*/  USETMAXREG.TRY_ALLOC.CTAPOOL UP0, 0xa0 ;  /* 0x000000a0000079c8 */ /* 0x000e240008000600 */
[----:B0-----:R-:W-:-:S13]  /*0980*/  PLOP3.LUT P0, PT, PT, PT, UP0, 0x80, 0x0 ;  /* 0x000000000000781c */ /* 0x001fda0003f0f008 */
[----:B------:R-:W-:Y:S05]  /*0990*/  @!P0 BRA `(.L_x_168) ;  /* 0xfffffffc00f08947 */ /* 0x000fea000383ffff */
[----:B--2---:R-:W0:Y:S01]  /*09a0*/  S2R R2, SR_TID.X ;  /* 0x0000000000027919 */ /* 0x004e220000002100 */
[----:B------:R-:W1:Y:S01]  /*09b0*/  S2UR UR4, SR_CgaCtaId ;  /* 0x00000000000479c3 */ /* 0x000e620000008800 */
[----:B------:R-:W-:-:S07]  /*09c0*/  UMOV UR37, 0x400 ;  /* 0x0000040000257882 */ /* 0x000fce0000000000 */
[----:B------:R-:W-:Y:S06]  /*09d0*/  BAR.ARV 0x8, 0x200 ;  /* 0x0208000000007b1d */ /* 0x000fec0000002000 */
[----:B-1----:R-:W-:-:S03]  /*09e0*/  ULEA UR37, UR4, UR37, 0x18 ;  /* 0x0000002504257291 */ /* 0x002fc6000f8ec03f */
[----:B------:R-:W-:Y:S01]  /*09f0*/  ULDC UR4, c[0x0][0xc3c] ;  /* 0x00030f0000047ab9 */ /* 0x000fe20000000800 */
[----:B0-----:R-:W-:-:S04]  /*0a00*/  LOP3.LUT R0, R2, 0xffffff80, RZ, 0xc0, !PT ;  /* 0xffffff8002007812 */ /* 0x001fc800078ec0ff */
[----:B------:R-:W-:-:S13]  /*0a10*/  ISETP.NE.AND P0, PT, R0, 0x80, PT ;  /* 0x000000800000780c */ /* 0x000fda0003f05270 */
[----:B------:R-:W-:Y:S08]  /*0a20*/  @!P0 BAR.ARV 0x9, 0x100 ;  /* 0x0244000000008b1d */ /* 0x000ff00000002000 */
[----:B------:R-:W-:Y:S06]  /*0a30*/  BAR.SYNC.DEFER_BLOCKING 0x5, 0x200 ;  /* 0x0148000000007b1d */ /* 0x000fec0000010000 */
[----:B------:R-:W0:Y:S02]  /*0a40*/  LDS.128 R8, [UR37+0x308d0] ;  /* 0x0308d025ff087984 */ /* 0x000e240008000c00 */
[----:B------:R-:W-:Y:S06]  /*0a50*/  BAR.ARV 0x4, 0x200 ;  /* 0x0108000000007b1d */ /* 0x000fec0000002000 */
[----:B0-----:R-:W-:-:S13]  /*0a60*/  ISETP.GE.AND P0, PT, R11, UR4, PT ;  /* 0x000000040b007c0c */ /* 0x001fda000bf06270 */
[----:B------:R-:W-:Y:S05]  /*0a70*/  @P0 EXIT ;  /* 0x000000000000094d */ /* 0x000fea0003800000 */
[----:B------:R-:W2:Y:S01]  /*0a80*/  LDL.LU R20, [R1+0x44] ;  /* 0x0000440001147983 */ /* 0x000ea20000300800 */
[----:B------:R-:W-:-:S05]  /*0a90*/  VIADD R19, R2, 0xffffff80 ;  /* 0xffffff8002137836 */ /* 0x000fca0000000000 */
[----:B------:R-:W-:-:S04]  /*0aa0*/  SHF.R.S32.HI R0, RZ, 0x1f, R19 ;  /* 0x0000001fff007819 */ /* 0x000fc80000011413 */
[CC--:B------:R-:W-:Y:S02]  /*0ab0*/  LEA.HI R3, R0.reuse, R19.reuse, RZ, 0x4 ;  /* 0x0000001300037211 */ /* 0x0c0fe400078f20ff */
[----:B------:R-:W-:Y:S02]  /*0ac0*/  LEA.HI R2, R0, R19, RZ, 0x7 ;  /* 0x0000001300027211 */ /* 0x000fe400078f38ff */
[----:B------:R-:W-:Y:S02]  /*0ad0*/  SHF.R.S32.HI R4, RZ, 0x4, R3 ;  /* 0x00000004ff047819 */ /* 0x000fe40000011403 */
[----:B------:R-:W-:Y:S02]  /*0ae0*/  LOP3.LUT R6, R2, 0xffffff80, RZ, 0xc0, !PT ;  /* 0xffffff8002067812 */ /* 0x000fe400078ec0ff */
[C---:B------:R-:W-:Y:S02]  /*0af0*/  LEA.HI R5, R3.reuse, R4, RZ, 0x1 ;  /* 0x0000000403057211 */ /* 0x040fe400078f08ff */
[----:B------:R-:W-:Y:S01]  /*0b00*/  LOP3.LUT R3, R3, 0xfffffff0, RZ, 0xc0, !PT ;  /* 0xfffffff003037812 */ /* 0x000fe200078ec0ff */
[----:B------:R-:W-:Y:S01]  /*0b10*/  IMAD.IADD R18, R19, 0x1, -R6 ;  /* 0x0000000113127824 */ /* 0x000fe200078e0a06 */
[----:B------:R-:W-:-:S02]  /*0b20*/  LOP3.LUT R5, R5, 0x1ffffffe, RZ, 0xc0, !PT ;  /* 0x1ffffffe05057812 */ /* 0x000fc400078ec0ff */
[----:B------:R-:W-:Y:S01]  /*0b30*/  LEA.HI R6, R0, R19, RZ, 0x2 ;  /* 0x0000001300067211 */ /* 0x000fe200078f10ff */
[----:B------:R-:W-:Y:S02]  /*0b40*/  IMAD.IADD R3, R19, 0x1, -R3 ;  /* 0x0000000113037824 */ /* 0x000fe400078e0a03 */
[----:B------:R-:W-:Y:S01]  /*0b50*/  IMAD.IADD R5, R4, 0x1, -R5 ;  /* 0x0000000104057824 */ /* 0x000fe200078e0a05 */
[----:B------:R-:W-:Y:S02]  /*0b60*/  LOP3.LUT R4, R6, 0xfffffffc, RZ, 0xc0, !PT ;  /* 0xfffffffc06047812 */ /* 0x000fe400078ec0ff */
[----:B------:R-:W-:-:S03]  /*0b70*/  SHF.R.S32.HI R13, RZ, 0x1f, R18 ;  /* 0x0000001fff0d7819 */ /* 0x000fc60000011412 */
[----:B------:R-:W-:Y:S01]  /*0b80*/  IMAD.IADD R12, R19, 0x1, -R4 ;  /* 0x00000001130c7824 */ /* 0x000fe200078e0a04 */
[----:B------:R-:W-:Y:S02]  /*0b90*/  SHF.R.S32.HI R4, RZ, 0x1f, R3 ;  /* 0x0000001fff047819 */ /* 0x000fe40000011403 */
[----:B------:R-:W-:Y:S02]  /*0ba0*/  LEA.HI R6, R0, R19, RZ, 0x5 ;  /* 0x0000001300067211 */ /* 0x000fe400078f28ff */
[----:B------:R-:W-:Y:S02]  /*0bb0*/  LEA.HI R14, R13, R18, RZ, 0x2 ;  /* 0x000000120d0e7211 */ /* 0x000fe400078f10ff */
[----:B------:R-:W-:Y:S01]  /*0bc0*/  LEA.HI R4, R4, R3, RZ, 0x3 ;  /* 0x0000000304047211 */ /* 0x000fe200078f18ff */
[----:B------:R-:W-:Y:S01]  /*0bd0*/  IMAD.SHL.U32 R7, R6, 0x20, RZ ;  /* 0x0000002006077824 */ /* 0x000fe200078e00ff */
[--C-:B------:R-:W-:Y:S02]  /*0be0*/  SHF.R.S32.HI R8, RZ, 0x2, R14.reuse ;  /* 0x00000002ff087819 */ /* 0x100fe4000001140e */
[----:B------:R-:W-:-:S02]  /*0bf0*/  SHF.R.S32.HI R15, RZ, 0x1f, R14 ;  /* 0x0000001fff0f7819 */ /* 0x000fc4000001140e */
[----:B------:R-:W-:Y:S02]  /*0c00*/  LOP3.LUT R6, R4, 0xfffffff8, RZ, 0xc0, !PT ;  /* 0xfffffff804067812 */ /* 0x000fe400078ec0ff */
[----:B------:R-:W-:-:S03]  /*0c10*/  LEA.HI R15, R15, R8, RZ, 0x3 ;  /* 0x000000080f0f7211 */ /* 0x000fc600078f18ff */
[----:B------:R-:W-:Y:S01]  /*0c20*/  IMAD.IADD R6, R3, 0x1, -R6 ;  /* 0x0000000103067824 */ /* 0x000fe200078e0a06 */
[----:B------:R-:W-:Y:S02]  /*0c30*/  LEA.HI R16, R12, R12, RZ, 0x1 ;  /* 0x0000000c0c107211 */ /* 0x000fe400078f08ff */
[----:B------:R-:W-:Y:S02]  /*0c40*/  LOP3.LUT R15, R15, 0xfffffff8, RZ, 0xc0, !PT ;  /* 0xfffffff80f0f7812 */ /* 0x000fe400078ec0ff */
[----:B------:R-:W-:Y:S01]  /*0c50*/  SHF.R.S32.HI R21, RZ, 0x7, R2 ;  /* 0x00000007ff157819 */ /* 0x000fe20000011402 */
[----:B------:R-:W-:Y:S01]  /*0c60*/  IMAD.SHL.U32 R2, R6, 0x40, RZ ;  /* 0x0000004006027824 */ /* 0x000fe200078e00ff */
[----:B------:R-:W-:Y:S02]  /*0c70*/  LOP3.LUT R7, R7, 0xfffffc00, RZ, 0xc0, !PT ;  /* 0xfffffc0007077812 */ /* 0x000fe400078ec0ff */
[----:B------:R-:W-:Y:S01]  /*0c80*/  LOP3.LUT R17, R16, 0x1ffffffe, RZ, 0xc0, !PT ;  /* 0x1ffffffe10117812 */ /* 0x000fe200078ec0ff */
[----:B------:R-:W-:Y:S01]  /*0c90*/  IMAD.IADD R16, R8, 0x1, -R15 ;  /* 0x0000000108107824 */ /* 0x000fe200078e0a0f */
[----:B------:R-:W-:Y:S01]  /*0ca0*/  LOP3.LUT R2, R2, 0x1c0, RZ, 0xc0, !PT ;  /* 0x000001c002027812 */ /* 0x000fe200078ec0ff */
[----:B------:R-:W-:-:S02]  /*0cb0*/  IMAD R8, R3, 0x40, R7 ;  /* 0x0000004003087824 */ /* 0x000fc400078e0207 */
[----:B------:R-:W-:Y:S02]  /*0cc0*/  IMAD.SHL.U32 R5, R5, 0x8, RZ ;  /* 0x0000000805057824 */ /* 0x000fe400078e00ff */
[----:B------:R-:W-:Y:S02]  /*0cd0*/  IMAD.SHL.U32 R4, R4, 0x40, RZ ;  /* 0x0000004004047824 */ /* 0x000fe400078e00ff */
[----:B------:R-:W-:Y:S01]  /*0ce0*/  IMAD.IADD R3, R5, 0x1, R8 ;  /* 0x0000000105037824 */ /* 0x000fe200078e0208 */
[----:B------:R-:W-:Y:S01]  /*0cf0*/  LOP3.LUT R5, R2, 0x8, R5, 0xf8, !PT ;  /* 0x0000000802057812 */ /* 0x000fe200078ef805 */
[----:B------:R-:W-:Y:S01]  /*0d00*/  IMAD.IADD R17, R12, 0x1, -R17 ;  /* 0x000000010c117824 */ /* 0x000fe200078e0a11 */
[----:B------:R-:W-:Y:S01]  /*0d10*/  SHF.R.U32.HI R2, RZ, 0x3, R2 ;  /* 0x00000003ff027819 */ /* 0x000fe20000011602 */
[----:B------:R-:W-:Y:S01]  /*0d20*/  IMAD.HI R12, R21, 0x55555556, RZ ;  /* 0x55555556150c7827 */ /* 0x000fe200078e02ff */
[----:B------:R-:W-:Y:S02]  /*0d30*/  LEA.HI R13, R13, R18, RZ, 0x5 ;  /* 0x000000120d0d7211 */ /* 0x000fe400078f28ff */
[----:B------:R-:W-:-:S02]  /*0d40*/  LOP3.LUT R2, R5, R2, RZ, 0x3c, !PT ;  /* 0x0000000205027212 */ /* 0x000fc400078e3cff */
[----:B------:R-:W-:Y:S02]  /*0d50*/  LOP3.LUT R4, R4, 0x7ffffe00, RZ, 0xc0, !PT ;  /* 0x7ffffe0004047812 */ /* 0x000fe400078ec0ff */
[----:B------:R-:W-:Y:S02]  /*0d60*/  LEA.HI R0, R0, R19, RZ, 0x3 ;  /* 0x0000001300007211 */ /* 0x000fe400078f18ff */
[----:B------:R-:W-:Y:S02]  /*0d70*/  LEA.HI R12, R12, R12, RZ, 0x1 ;  /* 0x0000000c0c0c7211 */ /* 0x000fe400078f08ff */
[----:B------:R-:W-:Y:S02]  /*0d80*/  SHF.R.S32.HI R13, RZ, 0x5, R13 ;  /* 0x00000005ff0d7819 */ /* 0x000fe4000001140d */
[----:B------:R-:W-:Y:S02]  /*0d90*/  IADD3 R4, R2, R4, R7 ;  /* 0x0000000402047210 */ /* 0x000fe40007ffe007 */
[----:B------:R-:W-:Y:S01]  /*0da0*/  LOP3.LUT R2, R0, 0xfffffff8, RZ, 0xc0, !PT ;  /* 0xfffffff800027812 */ /* 0x000fe200078ec0ff */
[----:B------:R-:W-:Y:S01]  /*0db0*/  IMAD R12, R12, -0x3, R21 ;  /* 0xfffffffd0c0c7824 */ /* 0x000fe200078e0215 */
[----:B------:R-:W-:Y:S01]  /*0dc0*/  LOP3.LUT R14, R14, 0x7ffffffc, RZ, 0xc0, !PT ;  /* 0x7ffffffc0e0e7812 */ /* 0x000fe200078ec0ff */
[----:B------:R-:W-:-:S02]  /*0dd0*/  IMAD R13, R13, 0x10, R16 ;  /* 0x000000100d0d7824 */ /* 0x000fc400078e0210 */
[----:B------:R-:W-:Y:S02]  /*0de0*/  IMAD.IADD R2, R19, 0x1, -R2 ;  /* 0x0000000113027824 */ /* 0x000fe400078e0a02 */
[----:B------:R-:W-:Y:S02]  /*0df0*/  IMAD R8, R12, 0x40, R13 ;  /* 0x000000400c087824 */ /* 0x000fe400078e020d */
[----:B------:R-:W-:Y:S02]  /*0e00*/  IMAD.MOV.U32 R5, RZ, RZ, R9 ;  /* 0x000000ffff057224 */ /* 0x000fe400078e0009 */
[----:B------:R-:W-:Y:S02]  /*0e10*/  IMAD.IADD R14, R18, 0x1, -R14 ;  /* 0x00000001120e7824 */ /* 0x000fe400078e0a0e */
[----:B------:R-:W-:Y:S01]  /*0e20*/  IMAD.SHL.U32 R9, R2, 0x8, RZ ;  /* 0x0000000802097824 */ /* 0x000fe200078e00ff */
[----:B------:R-:W-:Y:S01]  /*0e30*/  STL [R1+0x60], R3 ;  /* 0x0000600301007387 */ /* 0x000fe20000100800 */
[----:B------:R-:W-:-:S03]  /*0e40*/  IMAD.SHL.U32 R15, R14, 0x2, RZ ;  /* 0x000000020e0f7824 */ /* 0x000fc600078e00ff */
[----:B------:R-:W-:Y:S01]  /*0e50*/  STL [R1+0x58], R8 ;  /* 0x0000580801007387 */ /* 0x000fe20000100800 */
[----:B------:R-:W-:-:S03]  /*0e60*/  VIADD R14, R15, 0x8 ;  /* 0x000000080f0e7836 */ /* 0x000fc60000000000 */
[----:B------:R-:W-:Y:S01]  /*0e70*/  STL [R1+0x38], RZ ;  /* 0x000038ff01007387 */ /* 0x000fe20000100800 */
[----:B------:R-:W-:-:S03]  /*0e80*/  VIADD R13, R15, 0x10 ;  /* 0x000000100f0d7836 */ /* 0x000fc60000000000 */
[----:B------:R0:W-:Y:S01]  /*0e90*/  STL [R1+0x8], R9 ;  /* 0x0000080901007387 */ /* 0x0001e20000100800 */
[----:B------:R-:W-:Y:S01]  /*0ea0*/  R2P PR, R6, 0x6 ;  /* 0x0000000606007804 */ /* 0x000fe20000000000 */
[----:B------:R-:W-:Y:S02]  /*0eb0*/  IMAD.MOV.U32 R7, RZ, RZ, R11 ;  /* 0x000000ffff077224 */ /* 0x000fe400078e000b */
[C---:B------:R-:W-:Y:S01]  /*0ec0*/  VIADD R12, R15.reuse, 0x18 ;  /* 0x000000180f0c7836 */ /* 0x040fe20000000000 */
[----:B------:R-:W-:Y:S01]  /*0ed0*/  STL [R1+0x30], R15 ;  /* 0x0000300f01007387 */ /* 0x000fe20000100800 */
[----:B------:R-:W-:Y:S01]  /*0ee0*/  IMAD.MOV.U32 R6, RZ, RZ, R10 ;  /* 0x000000ffff067224 */ /* 0x000fe200078e000a */
[----:B0-----:R-:W-:Y:S01]  /*0ef0*/  SHF.R.S32.HI R9, RZ, 0x1f, R9 ;  /* 0x0000001fff097819 */ /* 0x001fe20000011409 */
[----:B------:R-:W-:Y:S01]  /*0f00*/  VIADD R11, R15, 0x20 ;  /* 0x000000200f0b7836 */ /* 0x000fe20000000000 */
[----:B------:R-:W-:Y:S01]  /*0f10*/  LEA R16, R4, UR37, 0x1 ;  /* 0x0000002504107c11 */ /* 0x000fe2000f8e08ff */
[----:B------:R-:W-:-:S02]  /*0f20*/  IMAD.MOV.U32 R3, RZ, RZ, 0x40 ;  /* 0x00000040ff037424 */ /* 0x000fc400078e00ff */
[----:B------:R0:W-:Y:S01]  /*0f30*/  STL [R1+0x64], R9 ;  /* 0x0000640901007387 */ /* 0x0001e20000100800 */
[----:B------:R-:W-:Y:S01]  /*0f40*/  VIADD R10, R15, 0x28 ;  /* 0x000000280f0a7836 */ /* 0x000fe20000000000 */
[----:B------:R-:W-:Y:S02]  /*0f50*/  SHF.R.S32.HI R4, RZ, 0x1f, R14 ;  /* 0x0000001fff047819 */ /* 0x000fe4000001140e */
[----:B------:R-:W-:Y:S01]  /*0f60*/  STL [R1+0x24], R14 ;  /* 0x0000240e01007387 */ /* 0x000fe20000100800 */
[----:B------:R-:W-:-:S03]  /*0f70*/  SHF.R.S32.HI R0, RZ, 0x3, R0 ;  /* 0x00000003ff007819 */ /* 0x000fc60000011400 */
[----:B------:R1:W-:Y:S01]  /*0f80*/  STL [R1+0x20], R13 ;  /* 0x0000200d01007387 */ /* 0x0003e20000100800 */
[----:B0-----:R-:W-:-:S03]  /*0f90*/  VIADD R9, R15, 0x30 ;  /* 0x000000300f097836 */ /* 0x001fc60000000000 */
[----:B------:R-:W-:Y:S01]  /*0fa0*/  STL [R1+0x1c], R12 ;  /* 0x00001c0c01007387 */ /* 0x000fe20000100800 */
[----:B------:R-:W-:Y:S01]  /*0fb0*/  SEL R0, R3, 0xffffffc0, !P2 ;  /* 0xffffffc003007807 */ /* 0x000fe20005000000 */
[----:B------:R-:W-:Y:S02]  /*0fc0*/  VIADD R3, R15, 0x38 ;  /* 0x000000380f037836 */ /* 0x000fe40000000000 */
[----:B------:R0:W-:Y:S01]  /*0fd0*/  STL [R1+0x18], R11 ;  /* 0x0000180b01007387 */ /* 0x0001e20000100800 */
[----:B-1----:R-:W-:-:S03]  /*0fe0*/  SHF.R.S32.HI R13, RZ, 0x1f, R13 ;  /* 0x0000001fff0d7819 */ /* 0x002fc6000001140d */
[----:B------:R-:W-:Y:S04]  /*0ff0*/  STL [R1+0x14], R10 ;  /* 0x0000140a01007387 */ /* 0x000fe80000100800 */
[----:B------:R-:W-:Y:S04]  /*1000*/  STL [R1+0x10], R9 ;  /* 0x0000100901007387 */ /* 0x000fe80000100800 */
[----:B------:R1:W-:Y:S01]  /*1010*/  STL [R1+0x54], R4 ;  /* 0x0000540401007387 */ /* 0x0003e20000100800 */
[----:B0-----:R-:W-:-:S03]  /*1020*/  SHF.R.S32.HI R11, RZ, 0x1f, R11 ;  /* 0x0000001fff0b7819 */ /* 0x001fc6000001140b */
[----:B------:R-:W-:Y:S01]  /*1030*/  STL [R1+0xc], R3 ;  /* 0x00000c0301007387 */ /* 0x000fe20000100800 */
[----:B-1----:R-:W-:-:S03]  /*1040*/  SHF.R.S32.HI R4, RZ, 0x1f, R12 ;  /* 0x0000001fff047819 */ /* 0x002fc6000001140c */
[----:B------:R-:W-:Y:S04]  /*1050*/  STL [R1+0x50], R13 ;  /* 0x0000500d01007387 */ /* 0x000fe80000100800 */
[----:B------:R0:W-:Y:S01]  /*1060*/  STL [R1+0x4c], R4 ;  /* 0x00004c0401007387 */ /* 0x0001e20000100800 */
[----:B------:R-:W-:-:S03]  /*1070*/  SHF.R.S32.HI R9, RZ, 0x1f, R9 ;  /* 0x0000001fff097819 */ /* 0x000fc60000011409 */
[----:B------:R-:W-:Y:S01]  /*1080*/  STL [R1+0x48], R11 ;  /* 0x0000480b01007387 */ /* 0x000fe20000100800 */
[----:B0-----:R-:W-:-:S05]  /*1090*/  SHF.R.S32.HI R4, RZ, 0x1f, R10 ;  /* 0x0000001fff047819 */ /* 0x001fca000001140a */
[----:B------:R0:W-:Y:S04]  /*10a0*/  STL [R1+0x44], R4 ;  /* 0x0000440401007387 */ /* 0x0001e80000100800 */
[----:B------:R1:W-:Y:S01]  /*10b0*/  STL [R1+0x40], R9 ;  /* 0x0000400901007387 */ /* 0x0003e20000100800 */
[----:B0-----:R-:W-:Y:S01]  /*10c0*/  SHF.R.S32.HI R4, RZ, 0x1f, R3 ;  /* 0x0000001fff047819 */ /* 0x001fe20000011403 */
[----:B------:R-:W-:-:S04]  /*10d0*/  IMAD R3, R17, 0x8, R8 ;  /* 0x0000000811037824 */ /* 0x000fc800078e0208 */
[----:B------:R1:W-:Y:S04]  /*10e0*/  STL [R1+0x3c], R4 ;  /* 0x00003c0401007387 */ /* 0x0003e80000100800 */
[----:B------:R1:W-:Y:S01]  /*10f0*/  STL [R1+0x5c], R3 ;  /* 0x00005c0301007387 */ /* 0x0003e20000100800 */
[C---:B------:R-:W-:Y:S02]  /*1100*/  VIADD R18, R16.reuse, 0x1e800 ;  /* 0x0001e80010127836 */ /* 0x040fe40000000000 */
[----:B------:R-:W-:Y:S02]  /*1110*/  VIADD R23, R16, 0x1e820 ;  /* 0x0001e82010177836 */ /* 0x000fe40000000000 */
[----:B------:R-:W-:Y:S02]  /*1120*/  @P1 VIADD R23, R18, 0xffffffe0 ;  /* 0xffffffe012171836 */ /* 0x000fe40000000000 */
[----:B------:R-:W-:-:S02]  /*1130*/  IMAD.MOV.U32 R2, RZ, RZ, RZ ;  /* 0x000000ffff027224 */ /* 0x000fc400078e00ff */
[----:B------:R-:W-:Y:S02]  /*1140*/  IMAD.IADD R18, R18, 0x1, R0 ;  /* 0x0000000112127824 */ /* 0x000fe400078e0200 */
[----:B------:R-:W-:Y:S02]  /*1150*/  IMAD.IADD R17, R0, 0x1, R23 ;  /* 0x0000000100117824 */ /* 0x000fe400078e0217 */
[C---:B------:R-:W-:Y:S02]  /*1160*/  VIADD R153, R23.reuse, 0x6000 ;  /* 0x0000600017997836 */ /* 0x040fe40000000000 */
[----:B------:R-:W-:Y:S01]  /*1170*/  VIADD R152, R23, 0xc000 ;  /* 0x0000c00017987836 */ /* 0x000fe20000000000 */
[----:B------:R-:W-:Y:S01]  /*1180*/  UMOV UR36, URZ ;  /* 0x0000003f00247c82 */ /* 0x000fe20008000000 */
[----:B-12---:R-:W-:-:S07]  /*1190*/  LOP3.LUT R154, R20, 0x1, RZ, 0xfc, !PT ;  /* 0x00000001149a7812 */ /* 0x006fce00078efcff */
.L_x_202:
[----:B012-45:R-:W0:Y:S01]  /*11a0*/  LDC.64 R8, c[0x0][0xc88] ;  /* 0x00032200ff087b82 */ /* 0x037e220000000a00 */
[----:B------:R-:W-:-:S07]  /*11b0*/  ULDC.64 UR4, c[0x0][0xa28] ;  /* 0x00028a0000047ab9 */ /* 0x000fce0000000a00 */
[----:B------:R-:W1:Y:S08]  /*11c0*/  LDC.64 R12, c[0x0][0x418] ;  /* 0x00010600ff0c7b82 */ /* 0x000e700000000a00 */
[----:B------:R-:W2:Y:S01]  /*11d0*/  LDC R0, c[0x0][0x424] ;  /* 0x00010900ff007b82 */ /* 0x000ea20000000800 */
[----:B0-----:R-:W-:Y:S01]  /*11e0*/  IMAD.WIDE R8, R7, 0x4, R8 ;  /* 0x0000000407087825 */ /* 0x001fe200078e0208 */
[----:B------:R-:W-:-:S06]  /*11f0*/  ISETP.NE.U32.AND P0, PT, RZ, UR4, PT ;  /* 0x00000004ff007c0c */ /* 0x000fcc000bf05070 */
[----:B------:R-:W0:Y:S01]  /*1200*/  LDC R7, c[0x0][0x2f0] ;  /* 0x0000bc00ff077b82 */ /* 0x000e220000000800 */
[----:B---3--:R-:W3:Y:S01]  /*1210*/  LDG.E R155, desc[UR40][R8.64] ;  /* 0x00000028089b7981 */ /* 0x008ee2000c1e1900 */
[----:B------:R-:W-:Y:S01]  /*1220*/  ISETP.NE.AND.EX P0, PT, RZ, UR5, PT, P0 ;  /* 0x00000005ff007c0c */ /* 0x000fe2000bf05300 */
[----:B------:R-:W-:Y:S01]  /*1230*/  IMAD.MOV.U32 R3, RZ, RZ, RZ ;  /* 0x000000ffff037224 */ /* 0x000fe200078e00ff */
[----:B---3--:R-:W-:-:S11]  /*1240*/  SHF.R.S32.HI R4, RZ, 0x1f, R155 ;  /* 0x0000001fff047819 */ /* 0x008fd6000001149b */
[C---:B------:R-:W-:Y:S01]  /*1250*/  @P0 LEA R10, P1, R155.reuse, UR4, 0x2 ;  /* 0x000000049b0a0c11 */ /* 0x040fe2000f8210ff */
[----:B------:R3:W-:Y:S03]  /*1260*/  STL [R1+0x2c], R4 ;  /* 0x00002c0401007387 */ /* 0x0007e60000100800 */
[----:B------:R-:W-:Y:S01]  /*1270*/  @P0 LEA.HI.X R11, R155, UR5, R4, 0x2, P1 ;  /* 0x000000059b0b0c11 */ /* 0x000fe200088f1404 */
[----:B------:R-:W-:Y:S02]  /*1280*/  ULDC.64 UR4, c[0x0][0xa20] ;  /* 0x0002880000047ab9 */ /* 0x000fe40000000a00 */
[----:B------:R-:W-:Y:S02]  /*1290*/  ISETP.NE.U32.AND P1, PT, RZ, UR4, PT ;  /* 0x00000004ff007c0c */ /* 0x000fe4000bf25070 */
[----:B------:R3:W5:Y:S01]  /*12a0*/  @P0 LDG.E R3, desc[UR40][R10.64] ;  /* 0x000000280a030981 */ /* 0x000762000c1e1900 */
[----:B-1----:R-:W-:-:S02]  /*12b0*/  ISETP.NE.U32.AND P0, PT, R12, RZ, PT ;  /* 0x000000ff0c00720c */ /* 0x002fc40003f05070 */
[----:B------:R-:W-:Y:S02]  /*12c0*/  ISETP.NE.AND.EX P1, PT, RZ, UR5, PT, P1 ;  /* 0x00000005ff007c0c */ /* 0x000fe4000bf25310 */
[----:B------:R-:W-:-:S04]  /*12d0*/  ISETP.NE.AND.EX P0, PT, R13, RZ, PT, P0 ;  /* 0x000000ff0d00720c */ /* 0x000fc80003f05300 */
[----:B--2---:R-:W-:-:S05]  /*12e0*/  SEL R0, R0, 0x1, P0 ;  /* 0x0000000100007807 */ /* 0x004fca0000000000 */
[----:B0-----:R-:W-:Y:S02]  /*12f0*/  IMAD R120, R0, R7, RZ ;  /* 0x0000000700787224 */ /* 0x001fe400078e02ff */
[----:B------:R-:W-:-:S04]  /*1300*/  @P1 LEA R8, P2, R155, UR4, 0x2 ;  /* 0x000000049b081c11 */ /* 0x000fc8000f8410ff */
[----:B------:R-:W-:-:S05]  /*1310*/  @P1 LEA.HI.X R9, R155, UR5, R4, 0x2, P2 ;  /* 0x000000059b091c11 */ /* 0x000fca00090f1404 */
[----:B------:R3:W5:Y:S01]  /*1320*/  @P1 LDG.E R120, desc[UR40][R8.64] ;  /* 0x0000002808781981 */ /* 0x000762000c1e1900 */
[----:B------:R-:W-:Y:S05]  /*1330*/  @P1 BRA `(.L_x_169) ;  /* 0x0000000000241947 */ /* 0x000fea0003800000 */
[----:B------:R-:W-:Y:S02]  /*1340*/  ULDC.64 UR4, c[0x0][0xa08] ;  /* 0x0002820000047ab9 */ /* 0x000fe40000000a00 */
[----:B------:R-:W-:-:S04]  /*1350*/  ISETP.NE.U32.AND P0, PT, RZ, UR4, PT ;  /* 0x00000004ff007c0c */ /* 0x000fc8000bf05070 */
[----:B------:R-:W-:-:S13]  /*1360*/  ISETP.NE.AND.EX P0, PT, RZ, UR5, PT, P0 ;  /* 0x00000005ff007c0c */ /* 0x000fda000bf05300 */
[----:B------:R-:W-:Y:S05]  /*1370*/  @!P0 BRA `(.L_x_169) ;  /* 0x0000000000148947 */ /* 0x000fea0003800000 */
[----:B---3--:R-:W0:Y:S02]  /*1380*/  LDC.64 R8, c[0x0][0xa08] ;  /* 0x00028200ff087b82 */ /* 0x008e240000000a00 */
[----:B0-----:R-:W-:-:S05]  /*1390*/  IMAD.WIDE R8, R155, 0x4, R8 ;  /* 0x000000049b087825 */ /* 0x001fca00078e0208 */
[----:B-----5:R-:W2:Y:S04]  /*13a0*/  LDG.E R120, desc[UR40][R8.64] ;  /* 0x0000002808787981 */ /* 0x020ea8000c1e1900 */
[----:B------:R-:W2:Y:S02]  /*13b0*/  LDG.E R7, desc[UR40][R8.64+0x4] ;  /* 0x0000042808077981 */ /* 0x000ea4000c1e1900 */
[----:B--2---:R-:W-:-:S07]  /*13c0*/  IMAD.IADD R120, R7, 0x1, -R120 ;  /* 0x0000000107787824 */ /* 0x004fce00078e0a78 */
.L_x_169:
[----:B-----5:R-:W-:Y:S01]  /*13d0*/  IMAD.IADD R120, R120, 0x1, -R3 ;  /* 0x0000000178787824 */ /* 0x020fe200078e0a03 */
[----:B------:R-:W-:Y:S01]  /*13e0*/  LOP3.LUT R3, R6, 0xff000000, RZ, 0xc0, !PT ;  /* 0xff00000006037812 */ /* 0x000fe200078ec0ff */
[----:B------:R-:W-:Y:S02]  /*13f0*/  IMAD.MOV.U32 R19, RZ, RZ, RZ ;  /* 0x000000ffff137224 */ /* 0x000fe400078e00ff */
[C---:B------:R-:W-:Y:S01]  /*1400*/  VIADD R0, R120.reuse, 0xbf ;  /* 0x000000bf78007836 */ /* 0x040fe20000000000 */
[----:B------:R-:W-:Y:S02]  /*1410*/  SHF.R.U32.HI R3, RZ, 0x8, R3 ;  /* 0x00000008ff037819 */ /* 0x000fe40000011603 */
[----:B------:R-:W-:Y:S01]  /*1420*/  ISETP.GE.AND P0, PT, R120, 0x1, PT ;  /* 0x000000017800780c */ /* 0x000fe20003f06270 */
[----:B---3--:R-:W-:Y:S01]  /*1430*/  IMAD.HI R4, R0, 0x2aaaaaab, RZ ;  /* 0x2aaaaaab00047827 */ /* 0x008fe200078e02ff */
[----:B------:R-:W-:-:S04]  /*1440*/  LOP3.LUT R0, R6, 0xff0000, RZ, 0xc0, !PT ;  /* 0x00ff000006007812 */ /* 0x000fc800078ec0ff */
[----:B------:R-:W-:Y:S02]  /*1450*/  LEA.HI R0, R0, R3, RZ, 0x10 ;  /* 0x0000000300007211 */ /* 0x000fe400078f80ff */
[----:B------:R-:W-:Y:S02]  /*1460*/  SHF.R.U32.HI R7, RZ, 0x1f, R4 ;  /* 0x0000001fff077819 */ /* 0x000fe40000011604 */
[----:B------:R-:W-:Y:S02]  /*1470*/  LOP3.LUT R14, R0, 0xff, RZ, 0xc0, !PT ;  /* 0x000000ff000e7812 */ /* 0x000fe400078ec0ff */
[----:B------:R-:W-:Y:S02]  /*1480*/  LEA.HI.SX32 R11, R4, R7, 0x1b ;  /* 0x00000007040b7211 */ /* 0x000fe400078fdaff */
[----:B------:R-:W-:Y:S01]  /*1490*/  SHF.R.U32.HI R157, RZ, 0x10, R0 ;  /* 0x00000010ff9d7819 */ /* 0x000fe20000011600 */
[----:B------:R0:W-:Y:S01]  /*14a0*/  STL [R1+0x28], R14 ;  /* 0x0000280e01007387 */ /* 0x0001e20000100800 */
[----:B------:R-:W-:Y:S05]  /*14b0*/  @!P0 BRA `(.L_x_170) ;  /* 0x0000000000748947 */ /* 0x000fea0003800000 */
[----:B------:R-:W1:Y:S01]  /*14c0*/  LDC R0, c[0x0][0x9f0] ;  /* 0x00027c00ff007b82 */ /* 0x000e620000000800 */
[----:B------:R-:W-:-:S04]  /*14d0*/  ISETP.NE.AND P0, PT, R157, RZ, PT ;  /* 0x000000ff9d00720c */ /* 0x000fc80003f05270 */
[----:B-1----:R-:W-:-:S04]  /*14e0*/  SEL R12, R157, R0, P0 ;  /* 0x000000009d0c7207 */ /* 0x002fc80000000000 */
[-C--:B------:R-:W-:Y:S02]  /*14f0*/  IABS R4, R12.reuse ;  /* 0x0000000c00047213 */ /* 0x080fe40000000000 */
[----:B------:R-:W-:Y:S02]  /*1500*/  IADD3 R0, R11, -0x1, R12 ;  /* 0xffffffff0b007810 */ /* 0x000fe40007ffe00c */
[----:B------:R-:W1:Y:S01]  /*1510*/  I2F.RP R3, R4 ;  /* 0x0000000400037306 */ /* 0x000e620000209400 */
[----:B------:R-:W-:Y:S02]  /*1520*/  IABS R13, R12 ;  /* 0x0000000c000d7213 */ /* 0x000fe40000000000 */
[----:B------:R-:W-:Y:S02]  /*1530*/  IABS R10, R0 ;  /* 0x00000000000a7213 */ /* 0x000fe40000000000 */
[----:B------:R-:W-:-:S04]  /*1540*/  LOP3.LUT R0, R0, R12, RZ, 0x3c, !PT ;  /* 0x0000000c00007212 */ /* 0x000fc800078e3cff */
[----:B------:R-:W-:Y:S01]  /*1550*/  ISETP.GE.AND P2, PT, R0, RZ, PT ;  /* 0x000000ff0000720c */ /* 0x000fe20003f46270 */
[----:B-1----:R-:W1:Y:S02]  /*1560*/  MUFU.RCP R3, R3 ;  /* 0x0000000300037308 */ /* 0x002e640000001000 */
[----:B-1----:R-:W-:Y:S02]  /*1570*/  VIADD R8, R3, 0xffffffe ;  /* 0x0ffffffe03087836 */ /* 0x002fe40000000000 */
[----:B------:R-:W-:-:S04]  /*1580*/  IMAD.MOV R3, RZ, RZ, -R13 ;  /* 0x000000ffff037224 */ /* 0x000fc800078e0a0d */
[----:B------:R1:W2:Y:S02]  /*1590*/  F2I.FTZ.U32.TRUNC.NTZ R9, R8 ;  /* 0x0000000800097305 */ /* 0x0002a4000021f000 */
[----:B-1----:R-:W-:Y:S02]  /*15a0*/  IMAD.MOV.U32 R8, RZ, RZ, RZ ;  /* 0x000000ffff087224 */ /* 0x002fe400078e00ff */
[----:B--2---:R-:W-:-:S04]  /*15b0*/  IMAD.MOV R7, RZ, RZ, -R9 ;  /* 0x000000ffff077224 */ /* 0x004fc800078e0a09 */
[----:B------:R-:W-:-:S04]  /*15c0*/  IMAD R7, R7, R4, RZ ;  /* 0x0000000407077224 */ /* 0x000fc800078e02ff */
[----:B------:R-:W-:-:S06]  /*15d0*/  IMAD.HI.U32 R9, R9, R7, R8 ;  /* 0x0000000709097227 */ /* 0x000fcc00078e0008 */
[----:B------:R-:W-:-:S04]  /*15e0*/  IMAD.HI.U32 R9, R9, R10, RZ ;  /* 0x0000000a09097227 */ /* 0x000fc800078e00ff */
[----:B------:R-:W-:-:S05]  /*15f0*/  IMAD R3, R9, R3, R10 ;  /* 0x0000000309037224 */ /* 0x000fca00078e020a */
[----:B------:R-:W-:-:S13]  /*1600*/  ISETP.GT.U32.AND P1, PT, R4, R3, PT ;  /* 0x000000030400720c */ /* 0x000fda0003f24070 */
[----:B------:R-:W-:Y:S02]  /*1610*/  @!P1 IMAD.IADD R3, R3, 0x1, -R4 ;  /* 0x0000000103039824 */ /* 0x000fe400078e0a04 */
[----:B------:R-:W-:Y:S01]  /*1620*/  @!P1 VIADD R9, R9, 0x1 ;  /* 0x0000000109099836 */ /* 0x000fe20000000000 */
[----:B------:R-:W-:Y:S02]  /*1630*/  ISETP.NE.AND P1, PT, R12, RZ, PT ;  /* 0x000000ff0c00720c */ /* 0x000fe40003f25270 */
[----:B------:R-:W-:-:S13]  /*1640*/  ISETP.GE.U32.AND P0, PT, R3, R4, PT ;  /* 0x000000040300720c */ /* 0x000fda0003f06070 */
[----:B------:R-:W-:-:S04]  /*1650*/  @P0 VIADD R9, R9, 0x1 ;  /* 0x0000000109090836 */ /* 0x000fc80000000000 */
[----:B------:R-:W-:Y:S01]  /*1660*/  @!P2 IMAD.MOV R9, RZ, RZ, -R9 ;  /* 0x000000ffff09a224 */ /* 0x000fe200078e0a09 */
[----:B------:R-:W-:-:S05]  /*1670*/  @!P1 LOP3.LUT R9, RZ, R12, RZ, 0x33, !PT ;  /* 0x0000000cff099212 */ /* 0x000fca00078e33ff */
[----:B------:R-:W-:-:S07]  /*1680*/  IMAD.MOV.U32 R19, RZ, RZ, R9 ;  /* 0x000000ffff137224 */ /* 0x000fce00078e0009 */
.L_x_170:
[-C--:B------:R-:W-:Y:S01]  /*1690*/  IMAD R22, R14, R19.reuse, RZ ;  /* 0x000000130e167224 */ /* 0x080fe200078e02ff */
[----:B------:R1:W-:Y:S01]  /*16a0*/  STL [R1+0x4], R5 ;  /* 0x0000040501007387 */ /* 0x0003e20000100800 */
[----:B------:R-:W-:Y:S02]  /*16b0*/  LOP3.LUT R156, R6, 0xffff, RZ, 0xc0, !PT ;  /* 0x0000ffff069c7812 */ /* 0x000fe400078ec0ff */
[----:B------:R-:W-:Y:S02]  /*16c0*/  CS2R R58, SRZ ;  /* 0x00000000003a7805 */ /* 0x000fe4000001ff00 */
[----:B------:R-:W-:Y:S02]  /*16d0*/  PLOP3.LUT P0, PT, PT, PT, PT, 0x80, 0x0 ;  /* 0x000000000000781c */ /* 0x000fe40003f0f070 */
[----:B------:R-:W-:Y:S02]  /*16e0*/  CS2R R150, SRZ ;  /* 0x0000000000967805 */ /* 0x000fe4000001ff00 */
[----:B------:R-:W-:-:S02]  /*16f0*/  VIADDMNMX R19, R22, R19, R11, PT ;  /* 0x0000001316137246 */ /* 0x000fc4000380010b */
[----:B------:R-:W-:Y:S02]  /*1700*/  CS2R R40, SRZ ;  /* 0x0000000000287805 */ /* 0x000fe4000001ff00 */
[----:B------:R-:W-:Y:S02]  /*1710*/  CS2R R54, SRZ ;  /* 0x0000000000367805 */ /* 0x000fe4000001ff00 */
[----:B------:R-:W-:Y:S02]  /*1720*/  CS2R R38, SRZ ;  /* 0x0000000000267805 */ /* 0x000fe4000001ff00 */
[----:B------:R-:W-:Y:S02]  /*1730*/  ISETP.GT.AND P1, PT, R19, R22, PT ;  /* 0x000000161300720c */ /* 0x000fe40003f24270 */
        /* <DEDUP_REMOVED lines=11> */
[----:B------:R-:W-:Y:S01]  /*17f0*/  CS2R R20, SRZ ;  /* 0x0000000000147805 */ /* 0x000fe2000001ff00 */
[----:B-1----:R-:W-:Y:S06]  /*1800*/  @!P1 BRA `(.L_x_171) ;  /* 0x0000006400149947 */ /* 0x002fec0003800000 */
[----:B------:R-:W1:Y:S02]  /*1810*/  S2R R0, SR_TID.X ;  /* 0x0000000000007919 */ /* 0x000e640000002100 */
[----:B-1----:R-:W-:-:S05]  /*1820*/  VIADD R3, R0, 0xffffff80 ;  /* 0xffffff8000037836 */ /* 0x002fca0000000000 */
[----:B------:R-:W-:-:S04]  /*1830*/  SHF.R.S32.HI R0, RZ, 0x1f, R3 ;  /* 0x0000001fff007819 */ /* 0x000fc80000011403 */
[----:B------:R-:W-:-:S04]  /*1840*/  LEA.HI R0, R0, R3, RZ, 0x7 ;  /* 0x0000000300007211 */ /* 0x000fc800078f38ff */
[----:B------:R-:W-:-:S06]  /*1850*/  SHF.R.S32.HI R0, RZ, 0x7, R0 ;  /* 0x00000007ff007819 */ /* 0x000fcc0000011400 */
[----:B------:R-:W1:Y:S02]  /*1860*/  SHFL.IDX PT, R0, R0, RZ, 0x1f ;  /* 0x00001fff00007589 */ /* 0x000e6400000e0000 */
[----:B-1----:R-:W-:-:S13]  /*1870*/  R2UR UR39, R0 ;  /* 0x00000000002772ca */ /* 0x002fda00000e0000 */
[----:B------:R-:W-:-:S04]  /*1880*/  UIMAD.WIDE UR4, UR39, 0x55555556, URZ ;  /* 0x55555556270478a5 */ /* 0x000fc8000f8e023f */
[----:B------:R-:W-:Y:S02]  /*1890*/  ULEA.HI UR38, UR5, UR5, URZ, 0x1 ;  /* 0x0000000505267291 */ /* 0x000fe4000f8f083f */
[----:B------:R-:W-:Y:S02]  /*18a0*/  UIADD3 UR5, UR37, 0x1e800, URZ ;  /* 0x0001e80025057890 */ /* 0x000fe4000fffe03f */
[----:B------:R-:W-:Y:S02]  /*18b0*/  UIMAD UR38, UR38, -0x3, UR39 ;  /* 0xfffffffd262678a4 */ /* 0x000fe4000f8e0227 */
[----:B------:R-:W-:Y:S02]  /*18c0*/  ULOP3.LUT UP0, URZ, UR5, 0x3ff, URZ, 0xc0, !UPT ;  /* 0x000003ff053f7892 */ /* 0x000fe4000f80c03f */
[----:B------:R-:W-:-:S04]  /*18d0*/  ULEA UR4, UR38, UR37, 0xd ;  /* 0x0000002526047291 */ /* 0x000fc8000f8e683f */
[----:B------:R-:W-:Y:S01]  /*18e0*/  PLOP3.LUT P0, PT, PT, PT, UP0, 0x80, 0x0 ;  /* 0x000000000000781c */ /* 0x000fe20003f0f008 */
[----:B------:R-:W-:-:S04]  /*18f0*/  UIADD3 UR4, UR4, 0xc400, URZ ;  /* 0x0000c40004047890 */ /* 0x000fc8000fffe03f */
[----:B------:R-:W-:-:S04]  /*1900*/  USHF.R.U32.HI UR4, URZ, 0x4, UR4 ;  /* 0x000000043f047899 */ /* 0x000fc80008011604 */
[----:B------:R-:W-:-:S04]  /*1910*/  ULOP3.LUT UR42, UR4, 0x3fff, URZ, 0xc0, !UPT ;  /* 0x00003fff042a7892 */ /* 0x000fc8000f8ec03f */
[----:B------:R-:W-:Y:S08]  /*1920*/  @!P0 BRA `(.L_x_172) ;  /* 0x0000000000408947 */ /* 0x000ff00003800000 */
[----:B------:R-:W-:Y:S01]  /*1930*/  MOV R0, 0x0 ;  /* 0x0000000000007802 */ /* 0x000fe20000000f00 */
[----:B------:R-:W-:Y:S01]  /*1940*/  ULDC.64 UR4, c[0x4][0xa8] ;  /* 0x01002a0000047ab9 */ /* 0x000fe20000000a00 */
[----:B------:R-:W-:Y:S01]  /*1950*/  ULDC.64 UR6, c[0x4][0x48] ;  /* 0x0100120000067ab9 */ /* 0x000fe20000000a00 */
[----:B------:R-:W-:Y:S01]  /*1960*/  IMAD.U32 R4, RZ, RZ, UR4 ;  /* 0x00000004ff047e24 */ /* 0x000fe2000f8e00ff */
[----:B0-----:R0:W1:Y:S01]  /*1970*/  LDC.64 R14, c[0x4][R0] ;  /* 0x01000000000e7b82 */ /* 0x0010620000000a00 */
        /* <DEDUP_REMOVED lines=11> */
.L_x_172:
[----:B------:R-:W2:Y:S01]  /*1a30*/  LDL R20, [R1+0x38] ;  /* 0x0000380001147983 */ /* 0x000ea20000100800 */
[----:B------:R-:W-:Y:S02]  /*1a40*/  ISETP.NE.AND P0, PT, R154, 0x3, PT ;  /* 0x000000039a00780c */ /* 0x000fe40003f05270 */
[----:B--2---:R-:W-:-:S04]  /*1a50*/  LEA.HI R0, R20, R20, RZ, 0x1 ;  /* 0x0000001414007211 */ /* 0x004fc800078f08ff */
[----:B------:R-:W-:-:S05]  /*1a60*/  LOP3.LUT R0, R0, 0xfffffffe, RZ, 0xc0, !PT ;  /* 0xfffffffe00007812 */ /* 0x000fca00078ec0ff */
[----:B------:R-:W-:-:S05]  /*1a70*/  IMAD.IADD R0, R20, 0x1, -R0 ;  /* 0x0000000114007824 */ /* 0x000fca00078e0a00 */
[----:B------:R-:W-:-:S04]  /*1a80*/  SHF.L.U32 R0, R0, 0x1f, RZ ;  /* 0x0000001f00007819 */ /* 0x000fc800000006ff */
[----:B------:R-:W1:Y:S02]  /*1a90*/  SYNCS.PHASECHK.TRANS64.TRYWAIT P1, [UR37+0x30800], R0 ;  /* 0x03080000ff0075a7 */ /* 0x000e640008020165 */
[----:B-1----:R-:W-:Y:S05]  /*1aa0*/  @!P1 BRA `(.L_x_173) ;  /* 0x000000dc00e09947 */ /* 0x002fea0003800000 */
.L_x_313:
[----:B------:R-:W-:Y:S05]  /*1ab0*/  @!P0 BRA `(.L_x_174) ;  /* 0x0000000000048947 */ /* 0x000fea0003800000 */
[----:B------:R-:W-:Y:S01]  /*1ac0*/  BPT.TRAP 0x1 ;  /* 0x000000040000795c */ /* 0x000fe20000300000 */
.L_x_174:
[----:B------:R-:W-:Y:S01]  /*1ad0*/  IMAD.U32 R4, RZ, RZ, UR36 ;  /* 0x00000024ff047e24 */ /* 0x000fe2000f8e00ff */
[----:B-1----:R-:W-:-:S04]  /*1ae0*/  SHF.L.U32 R3, R2, 0x1f, RZ ;  /* 0x0000001f02037819 */ /* 0x002fc800000006ff */
[----:B------:R-:W-:-:S04]  /*1af0*/  LEA R4, R4, UR37, 0x3 ;  /* 0x0000002504047c11 */ /* 0x000fc8000f8e18ff */
[----:B------:R1:W2:Y:S01]  /*1b00*/  SYNCS.PHASECHK.TRANS64.TRYWAIT P2, [R4+URZ+0x30830], R3 ;  /* 0x03083003040075a7 */ /* 0x0002a2000804017f */
[----:B------:R-:W-:Y:S05]  /*1b10*/  @!P0 BRA `(.L_x_175) ;  /* 0x0000000000048947 */ /* 0x000fea0003800000 */
[----:B------:R-:W-:Y:S01]  /*1b20*/  BPT.TRAP 0x1 ;  /* 0x000000040000795c */ /* 0x000fe20000300000 */
.L_x_175:
[----:B------:R-:W3:Y:S01]  /*1b30*/  S2R R0, SR_TID.X ;  /* 0x0000000000007919 */ /* 0x000ee20000002100 */
[----:B------:R-:W-:Y:S01]  /*1b40*/  IMAD.MOV.U32 R151, RZ, RZ, RZ ;  /* 0x000000ffff977224 */ /* 0x000fe200078e00ff */
[----:B---3--:R-:W-:Y:S01]  /*1b50*/  LOP3.LUT P1, RZ, R0, 0x7f, RZ, 0xc0, !PT ;  /* 0x0000007f00ff7812 */ /* 0x008fe2000782c0ff */
[----:B--2---:R-:W-:-:S12]  /*1b60*/  @P2 BRA `(.L_x_176) ;  /* 0x0000000000082947 */ /* 0x004fd80003800000 */
[----:B------:R-:W2:Y:S02]  /*1b70*/  SYNCS.PHASECHK.TRANS64.TRYWAIT P2, [R4+URZ+0x30830], R3 ;  /* 0x03083003040075a7 */ /* 0x000ea4000804017f */
[----:B--2---:R-:W-:Y:S05]  /*1b80*/  @!P2 BRA `(.L_x_177) ;  /* 0x000000dc00c0a947 */ /* 0x004fea0003800000 */
.L_x_176:
[----:B------:R-:W-:Y:S05]  /*1b90*/  WARPSYNC.ALL ;  /* 0x0000000000007948 */ /* 0x000fea0003800000 */
[----:B------:R-:W-:Y:S01]  /*1ba0*/  UIADD3 UR4, UR37, 0x12400, URZ ;  /* 0x0001240025047890 */ /* 0x000fe2000fffe03f */
[----:B------:R-:W3:Y:S01]  /*1bb0*/  LDL R0, [R1+0x30] ;  /* 0x0000300001007983 */ /* 0x000ee20000100800 */
[----:B------:R-:W-:Y:S01]  /*1bc0*/  WARPGROUP.ARRIVE ;  /* 0x00000000000079c5 */ /* 0x000fe20000000000 */
[----:B------:R-:W-:Y:S01]  /*1bd0*/  UMOV UR5, 0x40000040 ;  /* 0x4000004000057882 */ /* 0x000fe20000000000 */
[----:B------:R-:W-:Y:S01]  /*1be0*/  USHF.R.U32.HI UR4, URZ, 0x4, UR4 ;  /* 0x000000043f047899 */ /* 0x000fe20008011604 */
[----:B------:R-:W-:Y:S01]  /*1bf0*/  P2R R7, PR, RZ, 0x2 ;  /* 0x00000002ff077803 */ /* 0x000fe20000000000 */
[----:B------:R-:W-:Y:S01]  /*1c00*/  UMOV UR7, 0x40000040 ;  /* 0x4000004000077882 */ /* 0x000fe20000000000 */
[----:B------:R-:W-:Y:S01]  /*1c10*/  UMOV UR9, 0x40000040 ;  /* 0x4000004000097882 */ /* 0x000fe20000000000 */
[----:B------:R-:W-:Y:S01]  /*1c20*/  ULOP3.LUT UR4, UR4, 0x3fff, URZ, 0xc0, !UPT ;  /* 0x00003fff04047892 */ /* 0x000fe2000f8ec03f */
[----:B------:R-:W-:Y:S01]  /*1c30*/  P2R R6, PR, RZ, 0x1 ;  /* 0x00000001ff067803 */ /* 0x000fe20000000000 */
[----:B------:R-:W-:Y:S01]  /*1c40*/  UMOV UR11, 0x40000040 ;  /* 0x40000040000b7882 */ /* 0x000fe20000000000 */
[----:B------:R-:W-:Y:S01]  /*1c50*/  UMOV UR13, 0x40000040 ;  /* 0x40000040000d7882 */ /* 0x000fe20000000000 */
[----:B------:R-:W-:Y:S01]  /*1c60*/  ULOP3.LUT UR20, UR4, 0x10000, URZ, 0xfc, !UPT ;  /* 0x0001000004147892 */ /* 0x000fe2000f8efc3f */
[--C-:B------:R-:W-:Y:S01]  /*1c70*/  IMAD.MOV.U32 R150, RZ, RZ, R151.reuse ;  /* 0x000000ffff967224 */ /* 0x100fe200078e0097 */
[----:B------:R-:W-:Y:S01]  /*1c80*/  ULOP3.LUT UR4, UR42, 0x10000, URZ, 0xfc, !UPT ;  /* 0x000100002a047892 */ /* 0x000fe2000f8efc3f */
[--C-:B------:R-:W-:Y:S01]  /*1c90*/  IMAD.MOV.U32 R149, RZ, RZ, R151.reuse ;  /* 0x000000ffff957224 */ /* 0x100fe200078e0097 */
[----:B------:R-:W-:Y:S01]  /*1ca0*/  UIMAD UR6, UR36, 0x600, UR20 ;  /* 0x00000600240678a4 */ /* 0x000fe2000f8e0214 */
[--C-:B------:R-:W-:Y:S01]  /*1cb0*/  IMAD.MOV.U32 R148, RZ, RZ, R151.reuse ;  /* 0x000000ffff947224 */ /* 0x100fe200078e0097 */
[----:B------:R-:W-:Y:S01]  /*1cc0*/  UIADD3 UR8, UR4, 0x2, URZ ;  /* 0x0000000204087890 */ /* 0x000fe2000fffe03f */
[--C-:B------:R-:W-:Y:S01]  /*1cd0*/  IMAD.MOV.U32 R147, RZ, RZ, R151.reuse ;  /* 0x000000ffff937224 */ /* 0x100fe200078e0097 */
[----:B------:R-:W-:Y:S01]  /*1ce0*/  UIADD3 UR10, UR6, 0x2, URZ ;  /* 0x00000002060a7890 */ /* 0x000fe2000fffe03f */
[--C-:B------:R-:W-:Y:S01]  /*1cf0*/  IMAD.MOV.U32 R146, RZ, RZ, R151.reuse ;  /* 0x000000ffff927224 */ /* 0x100fe200078e0097 */
[----:B------:R-:W-:Y:S01]  /*1d00*/  UIADD3 UR12, UR4, 0x4, URZ ;  /* 0x00000004040c7890 */ /* 0x000fe2000fffe03f */
[----:B------:R-:W-:Y:S01]  /*1d10*/  IMAD.MOV.U32 R145, RZ, RZ, R151 ;  /* 0x000000ffff917224 */ /* 0x000fe200078e0097 */
[----:B------:R-:W-:-:S02]  /*1d20*/  UIADD3 UR14, UR6, 0x4, URZ ;  /* 0x00000004060e7890 */ /* 0x000fc4000fffe03f */
[----:B------:R-:W-:Y:S01]  /*1d30*/  HGMMA.64x192x16.F32 R24, gdesc[UR4], RZ, !UPT, gsb0 ;  /* 0x02e00000041879f0 */ /* 0x000fe2000c0008ff */
[----:B------:R-:W-:Y:S01]  /*1d40*/  UMOV UR15, 0x40000040 ;  /* 0x40000040000f7882 */ /* 0x000fe20000000000 */
[----:B------:R-:W-:Y:S01]  /*1d50*/  UIADD3 UR16, UR4, 0x6, URZ ;  /* 0x0000000604107890 */ /* 0x000fe2000fffe03f */
[--C-:B------:R-:W-:Y:S01]  /*1d60*/  IMAD.MOV.U32 R144, RZ, RZ, R151.reuse ;  /* 0x000000ffff907224 */ /* 0x100fe200078e0097 */
[----:B------:R-:W-:Y:S01]  /*1d70*/  UIADD3 UR18, UR6, 0x6, URZ ;  /* 0x0000000606127890 */ /* 0x000fe2000fffe03f */
[--C-:B------:R-:W-:Y:S01]  /*1d80*/  IMAD.MOV.U32 R143, RZ, RZ, R151.reuse ;  /* 0x000000ffff8f7224 */ /* 0x100fe200078e0097 */
[----:B------:R-:W-:Y:S01]  /*1d90*/  UMOV UR17, 0x40000040 ;  /* 0x4000004000117882 */ /* 0x000fe20000000000 */
[----:B------:R-:W-:Y:S01]  /*1da0*/  UMOV UR19, 0x40000040 ;  /* 0x4000004000137882 */ /* 0x000fe20000000000 */
[----:B------:R-:W-:Y:S01]  /*1db0*/  ULDC UR6, c[0x0][0x988] ;  /* 0x0002620000067ab9 */ /* 0x000fe20000000800 */
[--C-:B------:R-:W-:Y:S02]  /*1dc0*/  IMAD.MOV.U32 R142, RZ, RZ, R151.reuse ;  /* 0x000000ffff8e7224 */ /* 0x100fe400078e0097 */
[----:B------:R-:W-:-:S02]  /*1dd0*/  IMAD.MOV.U32 R141, RZ, RZ, R151 ;  /* 0x000000ffff8d7224 */ /* 0x000fc400078e0097 */
[--C-:B------:R-:W-:Y:S02]  /*1de0*/  IMAD.MOV.U32 R140, RZ, RZ, R151.reuse ;  /* 0x000000ffff8c7224 */ /* 0x100fe400078e0097 */
[--C-:B------:R-:W-:Y:S02]  /*1df0*/  IMAD.MOV.U32 R139, RZ, RZ, R151.reuse ;  /* 0x000000ffff8b7224 */ /* 0x100fe400078e0097 */
[--C-:B------:R-:W-:Y:S02]  /*1e00*/  IMAD.MOV.U32 R138, RZ, RZ, R151.reuse ;  /* 0x000000ffff8a7224 */ /* 0x100fe400078e0097 */
[--C-:B------:R-:W-:Y:S02]  /*1e10*/  IMAD.MOV.U32 R137, RZ, RZ, R151.reuse ;  /* 0x000000ffff897224 */ /* 0x100fe400078e0097 */
        /* <DEDUP_REMOVED lines=15> */
[----:B------:R-:W-:Y:S01]  /*1f10*/  IMAD.MOV.U32 R121, RZ, RZ, R151 ;  /* 0x000000ffff797224 */ /* 0x000fe200078e0097 */
[----:B------:R-:W-:Y:S02]  /*1f20*/  WARPGROUP.DEPBAR.LE gsb0, 0x0 ;  /* 0x00008000000079c5 */ /* 0x000fe40000010000 */
[----:B------:R-:W-:-:S06]  /*1f30*/  WARPGROUP.ARRIVE ;  /* 0x00000000000079c5 */ /* 0x000fcc0000000000 */
[----:B------:R-:W-:Y:S01]  /*1f40*/  HGMMA.64x192x16.F32 R24, gdesc[UR8], R24, gsb0 ;  /* 0x02e00000081879f0 */ /* 0x000fe20008000818 */
[----:B---3--:R-:W-:-:S05]  /*1f50*/  IADD3 R120, R120, 0xc0, -R0 ;  /* 0x000000c078787810 */ /* 0x008fca0007ffe800 */
[----:B------:R-:W-:Y:S02]  /*1f60*/  IMAD R5, R19, -0xc0, R120 ;  /* 0xffffff4013057824 */ /* 0x000fe400078e0278 */
[----:B------:R-:W-:-:S03]  /*1f70*/  IMAD.MOV.U32 R120, RZ, RZ, R151 ;  /* 0x000000ffff787224 */ /* 0x000fc600078e0097 */
[C---:B------:R-:W-:Y:S02]  /*1f80*/  ISETP.GT.AND P5, PT, R5.reuse, RZ, PT ;  /* 0x000000ff0500720c */ /* 0x040fe40003fa4270 */
[C---:B------:R-:W-:Y:S02]  /*1f90*/  ISETP.GT.AND P4, PT, R5.reuse, 0x1, PT ;  /* 0x000000010500780c */ /* 0x040fe40003f84270 */
[C---:B------:R-:W-:Y:S02]  /*1fa0*/  ISETP.GT.AND P3, PT, R5.reuse, 0x8, PT ;  /* 0x000000080500780c */ /* 0x040fe40003f64270 */
[C---:B------:R-:W-:Y:S02]  /*1fb0*/  ISETP.GT.AND P2, PT, R5.reuse, 0x9, PT ;  /* 0x000000090500780c */ /* 0x040fe40003f44270 */
[C---:B------:R-:W-:Y:S02]  /*1fc0*/  ISETP.GT.AND P6, PT, R5.reuse, 0x10, PT ;  /* 0x000000100500780c */ /* 0x040fe40003fc4270 */
[----:B------:R-:W-:-:S02]  /*1fd0*/  ISETP.GT.AND P1, PT, R5, 0x99, PT ;  /* 0x000000990500780c */ /* 0x000fc40003f24270 */
        /* <DEDUP_REMOVED lines=11> */
[----:B-12---:R-:W-:-:S02]  /*2090*/  FMNMX.FTZ R3, R24, R25, !PT ;  /* 0x0000001918037209 */ /* 0x006fc40007810000 */
        /* <DEDUP_REMOVED lines=168> */
[----:B------:R-:W-:Y:S02]  /*2b20*/  FMNMX.FTZ R0, R116, R3, !PT ;  /* 0x0000000374007209 */ /* 0x000fe40007810000 */
[----:B------:R-:W-:Y:S02]  /*2b30*/  FSEL R117, R117, -INF , P6 ;  /* 0xff80000075757808 */ /* 0x000fe40003000000 */
[----:B------:R-:W-:Y:S02]  /*2b40*/  P2R R11, PR, RZ, 0x4 ;  /* 0x00000004ff0b7803 */ /* 0x000fe40000000000 */
[----:B------:R-:W-:Y:S02]  /*2b50*/  FMNMX.FTZ R12, R117, R0, !PT ;  /* 0x00000000750c7209 */ /* 0x000fe40007810000 */
[----:B------:R-:W-:Y:S02]  /*2b60*/  P2R R9, PR, RZ, 0x2 ;  /* 0x00000002ff097803 */ /* 0x000fe40000000000 */
[----:B------:R-:W-:Y:S01]  /*2b70*/  ISETP.GT.AND P1, PT, R5, 0xa0, PT ;  /* 0x000000a00500780c */ /* 0x000fe20003f24270 */
[----:B------:R-:W1:Y:S01]  /*2b80*/  SHFL.BFLY PT, R3, R12, 0x2, 0x1f ;  /* 0x0c401f000c037f89 */ /* 0x000e6200000e0000 */
[----:B------:R-:W-:-:S02]  /*2b90*/  P2R R10, PR, RZ, 0x1 ;  /* 0x00000001ff0a7803 */ /* 0x000fc40000000000 */
[----:B------:R-:W-:Y:S02]  /*2ba0*/  FSEL R106, R106, -INF , P1 ;  /* 0xff8000006a6a7808 */ /* 0x000fe40000800000 */
[----:B------:R-:W-:Y:S02]  /*2bb0*/  ISETP.NE.AND P1, PT, R9, RZ, PT ;  /* 0x000000ff0900720c */ /* 0x000fe40003f25270 */
[----:B------:R-:W-:Y:S02]  /*2bc0*/  ISETP.GT.AND P0, PT, R5, 0x99, PT ;  /* 0x000000990500780c */ /* 0x000fe40003f04270 */
[----:B------:R-:W-:Y:S02]  /*2bd0*/  FSEL R107, R107, -INF , P1 ;  /* 0xff8000006b6b7808 */ /* 0x000fe40000800000 */
[----:B------:R-:W-:Y:S02]  /*2be0*/  ISETP.NE.AND P1, PT, R7, RZ, PT ;  /* 0x000000ff0700720c */ /* 0x000fe40003f25270 */
[----:B------:R-:W-:-:S02]  /*2bf0*/  FSEL R103, R103, -INF , P0 ;  /* 0xff80000067677808 */ /* 0x000fc40000000000 */
[----:B------:R-:W-:Y:S02]  /*2c00*/  ISETP.NE.AND P0, PT, R10, RZ, PT ;  /* 0x000000ff0a00720c */ /* 0x000fe40003f05270 */
[----:B------:R-:W-:Y:S02]  /*2c10*/  FSEL R114, R114, -INF , P3 ;  /* 0xff80000072727808 */ /* 0x000fe40001800000 */
[----:B------:R-:W-:Y:S02]  /*2c20*/  FSEL R110, R110, -INF , P0 ;  /* 0xff8000006e6e7808 */ /* 0x000fe40000000000 */
[----:B------:R-:W-:Y:S02]  /*2c30*/  ISETP.NE.AND P0, PT, R6, RZ, PT ;  /* 0x000000ff0600720c */ /* 0x000fe40003f05270 */
[----:B------:R-:W-:Y:S01]  /*2c40*/  FSEL R115, R115, -INF , P4 ;  /* 0xff80000073737808 */ /* 0x000fe20002000000 */
[----:B------:R-:W-:Y:S01]  /*2c50*/  @!P1 VIADD R4, R4, 0x30840 ;  /* 0x0003084004049836 */ /* 0x000fe20000000000 */
[----:B-1----:R-:W-:Y:S01]  /*2c60*/  FMNMX.FTZ R13, R12, R3, !PT ;  /* 0x000000030c0d7209 */ /* 0x002fe20007810000 */
[----:B------:R-:W-:Y:S01]  /*2c70*/  IMAD.U32 R3, RZ, RZ, UR6 ;  /* 0x00000006ff037e24 */ /* 0x000fe2000f8e00ff */
[----:B------:R-:W-:-:S02]  /*2c80*/  FSEL R118, R118, -INF , P5 ;  /* 0xff80000076767808 */ /* 0x000fc40002800000 */
[----:B------:R-:W-:Y:S01]  /*2c90*/  FSEL R119, R119, -INF , P6 ;  /* 0xff80000077777808 */ /* 0x000fe20003000000 */
[----:B------:R-:W1:Y:S01]  /*2ca0*/  SHFL.BFLY PT, R0, R13, 0x1, 0x1f ;  /* 0x0c201f000d007f89 */ /* 0x000e6200000e0000 */
[----:B------:R-:W-:-:S04]  /*2cb0*/  @!P1 PRMT R4, RZ, 0x654, R4 ;  /* 0x00000654ff049816 */ /* 0x000fc80000000004 */
[----:B------:R2:W-:Y:S01]  /*2cc0*/  @!P1 SYNCS.ARRIVE.TRANS64.RED.A1T0 RZ, [R4+URZ], RZ ;  /* 0x000000ff04ff99a7 */ /* 0x0005e2000810043f */
[----:B-1----:R-:W-:-:S04]  /*2cd0*/  FMNMX.FTZ R0, R13, R0, !PT ;  /* 0x000000000d007209 */ /* 0x002fc80007810000 */
[C---:B------:R-:W-:Y:S01]  /*2ce0*/  FSETP.NEU.FTZ.AND P2, PT, R0.reuse, -INF , PT ;  /* 0xff8000000000780b */ /* 0x040fe20003f5d000 */
[----:B------:R-:W-:-:S05]  /*2cf0*/  FMUL.FTZ R8, R0, R3 ;  /* 0x0000000300087220 */ /* 0x000fca0000410000 */
[----:B------:R-:W-:Y:S02]  /*2d00*/  FSEL R8, R8, RZ, P2 ;  /* 0x000000ff08087208 */ /* 0x000fe40001000000 */
[----:B------:R-:W-:Y:S02]  /*2d10*/  ISETP.NE.AND P2, PT, R11, RZ, PT ;  /* 0x000000ff0b00720c */ /* 0x000fe40003f45270 */
        /* <DEDUP_REMOVED lines=11> */
[--C-:B0-----:R-:W-:Y:S01]  /*2dd0*/  FFMA.FTZ R14, R33, R3, -R8.reuse ;  /* 0x00000003210e7223 */ /* 0x101fe20000010808 */
        /* <DEDUP_REMOVED lines=14> */
[--C-:B------:R-:W-:Y:S01]  /*2ec0*/  FFMA.FTZ R45, R72, R3, -R8.reuse ;  /* 0x00000003482d7223 */ /* 0x100fe20000010808 */
[----:B------:R-:W-:Y:S01]  /*2ed0*/  FSEL R111, R111, -INF , P2 ;  /* 0xff8000006f6f7808 */ /* 0x000fe20001000000 */
[----:B------:R-:W-:Y:S01]  /*2ee0*/  MUFU.EX2 R5, R5 ;  /* 0x0000000500057308 */ /* 0x000fe20000000800 */
[----:B------:R-:W-:Y:S01]  /*2ef0*/  FMNMX.FTZ R36, R42, R11, !PT ;  /* 0x0000000b2a247209 */ /* 0x000fe20007810000 */
[-CC-:B------:R-:W-:Y:S01]  /*2f00*/  FFMA.FTZ R32, R53, R3.reuse, -R8.reuse ;  /* 0x0000000335207223 */ /* 0x180fe20000010808 */
[-CC-:B------:R-:W-:Y:S01]  /*2f10*/  FFMA.FTZ R53, R77, R3.reuse, -R8.reuse ;  /* 0x000000034d357223 */ /* 0x180fe20000010808 */
[-CC-:B------:R-:W-:Y:S01]  /*2f20*/  FFMA.FTZ R77, R100, R3.reuse, -R8.reuse ;  /* 0x00000003644d7223 */ /* 0x180fe20000010808 */
[----:B------:R-:W-:Y:S01]  /*2f30*/  FMNMX.FTZ R11, R43, R36, !PT ;  /* 0x000000242b0b7209 */ /* 0x000fe20007810000 */
[-CC-:B------:R-:W-:Y:S01]  /*2f40*/  FFMA.FTZ R36, R57, R3.reuse, -R8.reuse ;  /* 0x0000000339247223 */ /* 0x180fe20000010808 */
[--C-:B------:R-:W-:Y:S01]  /*2f50*/  FFMA.FTZ R57, R81, R3, -R8.reuse ;  /* 0x0000000351397223 */ /* 0x100fe20000010808 */
[----:B------:R-:W2:Y:S01]  /*2f60*/  MUFU.EX2 R6, R6 ;  /* 0x0000000600067308 */ /* 0x000ea20000000800 */
[----:B------:R-:W-:Y:S01]  /*2f70*/  FMNMX.FTZ R40, R46, R11, !PT ;  /* 0x0000000b2e287209 */ /* 0x000fe20007810000 */
[-CC-:B------:R-:W-:Y:S01]  /*2f80*/  FFMA.FTZ R81, R108, R3.reuse, -R8.reuse ;  /* 0x000000036c517223 */ /* 0x180fe20000010808 */
[-CC-:B------:R-:W-:Y:S01]  /*2f90*/  FFMA.FTZ R61, R61, R3.reuse, -R8.reuse ;  /* 0x000000033d3d7223 */ /* 0x180fe20000010808 */
[----:B------:R-:W-:Y:S01]  /*2fa0*/  FFMA.FTZ R116, R116, R3, -R8 ;  /* 0x0000000374747223 */ /* 0x000fe20000010808 */
[----:B------:R-:W-:-:S03]  /*2fb0*/  FMNMX.FTZ R11, R47, R40, !PT ;  /* 0x000000282f0b7209 */ /* 0x000fc60007810000 */
[----:B------:R-:W0:Y:S01]  /*2fc0*/  MUFU.EX2 R7, R7 ;  /* 0x0000000700077308 */ /* 0x000e220000000800 */
[----:B------:R-:W-:-:S04]  /*2fd0*/  FMNMX.FTZ R40, R50, R11, !PT ;  /* 0x0000000b32287209 */ /* 0x000fc80007810000 */
[----:B------:R-:W-:-:S03]  /*2fe0*/  FMNMX.FTZ R11, R51, R40, !PT ;  /* 0x00000028330b7209 */ /* 0x000fc60007810000 */
[----:B------:R-:W1:Y:S01]  /*2ff0*/  MUFU.EX2 R13, R13 ;  /* 0x0000000d000d7308 */ /* 0x000e620000000800 */
[----:B------:R-:W-:Y:S02]  /*3000*/  FMNMX.FTZ R40, R54, R11, !PT ;  /* 0x0000000b36287209 */ /* 0x000fe40007810000 */
[----:B--2---:R-:W-:Y:S02]  /*3010*/  F2FP.F16.F32.PACK_AB R4, R6, R5 ;  /* 0x000000050604723e */ /* 0x004fe400000000ff */
[----:B------:R-:W-:-:S03]  /*3020*/  FMNMX.FTZ R11, R55, R40, !PT ;  /* 0x00000028370b7209 */ /* 0x000fc60007810000 */
[----:B------:R-:W2:Y:S01]  /*3030*/  MUFU.EX2 R12, R12 ;  /* 0x0000000c000c7308 */ /* 0x000ea20000000800 */
[----:B------:R-:W-:-:S04]  /*3040*/  FMNMX.FTZ R40, R58, R11, !PT ;  /* 0x0000000b3a287209 */ /* 0x000fc80007810000 */
[----:B------:R-:W-:Y:S01]  /*3050*/  FMNMX.FTZ R11, R59, R40, !PT ;  /* 0x000000283b0b7209 */ /* 0x000fe20007810000 */
[-CC-:B------:R-:W-:Y:S01]  /*3060*/  FFMA.FTZ R40, R65, R3.reuse, -R8.reuse ;  /* 0x0000000341287223 */ /* 0x180fe20000010808 */
[--C-:B------:R-:W-:Y:S01]  /*3070*/  FFMA.FTZ R65, R88, R3, -R8.reuse ;  /* 0x0000000358417223 */ /* 0x100fe20000010808 */
[----:B------:R-:W3:Y:S01]  /*3080*/  MUFU.EX2 R14, R14 ;  /* 0x0000000e000e7308 */ /* 0x000ee20000000800 */
[----:B------:R-:W-:Y:S01]  /*3090*/  FMNMX.FTZ R44, R62, R11, !PT ;  /* 0x0000000b3e2c7209 */ /* 0x000fe20007810000 */
[----:B------:R-:W-:-:S03]  /*30a0*/  FFMA.FTZ R88, R113, R3, -R8 ;  /* 0x0000000371587223 */ /* 0x000fc60000010808 */
[----:B------:R-:W-:-:S03]  /*30b0*/  FMNMX.FTZ R11, R63, R44, !PT ;  /* 0x0000002c3f0b7209 */ /* 0x000fc60007810000 */
[----:B------:R-:W-:Y:S01]  /*30c0*/  MUFU.EX2 R15, R15 ;  /* 0x0000000f000f7308 */ /* 0x000fe20000000800 */
[----:B------:R-:W-:-:S04]  /*30d0*/  FMNMX.FTZ R44, R66, R11, !PT ;  /* 0x0000000b422c7209 */ /* 0x000fc80007810000 */
[----:B------:R-:W-:Y:S01]  /*30e0*/  FMNMX.FTZ R11, R67, R44, !PT ;  /* 0x0000002c430b7209 */ /* 0x000fe20007810000 */
[-CC-:B------:R-:W-:Y:S01]  /*30f0*/  FFMA.FTZ R44, R69, R3.reuse, -R8.reuse ;  /* 0x00000003452c7223 */ /* 0x180fe20000010808 */
[-CC-:B------:R-:W-:Y:S01]  /*3100*/  FFMA.FTZ R69, R92, R3.reuse, -R8.reuse ;  /* 0x000000035c457223 */ /* 0x180fe20000010808 */
[----:B------:R-:W-:Y:S01]  /*3110*/  FFMA.FTZ R92, R104, R3, -R8 ;  /* 0x00000003685c7223 */ /* 0x000fe20000010808 */
[----:B------:R-:W-:Y:S01]  /*3120*/  FMNMX.FTZ R48, R70, R11, !PT ;  /* 0x0000000b46307209 */ /* 0x000fe20007810000 */
[----:B------:R-:W-:Y:S03]  /*3130*/  MUFU.EX2 R25, R25 ;  /* 0x0000001900197308 */ /* 0x000fe60000000800 */
[----:B------:R-:W-:-:S04]  /*3140*/  FMNMX.FTZ R11, R71, R48, !PT ;  /* 0x00000030470b7209 */ /* 0x000fc80007810000 */
[----:B------:R-:W-:Y:S01]  /*3150*/  FMNMX.FTZ R48, R74, R11, !PT ;  /* 0x0000000b4a307209 */ /* 0x000fe20007810000 */
[----:B------:R-:W-:Y:S03]  /*3160*/  MUFU.EX2 R9, R9 ;  /* 0x0000000900097308 */ /* 0x000fe60000000800 */
[----:B------:R-:W-:Y:S01]  /*3170*/  FMNMX.FTZ R11, R75, R48, !PT ;  /* 0x000000304b0b7209 */ /* 0x000fe20007810000 */
[-CC-:B------:R-:W-:Y:S01]  /*3180*/  FFMA.FTZ R48, R73, R3.reuse, -R8.reuse ;  /* 0x0000000349307223 */ /* 0x180fe20000010808 */
[--C-:B------:R-:W-:Y:S02]  /*3190*/  FFMA.FTZ R73, R96, R3, -R8.reuse ;  /* 0x0000000360497223 */ /* 0x100fe40000010808 */
[----:B------:R-:W-:Y:S01]  /*31a0*/  FMNMX.FTZ R52, R78, R11, !PT ;  /* 0x0000000b4e347209 */ /* 0x000fe20007810000 */
[----:B------:R-:W-:Y:S03]  /*31b0*/  MUFU.EX2 R10, R10 ;  /* 0x0000000a000a7308 */ /* 0x000fe60000000800 */
[----:B------:R-:W-:Y:S01]  /*31c0*/  FMNMX.FTZ R11, R79, R52, !PT ;  /* 0x000000344f0b7209 */ /* 0x000fe20007810000 */
[----:B------:R-:W-:-:S03]  /*31d0*/  FFMA.FTZ R52, R76, R3, -R8 ;  /* 0x000000034c347223 */ /* 0x000fc60000010808 */
[----:B------:R-:W-:Y:S01]  /*31e0*/  FMNMX.FTZ R56, R82, R11, !PT ;  /* 0x0000000b52387209 */ /* 0x000fe20007810000 */
[----:B------:R-:W-:Y:S03]  /*31f0*/  MUFU.EX2 R20, R20 ;  /* 0x0000001400147308 */ /* 0x000fe60000000800 */
[----:B------:R-:W-:-:S04]  /*3200*/  FMNMX.FTZ R11, R83, R56, !PT ;  /* 0x00000038530b7209 */ /* 0x000fc80007810000 */
        /* <DEDUP_REMOVED lines=15> */
[-CC-:B------:R-:W-:Y:S01]  /*3300*/  FFMA.FTZ R64, R85, R3.reuse, -R8.reuse ;  /* 0x0000000355407223 */ /* 0x180fe20000010808 */
[----:B------:R-:W-:-:S02]  /*3310*/  FFMA.FTZ R85, R112, R3, -R8 ;  /* 0x0000000370557223 */ /* 0x000fc40000010808 */
        /* <DEDUP_REMOVED lines=18> */
[----:B------:R-:W-:-:S04]  /*3440*/  FFMA.FTZ R76, R97, R3, -R8 ;  /* 0x00000003614c7223 */ /* 0x000fc80000010808 */
[----:B------:R-:W4:Y:S01]  /*3450*/  SHFL.BFLY PT, R80, R11, 0x2, 0x1f ;  /* 0x0c401f000b507f89 */ /* 0x000f2200000e0000 */
[----:B------:R-:W-:Y:S08]  /*3460*/  MUFU.EX2 R37, R37 ;  /* 0x0000002500257308 */ /* 0x000ff00000000800 */
[----:B------:R-:W-:Y:S08]  /*3470*/  MUFU.EX2 R40, R40 ;  /* 0x0000002800287308 */ /* 0x000ff00000000800 */
[----:B------:R-:W-:Y:S01]  /*3480*/  MUFU.EX2 R41, R41 ;  /* 0x0000002900297308 */ /* 0x000fe20000000800 */
[----:B----4-:R-:W-:Y:S01]  /*3490*/  FMNMX.FTZ R89, R11, R80, !PT ;  /* 0x000000500b597209 */ /* 0x010fe20007810000 */
[----:B------:R-:W-:-:S06]  /*34a0*/  FFMA.FTZ R80, R105, R3, -R8 ;  /* 0x0000000369507223 */ /* 0x000fcc0000010808 */
[----:B------:R-:W-:Y:S01]  /*34b0*/  MUFU.EX2 R44, R44 ;  /* 0x0000002c002c7308 */ /* 0x000fe20000000800 */
[----:B------:R-:W-:Y:S01]  /*34c0*/  FFMA.FTZ R8, R117, R3, -R8 ;  /* 0x0000000375087223 */ /* 0x000fe20000010808 */
[----:B------:R-:W4:Y:S06]  /*34d0*/  SHFL.BFLY PT, R96, R89, 0x1, 0x1f ;  /* 0x0c201f0059607f89 */ /* 0x000f2c00000e0000 */
[----:B------:R-:W-:Y:S08]  /*34e0*/  MUFU.EX2 R45, R45 ;  /* 0x0000002d002d7308 */ /* 0x000ff00000000800 */
[----:B------:R-:W-:Y:S08]  /*34f0*/  MUFU.EX2 R48, R48 ;  /* 0x0000003000307308 */ /* 0x000ff00000000800 */
[----:B------:R-:W-:Y:S01]  /*3500*/  MUFU.EX2 R52, R52 ;  /* 0x0000003400347308 */ /* 0x000fe20000000800 */
[----:B----4-:R-:W-:-:S04]  /*3510*/  FMNMX.FTZ R11, R89, R96, !PT ;  /* 0x00000060590b7209 */ /* 0x010fc80007810000 */
[C---:B------:R-:W-:Y:S01]  /*3520*/  FSETP.NEU.FTZ.AND P2, PT, R11.reuse, -INF , PT ;  /* 0xff8000000b00780b */ /* 0x040fe20003f5d000 */
[----:B------:R-:W-:Y:S02]  /*3530*/  FMUL.FTZ R96, R11, R3 ;  /* 0x000000030b607220 */ /* 0x000fe40000410000 */
[----:B------:R-:W-:Y:S03]  /*3540*/  MUFU.EX2 R53, R53 ;  /* 0x0000003500357308 */ /* 0x000fe60000000800 */
[----:B------:R-:W-:-:S05]  /*3550*/  FSEL R96, R96, RZ, P2 ;  /* 0x000000ff60607208 */ /* 0x000fca0001000000 */
[----:B------:R-:W-:Y:S01]  /*3560*/  MUFU.EX2 R56, R56 ;  /* 0x0000003800387308 */ /* 0x000fe20000000800 */
[-CC-:B------:R-:W-:Y:S01]  /*3570*/  FFMA.FTZ R26, R26, R3.reuse, -R96.reuse ;  /* 0x000000031a1a7223 */ /* 0x180fe20000010860 */
[-CC-:B------:R-:W-:Y:S01]  /*3580*/  FFMA.FTZ R97, R27, R3.reuse, -R96.reuse ;  /* 0x000000031b617223 */ /* 0x180fe20000010860 */
[-CC-:B------:R-:W-:Y:S01]  /*3590*/  FFMA.FTZ R100, R30, R3.reuse, -R96.reuse ;  /* 0x000000031e647223 */ /* 0x180fe20000010860 */
[-CC-:B------:R-:W-:Y:S01]  /*35a0*/  FFMA.FTZ R101, R31, R3.reuse, -R96.reuse ;  /* 0x000000031f657223 */ /* 0x180fe20000010860 */
[-CC-:B------:R-:W-:Y:S01]  /*35b0*/  FFMA.FTZ R104, R34, R3.reuse, -R96.reuse ;  /* 0x0000000322687223 */ /* 0x180fe20000010860 */
[-CC-:B------:R-:W-:Y:S01]  /*35c0*/  FFMA.FTZ R105, R35, R3.reuse, -R96.reuse ;  /* 0x0000000323697223 */ /* 0x180fe20000010860 */
[-C--:B------:R-:W-:Y:S01]  /*35d0*/  FFMA.FTZ R35, R66, R3.reuse, -R96 ;  /* 0x0000000342237223 */ /* 0x080fe20000010860 */
[----:B------:R-:W-:Y:S01]  /*35e0*/  MUFU.EX2 R26, R26 ;  /* 0x0000001a001a7308 */ /* 0x000fe20000000800 */
[----:B------:R-:W-:Y:S01]  /*35f0*/  FADD.FTZ R66, R5, R6 ;  /* 0x0000000605427221 */ /* 0x000fe20000010000 */
[-CC-:B------:R-:W-:Y:S01]  /*3600*/  FFMA.FTZ R108, R38, R3.reuse, -R96.reuse ;  /* 0x00000003266c7223 */ /* 0x180fe20000010860 */
[-CC-:B------:R-:W-:Y:S01]  /*3610*/  FFMA.FTZ R30, R43, R3.reuse, -R96.reuse ;  /* 0x000000032b1e7223 */ /* 0x180fe20000010860 */
[-C--:B------:R-:W-:Y:S01]  /*3620*/  FFMA.FTZ R43, R67, R3.reuse, -R96 ;  /* 0x00000003432b7223 */ /* 0x080fe20000010860 */
[----:B0-----:R-:W-:Y:S01]  /*3630*/  FADD.FTZ R66, R7, R66 ;  /* 0x0000004207427221 */ /* 0x001fe20000010000 */
[----:B------:R-:W-:Y:S01]  /*3640*/  FFMA.FTZ R109, R39, R3, -R96 ;  /* 0x00000003276d7223 */ /* 0x000fe20000010860 */
[C---:B-1----:R-:W-:Y:S01]  /*3650*/  F2FP.F16.F32.PACK_AB R6, R13.reuse, R7 ;  /* 0x000000070d06723e */ /* 0x042fe200000000ff */
[----:B------:R-:W0:Y:S01]  /*3660*/  MUFU.EX2 R97, R97 ;  /* 0x0000006100617308 */ /* 0x000e220000000800 */
[----:B------:R-:W-:Y:S01]  /*3670*/  FADD.FTZ R67, R13, R66 ;  /* 0x000000420d437221 */ /* 0x000fe20000010000 */
[-CC-:B------:R-:W-:Y:S01]  /*3680*/  FFMA.FTZ R27, R42, R3.reuse, -R96.reuse ;  /* 0x000000032a1b7223 */ /* 0x180fe20000010860 */
[-CC-:B------:R-:W-:Y:S01]  /*3690*/  FFMA.FTZ R31, R46, R3.reuse, -R96.reuse ;  /* 0x000000032e1f7223 */ /* 0x180fe20000010860 */
[-CC-:B------:R-:W-:Y:S01]  /*36a0*/  FFMA.FTZ R46, R70, R3.reuse, -R96.reuse ;  /* 0x00000003462e7223 */ /* 0x180fe20000010860 */
[----:B--2---:R-:W-:Y:S01]  /*36b0*/  FADD.FTZ R7, R12, R67 ;  /* 0x000000430c077221 */ /* 0x004fe20000010000 */
[----:B---3--:R-:W-:Y:S01]  /*36c0*/  F2FP.F16.F32.PACK_AB R12, R14, R12 ;  /* 0x0000000c0e0c723e */ /* 0x008fe200000000ff */
[-CC-:B------:R-:W-:Y:S01]  /*36d0*/  FFMA.FTZ R34, R47, R3.reuse, -R96.reuse ;  /* 0x000000032f227223 */ /* 0x180fe20000010860 */
[----:B------:R-:W1:Y:S01]  /*36e0*/  MUFU.EX2 R100, R100 ;  /* 0x0000006400647308 */ /* 0x000e620000000800 */
[-CC-:B------:R-:W-:Y:S01]  /*36f0*/  FFMA.FTZ R38, R50, R3.reuse, -R96.reuse ;  /* 0x0000000332267223 */ /* 0x180fe20000010860 */
[-CC-:B------:R-:W-:Y:S01]  /*3700*/  FFMA.FTZ R42, R54, R3.reuse, -R96.reuse ;  /* 0x00000003362a7223 */ /* 0x180fe20000010860 */
[-CC-:B------:R-:W-:Y:S01]  /*3710*/  FFMA.FTZ R54, R62, R3.reuse, -R96.reuse ;  /* 0x000000033e367223 */ /* 0x180fe20000010860 */
[-CC-:B------:R-:W-:Y:S01]  /*3720*/  FFMA.FTZ R62, R75, R3.reuse, -R96.reuse ;  /* 0x000000034b3e7223 */ /* 0x180fe20000010860 */
[-CC-:B------:R-:W-:Y:S01]  /*3730*/  FFMA.FTZ R75, R87, R3.reuse, -R96.reuse ;  /* 0x00000003574b7223 */ /* 0x180fe20000010860 */
[-CC-:B------:R-:W-:Y:S01]  /*3740*/  FFMA.FTZ R39, R51, R3.reuse, -R96.reuse ;  /* 0x0000000333277223 */ /* 0x180fe20000010860 */
[-CC-:B------:R-:W-:Y:S01]  /*3750*/  FFMA.FTZ R47, R55, R3.reuse, -R96.reuse ;  /* 0x00000003372f7223 */ /* 0x180fe20000010860 */
[----:B------:R-:W2:Y:S01]  /*3760*/  MUFU.EX2 R101, R101 ;  /* 0x0000006500657308 */ /* 0x000ea20000000800 */
[----:B0-----:R-:W-:Y:S01]  /*3770*/  FADD.FTZ R5, R26, R97 ;  /* 0x000000611a057221 */ /* 0x001fe20000010000 */
[-CC-:B------:R-:W-:Y:S01]  /*3780*/  FFMA.FTZ R50, R58, R3.reuse, -R96.reuse ;  /* 0x000000033a327223 */ /* 0x180fe20000010860 */
[-CC-:B------:R-:W-:Y:S01]  /*3790*/  FFMA.FTZ R51, R59, R3.reuse, -R96.reuse ;  /* 0x000000033b337223 */ /* 0x180fe20000010860 */
[-CC-:B------:R-:W-:Y:S01]  /*37a0*/  FFMA.FTZ R59, R63, R3.reuse, -R96.reuse ;  /* 0x000000033f3b7223 */ /* 0x180fe20000010860 */
[-CC-:B------:R-:W-:Y:S01]  /*37b0*/  FFMA.FTZ R55, R71, R3.reuse, -R96.reuse ;  /* 0x0000000347377223 */ /* 0x180fe20000010860 */
[-CC-:B------:R-:W-:Y:S01]  /*37c0*/  FFMA.FTZ R58, R74, R3.reuse, -R96.reuse ;  /* 0x000000034a3a7223 */ /* 0x180fe20000010860 */
[-CC-:B------:R-:W-:Y:S01]  /*37d0*/  FFMA.FTZ R63, R78, R3.reuse, -R96.reuse ;  /* 0x000000034e3f7223 */ /* 0x180fe20000010860 */
        /* <DEDUP_REMOVED lines=9> */
[----:B--2---:R-:W-:Y:S01]  /*3870*/  FADD.FTZ R5, R101, R66 ;  /* 0x0000004265057221 */ /* 0x004fe20000010000 */
[----:B------:R-:W-:Y:S01]  /*3880*/  FADD.FTZ R66, R14, R7 ;  /* 0x000000070e427221 */ /* 0x000fe20000010000 */
[-CC-:B------:R-:W-:Y:S01]  /*3890*/  FFMA.FTZ R98, R98, R3.reuse, -R96.reuse ;  /* 0x0000000362627223 */ /* 0x180fe20000010860 */
[-CC-:B------:R-:W-:Y:S01]  /*38a0*/  FFMA.FTZ R99, R99, R3.reuse, -R96.reuse ;  /* 0x0000000363637223 */ /* 0x180fe20000010860 */
[-C--:B------:R-:W-:Y:S01]  /*38b0*/  FFMA.FTZ R102, R102, R3.reuse, -R96 ;  /* 0x0000000366667223 */ /* 0x080fe20000010860 */
[----:B------:R-:W-:Y:S01]  /*38c0*/  FADD.FTZ R70, R15, R66 ;  /* 0x000000420f467221 */ /* 0x000fe20000010000 */
[-C--:B------:R-:W-:Y:S01]  /*38d0*/  FFMA.FTZ R66, R82, R3.reuse, -R96 ;  /* 0x0000000352427223 */ /* 0x080fe20000010860 */
[----:B------:R-:W2:Y:S01]  /*38e0*/  MUFU.EX2 R108, R108 ;  /* 0x0000006c006c7308 */ /* 0x000ea20000000800 */
[----:B0-----:R-:W-:Y:S01]  /*38f0*/  FADD.FTZ R14, R104, R5 ;  /* 0x00000005680e7221 */ /* 0x001fe20000010000 */
[----:B------:R-:W-:Y:S01]  /*3900*/  FADD.FTZ R70, R25, R70 ;  /* 0x0000004619467221 */ /* 0x000fe20000010000 */
[----:B------:R-:W-:Y:S01]  /*3910*/  F2FP.F16.F32.PACK_AB R5, R97, R26 ;  /* 0x0000001a6105723e */ /* 0x000fe200000000ff */
[-CC-:B------:R-:W-:Y:S01]  /*3920*/  FFMA.FTZ R82, R94, R3.reuse, -R96.reuse ;  /* 0x000000035e527223 */ /* 0x180fe20000010860 */
[-CC-:B------:R-:W-:Y:S01]  /*3930*/  FFMA.FTZ R103, R103, R3.reuse, -R96.reuse ;  /* 0x0000000367677223 */ /* 0x180fe20000010860 */
[-CC-:B------:R-:W-:Y:S01]  /*3940*/  FFMA.FTZ R106, R106, R3.reuse, -R96.reuse ;  /* 0x000000036a6a7223 */ /* 0x180fe20000010860 */
[----:B------:R-:W-:Y:S01]  /*3950*/  FFMA.FTZ R107, R107, R3, -R96 ;  /* 0x000000036b6b7223 */ /* 0x000fe20000010860 */
[----:B------:R-:W0:Y:S01]  /*3960*/  MUFU.EX2 R109, R109 ;  /* 0x0000006d006d7308 */ /* 0x000e220000000800 */
[----:B-1----:R-:W-:Y:S01]  /*3970*/  FADD.FTZ R7, R105, R14 ;  /* 0x0000000e69077221 */ /* 0x002fe20000010000 */
[----:B------:R-:W-:Y:S01]  /*3980*/  F2FP.F16.F32.PACK_AB R14, R25, R15 ;  /* 0x0000000f190e723e */ /* 0x000fe200000000ff */
[----:B------:R-:W-:Y:S01]  /*3990*/  FADD.FTZ R25, R9, R70 ;  /* 0x0000004609197221 */ /* 0x000fe20000010000 */
[----:B------:R-:W-:Y:S01]  /*39a0*/  F2FP.F16.F32.PACK_AB R13, R105, R104 ;  /* 0x00000068690d723e */ /* 0x000fe200000000ff */
[-CC-:B------:R-:W-:Y:S01]  /*39b0*/  FFMA.FTZ R110, R110, R3.reuse, -R96.reuse ;  /* 0x000000036e6e7223 */ /* 0x180fe20000010860 */
[-CC-:B------:R-:W-:Y:S01]  /*39c0*/  FFMA.FTZ R111, R111, R3.reuse, -R96.reuse ;  /* 0x000000036f6f7223 */ /* 0x180fe20000010860 */
[----:B------:R-:W-:Y:S01]  /*39d0*/  FADD.FTZ R87, R10, R25 ;  /* 0x000000190a577221 */ /* 0x000fe20000010000 */
[----:B------:R-:W1:Y:S01]  /*39e0*/  MUFU.EX2 R27, R27 ;  /* 0x0000001b001b7308 */ /* 0x000e620000000800 */
[----:B--2---:R-:W-:Y:S01]  /*39f0*/  FADD.FTZ R26, R108, R7 ;  /* 0x000000076c1a7221 */ /* 0x004fe20000010000 */
[----:B------:R-:W-:Y:S01]  /*3a00*/  F2FP.F16.F32.PACK_AB R7, R101, R100 ;  /* 0x000000646507723e */ /* 0x000fe200000000ff */
[----:B------:R-:W-:Y:S01]  /*3a10*/  FADD.FTZ R70, R20, R87 ;  /* 0x0000005714467221 */ /* 0x000fe20000010000 */
[-CC-:B------:R-:W-:Y:S01]  /*3a20*/  FFMA.FTZ R114, R114, R3.reuse, -R96.reuse ;  /* 0x0000000372727223 */ /* 0x180fe20000010860 */
[-CC-:B------:R-:W-:Y:S01]  /*3a30*/  FFMA.FTZ R118, R118, R3.reuse, -R96.reuse ;  /* 0x0000000376767223 */ /* 0x180fe20000010860 */
[-C--:B------:R-:W-:Y:S01]  /*3a40*/  FFMA.FTZ R115, R115, R3.reuse, -R96 ;  /* 0x0000000373737223 */ /* 0x080fe20000010860 */
[----:B------:R-:W-:Y:S01]  /*3a50*/  FADD.FTZ R87, R21, R70 ;  /* 0x0000004615577221 */ /* 0x000fe20000010000 */
[----:B------:R-:W2:Y:S01]  /*3a60*/  MUFU.EX2 R30, R30 ;  /* 0x0000001e001e7308 */ /* 0x000ea20000000800 */
[C---:B0-----:R-:W-:Y:S01]  /*3a70*/  FADD.FTZ R26, R109.reuse, R26 ;  /* 0x0000001a6d1a7221 */ /* 0x041fe20000010000 */
[----:B------:R0:W-:Y:S01]  /*3a80*/  STSM.16.M88.4 [R16+0x1e800], R4 ;  /* 0x01e8000410007844 */ /* 0x0001e20000000200 */
[----:B------:R-:W-:Y:S01]  /*3a90*/  FADD.FTZ R87, R24, R87 ;  /* 0x0000005718577221 */ /* 0x000fe20000010000 */
[----:B------:R-:W-:Y:S01]  /*3aa0*/  F2FP.F16.F32.PACK_AB R15, R109, R108 ;  /* 0x0000006c6d0f723e */ /* 0x000fe200000000ff */
[----:B------:R-:W-:Y:S01]  /*3ab0*/  FFMA.FTZ R96, R119, R3, -R96 ;  /* 0x0000000377607223 */ /* 0x000fe20000010860 */
[C---:B------:R-:W-:Y:S01]  /*3ac0*/  F2FP.F16.F32.PACK_AB R24, R28.reuse, R24 ;  /* 0x000000181c18723e */ /* 0x040fe200000000ff */
[----:B------:R-:W-:Y:S01]  /*3ad0*/  FADD.FTZ R70, R28, R87 ;  /* 0x000000571c467221 */ /* 0x000fe20000010000 */
[----:B------:R-:W3:Y:S01]  /*3ae0*/  MUFU.EX2 R31, R31 ;  /* 0x0000001f001f7308 */ /* 0x000ee20000000800 */
[----:B-1----:R-:W-:Y:S01]  /*3af0*/  FADD.FTZ R25, R27, R26 ;  /* 0x0000001a1b197221 */ /* 0x002fe20000010000 */
[----:B------:R1:W-:Y:S01]  /*3b00*/  STSM.16.M88.4 [R23], R12 ;  /* 0x0000000c17007844 */ /* 0x0003e20000000200 */
[----:B------:R-:W-:-:S04]  /*3b10*/  FADD.FTZ R87, R29, R70 ;  /* 0x000000461d577221 */ /* 0x000fc80000010000 */
[----:B------:R-:W-:Y:S01]  /*3b20*/  FADD.FTZ R70, R32, R87 ;  /* 0x0000005720467221 */ /* 0x000fe20000010000 */
[----:B------:R-:W4:Y:S01]  /*3b30*/  MUFU.EX2 R34, R34 ;  /* 0x0000002200227308 */ /* 0x000f220000000800 */
[----:B--2---:R-:W-:Y:S01]  /*3b40*/  FADD.FTZ R26, R30, R25 ;  /* 0x000000191e1a7221 */ /* 0x004fe20000010000 */
[----:B0-----:R-:W-:Y:S01]  /*3b50*/  F2FP.F16.F32.PACK_AB R4, R10, R9 ;  /* 0x000000090a04723e */ /* 0x001fe200000000ff */
[----:B------:R-:W-:Y:S01]  /*3b60*/  FADD.FTZ R87, R33, R70 ;  /* 0x0000004621577221 */ /* 0x000fe20000010000 */
[----:B------:R-:W-:-:S03]  /*3b70*/  F2FP.F16.F32.PACK_AB R6, R21, R20 ;  /* 0x000000141506723e */ /* 0x000fc600000000ff */
[C---:B------:R-:W-:Y:S01]  /*3b80*/  FADD.FTZ R70, R36.reuse, R87 ;  /* 0x0000005724467221 */ /* 0x040fe20000010000 */
[----:B------:R-:W0:Y:S01]  /*3b90*/  MUFU.EX2 R38, R38 ;  /* 0x0000002600267308 */ /* 0x000e220000000800 */
[----:B---3--:R-:W-:Y:S01]  /*3ba0*/  FADD.FTZ R25, R31, R26 ;  /* 0x0000001a1f197221 */ /* 0x008fe20000010000 */
[----:B-1----:R-:W-:Y:S01]  /*3bb0*/  F2FP.F16.F32.PACK_AB R12, R36, R33 ;  /* 0x00000021240c723e */ /* 0x002fe200000000ff */
[----:B------:R-:W-:Y:S01]  /*3bc0*/  FADD.FTZ R70, R49, R70 ;  /* 0x0000004631467221 */ /* 0x000fe20000010000 */
[----:B------:R-:W-:-:S03]  /*3bd0*/  F2FP.F16.F32.PACK_AB R14, R61, R49 ;  /* 0x000000313d0e723e */ /* 0x000fc600000000ff */
[----:B------:R-:W-:Y:S01]  /*3be0*/  FADD.FTZ R70, R61, R70 ;  /* 0x000000463d467221 */ /* 0x000fe20000010000 */
[----:B------:R-:W1:Y:S01]  /*3bf0*/  MUFU.EX2 R39, R39 ;  /* 0x0000002700277308 */ /* 0x000e620000000800 */
[----:B----4-:R-:W-:Y:S02]  /*3c00*/  FADD.FTZ R25, R34, R25 ;  /* 0x0000001922197221 */ /* 0x010fe40000010000 */
[----:B------:R-:W-:-:S04]  /*3c10*/  FADD.FTZ R9, R37, R70 ;  /* 0x0000004625097221 */ /* 0x000fc80000010000 */
[----:B------:R-:W-:Y:S01]  /*3c20*/  FADD.FTZ R20, R40, R9 ;  /* 0x0000000928147221 */ /* 0x000fe20000010000 */
[----:B------:R-:W2:Y:S01]  /*3c30*/  MUFU.EX2 R42, R42 ;  /* 0x0000002a002a7308 */ /* 0x000ea20000000800 */
[----:B0-----:R-:W-:Y:S01]  /*3c40*/  FADD.FTZ R26, R38, R25 ;  /* 0x00000019261a7221 */ /* 0x001fe20000010000 */
[----:B------:R-:W-:Y:S01]  /*3c50*/  F2FP.F16.F32.PACK_AB R40, R40, R37 ;  /* 0x000000252828723e */ /* 0x000fe200000000ff */
[----:B------:R-:W-:-:S04]  /*3c60*/  FADD.FTZ R5, R41, R20 ;  /* 0x0000001429057221 */ /* 0x000fc80000010000 */
[----:B------:R-:W-:Y:S01]  /*3c70*/  FADD.FTZ R28, R44, R5 ;  /* 0x000000052c1c7221 */ /* 0x000fe20000010000 */
[----:B------:R-:W0:Y:S01]  /*3c80*/  MUFU.EX2 R47, R47 ;  /* 0x0000002f002f7308 */ /* 0x000e220000000800 */
[----:B-1----:R-:W-:Y:S01]  /*3c90*/  FADD.FTZ R25, R39, R26 ;  /* 0x0000001a27197221 */ /* 0x002fe20000010000 */
[----:B------:R-:W-:Y:S01]  /*3ca0*/  F2FP.F16.F32.PACK_AB R5, R30, R27 ;  /* 0x0000001b1e05723e */ /* 0x000fe200000000ff */
[----:B------:R-:W-:-:S04]  /*3cb0*/  FADD.FTZ R15, R45, R28 ;  /* 0x0000001c2d0f7221 */ /* 0x000fc80000010000 */
[----:B------:R-:W-:Y:S01]  /*3cc0*/  FADD.FTZ R15, R48, R15 ;  /* 0x0000000f300f7221 */ /* 0x000fe20000010000 */
[----:B------:R-:W1:Y:S01]  /*3cd0*/  MUFU.EX2 R50, R50 ;  /* 0x0000003200327308 */ /* 0x000e620000000800 */
[----:B--2---:R-:W-:Y:S01]  /*3ce0*/  FADD.FTZ R26, R42, R25 ;  /* 0x000000192a1a7221 */ /* 0x004fe20000010000 */
[----:B------:R-:W-:Y:S01]  /*3cf0*/  F2FP.F16.F32.PACK_AB R48, R48, R45 ;  /* 0x0000002d3030723e */ /* 0x000fe200000000ff */
[----:B------:R-:W-:-:S05]  /*3d00*/  FADD.FTZ R28, R52, R15 ;  /* 0x0000000f341c7221 */ /* 0x000fca0000010000 */
[----:B------:R-:W2:Y:S01]  /*3d10*/  MUFU.EX2 R51, R51 ;  /* 0x0000003300337308 */ /* 0x000ea20000000800 */
[C---:B0-----:R-:W-:Y:S01]  /*3d20*/  FADD.FTZ R25, R47.reuse, R26 ;  /* 0x0000001a2f197221 */ /* 0x041fe20000010000 */
[----:B------:R-:W-:Y:S02]  /*3d30*/  F2FP.F16.F32.PACK_AB R27, R47, R42 ;  /* 0x0000002a2f1b723e */ /* 0x000fe400000000ff */
[----:B------:R-:W-:-:S04]  /*3d40*/  F2FP.F16.F32.PACK_AB R42, R44, R41 ;  /* 0x000000292c2a723e */ /* 0x000fc800000000ff */
[----:B------:R-:W0:Y:S01]  /*3d50*/  MUFU.EX2 R54, R54 ;  /* 0x0000003600367308 */ /* 0x000e220000000800 */
[----:B-1----:R-:W-:-:S07]  /*3d60*/  FADD.FTZ R26, R50, R25 ;  /* 0x00000019321a7221 */ /* 0x002fce0000010000 */
[----:B------:R-:W1:Y:S01]  /*3d70*/  MUFU.EX2 R59, R59 ;  /* 0x0000003b003b7308 */ /* 0x000e620000000800 */
[----:B--2---:R-:W-:Y:S01]  /*3d80*/  FADD.FTZ R25, R51, R26 ;  /* 0x0000001a33197221 */ /* 0x004fe20000010000 */
[----:B------:R-:W-:-:S06]  /*3d90*/  F2FP.F16.F32.PACK_AB R26, R32, R29 ;  /* 0x0000001d201a723e */ /* 0x000fcc00000000ff */
[----:B------:R-:W2:Y:S01]  /*3da0*/  MUFU.EX2 R35, R35 ;  /* 0x0000002300237308 */ /* 0x000ea20000000800 */
[----:B0-----:R-:W-:Y:S01]  /*3db0*/  FADD.FTZ R10, R54, R25 ;  /* 0x00000019360a7221 */ /* 0x001fe20000010000 */
[----:B------:R-:W-:-:S06]  /*3dc0*/  F2FP.F16.F32.PACK_AB R25, R39, R38 ;  /* 0x000000262719723e */ /* 0x000fcc00000000ff */
[----:B------:R-:W0:Y:S01]  /*3dd0*/  MUFU.EX2 R43, R43 ;  /* 0x0000002b002b7308 */ /* 0x000e220000000800 */
[C---:B-1----:R-:W-:Y:S01]  /*3de0*/  FADD.FTZ R10, R59.reuse, R10 ;  /* 0x0000000a3b0a7221 */ /* 0x042fe20000010000 */
[----:B------:R-:W-:-:S06]  /*3df0*/  F2FP.F16.F32.PACK_AB R15, R59, R54 ;  /* 0x000000363b0f723e */ /* 0x000fcc00000000ff */
[----:B------:R-:W1:Y:S01]  /*3e00*/  MUFU.EX2 R46, R46 ;  /* 0x0000002e002e7308 */ /* 0x000e620000000800 */
[----:B--2---:R-:W-:-:S07]  /*3e10*/  FADD.FTZ R10, R35, R10 ;  /* 0x0000000a230a7221 */ /* 0x004fce0000010000 */
[----:B------:R-:W2:Y:S01]  /*3e20*/  MUFU.EX2 R55, R55 ;  /* 0x0000003700377308 */ /* 0x000ea20000000800 */
[C---:B0-----:R-:W-:Y:S01]  /*3e30*/  FADD.FTZ R7, R43.reuse, R10 ;  /* 0x0000000a2b077221 */ /* 0x041fe20000010000 */
[----:B------:R-:W-:-:S06]  /*3e40*/  F2FP.F16.F32.PACK_AB R41, R43, R35 ;  /* 0x000000232b29723e */ /* 0x000fcc00000000ff */
[----:B------:R-:W0:Y:S01]  /*3e50*/  MUFU.EX2 R58, R58 ;  /* 0x0000003a003a7308 */ /* 0x000e220000000800 */
[----:B-1----:R-:W-:Y:S01]  /*3e60*/  FADD.FTZ R20, R46, R7 ;  /* 0x000000072e147221 */ /* 0x002fe20000010000 */
[----:B------:R-:W-:-:S05]  /*3e70*/  F2FP.F16.F32.PACK_AB R7, R34, R31 ;  /* 0x0000001f2207723e */ /* 0x000fca00000000ff */
[----:B------:R1:W-:Y:S01]  /*3e80*/  STSM.16.M88.4 [R18], R4 ;  /* 0x0000000412007844 */ /* 0x0003e20000000200 */
[----:B------:R-:W3:Y:S01]  /*3e90*/  MUFU.EX2 R62, R62 ;  /* 0x0000003e003e7308 */ /* 0x000ee20000000800 */
[C---:B--2---:R-:W-:Y:S01]  /*3ea0*/  FADD.FTZ R13, R55.reuse, R20 ;  /* 0x00000014370d7221 */ /* 0x044fe20000010000 */
[----:B------:R-:W-:Y:S01]  /*3eb0*/  F2FP.F16.F32.PACK_AB R43, R55, R46 ;  /* 0x0000002e372b723e */ /* 0x000fe200000000ff */
[----:B------:R-:W-:Y:S05]  /*3ec0*/  STSM.16.M88.4 [R17], R24 ;  /* 0x0000001811007844 */ /* 0x000fea0000000200 */
[----:B------:R-:W2:Y:S01]  /*3ed0*/  MUFU.EX2 R63, R63 ;  /* 0x0000003f003f7308 */ /* 0x000ea20000000800 */
[----:B0-----:R-:W-:Y:S01]  /*3ee0*/  FADD.FTZ R21, R58, R13 ;  /* 0x0000000d3a157221 */ /* 0x001fe20000010000 */
[----:B------:R-:W-:-:S02]  /*3ef0*/  F2FP.F16.F32.PACK_AB R13, R51, R50 ;  /* 0x00000032330d723e */ /* 0x000fc400000000ff */
[----:B------:R-:W-:-:S03]  /*3f00*/  F2FP.F16.F32.PACK_AB R50, R53, R52 ;  /* 0x000000343532723e */ /* 0x000fc600000000ff */
[----:B------:R0:W-:Y:S01]  /*3f10*/  STSM.16.M88.4 [R16+0x24800], R12 ;  /* 0x0248000c10007844 */ /* 0x0001e20000000200 */
[----:B------:R-:W4:Y:S01]  /*3f20*/  MUFU.EX2 R67, R67 ;  /* 0x0000004300437308 */ /* 0x000f220000000800 */
[C---:B---3--:R-:W-:Y:S01]  /*3f30*/  FADD.FTZ R20, R62.reuse, R21 ;  /* 0x000000153e147221 */ /* 0x048fe20000010000 */
[----:B------:R-:W-:Y:S01]  /*3f40*/  FADD.FTZ R21, R53, R28 ;  /* 0x0000001c35157221 */ /* 0x000fe20000010000 */
[----:B------:R-:W-:Y:S01]  /*3f50*/  F2FP.F16.F32.PACK_AB R49, R62, R58 ;  /* 0x0000003a3e31723e */ /* 0x000fe200000000ff */
[----:B------:R-:W-:Y:S02]  /*3f60*/  STSM.16.M88.4 [R153], R40 ;  /* 0x0000002899007844 */ /* 0x000fe40000000200 */
[----:B------:R-:W-:Y:S02]  /*3f70*/  FADD.FTZ R28, R56, R21 ;  /* 0x00000015381c7221 */ /* 0x000fe40000010000 */
[----:B------:R-:W3:Y:S01]  /*3f80*/  MUFU.EX2 R57, R57 ;  /* 0x0000003900397308 */ /* 0x000ee20000000800 */
[----:B--2---:R-:W-:-:S07]  /*3f90*/  FADD.FTZ R20, R63, R20 ;  /* 0x000000143f147221 */ /* 0x004fce0000010000 */
[----:B------:R-:W2:Y:S01]  /*3fa0*/  MUFU.EX2 R66, R66 ;  /* 0x0000004200427308 */ /* 0x000ea20000000800 */
[C---:B----4-:R-:W-:Y:S01]  /*3fb0*/  FADD.FTZ R21, R67.reuse, R20 ;  /* 0x0000001443157221 */ /* 0x050fe20000010000 */
[----:B------:R-:W-:-:S05]  /*3fc0*/  F2FP.F16.F32.PACK_AB R51, R67, R63 ;  /* 0x0000003f4333723e */ /* 0x000fca00000000ff */
[----:B------:R-:W-:Y:S01]  /*3fd0*/  STSM.16.M88.4 [R18+0x6000], R48 ;  /* 0x0060003012007844 */ /* 0x000fe20000000200 */
[----:B------:R-:W4:Y:S01]  /*3fe0*/  MUFU.EX2 R60, R60 ;  /* 0x0000003c003c7308 */ /* 0x000f220000000800 */
[C---:B---3--:R-:W-:Y:S01]  /*3ff0*/  FADD.FTZ R29, R57.reuse, R28 ;  /* 0x0000001c391d7221 */ /* 0x048fe20000010000 */
[----:B------:R-:W-:-:S06]  /*4000*/  F2FP.F16.F32.PACK_AB R56, R57, R56 ;  /* 0x000000383938723e */ /* 0x000fcc00000000ff */
[----:B------:R-:W1:Y:S01]  /*4010*/  MUFU.EX2 R71, R71 ;  /* 0x0000004700477308 */ /* 0x000e620000000800 */
[----:B--2---:R-:W-:-:S07]  /*4020*/  FADD.FTZ R20, R66, R21 ;  /* 0x0000001542147221 */ /* 0x004fce0000010000 */
[----:B------:R-:W2:Y:S01]  /*4030*/  MUFU.EX2 R64, R64 ;  /* 0x0000004000407308 */ /* 0x000ea20000000800 */
[----:B----4-:R-:W-:-:S07]  /*4040*/  FADD.FTZ R29, R60, R29 ;  /* 0x0000001d3c1d7221 */ /* 0x010fce0000010000 */
[----:B------:R-:W3:Y:S01]  /*4050*/  MUFU.EX2 R74, R74 ;  /* 0x0000004a004a7308 */ /* 0x000ee20000000800 */
[C---:B-1----:R-:W-:Y:S01]  /*4060*/  FADD.FTZ R5, R71.reuse, R20 ;  /* 0x0000001447057221 */ /* 0x042fe20000010000 */
[----:B------:R-:W-:-:S06]  /*4070*/  F2FP.F16.F32.PACK_AB R57, R71, R66 ;  /* 0x000000424739723e */ /* 0x000fcc00000000ff */
[----:B------:R-:W1:Y:S01]  /*4080*/  MUFU.EX2 R65, R65 ;  /* 0x0000004100417308 */ /* 0x000e620000000800 */
[C---:B--2---:R-:W-:Y:S01]  /*4090*/  FADD.FTZ R6, R64.reuse, R29 ;  /* 0x0000001d40067221 */ /* 0x044fe20000010000 */
[----:B------:R-:W-:-:S06]  /*40a0*/  F2FP.F16.F32.PACK_AB R58, R64, R60 ;  /* 0x0000003c403a723e */ /* 0x000fcc00000000ff */
[----:B------:R-:W2:Y:S01]  /*40b0*/  MUFU.EX2 R75, R75 ;  /* 0x0000004b004b7308 */ /* 0x000ea20000000800 */
[----:B---3--:R-:W-:-:S07]  /*40c0*/  FADD.FTZ R4, R74, R5 ;  /* 0x000000054a047221 */ /* 0x008fce0000010000 */
[----:B------:R-:W3:Y:S01]  /*40d0*/  MUFU.EX2 R68, R68 ;  /* 0x0000004400447308 */ /* 0x000ee20000000800 */
[----:B-1----:R-:W-:-:S07]  /*40e0*/  FADD.FTZ R7, R65, R6 ;  /* 0x0000000641077221 */ /* 0x002fce0000010000 */
[----:B------:R-:W1:Y:S01]  /*40f0*/  MUFU.EX2 R78, R78 ;  /* 0x0000004e004e7308 */ /* 0x000e620000000800 */
[C---:B--2---:R-:W-:Y:S01]  /*4100*/  FADD.FTZ R5, R75.reuse, R4 ;  /* 0x000000044b057221 */ /* 0x044fe20000010000 */
[----:B------:R-:W-:-:S05]  /*4110*/  F2FP.F16.F32.PACK_AB R59, R75, R74 ;  /* 0x0000004a4b3b723e */ /* 0x000fca00000000ff */
[----:B------:R-:W-:Y:S01]  /*4120*/  STSM.16.M88.4 [R17+0x6000], R56 ;  /* 0x0060003811007844 */ /* 0x000fe20000000200 */
[----:B------:R-:W2:Y:S01]  /*4130*/  MUFU.EX2 R69, R69 ;  /* 0x0000004500457308 */ /* 0x000ea20000000800 */
[C---:B---3--:R-:W-:Y:S01]  /*4140*/  FADD.FTZ R6, R68.reuse, R7 ;  /* 0x0000000744067221 */ /* 0x048fe20000010000 */
[----:B------:R-:W-:-:S06]  /*4150*/  F2FP.F16.F32.PACK_AB R68, R68, R65 ;  /* 0x000000414444723e */ /* 0x000fcc00000000ff */
[----:B------:R-:W3:Y:S01]  /*4160*/  MUFU.EX2 R79, R79 ;  /* 0x0000004f004f7308 */ /* 0x000ee20000000800 */
[----:B-1----:R-:W-:-:S07]  /*4170*/  FADD.FTZ R4, R78, R5 ;  /* 0x000000054e047221 */ /* 0x002fce0000010000 */
[----:B------:R-:W1:Y:S01]  /*4180*/  MUFU.EX2 R72, R72 ;  /* 0x0000004800487308 */ /* 0x000e620000000800 */
[----:B--2---:R-:W-:-:S07]  /*4190*/  FADD.FTZ R7, R69, R6 ;  /* 0x0000000645077221 */ /* 0x004fce0000010000 */
[----:B------:R-:W2:Y:S01]  /*41a0*/  MUFU.EX2 R82, R82 ;  /* 0x0000005200527308 */ /* 0x000ea20000000800 */
[----:B---3--:R-:W-:-:S07]  /*41b0*/  FADD.FTZ R5, R79, R4 ;  /* 0x000000044f057221 */ /* 0x008fce0000010000 */
[----:B------:R-:W3:Y:S01]  /*41c0*/  MUFU.EX2 R73, R73 ;  /* 0x0000004900497308 */ /* 0x000ee20000000800 */
[C---:B-1----:R-:W-:Y:S01]  /*41d0*/  FADD.FTZ R6, R72.reuse, R7 ;  /* 0x0000000748067221 */ /* 0x042fe20000010000 */
[----:B------:R-:W-:Y:S02]  /*41e0*/  F2FP.F16.F32.PACK_AB R70, R72, R69 ;  /* 0x000000454846723e */ /* 0x000fe400000000ff */
[----:B------:R-:W-:-:S04]  /*41f0*/  F2FP.F16.F32.PACK_AB R69, R79, R78 ;  /* 0x0000004e4f45723e */ /* 0x000fc800000000ff */
[----:B------:R-:W1:Y:S01]  /*4200*/  MUFU.EX2 R76, R76 ;  /* 0x0000004c004c7308 */ /* 0x000e620000000800 */
[----:B--2---:R-:W-:-:S07]  /*4210*/  FADD.FTZ R4, R82, R5 ;  /* 0x0000000552047221 */ /* 0x004fce0000010000 */
[----:B------:R-:W2:Y:S01]  /*4220*/  MUFU.EX2 R83, R83 ;  /* 0x0000005300537308 */ /* 0x000ea20000000800 */
[----:B---3--:R-:W-:-:S07]  /*4230*/  FADD.FTZ R5, R73, R6 ;  /* 0x0000000649057221 */ /* 0x008fce0000010000 */
[----:B------:R-:W3:Y:S01]  /*4240*/  MUFU.EX2 R77, R77 ;  /* 0x0000004d004d7308 */ /* 0x000ee20000000800 */
[C---:B-1----:R-:W-:Y:S01]  /*4250*/  FADD.FTZ R6, R76.reuse, R5 ;  /* 0x000000054c067221 */ /* 0x042fe20000010000 */
[----:B------:R-:W-:-:S06]  /*4260*/  F2FP.F16.F32.PACK_AB R76, R76, R73 ;  /* 0x000000494c4c723e */ /* 0x000fcc00000000ff */
[----:B------:R-:W1:Y:S01]  /*4270*/  MUFU.EX2 R9, R98 ;  /* 0x0000006200097308 */ /* 0x000e620000000800 */
[C---:B--2---:R-:W-:Y:S01]  /*4280*/  FADD.FTZ R4, R83.reuse, R4 ;  /* 0x0000000453047221 */ /* 0x044fe20000010000 */
[----:B------:R-:W-:-:S05]  /*4290*/  F2FP.F16.F32.PACK_AB R71, R83, R82 ;  /* 0x000000525347723e */ /* 0x000fca00000000ff */
[----:B------:R-:W-:Y:S01]  /*42a0*/  STSM.16.M88.4 [R16+0x2a800], R68 ;  /* 0x02a8004410007844 */ /* 0x000fe20000000200 */
[----:B------:R-:W0:Y:S01]  /*42b0*/  MUFU.EX2 R93, R93 ;  /* 0x0000005d005d7308 */ /* 0x000e220000000800 */
[----:B---3--:R-:W-:-:S07]  /*42c0*/  FADD.FTZ R6, R77, R6 ;  /* 0x000000064d067221 */ /* 0x008fce0000010000 */
[----:B------:R-:W2:Y:S01]  /*42d0*/  MUFU.EX2 R10, R99 ;  /* 0x00000063000a7308 */ /* 0x000ea20000000800 */
[----:B-1----:R-:W-:-:S07]  /*42e0*/  FADD.FTZ R7, R9, R4 ;  /* 0x0000000409077221 */ /* 0x002fce0000010000 */
[----:B------:R-:W1:Y:S01]  /*42f0*/  MUFU.EX2 R92, R92 ;  /* 0x0000005c005c7308 */ /* 0x000e620000000800 */
[C---:B0-----:R-:W-:Y:S01]  /*4300*/  FADD.FTZ R13, R93.reuse, R6 ;  /* 0x000000065d0d7221 */ /* 0x041fe20000010000 */
[----:B------:R-:W-:-:S06]  /*4310*/  F2FP.F16.F32.PACK_AB R78, R93, R77 ;  /* 0x0000004d5d4e723e */ /* 0x000fcc00000000ff */
[----:B------:R-:W0:Y:S01]  /*4320*/  MUFU.EX2 R102, R102 ;  /* 0x0000006600667308 */ /* 0x000e220000000800 */
[C---:B--2---:R-:W-:Y:S01]  /*4330*/  FADD.FTZ R7, R10.reuse, R7 ;  /* 0x000000070a077221 */ /* 0x044fe20000010000 */
[----:B------:R-:W-:-:S06]  /*4340*/  F2FP.F16.F32.PACK_AB R77, R10, R9 ;  /* 0x000000090a4d723e */ /* 0x000fcc00000000ff */
[----:B------:R-:W2:Y:S01]  /*4350*/  MUFU.EX2 R80, R80 ;  /* 0x0000005000507308 */ /* 0x000ea20000000800 */
[----:B-1----:R-:W-:-:S07]  /*4360*/  FADD.FTZ R13, R92, R13 ;  /* 0x0000000d5c0d7221 */ /* 0x002fce0000010000 */
[----:B------:R-:W1:Y:S01]  /*4370*/  MUFU.EX2 R103, R103 ;  /* 0x0000006700677308 */ /* 0x000e620000000800 */
[----:B0-----:R-:W-:-:S07]  /*4380*/  FADD.FTZ R4, R102, R7 ;  /* 0x0000000766047221 */ /* 0x001fce0000010000 */
[----:B------:R-:W0:Y:S01]  /*4390*/  MUFU.EX2 R81, R81 ;  /* 0x0000005100517308 */ /* 0x000e220000000800 */
[C---:B--2---:R-:W-:Y:S01]  /*43a0*/  FADD.FTZ R12, R80.reuse, R13 ;  /* 0x0000000d500c7221 */ /* 0x044fe20000010000 */
[----:B------:R-:W-:-:S06]  /*43b0*/  F2FP.F16.F32.PACK_AB R80, R80, R92 ;  /* 0x0000005c5050723e */ /* 0x000fcc00000000ff */
[----:B------:R-:W2:Y:S01]  /*43c0*/  MUFU.EX2 R106, R106 ;  /* 0x0000006a006a7308 */ /* 0x000ea20000000800 */
[C---:B-1----:R-:W-:Y:S01]  /*43d0*/  FADD.FTZ R7, R103.reuse, R4 ;  /* 0x0000000467077221 */ /* 0x042fe20000010000 */
[----:B------:R-:W-:-:S05]  /*43e0*/  F2FP.F16.F32.PACK_AB R79, R103, R102 ;  /* 0x00000066674f723e */ /* 0x000fca00000000ff */
[----:B------:R-:W-:Y:S01]  /*43f0*/  STSM.16.M88.4 [R152], R76 ;  /* 0x0000004c98007844 */ /* 0x000fe20000000200 */
[----:B------:R-:W1:Y:S01]  /*4400*/  MUFU.EX2 R84, R84 ;  /* 0x0000005400547308 */ /* 0x000e620000000800 */
[----:B0-----:R-:W-:-:S07]  /*4410*/  FADD.FTZ R13, R81, R12 ;  /* 0x0000000c510d7221 */ /* 0x001fce0000010000 */
[----:B------:R-:W0:Y:S01]  /*4420*/  MUFU.EX2 R107, R107 ;  /* 0x0000006b006b7308 */ /* 0x000e220000000800 */
[----:B--2---:R-:W-:-:S07]  /*4430*/  FADD.FTZ R4, R106, R7 ;  /* 0x000000076a047221 */ /* 0x004fce0000010000 */
[----:B------:R-:W2:Y:S01]  /*4440*/  MUFU.EX2 R110, R110 ;  /* 0x0000006e006e7308 */ /* 0x000ea20000000800 */
[C---:B-1----:R-:W-:Y:S01]  /*4450*/  FADD.FTZ R12, R84.reuse, R13 ;  /* 0x0000000d540c7221 */ /* 0x042fe20000010000 */
[----:B------:R-:W-:-:S06]  /*4460*/  F2FP.F16.F32.PACK_AB R82, R84, R81 ;  /* 0x000000515452723e */ /* 0x000fcc00000000ff */
[----:B------:R-:W1:Y:S01]  /*4470*/  MUFU.EX2 R85, R85 ;  /* 0x0000005500557308 */ /* 0x000e620000000800 */
[C---:B0-----:R-:W-:Y:S01]  /*4480*/  FADD.FTZ R7, R107.reuse, R4 ;  /* 0x000000046b077221 */ /* 0x041fe20000010000 */
[----:B------:R-:W-:-:S06]  /*4490*/  F2FP.F16.F32.PACK_AB R81, R107, R106 ;  /* 0x0000006a6b51723e */ /* 0x000fcc00000000ff */
[----:B------:R-:W0:Y:S01]  /*44a0*/  MUFU.EX2 R111, R111 ;  /* 0x0000006f006f7308 */ /* 0x000e220000000800 */
[----:B--2---:R-:W-:-:S07]  /*44b0*/  FADD.FTZ R4, R110, R7 ;  /* 0x000000076e047221 */ /* 0x004fce0000010000 */
[----:B------:R-:W2:Y:S01]  /*44c0*/  MUFU.EX2 R88, R88 ;  /* 0x0000005800587308 */ /* 0x000ea20000000800 */
[----:B-1----:R-:W-:-:S07]  /*44d0*/  FADD.FTZ R7, R85, R12 ;  /* 0x0000000c55077221 */ /* 0x002fce0000010000 */
[----:B------:R-:W1:Y:S01]  /*44e0*/  MUFU.EX2 R5, R114 ;  /* 0x0000007200057308 */ /* 0x000e620000000800 */
[C---:B0-----:R-:W-:Y:S01]  /*44f0*/  FADD.FTZ R12, R111.reuse, R4 ;  /* 0x000000046f0c7221 */ /* 0x041fe20000010000 */
[----:B------:R-:W-:-:S05]  /*4500*/  F2FP.F16.F32.PACK_AB R83, R111, R110 ;  /* 0x0000006e6f53723e */ /* 0x000fca00000000ff */
[----:B------:R-:W-:Y:S01]  /*4510*/  STSM.16.M88.4 [R18+0xc000], R80 ;  /* 0x00c0005012007844 */ /* 0x000fe20000000200 */
[----:B------:R-:W0:Y:S01]  /*4520*/  MUFU.EX2 R6, R115 ;  /* 0x0000007300067308 */ /* 0x000e220000000800 */
[C---:B--2---:R-:W-:Y:S01]  /*4530*/  FADD.FTZ R14, R88.reuse, R7 ;  /* 0x00000007580e7221 */ /* 0x044fe20000010000 */
[----:B------:R-:W-:-:S06]  /*4540*/  F2FP.F16.F32.PACK_AB R4, R88, R85 ;  /* 0x000000555804723e */ /* 0x000fcc00000000ff */
[----:B------:R-:W-:Y:S01]  /*4550*/  MUFU.EX2 R89, R116 ;  /* 0x0000007400597308 */ /* 0x000fe20000000800 */
[----:B-1----:R-:W-:-:S07]  /*4560*/  FADD.FTZ R7, R5, R12 ;  /* 0x0000000c05077221 */ /* 0x002fce0000010000 */
[----:B------:R-:W1:Y:S01]  /*4570*/  MUFU.EX2 R8, R8 ;  /* 0x0000000800087308 */ /* 0x000e620000000800 */
[C---:B0-----:R-:W-:Y:S01]  /*4580*/  FADD.FTZ R9, R6.reuse, R7 ;  /* 0x0000000706097221 */ /* 0x041fe20000010000 */
[----:B------:R-:W-:-:S06]  /*4590*/  F2FP.F16.F32.PACK_AB R5, R6, R5 ;  /* 0x000000050605723e */ /* 0x000fcc00000000ff */
[----:B------:R-:W-:Y:S08]  /*45a0*/  MUFU.EX2 R118, R118 ;  /* 0x0000007600767308 */ /* 0x000ff00000000800 */
[----:B------:R-:W0:Y:S01]  /*45b0*/  MUFU.EX2 R13, R96 ;  /* 0x00000060000d7308 */ /* 0x000e220000000800 */
[----:B-1----:R-:W-:Y:S01]  /*45c0*/  F2FP.F16.F32.PACK_AB R6, R8, R89 ;  /* 0x000000590806723e */ /* 0x002fe200000000ff */
[----:B------:R-:W-:Y:S01]  /*45d0*/  FADD.FTZ R89, R89, R14 ;  /* 0x0000000e59597221 */ /* 0x000fe20000010000 */
[----:B0-----:R-:W-:Y:S01]  /*45e0*/  F2FP.F16.F32.PACK_AB R7, R13, R118 ;  /* 0x000000760d07723e */ /* 0x001fe200000000ff */
[----:B------:R-:W-:-:S02]  /*45f0*/  FADD.FTZ R118, R118, R9 ;  /* 0x0000000976767221 */ /* 0x000fc40000010000 */
[----:B------:R-:W-:Y:S01]  /*4600*/  FADD.FTZ R9, R8, R89 ;  /* 0x0000005908097221 */ /* 0x000fe20000010000 */
[----:B------:R-:W-:Y:S01]  /*4610*/  VIADD R8, R19, 0xfffffffe ;  /* 0xfffffffe13087836 */ /* 0x000fe20000000000 */
[----:B------:R0:W-:Y:S04]  /*4620*/  STSM.16.M88.4 [R17+0xc000], R4 ;  /* 0x00c0000411007844 */ /* 0x0001e80000000200 */
[----:B------:R-:W-:Y:S01]  /*4630*/  ISETP.GE.AND P2, PT, R8, R22, PT ;  /* 0x000000160800720c */ /* 0x000fe20003f46270 */
[----:B------:R1:W-:Y:S06]  /*4640*/  MEMBAR.ALL.CTA ;  /* 0x0000000000007992 */ /* 0x0003ec0000008000 */
[----:B-1----:R-:W1:Y:S01]  /*4650*/  FENCE.VIEW.ASYNC.S ;  /* 0x00000000000073c6 */ /* 0x002e620000000000 */
[----:B0-----:R-:W-:Y:S01]  /*4660*/  FADD.FTZ R5, R13, R118 ;  /* 0x000000760d057221 */ /* 0x001fe20000010000 */
[----:B-1----:R-:W-:-:S04]  /*4670*/  NOP ;  /* 0x0000000000007918 */ /* 0x002fc80000000000 */
[----:B------:R-:W-:Y:S05]  /*4680*/  @!P2 BRA `(.L_x_178) ;  /* 0x0000002800c8a947 */ /* 0x000fea0003800000 */
[----:B------:R-:W-:Y:S01]  /*4690*/  IMAD.MOV.U32 R7, RZ, RZ, R11 ;  /* 0x000000ffff077224 */ /* 0x000fe200078e000b */
[----:B------:R-:W-:Y:S01]  /*46a0*/  CS2R R150, SRZ ;  /* 0x0000000000967805 */ /* 0x000fe2000001ff00 */
[----:B------:R-:W-:Y:S01]  /*46b0*/  IMAD.MOV.U32 R6, RZ, RZ, R0 ;  /* 0x000000ffff067224 */ /* 0x000fe200078e0000 */
[----:B------:R-:W-:Y:S01]  /*46c0*/  CS2R R148, SRZ ;  /* 0x0000000000947805 */ /* 0x000fe2000001ff00 */
[----:B------:R-:W-:Y:S01]  /*46d0*/  IMAD.MOV.U32 R4, RZ, RZ, R2 ;  /* 0x000000ffff047224 */ /* 0x000fe200078e0002 */
        /* <DEDUP_REMOVED lines=14> */
[----:B------:R-:W-:-:S06]  /*47c0*/  UMOV UR6, UR36 ;  /* 0x0000002400067c82 */ /* 0x000fcc0008000000 */
.L_x_187:
[----:B------:R-:W-:Y:S01]  /*47d0*/  UIADD3 UR36, UR6, 0x1, URZ ;  /* 0x0000000106247890 */ /* 0x000fe2000fffe03f */
[----:B------:R-:W-:-:S03]  /*47e0*/  ISETP.NE.AND P3, PT, RZ, UR39, PT ;  /* 0x00000027ff007c0c */ /* 0x000fc6000bf65270 */
[----:B------:R-:W-:-:S04]  /*47f0*/  UISETP.NE.AND UP0, UPT, UR36, 0x2, UPT ;  /* 0x000000022400788c */ /* 0x000fc8000bf05270 */
[----:B------:R-:W-:Y:S02]  /*4800*/  USEL UR7, URZ, 0x1, UP0 ;  /* 0x000000013f077887 */ /* 0x000fe40008000000 */
[----:B------:R-:W-:-:S04]  /*4810*/  USEL UR36, UR36, URZ, UP0 ;  /* 0x0000003f24247287 */ /* 0x000fc80008000000 */
[----:B------:R-:W-:Y:S01]  /*4820*/  LOP3.LUT R2, R4, UR7, RZ, 0x3c, !PT ;  /* 0x0000000704027c12 */ /* 0x000fe2000f8e3cff */
[----:B----4-:R-:W-:Y:S07]  /*4830*/  @P3 BRA `(.L_x_179) ;  /* 0x0000000000283947 */ /* 0x010fee0003800000 */
[----:B------:R-:W-:Y:S05]  /*4840*/  @!P0 BRA `(.L_x_180) ;  /* 0x0000000000048947 */ /* 0x000fea0003800000 */
[----:B------:R-:W-:Y:S01]  /*4850*/  BPT.TRAP 0x1 ;  /* 0x000000040000795c */ /* 0x000fe20000300000 */
.L_x_180:
[----:B------:R-:W-:Y:S01]  /*4860*/  ULEA UR7, UR36, UR37, 0x3 ;  /* 0x0000002524077291 */ /* 0x000fe2000f8e183f */
[----:B------:R-:W-:-:S08]  /*4870*/  SHF.L.U32 R0, R2, 0x1f, RZ ;  /* 0x0000001f02007819 */ /* 0x000fd000000006ff */
[----:B------:R0:W1:Y:S01]  /*4880*/  SYNCS.PHASECHK.TRANS64.TRYWAIT P2, [UR7+0x30830], R0 ;  /* 0x03083000ff0075a7 */ /* 0x0000620008040147 */
[----:B------:R-:W-:Y:S05]  /*4890*/  @!P0 BRA `(.L_x_181) ;  /* 0x0000000000048947 */ /* 0x000fea0003800000 */
[----:B------:R-:W-:Y:S01]  /*48a0*/  BPT.TRAP 0x1 ;  /* 0x000000040000795c */ /* 0x000fe20000300000 */
.L_x_181:
[----:B-1----:R-:W-:Y:S05]  /*48b0*/  @P2 BRA `(.L_x_179) ;  /* 0x0000000000082947 */ /* 0x002fea0003800000 */
[----:B------:R-:W1:Y:S02]  /*48c0*/  SYNCS.PHASECHK.TRANS64.TRYWAIT P2, [UR7+0x30830], R0 ;  /* 0x03083000ff0075a7 */ /* 0x000e640008040147 */
[----:B-1----:R-:W-:Y:S05]  /*48d0*/  @!P2 BRA `(.L_x_182) ;  /* 0x000000b00080a947 */ /* 0x002fea0003800000 */
.L_x_179:
[----:B-1----:R-:W1:Y:S01]  /*48e0*/  S2R R3, SR_TID.X ;  /* 0x0000000000037919 */ /* 0x002e620000002100 */
[----:B------:R-:W-:Y:S01]  /*48f0*/  UIMAD UR26, UR36, 0x600, UR20 ;  /* 0x00000600241a78a4 */ /* 0x000fe2000f8e0214 */
[----:B------:R-:W-:Y:S01]  /*4900*/  UMOV UR24, UR4 ;  /* 0x0000000400187c82 */ /* 0x000fe20008000000 */
[----:B------:R-:W-:Y:S01]  /*4910*/  UMOV UR25, UR5 ;  /* 0x0000000500197c82 */ /* 0x000fe20008000000 */
[----:B------:R-:W-:Y:S01]  /*4920*/  UMOV UR27, 0x40000040 ;  /* 0x40000040001b7882 */ /* 0x000fe20000000000 */
[----:B------:R-:W-:Y:S01]  /*4930*/  UIADD3 UR10, UR26, 0x2, URZ ;  /* 0x000000021a0a7890 */ /* 0x000fe2000fffe03f */
[----:B------:R-:W-:Y:S01]  /*4940*/  UMOV UR11, 0x40000040 ;  /* 0x40000040000b7882 */ /* 0x000fe20000000000 */
[----:B------:R-:W-:Y:S01]  /*4950*/  UIADD3 UR14, UR26, 0x4, URZ ;  /* 0x000000041a0e7890 */ /* 0x000fe2000fffe03f */
[----:B------:R-:W-:Y:S01]  /*4960*/  UMOV UR15, 0x40000040 ;  /* 0x40000040000f7882 */ /* 0x000fe20000000000 */
[----:B------:R-:W-:Y:S01]  /*4970*/  UIADD3 UR18, UR26, 0x6, URZ ;  /* 0x000000061a127890 */ /* 0x000fe2000fffe03f */
[----:B------:R-:W-:Y:S01]  /*4980*/  UMOV UR19, 0x40000040 ;  /* 0x4000004000137882 */ /* 0x000fe20000000000 */
[----:B-1----:R-:W-:-:S05]  /*4990*/  SHF.R.U32.HI R3, RZ, 0x7, R3 ;  /* 0x00000007ff037819 */ /* 0x002fca0000011603 */
[----:B0-----:R-:W-:-:S05]  /*49a0*/  VIADD R0, R3, 0x8 ;  /* 0x0000000803007836 */ /* 0x001fca0000000000 */
[----:B------:R0:W-:Y:S06]  /*49b0*/  BAR.SYNC.DEFER_BLOCKING R0, 0x100 ;  /* 0x000400000000751d */ /* 0x0001ec0000010000 */
[----:B------:R-:W-:-:S06]  /*49c0*/  WARPGROUP.ARRIVE ;  /* 0x00000000000079c5 */ /* 0x000fcc0000000000 */
        /* <DEDUP_REMOVED lines=11> */
[----:B0-----:R-:W-:Y:S05]  /*4a80*/  @P3 BRA `(.L_x_183) ;  /* 0x0000000000283947 */ /* 0x001fea0003800000 */
[----:B------:R-:W-:Y:S05]  /*4a90*/  @!P0 BRA `(.L_x_184) ;  /* 0x0000000000048947 */ /* 0x000fea0003800000 */
[----:B------:R-:W-:Y:S01]  /*4aa0*/  BPT.TRAP 0x1 ;  /* 0x000000040000795c */ /* 0x000fe20000300000 */
.L_x_184:
[----:B------:R-:W-:Y:S01]  /*4ab0*/  ULEA UR7, UR6, UR37, 0x3 ;  /* 0x0000002506077291 */ /* 0x000fe2000f8e183f */
[----:B------:R-:W-:-:S08]  /*4ac0*/  SHF.L.U32 R0, R4, 0x1f, RZ ;  /* 0x0000001f04007819 */ /* 0x000fd000000006ff */
[----:B------:R0:W1:Y:S01]  /*4ad0*/  SYNCS.PHASECHK.TRANS64.TRYWAIT P2, [UR7+0x30850], R0 ;  /* 0x03085000ff0075a7 */ /* 0x0000620008040147 */
[----:B------:R-:W-:Y:S05]  /*4ae0*/  @!P0 BRA `(.L_x_185) ;  /* 0x0000000000048947 */ /* 0x000fea0003800000 */
[----:B------:R-:W-:Y:S01]  /*4af0*/  BPT.TRAP 0x1 ;  /* 0x000000040000795c */ /* 0x000fe20000300000 */
.L_x_185:
[----:B-1----:R-:W-:Y:S05]  /*4b00*/  @P2 BRA `(.L_x_183) ;  /* 0x0000000000082947 */ /* 0x002fea0003800000 */
[----:B------:R-:W1:Y:S02]  /*4b10*/  SYNCS.PHASECHK.TRANS64.TRYWAIT P2, [UR7+0x30850], R0 ;  /* 0x03085000ff0075a7 */ /* 0x000e640008040147 */
[----:B-1----:R-:W-:Y:S05]  /*4b20*/  @!P2 BRA `(.L_x_186) ;  /* 0x000000b00004a947 */ /* 0x002fea0003800000 */
.L_x_183:
[----:B------:R-:W-:Y:S01]  /*4b30*/  ULEA UR10, UR38, UR37, 0xd ;  /* 0x00000025260a7291 */ /* 0x000fe2000f8e683f */
[----:B------:R-:W-:Y:S01]  /*4b40*/  WARPGROUP.ARRIVE ;  /* 0x00000000000079c5 */ /* 0x000fe20000000000 */
[----:B------:R-:W-:Y:S01]  /*4b50*/  UIADD3 UR7, UR37, 0x400, URZ ;  /* 0x0000040025077890 */ /* 0x000fe2000fffe03f */
[----:B01----:R-:W-:Y:S01]  /*4b60*/  FMNMX.FTZ R0, R24, R6, !PT ;  /* 0x0000000618007209 */ /* 0x003fe20007810000 */
[----:B------:R-:W-:Y:S01]  /*4b70*/  UIADD3 UR10, UR10, 0x1e800, URZ ;  /* 0x0001e8000a0a7890 */ /* 0x000fe2000fffe03f */
[----:B------:R-:W-:Y:S01]  /*4b80*/  FMNMX.FTZ R11, R26, R7, !PT ;  /* 0x000000071a0b7209 */ /* 0x000fe20007810000 */
[----:B------:R-:W-:Y:S01]  /*4b90*/  USHF.R.U32.HI UR7, URZ, 0x4, UR7 ;  /* 0x000000043f077899 */ /* 0x000fe20008011607 */
[----:B------:R-:W-:Y:S01]  /*4ba0*/  FMNMX.FTZ R0, R25, R0, !PT ;  /* 0x0000000019007209 */ /* 0x000fe20007810000 */
[----:B------:R-:W-:Y:S01]  /*4bb0*/  USHF.R.U32.HI UR10, URZ, 0x4, UR10 ;  /* 0x000000043f0a7899 */ /* 0x000fe2000801160a */
[----:B------:R-:W-:Y:S01]  /*4bc0*/  FMNMX.FTZ R11, R27, R11, !PT ;  /* 0x0000000b1b0b7209 */ /* 0x000fe20007810000 */
[----:B------:R-:W-:Y:S01]  /*4bd0*/  ULOP3.LUT UR7, UR7, 0x3fff, URZ, 0xc0, !UPT ;  /* 0x00003fff07077892 */ /* 0x000fe2000f8ec03f */
[----:B------:R-:W-:Y:S01]  /*4be0*/  FMNMX.FTZ R0, R28, R0, !PT ;  /* 0x000000001c007209 */ /* 0x000fe20007810000 */
[----:B------:R-:W-:Y:S01]  /*4bf0*/  ULOP3.LUT UR10, UR10, 0x3fff, URZ, 0xc0, !UPT ;  /* 0x00003fff0a0a7892 */ /* 0x000fe2000f8ec03f */
[----:B------:R-:W-:Y:S01]  /*4c00*/  FMNMX.FTZ R11, R30, R11, !PT ;  /* 0x0000000b1e0b7209 */ /* 0x000fe20007810000 */
[----:B------:R-:W-:Y:S01]  /*4c10*/  UIMAD UR14, UR6, 0x600, UR7 ;  /* 0x00000600060e78a4 */ /* 0x000fe2000f8e0207 */
[----:B------:R-:W-:Y:S01]  /*4c20*/  FMNMX.FTZ R0, R29, R0, !PT ;  /* 0x000000001d007209 */ /* 0x000fe20007810000 */
[----:B------:R-:W-:Y:S01]  /*4c30*/  ULOP3.LUT UR10, UR10, 0x10000, URZ, 0xfc, !UPT ;  /* 0x000100000a0a7892 */ /* 0x000fe2000f8efc3f */
[----:B------:R-:W-:Y:S01]  /*4c40*/  FMNMX.FTZ R11, R31, R11, !PT ;  /* 0x0000000b1f0b7209 */ /* 0x000fe20007810000 */
[----:B------:R-:W-:Y:S01]  /*4c50*/  UMOV UR27, 0x40000040 ;  /* 0x40000040001b7882 */ /* 0x000fe20000000000 */
[----:B------:R-:W-:Y:S01]  /*4c60*/  UMOV UR25, 0x40000040 ;  /* 0x4000004000197882 */ /* 0x000fe20000000000 */
[----:B------:R-:W-:Y:S01]  /*4c70*/  FMNMX.FTZ R0, R32, R0, !PT ;  /* 0x0000000020007209 */ /* 0x000fe20007810000 */
[----:B------:R-:W-:Y:S01]  /*4c80*/  UMOV UR26, UR14 ;  /* 0x0000000e001a7c82 */ /* 0x000fe20008000000 */
[----:B------:R-:W-:Y:S01]  /*4c90*/  FMNMX.FTZ R11, R34, R11, !PT ;  /* 0x0000000b220b7209 */ /* 0x000fe20007810000 */
        /* <DEDUP_REMOVED lines=9> */
[----:B------:R-:W-:Y:S01]  /*4d30*/  FMNMX.FTZ R11, R38, R11, !PT ;  /* 0x0000000b260b7209 */ /* 0x000fe20007810000 */
[----:B------:R-:W0:Y:S01]  /*4d40*/  S2R R19, SR_TID.X ;  /* 0x0000000000137919 */ /* 0x000e220000002100 */
        /* <DEDUP_REMOVED lines=96> */
[----:B0-----:R-:W-:Y:S01]  /*5350*/  SHF.R.U32.HI R15, RZ, 0x7, R19 ;  /* 0x00000007ff0f7819 */ /* 0x001fe20000011613 */
[----:B------:R-:W0:Y:S01]  /*5360*/  SHFL.BFLY PT, R3, R0, 0x2, 0x1f ;  /* 0x0c401f0000037f89 */ /* 0x000e2200000e0000 */
[----:B------:R-:W-:-:S03]  /*5370*/  ISETP.GE.U32.AND P2, PT, R19, 0x180, PT ;  /* 0x000001801300780c */ /* 0x000fc60003f46070 */
[----:B------:R-:W1:Y:S01]  /*5380*/  SHFL.BFLY PT, R13, R11, 0x2, 0x1f ;  /* 0x0c401f000b0d7f89 */ /* 0x000e6200000e0000 */
[----:B0-----:R-:W-:Y:S02]  /*5390*/  FMNMX.FTZ R0, R0, R3, !PT ;  /* 0x0000000300007209 */ /* 0x001fe40007810000 */
[----:B-1----:R-:W-:-:S03]  /*53a0*/  FMNMX.FTZ R11, R11, R13, !PT ;  /* 0x0000000d0b0b7209 */ /* 0x002fc60007810000 */
[----:B------:R-:W0:Y:S04]  /*53b0*/  SHFL.BFLY PT, R3, R0, 0x1, 0x1f ;  /* 0x0c201f0000037f89 */ /* 0x000e2800000e0000 */
[----:B------:R-:W1:Y:S01]  /*53c0*/  SHFL.BFLY PT, R13, R11, 0x1, 0x1f ;  /* 0x0c201f000b0d7f89 */ /* 0x000e6200000e0000 */
[----:B0-----:R-:W-:Y:S02]  /*53d0*/  FMNMX.FTZ R0, R0, R3, !PT ;  /* 0x0000000300007209 */ /* 0x001fe40007810000 */
[----:B------:R-:W0:Y:S01]  /*53e0*/  LDC R3, c[0x0][0x988] ;  /* 0x00026200ff037b82 */ /* 0x000e220000000800 */
[----:B-1----:R-:W-:Y:S02]  /*53f0*/  FMNMX.FTZ R11, R11, R13, !PT ;  /* 0x0000000d0b0b7209 */ /* 0x002fe40007810000 */
[----:B------:R-:W-:Y:S01]  /*5400*/  FADD.FTZ R6, -R0, R6 ;  /* 0x0000000600067221 */ /* 0x000fe20000010100 */
[----:B------:R-:W-:-:S02]  /*5410*/  WARPGROUP.DEPBAR.LE gsb0, 0x0 ;  /* 0x00008000000079c5 */ /* 0x000fc40000010000 */
[----:B------:R-:W-:Y:S01]  /*5420*/  WARPGROUP.ARRIVE ;  /* 0x00000000000079c5 */ /* 0x000fe20000000000 */
[----:B------:R-:W-:-:S05]  /*5430*/  FADD.FTZ R7, -R11, R7 ;  /* 0x000000070b077221 */ /* 0x000fca0000010100 */
[----:B------:R-:W-:Y:S01]  /*5440*/  HGMMA.64x64x16.F32 R120, gdesc[UR24].tnspB, R120, gsb0 ;  /* 0x40e00000187879f0 */ /* 0x000fe20008000878 */
[----:B------:R-:W-:Y:S02]  /*5450*/  UIADD3 UR26, UR14, 0x200, URZ ;  /* 0x000002000e1a7890 */ /* 0x000fe4000fffe03f */
[----:B------:R-:W-:Y:S01]  /*5460*/  UIADD3 UR24, UR10, 0x600, URZ ;  /* 0x000006000a187890 */ /* 0x000fe2000fffe03f */
[----:B------:R-:W-:Y:S01]  /*5470*/  UMOV UR27, 0x40000040 ;  /* 0x40000040001b7882 */ /* 0x000fe20000000000 */
[----:B------:R-:W-:Y:S01]  /*5480*/  UMOV UR25, 0x40000040 ;  /* 0x4000004000197882 */ /* 0x000fe20000000000 */
[-C--:B0-----:R-:W-:Y:S01]  /*5490*/  FMUL.FTZ R7, R7, R3.reuse ;  /* 0x0000000307077220 */ /* 0x081fe20000410000 */
[-C--:B------:R-:W-:Y:S01]  /*54a0*/  FMUL.FTZ R4, R0, R3.reuse ;  /* 0x0000000300047220 */ /* 0x080fe20000410000 */
[-C--:B------:R-:W-:Y:S01]  /*54b0*/  FMUL.FTZ R14, R11, R3.reuse ;  /* 0x000000030b0e7220 */ /* 0x080fe20000410000 */
[-C--:B------:R-:W-:Y:S01]  /*54c0*/  FMUL.FTZ R6, R6, R3.reuse ;  /* 0x0000000306067220 */ /* 0x080fe20000410000 */
[----:B------:R0:W-:Y:S01]  /*54d0*/  MUFU.EX2 R19, R7 ;  /* 0x0000000700137308 */ /* 0x0001e20000000800 */
        /* <DEDUP_REMOVED lines=8> */
[----:B0-----:R-:W-:-:S02]  /*5560*/  VIADD R7, R15, 0x9 ;  /* 0x000000090f077836 */ /* 0x001fc40000000000 */
[-CC-:B------:R-:W-:Y:S01]  /*5570*/  FFMA.FTZ R40, R40, R3.reuse, -R4.reuse ;  /* 0x0000000328287223 */ /* 0x180fe20000010804 */
[-CC-:B------:R-:W-:Y:S01]  /*5580*/  FFMA.FTZ R41, R41, R3.reuse, -R4.reuse ;  /* 0x0000000329297223 */ /* 0x180fe20000010804 */
[-CC-:B------:R-:W-:Y:S01]  /*5590*/  FFMA.FTZ R44, R44, R3.reuse, -R4.reuse ;  /* 0x000000032c2c7223 */ /* 0x180fe20000010804 */
[-CC-:B------:R-:W-:Y:S01]  /*55a0*/  FFMA.FTZ R45, R45, R3.reuse, -R4.reuse ;  /* 0x000000032d2d7223 */ /* 0x180fe20000010804 */
[----:B------:R-:W-:Y:S01]  /*55b0*/  SEL R7, R7, 0x9, !P2 ;  /* 0x0000000907077807 */ /* 0x000fe20005000000 */
        /* <DEDUP_REMOVED lines=35> */
[-C--:B------:R-:W-:Y:S01]  /*57f0*/  FFMA.FTZ R117, R117, R3.reuse, -R4 ;  /* 0x0000000375757223 */ /* 0x080fe20000010804 */
[-CC-:B------:R-:W-:Y:S01]  /*5800*/  FFMA.FTZ R26, R26, R3.reuse, -R14.reuse ;  /* 0x000000031a1a7223 */ /* 0x180fe2000001080e */
        /* <DEDUP_REMOVED lines=10> */
[----:B------:R-:W-:Y:S01]  /*58b0*/  FFMA.FTZ R43, R43, R3, -R14 ;  /* 0x000000032b2b7223 */ /* 0x000fe2000001080e */
[----:B------:R-:W-:-:S02]  /*58c0*/  WARPGROUP.DEPBAR.LE gsb0, 0x0 ;  /* 0x00008000000079c5 */ /* 0x000fc40000010000 */
[----:B------:R-:W-:Y:S01]  /*58d0*/  WARPGROUP.ARRIVE ;  /* 0x00000000000079c5 */ /* 0x000fe20000000000 */
[-CC-:B------:R-:W-:Y:S01]  /*58e0*/  FFMA.FTZ R46, R46, R3.reuse, -R14.reuse ;  /* 0x000000032e2e7223 */ /* 0x180fe2000001080e */
[-CC-:B------:R-:W-:Y:S01]  /*58f0*/  FFMA.FTZ R47, R47, R3.reuse, -R14.reuse ;  /* 0x000000032f2f7223 */ /* 0x180fe2000001080e */
[----:B------:R-:W1:Y:S01]  /*5900*/  MUFU.EX2 R25, R25 ;  /* 0x0000001900197308 */ /* 0x000e620000000800 */
[-CC-:B------:R-:W-:Y:S01]  /*5910*/  FFMA.FTZ R50, R50, R3.reuse, -R14.reuse ;  /* 0x0000000332327223 */ /* 0x180fe2000001080e */
[-CC-:B------:R-:W-:Y:S01]  /*5920*/  FFMA.FTZ R51, R51, R3.reuse, -R14.reuse ;  /* 0x0000000333337223 */ /* 0x180fe2000001080e */
[----:B------:R-:W-:Y:S01]  /*5930*/  HGMMA.64x64x16.F32 R120, gdesc[UR24].tnspB, R120, gsb0 ;  /* 0x40e00000187879f0 */ /* 0x000fe20008000878 */
[----:B------:R-:W-:Y:S01]  /*5940*/  UIADD3 UR26, UR14, 0x280, URZ ;  /* 0x000002800e1a7890 */ /* 0x000fe2000fffe03f */
[-CC-:B------:R-:W-:Y:S01]  /*5950*/  FFMA.FTZ R54, R54, R3.reuse, -R14.reuse ;  /* 0x0000000336367223 */ /* 0x180fe2000001080e */
[----:B------:R-:W-:Y:S01]  /*5960*/  UIADD3 UR24, UR10, 0x602, URZ ;  /* 0x000006020a187890 */ /* 0x000fe2000fffe03f */
[----:B------:R-:W-:Y:S01]  /*5970*/  FFMA.FTZ R55, R55, R3, -R14 ;  /* 0x0000000337377223 */ /* 0x000fe2000001080e */
[----:B------:R-:W-:Y:S01]  /*5980*/  UMOV UR27, 0x40000040 ;  /* 0x40000040001b7882 */ /* 0x000fe20000000000 */
[----:B------:R-:W-:Y:S01]  /*5990*/  UMOV UR25, 0x40000040 ;  /* 0x4000004000197882 */ /* 0x000fe20000000000 */
[----:B------:R-:W2:Y:S01]  /*59a0*/  MUFU.EX2 R26, R26 ;  /* 0x0000001a001a7308 */ /* 0x000ea20000000800 */
[----:B0-----:R-:W-:Y:S01]  /*59b0*/  FFMA.FTZ R6, R10, R9, R4 ;  /* 0x000000090a067223 */ /* 0x001fe20000010004 */
[-CC-:B------:R-:W-:Y:S01]  /*59c0*/  FFMA.FTZ R58, R58, R3.reuse, -R14.reuse ;  /* 0x000000033a3a7223 */ /* 0x180fe2000001080e */
[-CC-:B------:R-:W-:Y:S01]  /*59d0*/  FFMA.FTZ R59, R59, R3.reuse, -R14.reuse ;  /* 0x000000033b3b7223 */ /* 0x180fe2000001080e */
[-CC-:B------:R-:W-:Y:S01]  /*59e0*/  FFMA.FTZ R62, R62, R3.reuse, -R14.reuse ;  /* 0x000000033e3e7223 */ /* 0x180fe2000001080e */
[-CC-:B------:R-:W-:Y:S01]  /*59f0*/  FFMA.FTZ R63, R63, R3.reuse, -R14.reuse ;  /* 0x000000033f3f7223 */ /* 0x180fe2000001080e */
[-C--:B------:R-:W-:Y:S01]  /*5a00*/  FFMA.FTZ R66, R66, R3.reuse, -R14 ;  /* 0x0000000342427223 */ /* 0x080fe2000001080e */
[----:B-1----:R-:W-:Y:S01]  /*5a10*/  FADD.FTZ R6, R25, R6 ;  /* 0x0000000619067221 */ /* 0x002fe20000010000 */
[----:B------:R-:W0:Y:S01]  /*5a20*/  MUFU.EX2 R28, R28 ;  /* 0x0000001c001c7308 */ /* 0x000e220000000800 */
[-CC-:B------:R-:W-:Y:S01]  /*5a30*/  FFMA.FTZ R67, R67, R3.reuse, -R14.reuse ;  /* 0x0000000343437223 */ /* 0x180fe2000001080e */
[-CC-:B------:R-:W-:Y:S01]  /*5a40*/  FFMA.FTZ R70, R70, R3.reuse, -R14.reuse ;  /* 0x0000000346467223 */ /* 0x180fe2000001080e */
[-CC-:B------:R-:W-:Y:S01]  /*5a50*/  FFMA.FTZ R71, R71, R3.reuse, -R14.reuse ;  /* 0x0000000347477223 */ /* 0x180fe2000001080e */
[-CC-:B------:R-:W-:Y:S01]  /*5a60*/  FFMA.FTZ R74, R74, R3.reuse, -R14.reuse ;  /* 0x000000034a4a7223 */ /* 0x180fe2000001080e */
[-CC-:B------:R-:W-:Y:S01]  /*5a70*/  FFMA.FTZ R75, R75, R3.reuse, -R14.reuse ;  /* 0x000000034b4b7223 */ /* 0x180fe2000001080e */
[-CC-:B------:R-:W-:Y:S01]  /*5a80*/  FFMA.FTZ R78, R78, R3.reuse, -R14.reuse ;  /* 0x000000034e4e7223 */ /* 0x180fe2000001080e */
[----:B------:R-:W-:Y:S01]  /*5a90*/  FFMA.FTZ R79, R79, R3, -R14 ;  /* 0x000000034f4f7223 */ /* 0x000fe2000001080e */
[----:B------:R-:W1:Y:S01]  /*5aa0*/  MUFU.EX2 R27, R27 ;  /* 0x0000001b001b7308 */ /* 0x000e620000000800 */
[----:B--2---:R-:W-:Y:S01]  /*5ab0*/  FFMA.FTZ R13, R19, R5, R26 ;  /* 0x00000005130d7223 */ /* 0x004fe2000001001a */
[-CC-:B------:R-:W-:Y:S01]  /*5ac0*/  FFMA.FTZ R82, R82, R3.reuse, -R14.reuse ;  /* 0x0000000352527223 */ /* 0x180fe2000001080e */
[-CC-:B------:R-:W-:Y:S01]  /*5ad0*/  FFMA.FTZ R83, R83, R3.reuse, -R14.reuse ;  /* 0x0000000353537223 */ /* 0x180fe2000001080e */
[-CC-:B------:R-:W-:Y:S01]  /*5ae0*/  FFMA.FTZ R86, R86, R3.reuse, -R14.reuse ;  /* 0x0000000356567223 */ /* 0x180fe2000001080e */
[-CC-:B------:R-:W-:Y:S01]  /*5af0*/  FFMA.FTZ R87, R87, R3.reuse, -R14.reuse ;  /* 0x0000000357577223 */ /* 0x180fe2000001080e */
[-CC-:B------:R-:W-:Y:S01]  /*5b00*/  FFMA.FTZ R90, R90, R3.reuse, -R14.reuse ;  /* 0x000000035a5a7223 */ /* 0x180fe2000001080e */
[-C--:B------:R-:W-:Y:S01]  /*5b10*/  FFMA.FTZ R91, R91, R3.reuse, -R14 ;  /* 0x000000035b5b7223 */ /* 0x080fe2000001080e */
        /* <DEDUP_REMOVED lines=15> */
[-CC-:B------:R-:W-:Y:S01]  /*5c10*/  FFMA.FTZ R115, R115, R3.reuse, -R14.reuse ;  /* 0x0000000373737223 */ /* 0x180fe2000001080e */
[----:B------:R-:W1:Y:S01]  /*5c20*/  MUFU.EX2 R31, R31 ;  /* 0x0000001f001f7308 */ /* 0x000e620000000800 */
[-CC-:B------:R-:W-:Y:S01]  /*5c30*/  FFMA.FTZ R118, R118, R3.reuse, -R14.reuse ;  /* 0x0000000376767223 */ /* 0x180fe2000001080e */
[----:B------:R-:W-:Y:S01]  /*5c40*/  FFMA.FTZ R119, R119, R3, -R14 ;  /* 0x0000000377777223 */ /* 0x000fe2000001080e */
[----:B--2---:R-:W-:Y:S01]  /*5c50*/  FADD.FTZ R9, R29, R6 ;  /* 0x000000061d097221 */ /* 0x004fe20000010000 */
[----:B------:R-:W-:-:S02]  /*5c60*/  F2FP.F16.F32.PACK_AB R4, R25, R4 ;  /* 0x000000041904723e */ /* 0x000fc400000000ff */
[----:B------:R-:W-:Y:S02]  /*5c70*/  F2FP.F16.F32.PACK_AB R6, R29, R28 ;  /* 0x0000001c1d06723e */ /* 0x000fe400000000ff */
[----:B------:R-:W2:Y:S01]  /*5c80*/  MUFU.EX2 R12, R32 ;  /* 0x00000020000c7308 */ /* 0x000ea20000000800 */
[----:B------:R-:W-:Y:S01]  /*5c90*/  F2FP.F16.F32.PACK_AB R5, R27, R26 ;  /* 0x0000001a1b05723e */ /* 0x000fe200000000ff */
[----:B0-----:R-:W-:Y:S01]  /*5ca0*/  FADD.FTZ R13, R30, R13 ;  /* 0x0000000d1e0d7221 */ /* 0x001fe20000010000 */
[C---:B------:R-:W-:Y:S01]  /*5cb0*/  ISETP.GT.AND P2, PT, R8.reuse, R22, PT ;  /* 0x000000160800720c */ /* 0x040fe20003f44270 */
[----:B------:R-:W-:-:S04]  /*5cc0*/  VIADD R8, R8, 0xffffffff ;  /* 0xffffffff08087836 */ /* 0x000fc80000000000 */
[----:B------:R-:W0:Y:S01]  /*5cd0*/  MUFU.EX2 R33, R33 ;  /* 0x0000002100217308 */ /* 0x000e220000000800 */
[----:B-1----:R-:W-:-:S07]  /*5ce0*/  FADD.FTZ R13, R31, R13 ;  /* 0x0000000d1f0d7221 */ /* 0x002fce0000010000 */
[----:B------:R-:W1:Y:S01]  /*5cf0*/  MUFU.EX2 R34, R34 ;  /* 0x0000002200227308 */ /* 0x000e620000000800 */
[----:B--2---:R-:W-:Y:S01]  /*5d00*/  FADD.FTZ R9, R12, R9 ;  /* 0x000000090c097221 */ /* 0x004fe20000010000 */
[----:B------:R-:W-:Y:S02]  /*5d10*/  WARPGROUP.DEPBAR.LE gsb0, 0x0 ;  /* 0x00008000000079c5 */ /* 0x000fe40000010000 */
[----:B------:R-:W-:-:S04]  /*5d20*/  WARPGROUP.ARRIVE ;  /* 0x00000000000079c5 */ /* 0x000fc80000000000 */
[----:B------:R-:W2:Y:S01]  /*5d30*/  MUFU.EX2 R36, R36 ;  /* 0x0000002400247308 */ /* 0x000ea20000000800 */
[C---:B0-----:R-:W-:Y:S01]  /*5d40*/  FADD.FTZ R9, R33.reuse, R9 ;  /* 0x0000000921097221 */ /* 0x041fe20000010000 */
[----:B------:R-:W-:Y:S01]  /*5d50*/  F2FP.F16.F32.PACK_AB R12, R33, R12 ;  /* 0x0000000c210c723e */ /* 0x000fe200000000ff */
[----:B------:R-:W-:Y:S01]  /*5d60*/  HGMMA.64x64x16.F32 R120, gdesc[UR24].tnspB, R120, gsb0 ;  /* 0x40e00000187879f0 */ /* 0x000fe20008000878 */
[----:B------:R-:W-:Y:S02]  /*5d70*/  UIADD3 UR26, UR14, 0x300, URZ ;  /* 0x000003000e1a7890 */ /* 0x000fe4000fffe03f */
[----:B------:R-:W-:Y:S02]  /*5d80*/  UIADD3 UR24, UR10, 0x604, URZ ;  /* 0x000006040a187890 */ /* 0x000fe4000fffe03f */
[----:B------:R-:W0:Y:S01]  /*5d90*/  MUFU.EX2 R35, R35 ;  /* 0x0000002300237308 */ /* 0x000e220000000800 */
[----:B------:R-:W-:Y:S01]  /*5da0*/  UMOV UR27, 0x40000040 ;  /* 0x40000040001b7882 */ /* 0x000fe20000000000 */
[----:B------:R-:W-:Y:S01]  /*5db0*/  UMOV UR25, 0x40000040 ;  /* 0x4000004000197882 */ /* 0x000fe20000000000 */
[----:B-1----:R-:W-:-:S05]  /*5dc0*/  FADD.FTZ R13, R34, R13 ;  /* 0x0000000d220d7221 */ /* 0x002fca0000010000 */
[----:B------:R-:W1:Y:S01]  /*5dd0*/  MUFU.EX2 R14, R37 ;  /* 0x00000025000e7308 */ /* 0x000e620000000800 */
[----:B--2---:R-:W-:-:S07]  /*5de0*/  FADD.FTZ R26, R36, R9 ;  /* 0x00000009241a7221 */ /* 0x004fce0000010000 */
[----:B------:R-:W2:Y:S01]  /*5df0*/  MUFU.EX2 R15, R38 ;  /* 0x00000026000f7308 */ /* 0x000ea20000000800 */
[C---:B0-----:R-:W-:Y:S01]  /*5e00*/  FADD.FTZ R9, R35.reuse, R13 ;  /* 0x0000000d23097221 */ /* 0x041fe20000010000 */
[----:B------:R-:W-:-:S06]  /*5e10*/  F2FP.F16.F32.PACK_AB R13, R35, R34 ;  /* 0x00000022230d723e */ /* 0x000fcc00000000ff */
[----:B------:R-:W0:Y:S01]  /*5e20*/  MUFU.EX2 R40, R40 ;  /* 0x0000002800287308 */ /* 0x000e220000000800 */
[C---:B-1----:R-:W-:Y:S01]  /*5e30*/  FADD.FTZ R26, R14.reuse, R26 ;  /* 0x0000001a0e1a7221 */ /* 0x042fe20000010000 */
[----:B------:R-:W-:-:S06]  /*5e40*/  F2FP.F16.F32.PACK_AB R14, R14, R36 ;  /* 0x000000240e0e723e */ /* 0x000fcc00000000ff */
[----:B------:R-:W1:Y:S01]  /*5e50*/  MUFU.EX2 R39, R39 ;  /* 0x0000002700277308 */ /* 0x000e620000000800 */
[----:B--2---:R-:W-:-:S07]  /*5e60*/  FADD.FTZ R9, R15, R9 ;  /* 0x000000090f097221 */ /* 0x004fce0000010000 */
[----:B------:R-:W-:Y:S01]  /*5e70*/  MUFU.EX2 R43, R43 ;  /* 0x0000002b002b7308 */ /* 0x000fe20000000800 */
[----:B0-----:R-:W-:-:S07]  /*5e80*/  FADD.FTZ R26, R40, R26 ;  /* 0x0000001a281a7221 */ /* 0x001fce0000010000 */
[----:B------:R-:W-:Y:S01]  /*5e90*/  MUFU.EX2 R45, R45 ;  /* 0x0000002d002d7308 */ /* 0x000fe20000000800 */
[C---:B-1----:R-:W-:Y:S01]  /*5ea0*/  FADD.FTZ R9, R39.reuse, R9 ;  /* 0x0000000927097221 */ /* 0x042fe20000010000 */
[----:B------:R-:W-:-:S06]  /*5eb0*/  F2FP.F16.F32.PACK_AB R15, R39, R15 ;  /* 0x0000000f270f723e */ /* 0x000fcc00000000ff */
[----:B------:R-:W-:Y:S08]  /*5ec0*/  MUFU.EX2 R48, R48 ;  /* 0x0000003000307308 */ /* 0x000ff00000000800 */
[----:B------:R-:W-:Y:S01]  /*5ed0*/  MUFU.EX2 R47, R47 ;  /* 0x0000002f002f7308 */ /* 0x000fe20000000800 */
[----:B------:R-:W-:Y:S02]  /*5ee0*/  WARPGROUP.DEPBAR.LE gsb0, 0x0 ;  /* 0x00008000000079c5 */ /* 0x000fe40000010000 */
        /* <DEDUP_REMOVED lines=87> */
[----:B------:R-:W-:Y:S07]  /*6460*/  HGMMA.64x64x16.F32 R120, gdesc[UR24].tnspB, R120, gsb0 ;  /* 0x40e00000187879f0 */ /* 0x000fee0008000878 */
[----:B------:R-:W-:Y:S08]  /*6470*/  MUFU.EX2 R101, R101 ;  /* 0x0000006500657308 */ /* 0x000ff00000000800 */
        /* <DEDUP_REMOVED lines=10> */
[----:B------:R0:W-:Y:S06]  /*6520*/  BAR.ARV R7, 0x100 ;  /* 0x000400070000751d */ /* 0x0001ec0000002000 */
[----:B------:R-:W-:Y:S01]  /*6530*/  MUFU.EX2 R112, R112 ;  /* 0x0000007000707308 */ /* 0x000fe20000000800 */
[-C--:B------:R-:W-:Y:S01]  /*6540*/  FMUL.FTZ R120, R120, R10.reuse ;  /* 0x0000000a78787220 */ /* 0x080fe20000410000 */
[----:B0-----:R-:W-:Y:S02]  /*6550*/  IMAD.U32 R7, RZ, RZ, UR36 ;  /* 0x00000024ff077e24 */ /* 0x001fe4000f8e00ff */
[-C--:B------:R-:W-:Y:S01]  /*6560*/  FMUL.FTZ R121, R121, R10.reuse ;  /* 0x0000000a79797220 */ /* 0x080fe20000410000 */
[-C--:B------:R-:W-:Y:S01]  /*6570*/  FMUL.FTZ R124, R124, R10.reuse ;  /* 0x0000000a7c7c7220 */ /* 0x080fe20000410000 */
[-C--:B------:R-:W-:Y:S01]  /*6580*/  FMUL.FTZ R125, R125, R10.reuse ;  /* 0x0000000a7d7d7220 */ /* 0x080fe20000410000 */
[-C--:B------:R-:W-:Y:S01]  /*6590*/  FMUL.FTZ R128, R128, R10.reuse ;  /* 0x0000000a80807220 */ /* 0x080fe20000410000 */
[----:B------:R-:W-:Y:S01]  /*65a0*/  @!P1 LEA R7, R7, UR37, 0x3 ;  /* 0x0000002507079c11 */ /* 0x000fe2000f8e18ff */
[----:B------:R-:W-:Y:S01]  /*65b0*/  MUFU.EX2 R114, R114 ;  /* 0x0000007200727308 */ /* 0x000fe20000000800 */
[-C--:B------:R-:W-:Y:S01]  /*65c0*/  FMUL.FTZ R129, R129, R10.reuse ;  /* 0x0000000a81817220 */ /* 0x080fe20000410000 */
[-C--:B------:R-:W-:Y:S01]  /*65d0*/  FMUL.FTZ R132, R132, R10.reuse ;  /* 0x0000000a84847220 */ /* 0x080fe20000410000 */
[----:B------:R-:W-:Y:S01]  /*65e0*/  FMUL.FTZ R133, R133, R10 ;  /* 0x0000000a85857220 */ /* 0x000fe20000410000 */
[----:B------:R-:W-:-:S02]  /*65f0*/  @!P1 VIADD R7, R7, 0x30840 ;  /* 0x0003084007079836 */ /* 0x000fc40000000000 */
[-C--:B------:R-:W-:Y:S01]  /*6600*/  FMUL.FTZ R136, R136, R10.reuse ;  /* 0x0000000a88887220 */ /* 0x080fe20000410000 */
[-C--:B------:R-:W-:Y:S01]  /*6610*/  FMUL.FTZ R137, R137, R10.reuse ;  /* 0x0000000a89897220 */ /* 0x080fe20000410000 */
[-C--:B------:R-:W-:Y:S01]  /*6620*/  FMUL.FTZ R140, R140, R10.reuse ;  /* 0x0000000a8c8c7220 */ /* 0x080fe20000410000 */
[----:B------:R-:W-:Y:S01]  /*6630*/  MUFU.EX2 R113, R113 ;  /* 0x0000007100717308 */ /* 0x000fe20000000800 */
[----:B------:R-:W-:Y:S01]  /*6640*/  @!P1 PRMT R7, RZ, 0x654, R7 ;  /* 0x00000654ff079816 */ /* 0x000fe20000000007 */
[-C--:B------:R-:W-:Y:S01]  /*6650*/  FMUL.FTZ R141, R141, R10.reuse ;  /* 0x0000000a8d8d7220 */ /* 0x080fe20000410000 */
[-C--:B------:R-:W-:Y:S01]  /*6660*/  FMUL.FTZ R144, R144, R10.reuse ;  /* 0x0000000a90907220 */ /* 0x080fe20000410000 */
[-C--:B------:R-:W-:Y:S01]  /*6670*/  FMUL.FTZ R145, R145, R10.reuse ;  /* 0x0000000a91917220 */ /* 0x080fe20000410000 */
[----:B------:R0:W-:Y:S01]  /*6680*/  @!P1 SYNCS.ARRIVE.TRANS64.RED.A1T0 RZ, [R7+URZ], RZ ;  /* 0x000000ff07ff99a7 */ /* 0x0001e2000810043f */
[-C--:B------:R-:W-:Y:S01]  /*6690*/  FMUL.FTZ R148, R148, R10.reuse ;  /* 0x0000000a94947220 */ /* 0x080fe20000410000 */
[----:B------:R-:W-:Y:S01]  /*66a0*/  FMUL.FTZ R149, R149, R10 ;  /* 0x0000000a95957220 */ /* 0x000fe20000410000 */
[----:B------:R-:W-:Y:S01]  /*66b0*/  MUFU.EX2 R115, R115 ;  /* 0x0000007300737308 */ /* 0x000fe20000000800 */
[-C--:B------:R-:W-:Y:S01]  /*66c0*/  FMUL.FTZ R122, R122, R19.reuse ;  /* 0x000000137a7a7220 */ /* 0x080fe20000410000 */
[-C--:B------:R-:W-:Y:S01]  /*66d0*/  FMUL.FTZ R123, R123, R19.reuse ;  /* 0x000000137b7b7220 */ /* 0x080fe20000410000 */
[-C--:B------:R-:W-:Y:S01]  /*66e0*/  FMUL.FTZ R126, R126, R19.reuse ;  /* 0x000000137e7e7220 */ /* 0x080fe20000410000 */
[-C--:B------:R-:W-:Y:S01]  /*66f0*/  FMUL.FTZ R127, R127, R19.reuse ;  /* 0x000000137f7f7220 */ /* 0x080fe20000410000 */
[----:B0-----:R-:W-:Y:S01]  /*6700*/  IMAD.U32 R7, RZ, RZ, UR6 ;  /* 0x00000006ff077e24 */ /* 0x001fe2000f8e00ff */
[----:B------:R-:W-:Y:S01]  /*6710*/  UMOV UR6, UR36 ;  /* 0x0000002400067c82 */ /* 0x000fe20008000000 */
[-C--:B------:R-:W-:Y:S01]  /*6720*/  FMUL.FTZ R130, R130, R19.reuse ;  /* 0x0000001382827220 */ /* 0x080fe20000410000 */
[----:B------:R-:W-:Y:S01]  /*6730*/  MUFU.EX2 R116, R116 ;  /* 0x0000007400747308 */ /* 0x000fe20000000800 */
[-C--:B------:R-:W-:Y:S01]  /*6740*/  FMUL.FTZ R131, R131, R19.reuse ;  /* 0x0000001383837220 */ /* 0x080fe20000410000 */
[----:B------:R-:W-:Y:S01]  /*6750*/  @!P1 LEA R7, R7, UR37, 0x3 ;  /* 0x0000002507079c11 */ /* 0x000fe2000f8e18ff */
[-C--:B------:R-:W-:Y:S01]  /*6760*/  FMUL.FTZ R134, R134, R19.reuse ;  /* 0x0000001386867220 */ /* 0x080fe20000410000 */
[-C--:B------:R-:W-:Y:S01]  /*6770*/  FMUL.FTZ R135, R135, R19.reuse ;  /* 0x0000001387877220 */ /* 0x080fe20000410000 */
[-C--:B------:R-:W-:Y:S01]  /*6780*/  FMUL.FTZ R138, R138, R19.reuse ;  /* 0x000000138a8a7220 */ /* 0x080fe20000410000 */
[-C--:B------:R-:W-:Y:S01]  /*6790*/  FMUL.FTZ R139, R139, R19.reuse ;  /* 0x000000138b8b7220 */ /* 0x080fe20000410000 */
[----:B------:R-:W-:Y:S01]  /*67a0*/  @!P1 VIADD R7, R7, 0x30860 ;  /* 0x0003086007079836 */ /* 0x000fe20000000000 */
[----:B------:R-:W-:Y:S01]  /*67b0*/  MUFU.EX2 R117, R117 ;  /* 0x0000007500757308 */ /* 0x000fe20000000800 */
[-C--:B------:R-:W-:Y:S01]  /*67c0*/  FMUL.FTZ R142, R142, R19.reuse ;  /* 0x000000138e8e7220 */ /* 0x080fe20000410000 */
[-C--:B------:R-:W-:Y:S01]  /*67d0*/  FMUL.FTZ R143, R143, R19.reuse ;  /* 0x000000138f8f7220 */ /* 0x080fe20000410000 */
[-C--:B------:R-:W-:Y:S01]  /*67e0*/  FMUL.FTZ R146, R146, R19.reuse ;  /* 0x0000001392927220 */ /* 0x080fe20000410000 */
[----:B------:R-:W-:Y:S01]  /*67f0*/  @!P1 PRMT R7, RZ, 0x654, R7 ;  /* 0x00000654ff079816 */ /* 0x000fe20000000007 */
[-C--:B------:R-:W-:Y:S01]  /*6800*/  FMUL.FTZ R147, R147, R19.reuse ;  /* 0x0000001393937220 */ /* 0x080fe20000410000 */
[-C--:B------:R-:W-:Y:S01]  /*6810*/  FMUL.FTZ R150, R150, R19.reuse ;  /* 0x0000001396967220 */ /* 0x080fe20000410000 */
[----:B------:R-:W-:Y:S01]  /*6820*/  FMUL.FTZ R151, R151, R19 ;  /* 0x0000001397977220 */ /* 0x000fe20000410000 */
[----:B------:R0:W-:Y:S01]  /*6830*/  @!P1 SYNCS.ARRIVE.TRANS64.RED.A1T0 RZ, [R7+URZ], RZ ;  /* 0x000000ff07ff99a7 */ /* 0x0001e2000810043f */
[----:B------:R-:W-:Y:S01]  /*6840*/  MUFU.EX2 R118, R118 ;  /* 0x0000007600767308 */ /* 0x000fe20000000800 */
[----:B0-----:R-:W-:-:S07]  /*6850*/  F2FP.F16.F32.PACK_AB R7, R31, R30 ;  /* 0x0000001e1f07723e */ /* 0x001fce00000000ff */
[----:B------:R-:W-:Y:S01]  /*6860*/  MUFU.EX2 R119, R119 ;  /* 0x0000007700777308 */ /* 0x000fe20000000800 */
[----:B------:R0:W-:Y:S04]  /*6870*/  STSM.16.M88.4 [R16+0x1e800], R4 ;  /* 0x01e8000410007844 */ /* 0x0001e80000000200 */
[----:B------:R1:W-:Y:S03]  /*6880*/  STSM.16.M88.4 [R23], R12 ;  /* 0x0000000c17007844 */ /* 0x0003e60000000200 */
[----:B0-----:R-:W0:Y:S08]  /*6890*/  MUFU.EX2 R4, R41 ;  /* 0x0000002900047308 */ /* 0x001e300000000800 */
[----:B------:R-:W2:Y:S08]  /*68a0*/  MUFU.EX2 R5, R42 ;  /* 0x0000002a00057308 */ /* 0x000eb00000000800 */
[----:B------:R-:W3:Y:S01]  /*68b0*/  MUFU.EX2 R6, R44 ;  /* 0x0000002c00067308 */ /* 0x000ee20000000800 */
[C---:B0-----:R-:W-:Y:S01]  /*68c0*/  FADD.FTZ R26, R4.reuse, R26 ;  /* 0x0000001a041a7221 */ /* 0x041fe20000010000 */
[----:B------:R-:W-:-:S06]  /*68d0*/  F2FP.F16.F32.PACK_AB R4, R4, R40 ;  /* 0x000000280404723e */ /* 0x000fcc00000000ff */
[----:B------:R-:W0:Y:S01]  /*68e0*/  MUFU.EX2 R7, R46 ;  /* 0x0000002e00077308 */ /* 0x000e220000000800 */
[----:B--2---:R-:W-:Y:S01]  /*68f0*/  FADD.FTZ R9, R5, R9 ;  /* 0x0000000905097221 */ /* 0x004fe20000010000 */
[----:B------:R-:W-:-:S03]  /*6900*/  F2FP.F16.F32.PACK_AB R5, R43, R5 ;  /* 0x000000052b05723e */ /* 0x000fc600000000ff */
[----:B------:R-:W-:Y:S01]  /*6910*/  FADD.FTZ R9, R43, R9 ;  /* 0x000000092b097221 */ /* 0x000fe20000010000 */
[----:B---3--:R-:W-:Y:S01]  /*6920*/  FADD.FTZ R26, R6, R26 ;  /* 0x0000001a061a7221 */ /* 0x008fe20000010000 */
[----:B------:R-:W-:-:S03]  /*6930*/  F2FP.F16.F32.PACK_AB R6, R45, R6 ;  /* 0x000000062d06723e */ /* 0x000fc600000000ff */
[----:B------:R-:W-:Y:S01]  /*6940*/  FADD.FTZ R26, R45, R26 ;  /* 0x0000001a2d1a7221 */ /* 0x000fe20000010000 */
[----:B0-----:R-:W-:-:S03]  /*6950*/  FADD.FTZ R9, R7, R9 ;  /* 0x0000000907097221 */ /* 0x001fc60000010000 */
[----:B------:R-:W-:Y:S01]  /*6960*/  FADD.FTZ R26, R48, R26 ;  /* 0x0000001a301a7221 */ /* 0x000fe20000010000 */
[----:B------:R-:W-:Y:S01]  /*6970*/  F2FP.F16.F32.PACK_AB R48, R49, R48 ;  /* 0x000000303130723e */ /* 0x000fe200000000ff */
[----:B------:R-:W-:Y:S02]  /*6980*/  FADD.FTZ R9, R47, R9 ;  /* 0x000000092f097221 */ /* 0x000fe40000010000 */
[----:B------:R-:W-:Y:S01]  /*6990*/  FADD.FTZ R26, R49, R26 ;  /* 0x0000001a311a7221 */ /* 0x000fe20000010000 */
[----:B------:R-:W-:Y:S01]  /*69a0*/  F2FP.F16.F32.PACK_AB R49, R25, R50 ;  /* 0x000000321931723e */ /* 0x000fe200000000ff */
[----:B------:R-:W-:Y:S02]  /*69b0*/  FADD.FTZ R9, R50, R9 ;  /* 0x0000000932097221 */ /* 0x000fe40000010000 */
[----:B------:R-:W-:Y:S01]  /*69c0*/  FADD.FTZ R27, R52, R26 ;  /* 0x0000001a341b7221 */ /* 0x000fe20000010000 */
[----:B------:R-:W-:Y:S01]  /*69d0*/  F2FP.F16.F32.PACK_AB R7, R47, R7 ;  /* 0x000000072f07723e */ /* 0x000fe200000000ff */
[----:B------:R-:W-:-:S02]  /*69e0*/  FADD.FTZ R26, R25, R9 ;  /* 0x00000009191a7221 */ /* 0x000fc40000010000 */
[----:B------:R-:W-:Y:S01]  /*69f0*/  FADD.FTZ R27, R53, R27 ;  /* 0x0000001b351b7221 */ /* 0x000fe20000010000 */
[----:B------:R-:W0:Y:S01]  /*6a00*/  MUFU.EX2 R9, R91 ;  /* 0x0000005b00097308 */ /* 0x000e220000000800 */
[----:B------:R2:W-:Y:S01]  /*6a10*/  STSM.16.M88.4 [R18], R4 ;  /* 0x0000000412007844 */ /* 0x0005e20000000200 */
[----:B------:R-:W-:Y:S01]  /*6a20*/  FADD.FTZ R26, R51, R26 ;  /* 0x0000001a331a7221 */ /* 0x000fe20000010000 */
[----:B------:R-:W-:Y:S01]  /*6a30*/  FADD.FTZ R27, R56, R27 ;  /* 0x0000001b381b7221 */ /* 0x000fe20000010000 */
[----:B------:R-:W-:Y:S02]  /*6a40*/  F2FP.F16.F32.PACK_AB R56, R57, R56 ;  /* 0x000000383938723e */ /* 0x000fe400000000ff */
[----:B------:R-:W-:Y:S01]  /*6a50*/  FADD.FTZ R26, R55, R26 ;  /* 0x0000001a371a7221 */ /* 0x000fe20000010000 */
[----:B------:R-:W-:Y:S01]  /*6a60*/  FADD.FTZ R27, R57, R27 ;  /* 0x0000001b391b7221 */ /* 0x000fe20000010000 */
[----:B------:R-:W3:Y:S01]  /*6a70*/  MUFU.EX2 R91, R94 ;  /* 0x0000005e005b7308 */ /* 0x000ee20000000800 */
[----:B------:R-:W-:Y:S01]  /*6a80*/  F2FP.F16.F32.PACK_AB R50, R53, R52 ;  /* 0x000000343532723e */ /* 0x000fe200000000ff */
[----:B------:R-:W-:Y:S01]  /*6a90*/  FADD.FTZ R26, R58, R26 ;  /* 0x0000001a3a1a7221 */ /* 0x000fe20000010000 */
[----:B------:R-:W-:Y:S01]  /*6aa0*/  FADD.FTZ R28, R60, R27 ;  /* 0x0000001b3c1c7221 */ /* 0x000fe20000010000 */
[----:B------:R-:W-:-:S02]  /*6ab0*/  F2FP.F16.F32.PACK_AB R51, R55, R51 ;  /* 0x000000333733723e */ /* 0x000fc400000000ff */
[C---:B------:R-:W-:Y:S01]  /*6ac0*/  FADD.FTZ R27, R24.reuse, R26 ;  /* 0x0000001a181b7221 */ /* 0x040fe20000010000 */
[----:B------:R-:W-:Y:S01]  /*6ad0*/  FADD.FTZ R26, R61, R28 ;  /* 0x0000001c3d1a7221 */ /* 0x000fe20000010000 */
[----:B------:R-:W-:Y:S01]  /*6ae0*/  F2FP.F16.F32.PACK_AB R57, R24, R58 ;  /* 0x0000003a1839723e */ /* 0x000fe200000000ff */
[----:B------:R4:W-:Y:S01]  /*6af0*/  STSM.16.M88.4 [R17], R48 ;  /* 0x0000003011007844 */ /* 0x0009e20000000200 */
[----:B------:R-:W-:Y:S01]  /*6b00*/  FADD.FTZ R27, R59, R27 ;  /* 0x0000001b3b1b7221 */ /* 0x000fe20000010000 */
[----:B------:R-:W-:Y:S01]  /*6b10*/  FADD.FTZ R26, R64, R26 ;  /* 0x0000001a401a7221 */ /* 0x000fe20000010000 */
[----:B------:R-:W-:Y:S02]  /*6b20*/  F2FP.F16.F32.PACK_AB R64, R65, R64 ;  /* 0x000000404140723e */ /* 0x000fe400000000ff */
[----:B------:R-:W-:Y:S01]  /*6b30*/  FADD.FTZ R27, R63, R27 ;  /* 0x0000001b3f1b7221 */ /* 0x000fe20000010000 */
[----:B------:R-:W-:Y:S01]  /*6b40*/  FADD.FTZ R26, R65, R26 ;  /* 0x0000001a411a7221 */ /* 0x000fe20000010000 */
[----:B------:R-:W-:-:S02]  /*6b50*/  F2FP.F16.F32.PACK_AB R58, R61, R60 ;  /* 0x0000003c3d3a723e */ /* 0x000fc400000000ff */
[----:B------:R-:W-:Y:S01]  /*6b60*/  FADD.FTZ R27, R66, R27 ;  /* 0x0000001b421b7221 */ /* 0x000fe20000010000 */
[----:B------:R-:W-:Y:S01]  /*6b70*/  FADD.FTZ R26, R68, R26 ;  /* 0x0000001a441a7221 */ /* 0x000fe20000010000 */
[----:B------:R-:W-:Y:S02]  /*6b80*/  F2FP.F16.F32.PACK_AB R59, R63, R59 ;  /* 0x0000003b3f3b723e */ /* 0x000fe400000000ff */
[----:B------:R-:W-:Y:S01]  /*6b90*/  FADD.FTZ R27, R21, R27 ;  /* 0x0000001b151b7221 */ /* 0x000fe20000010000 */
[----:B------:R-:W-:Y:S01]  /*6ba0*/  FADD.FTZ R26, R69, R26 ;  /* 0x0000001a451a7221 */ /* 0x000fe20000010000 */
[----:B------:R-:W-:Y:S01]  /*6bb0*/  F2FP.F16.F32.PACK_AB R65, R21, R66 ;  /* 0x000000421541723e */ /* 0x000fe200000000ff */
[----:B------:R4:W-:Y:S01]  /*6bc0*/  STSM.16.M88.4 [R16+0x24800], R56 ;  /* 0x0248003810007844 */ /* 0x0009e20000000200 */
        /* <DEDUP_REMOVED lines=8> */
[----:B------:R-:W-:Y:S02]  /*6c50*/  F2FP.F16.F32.PACK_AB R67, R71, R67 ;  /* 0x000000434743723e */ /* 0x000fe400000000ff */
[C---:B-1----:R-:W-:Y:S01]  /*6c60*/  FADD.FTZ R12, R20.reuse, R27 ;  /* 0x0000001b140c7221 */ /* 0x042fe20000010000 */
[----:B--2---:R-:W-:Y:S01]  /*6c70*/  FADD.FTZ R5, R77, R26 ;  /* 0x0000001a4d057221 */ /* 0x004fe20000010000 */
[----:B------:R-:W-:Y:S01]  /*6c80*/  F2FP.F16.F32.PACK_AB R73, R20, R74 ;  /* 0x0000004a1449723e */ /* 0x000fe200000000ff */
[----:B------:R4:W-:Y:S01]  /*6c90*/  STSM.16.M88.4 [R153], R64 ;  /* 0x0000004099007844 */ /* 0x0009e20000000200 */
        /* <DEDUP_REMOVED lines=22> */
[----:B0-----:R-:W-:Y:S01]  /*6e00*/  FADD.FTZ R4, R9, R4 ;  /* 0x0000000409047221 */ /* 0x001fe20000010000 */
[----:B------:R-:W-:Y:S01]  /*6e10*/  FADD.FTZ R5, R93, R6 ;  /* 0x000000065d057221 */ /* 0x000fe20000010000 */
[----:B------:R-:W-:Y:S01]  /*6e20*/  F2FP.F16.F32.PACK_AB R89, R9, R90 ;  /* 0x0000005a0959723e */ /* 0x000fe200000000ff */
[----:B------:R4:W-:Y:S01]  /*6e30*/  STSM.16.M88.4 [R17+0x6000], R80 ;  /* 0x0060005011007844 */ /* 0x0009e20000000200 */
[----:B---3--:R-:W-:Y:S01]  /*6e40*/  FADD.FTZ R4, R91, R4 ;  /* 0x000000045b047221 */ /* 0x008fe20000010000 */
        /* <DEDUP_REMOVED lines=24> */
[----:B------:R4:W-:Y:S01]  /*6fd0*/  STSM.16.M88.4 [R152], R96 ;  /* 0x0000006098007844 */ /* 0x0009e20000000200 */
[----:B------:R-:W-:Y:S01]  /*6fe0*/  FADD.FTZ R4, R110, R5 ;  /* 0x000000056e047221 */ /* 0x000fe20000010000 */
[----:B------:R-:W-:Y:S01]  /*6ff0*/  FADD.FTZ R6, R112, R7 ;  /* 0x0000000770067221 */ /* 0x000fe20000010000 */
[----:B------:R-:W-:-:S02]  /*7000*/  F2FP.F16.F32.PACK_AB R112, R113, R112 ;  /* 0x000000707170723e */ /* 0x000fc400000000ff */
[----:B------:R-:W-:Y:S01]  /*7010*/  FADD.FTZ R5, R111, R4 ;  /* 0x000000046f057221 */ /* 0x000fe20000010000 */
[----:B------:R-:W-:Y:S01]  /*7020*/  FADD.FTZ R7, R113, R6 ;  /* 0x0000000671077221 */ /* 0x000fe20000010000 */
[----:B------:R-:W-:Y:S01]  /*7030*/  F2FP.F16.F32.PACK_AB R106, R109, R108 ;  /* 0x0000006c6d6a723e */ /* 0x000fe200000000ff */
[----:B------:R-:W-:Y:S02]  /*7040*/  IMAD.MOV.U32 R6, RZ, RZ, R0 ;  /* 0x000000ffff067224 */ /* 0x000fe400078e0000 */
[----:B------:R-:W-:Y:S01]  /*7050*/  FADD.FTZ R5, R114, R5 ;  /* 0x0000000572057221 */ /* 0x000fe20000010000 */
[----:B------:R-:W-:Y:S01]  /*7060*/  F2FP.F16.F32.PACK_AB R107, R111, R110 ;  /* 0x0000006e6f6b723e */ /* 0x000fe200000000ff */
[----:B------:R-:W-:Y:S01]  /*7070*/  FADD.FTZ R4, R116, R7 ;  /* 0x0000000774047221 */ /* 0x000fe20000010000 */
[C---:B------:R-:W-:Y:S01]  /*7080*/  F2FP.F16.F32.PACK_AB R113, R115.reuse, R114 ;  /* 0x000000727371723e */ /* 0x040fe200000000ff */
[----:B------:R-:W-:Y:S01]  /*7090*/  FADD.FTZ R5, R115, R5 ;  /* 0x0000000573057221 */ /* 0x000fe20000010000 */
[----:B------:R-:W-:Y:S01]  /*70a0*/  F2FP.F16.F32.PACK_AB R114, R117, R116 ;  /* 0x000000747572723e */ /* 0x000fe200000000ff */
[----:B------:R4:W-:Y:S01]  /*70b0*/  STSM.16.M88.4 [R18+0xc000], R104 ;  /* 0x00c0006812007844 */ /* 0x0009e20000000200 */
[----:B------:R-:W-:Y:S01]  /*70c0*/  F2FP.F16.F32.PACK_AB R115, R119, R118 ;  /* 0x000000767773723e */ /* 0x000fe200000000ff */
[----:B------:R-:W-:Y:S01]  /*70d0*/  FADD.FTZ R5, R118, R5 ;  /* 0x0000000576057221 */ /* 0x000fe20000010000 */
[----:B------:R-:W-:Y:S01]  /*70e0*/  FADD.FTZ R9, R117, R4 ;  /* 0x0000000475097221 */ /* 0x000fe20000010000 */
[----:B------:R-:W-:-:S02]  /*70f0*/  IMAD.MOV.U32 R4, RZ, RZ, R2 ;  /* 0x000000ffff047224 */ /* 0x000fc400078e0002 */
[----:B------:R4:W-:Y:S01]  /*7100*/  STSM.16.M88.4 [R17+0xc000], R112 ;  /* 0x00c0007011007844 */ /* 0x0009e20000000200 */
[----:B------:R-:W-:Y:S01]  /*7110*/  FADD.FTZ R5, R119, R5 ;  /* 0x0000000577057221 */ /* 0x000fe20000010000 */
[----:B------:R-:W-:Y:S01]  /*7120*/  IMAD.MOV.U32 R7, RZ, RZ, R11 ;  /* 0x000000ffff077224 */ /* 0x000fe200078e000b */
[----:B------:R-:W-:Y:S01]  /*7130*/  @!PT LDS RZ, [RZ] ;  /* 0x00000000fffff984 */ /* 0x000fe20000000800 */
[----:B------:R-:W-:Y:S01]  /*7140*/  @!PT LDS RZ, [RZ] ;  /* 0x00000000fffff984 */ /* 0x000fe20000000800 */
[----:B------:R-:W-:Y:S01]  /*7150*/  @!PT LDS RZ, [RZ] ;  /* 0x00000000fffff984 */ /* 0x000fe20000000800 */
[----:B------:R-:W-:Y:S01]  /*7160*/  @!PT LDS RZ, [RZ] ;  /* 0x00000000fffff984 */ /* 0x000fe20000000800 */
[----:B------:R0:W-:Y:S06]  /*7170*/  MEMBAR.ALL.CTA ;  /* 0x0000000000007992 */ /* 0x0001ec0000008000 */
[----:B0-----:R-:W0:Y:S02]  /*7180*/  FENCE.VIEW.ASYNC.S ;  /* 0x00000000000073c6 */ /* 0x001e240000000000 */
[----:B0-----:R-:W-:Y:S01]  /*7190*/  NOP ;  /* 0x0000000000007918 */ /* 0x001fe20000000000 */
[----:B------:R-:W-:Y:S05]  /*71a0*/  @P2 BRA `(.L_x_187) ;  /* 0xffffffd400882947 */ /* 0x000fea000383ffff */
.L_x_178:
[----:B------:R-:W-:Y:S06]  /*71b0*/  BAR.ARV 0x8, 0x200 ;  /* 0x0208000000007b1d */ /* 0x000fec0000002000 */
[----:B------:R-:W-:Y:S05]  /*71c0*/  @!P0 BRA `(.L_x_188) ;  /* 0x0000000000048947 */ /* 0x000fea0003800000 */
[----:B------:R-:W-:Y:S01]  /*71d0*/  BPT.TRAP 0x1 ;  /* 0x000000040000795c */ /* 0x000fe20000300000 */
.L_x_188:
[----:B------:R-:W-:Y:S01]  /*71e0*/  ULEA UR12, UR36, UR37, 0x3 ;  /* 0x00000025240c7291 */ /* 0x000fe2000f8e183f */
[----:B------:R-:W-:-:S08]  /*71f0*/  SHF.L.U32 R4, R2, 0x1f, RZ ;  /* 0x0000001f02047819 */ /* 0x000fd000000006ff */
[----:B------:R0:W1:Y:S01]  /*7200*/  SYNCS.PHASECHK.TRANS64.TRYWAIT P2, [UR12+0x30850], R4 ;  /* 0x03085004ff0075a7 */ /* 0x000062000804014c */
[----:B------:R-:W-:Y:S05]  /*7210*/  @!P0 BRA `(.L_x_189) ;  /* 0x0000000000048947 */ /* 0x000fea0003800000 */
[----:B------:R-:W-:Y:S01]  /*7220*/  BPT.TRAP 0x1 ;  /* 0x000000040000795c */ /* 0x000fe20000300000 */
.L_x_189:
[----:B-1----:R-:W-:Y:S05]  /*7230*/  @P2 BRA `(.L_x_190) ;  /* 0x0000000000082947 */ /* 0x002fea0003800000 */
[----:B------:R-:W1:Y:S02]  /*7240*/  SYNCS.PHASECHK.TRANS64.TRYWAIT P0, [UR12+0x30850], R4 ;  /* 0x03085004ff0075a7 */ /* 0x000e64000800014c */
[----:B-1----:R-:W-:Y:S05]  /*7250*/  @!P0 BRA `(.L_x_191) ;  /* 0x0000008800508947 */ /* 0x002fea0003800000 */
.L_x_190:
[----:B------:R-:W-:Y:S01]  /*7260*/  ULEA UR38, UR38, UR37, 0xd ;  /* 0x0000002526267291 */ /* 0x000fe2000f8e683f */
[----:B------:R-:W2:Y:S01]  /*7270*/  LDL.LU R14, [R1+0x38] ;  /* 0x00003800010e7983 */ /* 0x000ea20000300800 */
[----:B------:R-:W-:Y:S01]  /*7280*/  UIADD3 UR37, UR37, 0x400, URZ ;  /* 0x0000040025257890 */ /* 0x000fe2000fffe03f */
[----:B------:R-:W-:Y:S01]  /*7290*/  WARPGROUP.ARRIVE ;  /* 0x00000000000079c5 */ /* 0x000fe20000000000 */
[----:B------:R-:W-:Y:S01]  /*72a0*/  UIADD3 UR38, UR38, 0x1e800, URZ ;  /* 0x0001e80026267890 */ /* 0x000fe2000fffe03f */
[----:B01----:R-:W0:Y:S01]  /*72b0*/  SHFL.BFLY PT, R4, R9, 0x2, 0x1f ;  /* 0x0c401f0009047f89 */ /* 0x003e2200000e0000 */
[----:B------:R-:W-:Y:S01]  /*72c0*/  USHF.R.U32.HI UR37, URZ, 0x4, UR37 ;  /* 0x000000043f257899 */ /* 0x000fe20008011625 */
[----:B------:R-:W-:Y:S01]  /*72d0*/  IMAD.U32 R10, RZ, RZ, UR12 ;  /* 0x0000000cff0a7e24 */ /* 0x000fe2000f8e00ff */
[----:B------:R-:W-:Y:S01]  /*72e0*/  USHF.R.U32.HI UR38, URZ, 0x4, UR38 ;  /* 0x000000043f267899 */ /* 0x000fe20008011626 */
[----:B------:R-:W1:Y:S01]  /*72f0*/  SHFL.BFLY PT, R6, R5, 0x2, 0x1f ;  /* 0x0c401f0005067f89 */ /* 0x000e6200000e0000 */
[----:B------:R-:W-:Y:S01]  /*7300*/  ULOP3.LUT UR6, UR37, 0x3fff, URZ, 0xc0, !UPT ;  /* 0x00003fff25067892 */ /* 0x000fe2000f8ec03f */
[----:B------:R-:W-:Y:S01]  /*7310*/  @!P1 VIADD R10, R10, 0x30860 ;  /* 0x000308600a0a9836 */ /* 0x000fe20000000000 */
[----:B------:R-:W-:Y:S01]  /*7320*/  ULOP3.LUT UR4, UR38, 0x3fff, URZ, 0xc0, !UPT ;  /* 0x00003fff26047892 */ /* 0x000fe2000f8ec03f */
[----:B------:R-:W-:Y:S01]  /*7330*/  IMAD.MOV.U32 R41, RZ, RZ, RZ ;  /* 0x000000ffff297224 */ /* 0x000fe200078e00ff */
[----:B------:R-:W-:Y:S01]  /*7340*/  UIMAD UR6, UR36, 0x600, UR6 ;  /* 0x00000600240678a4 */ /* 0x000fe2000f8e0206 */
[----:B------:R-:W-:Y:S01]  /*7350*/  IMAD.MOV.U32 R8, RZ, RZ, RZ ;  /* 0x000000ffff087224 */ /* 0x000fe200078e00ff */
[----:B------:R-:W-:Y:S01]  /*7360*/  ULOP3.LUT UR4, UR4, 0x10000, URZ, 0xfc, !UPT ;  /* 0x0001000004047892 */ /* 0x000fe2000f8efc3f */
[----:B------:R-:W-:Y:S01]  /*7370*/  @!P1 PRMT R10, RZ, 0x654, R10 ;  /* 0x00000654ff0a9816 */ /* 0x000fe2000000000a */
[----:B------:R-:W-:Y:S01]  /*7380*/  UMOV UR7, 0x40000040 ;  /* 0x4000004000077882 */ /* 0x000fe20000000000 */
[----:B------:R-:W-:Y:S01]  /*7390*/  UMOV UR5, 0x40000040 ;  /* 0x4000004000057882 */ /* 0x000fe20000000000 */
[----:B------:R-:W-:Y:S01]  /*73a0*/  UIADD3 UR10, UR6, 0x80, URZ ;  /* 0x00000080060a7890 */ /* 0x000fe2000fffe03f */
[----:B----4-:R-:W-:Y:S01]  /*73b0*/  IMAD.MOV.U32 R59, RZ, RZ, -0x800000 ;  /* 0xff800000ff3b7424 */ /* 0x010fe200078e00ff */
[----:B------:R-:W-:Y:S01]  /*73c0*/  UIADD3 UR8, UR4, 0x2, URZ ;  /* 0x0000000204087890 */ /* 0x000fe2000fffe03f */
[----:B------:R-:W-:Y:S01]  /*73d0*/  IMAD.MOV.U32 R58, RZ, RZ, -0x800000 ;  /* 0xff800000ff3a7424 */ /* 0x000fe200078e00ff */
[----:B------:R-:W-:Y:S01]  /*73e0*/  UMOV UR11, 0x40000040 ;  /* 0x40000040000b7882 */ /* 0x000fe20000000000 */
[----:B------:R-:W-:Y:S01]  /*73f0*/  HGMMA.64x64x16.F32 R120, gdesc[UR4].tnspB, R120, gsb0 ;  /* 0x40e00000047879f0 */ /* 0x000fe20008000878 */
[----:B------:R-:W-:Y:S01]  /*7400*/  UMOV UR9, 0x40000040 ;  /* 0x4000004000097882 */ /* 0x000fe20000000000 */
[----:B------:R-:W-:Y:S01]  /*7410*/  UMOV UR7, 0x40000040 ;  /* 0x4000004000077882 */ /* 0x000fe20000000000 */
[----:B------:R-:W-:Y:S01]  /*7420*/  UMOV UR5, 0x40000040 ;  /* 0x4000004000057882 */ /* 0x000fe20000000000 */
[----:B0-----:R-:W-:Y:S01]  /*7430*/  FADD.FTZ R4, R4, R9 ;  /* 0x0000000904047221 */ /* 0x001fe20000010000 */
[----:B------:R-:W-:Y:S01]  /*7440*/  UIADD3 UR36, UR36, 0x1, URZ ;  /* 0x0000000124247890 */ /* 0x000fe2000fffe03f */
[----:B-1----:R-:W-:-:S03]  /*7450*/  FADD.FTZ R6, R6, R5 ;  /* 0x0000000506067221 */ /* 0x002fc60000010000 */
[----:B------:R-:W0:Y:S01]  /*7460*/  SHFL.BFLY PT, R7, R4, 0x1, 0x1f ;  /* 0x0c201f0004077f89 */ /* 0x000e2200000e0000 */
[----:B------:R-:W-:-:S03]  /*7470*/  UISETP.NE.AND UP0, UPT, UR36, 0x2, UPT ;  /* 0x000000022400788c */ /* 0x000fc6000bf05270 */
[----:B------:R-:W1:Y:S01]  /*7480*/  SHFL.BFLY PT, R13, R6, 0x1, 0x1f ;  /* 0x0c201f00060d7f89 */ /* 0x000e6200000e0000 */
[----:B------:R-:W-:Y:S01]  /*7490*/  USEL UR36, UR36, URZ, UP0 ;  /* 0x0000003f24247287 */ /* 0x000fe20008000000 */
[----:B0-----:R-:W-:Y:S01]  /*74a0*/  FADD.FTZ R12, R4, R7 ;  /* 0x00000007040c7221 */ /* 0x001fe20000010000 */
[----:B-1----:R-:W-:-:S04]  /*74b0*/  FADD.FTZ R13, R6, R13 ;  /* 0x0000000d060d7221 */ /* 0x002fc80000010000 */
[----:B------:R-:W-:Y:S02]  /*74c0*/  FSETP.NE.FTZ.AND P0, PT, R12, RZ, PT ;  /* 0x000000ff0c00720b */ /* 0x000fe40003f15000 */
[----:B------:R-:W-:-:S11]  /*74d0*/  FSETP.NE.FTZ.AND P2, PT, R13, RZ, PT ;  /* 0x000000ff0d00720b */ /* 0x000fd60003f55000 */
[----:B------:R-:W0:Y:S01]  /*74e0*/  @P0 MUFU.LG2 R7, R12 ;  /* 0x0000000c00070308 */ /* 0x000e220000000c00 */
[C---:B------:R-:W-:Y:S01]  /*74f0*/  @P0 FMUL.FTZ R5, R3.reuse, 0.69314718246459960938 ;  /* 0x3f31721803050820 */ /* 0x040fe20000410000 */
[----:B------:R-:W-:-:S06]  /*7500*/  @P2 FMUL.FTZ R3, R3, 0.69314718246459960938 ;  /* 0x3f31721803032820 */ /* 0x000fcc0000410000 */
[----:B------:R-:W1:Y:S08]  /*7510*/  @P2 MUFU.LG2 R9, R13 ;  /* 0x0000000d00092308 */ /* 0x000e700000000c00 */
[----:B------:R-:W3:Y:S01]  /*7520*/  @P0 MUFU.RCP R41, R12 ;  /* 0x0000000c00290308 */ /* 0x000ee20000001000 */
[----:B0-----:R-:W-:-:S04]  /*7530*/  @P0 FMUL.FTZ R4, R7, 0.69314718246459960938 ;  /* 0x3f31721807040820 */ /* 0x001fc80000410000 */
[----:B------:R-:W-:Y:S01]  /*7540*/  @P0 FFMA.FTZ R59, R5, R0, R4 ;  /* 0x00000000053b0223 */ /* 0x000fe20000010004 */
[----:B------:R-:W-:Y:S02]  /*7550*/  PLOP3.LUT P0, PT, PT, PT, PT, 0x8, 0x0 ;  /* 0x000000000000781c */ /* 0x000fe40003f0e170 */
[----:B------:R-:W0:Y:S01]  /*7560*/  @P2 MUFU.RCP R8, R13 ;  /* 0x0000000d00082308 */ /* 0x000e220000001000 */
[----:B------:R-:W-:Y:S02]  /*7570*/  WARPGROUP.DEPBAR.LE gsb0, 0x0 ;  /* 0x00008000000079c5 */ /* 0x000fe40000010000 */
[----:B------:R-:W-:Y:S01]  /*7580*/  WARPGROUP.ARRIVE ;  /* 0x00000000000079c5 */ /* 0x000fe20000000000 */
[----:B-1----:R-:W-:-:S04]  /*7590*/  @P2 FMUL.FTZ R6, R9, 0.69314718246459960938 ;  /* 0x3f31721809062820 */ /* 0x002fc80000410000 */
[----:B------:R-:W-:Y:S01]  /*75a0*/  @P2 FFMA.FTZ R58, R3, R11, R6 ;  /* 0x0000000b033a2223 */ /* 0x000fe20000010006 */
        /* <DEDUP_REMOVED lines=19> */
[----:B--2---:R-:W-:-:S05]  /*76e0*/  VIADD R14, R14, 0x1 ;  /* 0x000000010e0e7836 */ /* 0x004fca0000000000 */
[----:B------:R1:W-:Y:S01]  /*76f0*/  STL [R1+0x38], R14 ;  /* 0x0000380e01007387 */ /* 0x0003e20000100800 */
        /* <DEDUP_REMOVED lines=49> */
[----:B------:R-:W-:Y:S01]  /*7a10*/  HGMMA.64x64x16.F32 R120, gdesc[UR4].tnspB, R120, gsb0 ;  /* 0x40e00000047879f0 */ /* 0x000fe20008000878 */
[----:B------:R-:W-:-:S06]  /*7a20*/  USEL UR4, URZ, 0x1, UP0 ;  /* 0x000000013f047887 */ /* 0x000fcc0008000000 */
[----:B------:R-:W-:Y:S01]  /*7a30*/  LOP3.LUT R2, R2, UR4, RZ, 0x3c, !PT ;  /* 0x0000000402027c12 */ /* 0x000fe2000f8e3cff */
[----:B------:R-:W-:Y:S02]  /*7a40*/  WARPGROUP.DEPBAR.LE gsb0, 0x0 ;  /* 0x00008000000079c5 */ /* 0x000fe40000010000 */
[----:B------:R1:W-:Y:S01]  /*7a50*/  @!P1 SYNCS.ARRIVE.TRANS64.RED.A1T0 RZ, [R10+URZ], RZ ;  /* 0x000000ff0aff99a7 */ /* 0x0003e2000810043f */
[-C--:B---3--:R-:W-:Y:S01]  /*7a60*/  FMUL.FTZ R20, R120, R41.reuse ;  /* 0x0000002978147220 */ /* 0x088fe20000410000 */
        /* <DEDUP_REMOVED lines=15> */
[-C--:B0-----:R-:W-:Y:S01]  /*7b60*/  FMUL.FTZ R42, R122, R8.reuse ;  /* 0x000000087a2a7220 */ /* 0x081fe20000410000 */
        /* <DEDUP_REMOVED lines=14> */
[----:B-1----:R-:W-:-:S07]  /*7c50*/  FMUL.FTZ R151, R151, R8 ;  /* 0x0000000897977220 */ /* 0x002fce0000410000 */
.L_x_171:
[----:B------:R-:W1:Y:S08]  /*7c60*/  S2UR UR4, SR_CgaCtaId ;  /* 0x00000000000479c3 */ /* 0x000e700000008800 */
[----:B------:R-:W-:Y:S06]  /*7c70*/  BAR.SYNC.DEFER_BLOCKING 0x5, 0x200 ;  /* 0x0148000000007b1d */ /* 0x000fec0000010000 */
[----:B------:R-:W-:Y:S01]  /*7c80*/  UMOV UR37, 0x400 ;  /* 0x0000040000257882 */ /* 0x000fe20000000000 */
[----:B------:R-:W-:Y:S01]  /*7c90*/  BSSY B0, `(.L_x_192) ;  /* 0x0000238000007945 */ /* 0x000fe20003800000 */
[----:B-1----:R-:W-:-:S09]  /*7ca0*/  ULEA UR37, UR4, UR37, 0x18 ;  /* 0x0000002504257291 */ /* 0x002fd2000f8ec03f */
[----:B------:R-:W1:Y:S01]  /*7cb0*/  LDS.128 R4, [UR37+0x308d0] ;  /* 0x0308d025ff047984 */ /* 0x000e620008000c00 */
[----:B------:R-:W-:Y:S06]  /*7cc0*/  BAR.ARV 0x4, 0x200 ;  /* 0x0108000000007b1d */ /* 0x000fec0000002000 */
[----:B------:R-:W-:Y:S05]  /*7cd0*/  @P0 BRA `(.L_x_193) ;  /* 0x0000001800300947 */ /* 0x000fea0003800000 */
[----:B------:R-:W0:Y:S01]  /*7ce0*/  LDL R0, [R1+0x60] ;  /* 0x0000600001007983 */ /* 0x000e220000100800 */
[----:B------:R-:W2:Y:S03]  /*7cf0*/  S2UR UR6, SR_SWINHI ;  /* 0x00000000000679c3 */ /* 0x000ea60000002f00 */
[----:B------:R-:W3:Y:S01]  /*7d00*/  LDL.LU R70, [R1+0x2c] ;  /* 0x00002c0001467983 */ /* 0x000ee20000300800 */
[----:B------:R-:W-:-:S04]  /*7d10*/  F2FP.F16.F32.PACK_AB R24, R21, R20 ;  /* 0x000000141518723e */ /* 0x000fc800000000ff */
[----:B------:R-:W4:Y:S01]  /*7d20*/  LDC.64 R60, c[0x0][0xc00] ;  /* 0x00030000ff3c7b82 */ /* 0x000f220000000a00 */
[----:B------:R-:W-:Y:S02]  /*7d30*/  F2FP.F16.F32.PACK_AB R25, R43, R42 ;  /* 0x0000002a2b19723e */ /* 0x000fe400000000ff */
[----:B------:R-:W-:Y:S02]  /*7d40*/  F2FP.F16.F32.PACK_AB R26, R29, R28 ;  /* 0x0000001c1d1a723e */ /* 0x000fe400000000ff */
[----:B------:R-:W-:Y:S01]  /*7d50*/  F2FP.F16.F32.PACK_AB R27, R45, R44 ;  /* 0x0000002c2d1b723e */ /* 0x000fe200000000ff */
[----:B------:R-:W-:Y:S01]  /*7d60*/  IMAD.SHL.U32 R65, R155, 0x4, RZ ;  /* 0x000000049b417824 */ /* 0x000fe200078e00ff */
[----:B------:R-:W3:Y:S04]  /*7d70*/  LDL R69, [R1+0x5c] ;  /* 0x00005c0001457983 */ /* 0x000ee80000100800 */
[----:B------:R-:W3:Y:S04]  /*7d80*/  LDL R68, [R1+0x4] ;  /* 0x0000040001447983 */ /* 0x000ee80000100800 */
[----:B------:R-:W3:Y:S01]  /*7d90*/  LDL R66, [R1+0x28] ;  /* 0x0000280001427983 */ /* 0x000ee20000100800 */
[----:B------:R-:W-:Y:S01]  /*7da0*/  UMOV UR4, UR37 ;  /* 0x0000002500047c82 */ /* 0x000fe20008000000 */
[----:B--2---:R-:W-:Y:S01]  /*7db0*/  UMOV UR5, UR6 ;  /* 0x0000000600057c82 */ /* 0x004fe20008000000 */
[----:B------:R-:W-:-:S02]  /*7dc0*/  IMAD.U32 R56, RZ, RZ, UR4 ;  /* 0x00000004ff387e24 */ /* 0x000fc4000f8e00ff */
[----:B------:R-:W-:Y:S01]  /*7dd0*/  IMAD.U32 R57, RZ, RZ, UR5 ;  /* 0x00000005ff397e24 */ /* 0x000fe2000f8e00ff */
[----:B------:R-:W-:Y:S01]  /*7de0*/  ULDC.64 UR4, c[0x0][0xc08] ;  /* 0x0003020000047ab9 */ /* 0x000fe20000000a00 */
[----:B------:R-:W-:Y:S01]  /*7df0*/  BAR.SYNC.DEFER_BLOCKING 0x1, 0x180 ;  /* 0x0046000000007b1d */ /* 0x000fe20000010000 */
[----:B0-----:R-:W-:-:S03]  /*7e00*/  IMAD.WIDE R14, R0, 0x2, R56 ;  /* 0x00000002000e7825 */ /* 0x001fc600078e0238 */
[C---:B------:R-:W-:Y:S02]  /*7e10*/  LOP3.LUT R3, R14.reuse, 0x380, RZ, 0xc0, !PT ;  /* 0x000003800e037812 */ /* 0x040fe400078ec0ff */
[C---:B------:R-:W-:Y:S02]  /*7e20*/  IADD3 R63, P0, R14.reuse, 0x60, RZ ;  /* 0x000000600e3f7810 */ /* 0x040fe40007f1e0ff */
[----:B------:R-:W-:Y:S02]  /*7e30*/  SHF.R.U64 R3, R3, 0x3, RZ ;  /* 0x0000000303037819 */ /* 0x000fe400000012ff */
[C---:B-1----:R-:W-:Y:S02]  /*7e40*/  IADD3 R4, P1, R14.reuse, 0x40, RZ ;  /* 0x000000400e047810 */ /* 0x042fe40007f3e0ff */
[----:B------:R-:W-:Y:S02]  /*7e50*/  IADD3 R19, P2, R14, 0x20, RZ ;  /* 0x000000200e137810 */ /* 0x000fe40007f5e0ff */
[----:B------:R-:W-:-:S02]  /*7e60*/  LOP3.LUT R14, R3, R14, RZ, 0x3c, !PT ;  /* 0x0000000e030e7212 */ /* 0x000fc400078e3cff */
[----:B------:R-:W-:Y:S02]  /*7e70*/  LOP3.LUT R8, R63, 0x380, RZ, 0xc0, !PT ;  /* 0x000003803f087812 */ /* 0x000fe400078ec0ff */
[----:B------:R-:W-:Y:S02]  /*7e80*/  LOP3.LUT R3, R4, 0x380, RZ, 0xc0, !PT ;  /* 0x0000038004037812 */ /* 0x000fe400078ec0ff */
[----:B------:R-:W-:Y:S02]  /*7e90*/  LOP3.LUT R0, R19, 0x380, RZ, 0xc0, !PT ;  /* 0x0000038013007812 */ /* 0x000fe400078ec0ff */
[----:B------:R-:W-:Y:S02]  /*7ea0*/  SHF.R.U64 R8, R8, 0x3, RZ ;  /* 0x0000000308087819 */ /* 0x000fe400000012ff */
[----:B------:R-:W-:Y:S02]  /*7eb0*/  SHF.R.U64 R3, R3, 0x3, RZ ;  /* 0x0000000303037819 */ /* 0x000fe400000012ff */
[----:B------:R-:W-:Y:S01]  /*7ec0*/  SHF.R.U64 R0, R0, 0x3, RZ ;  /* 0x0000000300007819 */ /* 0x000fe200000012ff */
[--C-:B------:R-:W-:Y:S01]  /*7ed0*/  IMAD.X R11, RZ, RZ, R15.reuse, P1 ;  /* 0x000000ffff0b7224 */ /* 0x100fe200008e060f */
[----:B------:R-:W-:Y:S01]  /*7ee0*/  LOP3.LUT R12, R8, R63, RZ, 0x3c, !PT ;  /* 0x0000003f080c7212 */ /* 0x000fe200078e3cff */
[--C-:B------:R-:W-:Y:S01]  /*7ef0*/  IMAD.X R9, RZ, RZ, R15.reuse, P2 ;  /* 0x000000ffff097224 */ /* 0x100fe200010e060f */
[----:B------:R-:W-:Y:S01]  /*7f00*/  MOV R14, R14 ;  /* 0x0000000e000e7202 */ /* 0x000fe20000000f00 */
[----:B------:R-:W-:Y:S01]  /*7f10*/  IMAD.X R13, RZ, RZ, R15, P0 ;  /* 0x000000ffff0d7224 */ /* 0x000fe200000e060f */
[----:B------:R-:W-:-:S02]  /*7f20*/  LOP3.LUT R10, R3, R4, RZ, 0x3c, !PT ;  /* 0x00000004030a7212 */ /* 0x000fc400078e3cff */
[----:B------:R-:W-:Y:S01]  /*7f30*/  LOP3.LUT R8, R0, R19, RZ, 0x3c, !PT ;  /* 0x0000001300087212 */ /* 0x000fe200078e3cff */
[----:B------:R0:W-:Y:S01]  /*7f40*/  STSM.16.M88.4 [R14], R24 ;  /* 0x000000180e007844 */ /* 0x0001e20000000200 */
[----:B------:R-:W-:Y:S02]  /*7f50*/  MOV R19, R10 ;  /* 0x0000000a00137202 */ /* 0x000fe40000000f00 */
[----:B------:R-:W-:Y:S02]  /*7f60*/  MOV R3, R8 ;  /* 0x0000000800037202 */ /* 0x000fe40000000f00 */
[----:B------:R-:W-:Y:S02]  /*7f70*/  MOV R0, R12 ;  /* 0x0000000c00007202 */ /* 0x000fe40000000f00 */
[----:B------:R-:W-:Y:S02]  /*7f80*/  F2FP.F16.F32.PACK_AB R8, R31, R30 ;  /* 0x0000001e1f08723e */ /* 0x000fe400000000ff */
[----:B------:R-:W-:-:S02]  /*7f90*/  F2FP.F16.F32.PACK_AB R9, R47, R46 ;  /* 0x0000002e2f09723e */ /* 0x000fc400000000ff */
[----:B------:R-:W-:Y:S02]  /*7fa0*/  F2FP.F16.F32.PACK_AB R10, R33, R32 ;  /* 0x00000020210a723e */ /* 0x000fe400000000ff */
[----:B------:R-:W-:Y:S02]  /*7fb0*/  F2FP.F16.F32.PACK_AB R11, R49, R48 ;  /* 0x00000030310b723e */ /* 0x000fe400000000ff */
[----:B------:R-:W-:Y:S02]  /*7fc0*/  F2FP.F16.F32.PACK_AB R12, R35, R34 ;  /* 0x00000022230c723e */ /* 0x000fe400000000ff */
[----:B------:R-:W-:Y:S02]  /*7fd0*/  F2FP.F16.F32.PACK_AB R13, R51, R50 ;  /* 0x00000032330d723e */ /* 0x000fe400000000ff */
[----:B0-----:R-:W-:Y:S02]  /*7fe0*/  F2FP.F16.F32.PACK_AB R14, R37, R36 ;  /* 0x00000024250e723e */ /* 0x001fe400000000ff */
[----:B------:R-:W-:-:S02]  /*7ff0*/  F2FP.F16.F32.PACK_AB R15, R53, R52 ;  /* 0x00000034350f723e */ /* 0x000fc400000000ff */
[----:B------:R-:W-:Y:S02]  /*8000*/  F2FP.F16.F32.PACK_AB R24, R39, R38 ;  /* 0x000000262718723e */ /* 0x000fe400000000ff */
[----:B------:R-:W-:Y:S02]  /*8010*/  F2FP.F16.F32.PACK_AB R25, R55, R54 ;  /* 0x000000363719723e */ /* 0x000fe400000000ff */
[----:B------:R-:W-:Y:S02]  /*8020*/  F2FP.F16.F32.PACK_AB R26, R41, R40 ;  /* 0x00000028291a723e */ /* 0x000fe400000000ff */
[----:B------:R-:W-:Y:S01]  /*8030*/  F2FP.F16.F32.PACK_AB R27, R151, R150 ;  /* 0x00000096971b723e */ /* 0x000fe200000000ff */
[----:B------:R0:W-:Y:S04]  /*8040*/  STSM.16.M88.4 [R3], R8 ;  /* 0x0000000803007844 */ /* 0x0001e80000000200 */
[----:B------:R-:W-:Y:S04]  /*8050*/  STSM.16.M88.4 [R19], R12 ;  /* 0x0000000c13007844 */ /* 0x000fe80000000200 */
[----:B------:R1:W-:Y:S01]  /*8060*/  STSM.16.M88.4 [R0], R24 ;  /* 0x0000001800007844 */ /* 0x0003e20000000200 */
[----:B------:R-:W-:Y:S01]  /*8070*/  BAR.SYNC.DEFER_BLOCKING 0x1, 0x180 ;  /* 0x0046000000007b1d */ /* 0x000fe20000010000 */
[----:B----4-:R-:W-:-:S04]  /*8080*/  ISETP.NE.U32.AND P0, PT, R60, RZ, PT ;  /* 0x000000ff3c00720c */ /* 0x010fc80003f05070 */
[----:B------:R-:W-:Y:S02]  /*8090*/  ISETP.NE.AND.EX P0, PT, R61, RZ, PT, P0 ;  /* 0x000000ff3d00720c */ /* 0x000fe40003f05300 */
[----:B---3--:R-:W-:Y:S02]  /*80a0*/  SHF.L.U64.HI R22, R155, 0x2, R70 ;  /* 0x000000029b167819 */ /* 0x008fe40000010246 */
[----:B------:R-:W-:Y:S01]  /*80b0*/  IADD3 R62, P1, R65, R60, RZ ;  /* 0x0000003c413e7210 */ /* 0x000fe20007f3e0ff */
[----:B------:R-:W-:Y:S01]  /*80c0*/  IMAD.MOV.U32 R4, RZ, RZ, RZ ;  /* 0x000000ffff047224 */ /* 0x000fe200078e00ff */
[----:B0-----:R-:W0:Y:S03]  /*80d0*/  LDC R8, c[0x0][0xad4] ;  /* 0x0002b500ff087b82 */ /* 0x001e260000000800 */
[----:B------:R-:W-:-:S05]  /*80e0*/  IMAD.X R63, R22, 0x1, R61, P1 ;  /* 0x00000001163f7824 */ /* 0x000fca00008e063d */
[----:B-1----:R-:W1:Y:S01]  /*80f0*/  LDC R0, c[0x0][0xbe8] ;  /* 0x0002fa00ff007b82 */ /* 0x002e620000000800 */
[----:B------:R-:W2:Y:S01]  /*8100*/  @P0 LDG.E R4, desc[UR40][R62.64] ;  /* 0x000000283e040981 */ /* 0x000ea2000c1e1900 */
[----:B------:R-:W-:-:S04]  /*8110*/  ISETP.NE.U32.AND P1, PT, RZ, UR4, PT ;  /* 0x00000004ff007c0c */ /* 0x000fc8000bf25070 */
[----:B------:R-:W-:-:S13]  /*8120*/  ISETP.NE.AND.EX P1, PT, RZ, UR5, PT, P1 ;  /* 0x00000005ff007c0c */ /* 0x000fda000bf25310 */
[----:B------:R-:W-:-:S04]  /*8130*/  @P1 IADD3 R64, P2, R65, UR4, RZ ;  /* 0x0000000441401c10 */ /* 0x000fc8000ff5e0ff */
[----:B------:R-:W-:Y:S02]  /*8140*/  @P1 IADD3.X R65, R22, UR5, RZ, P2, !PT ;  /* 0x0000000516411c10 */ /* 0x000fe400097fe4ff */
[----:B------:R-:W-:Y:S01]  /*8150*/  ISETP.NE.AND P2, PT, R157, RZ, PT ;  /* 0x000000ff9d00720c */ /* 0x000fe20003f45270 */
[----:B------:R-:W-:-:S03]  /*8160*/  IMAD.MOV.U32 R22, RZ, RZ, 0x9b8 ;  /* 0x000009b8ff167424 */ /* 0x000fc600078e00ff */
[----:B0-----:R-:W-:-:S04]  /*8170*/  SEL R8, R157, R8, P2 ;  /* 0x000000089d087207 */ /* 0x001fc80001000000 */
[----:B------:R-:W-:Y:S02]  /*8180*/  ISETP.GT.AND P3, PT, R8, 0x1, PT ;  /* 0x000000010800780c */ /* 0x000fe40003f64270 */
[----:B-1----:R-:W-:Y:S01]  /*8190*/  ISETP.NE.AND P4, PT, R0, 0x1, PT ;  /* 0x000000010000780c */ /* 0x002fe20003f85270 */
[----:B------:R-:W0:Y:S01]  /*81a0*/  LDC.64 R8, c[0x0][0xba8] ;  /* 0x0002ea00ff087b82 */ /* 0x000e220000000a00 */
[----:B------:R-:W-:-:S07]  /*81b0*/  SEL R22, R22, 0x978, P3 ;  /* 0x0000097816167807 */ /* 0x000fce0001800000 */
[----:B------:R-:W1:Y:S01]  /*81c0*/  LDC.64 R12, c[0x0][R22+0x220] ;  /* 0x00008800160c7b82 */ /* 0x000e620000000a00 */
[----:B------:R-:W-:-:S07]  /*81d0*/  ISETP.NE.U32.AND P2, PT, R60, RZ, PT ;  /* 0x000000ff3c00720c */ /* 0x000fce0003f45070 */
[----:B------:R-:W3:Y:S01]  /*81e0*/  LDC.64 R14, c[0x0][R22+0x218] ;  /* 0x00008600160e7b82 */ /* 0x000ee20000000a00 */
[----:B------:R-:W-:-:S07]  /*81f0*/  ISETP.NE.AND.EX P2, PT, R61, RZ, PT, P2 ;  /* 0x000000ff3d00720c */ /* 0x000fce0003f45320 */
[----:B------:R-:W4:Y:S01]  /*8200*/  @P4 LDC R26, c[0x0][0xbec] ;  /* 0x0002fb00ff1a4b82 */ /* 0x000f220000000800 */
[----:B------:R-:W-:Y:S01]  /*8210*/  ULDC UR4, c[0x0][0xa88] ;  /* 0x0002a20000047ab9 */ /* 0x000fe20000000800 */
[----:B------:R-:W-:Y:S01]  /*8220*/  SEL R155, R155, RZ, !P2 ;  /* 0x000000ff9b9b7207 */ /* 0x000fe20005000000 */
[----:B------:R-:W-:-:S05]  /*8230*/  IMAD.U32 R3, RZ, RZ, UR4 ;  /* 0x00000004ff037e24 */ /* 0x000fca000f8e00ff */
[----:B------:R-:W4:Y:S01]  /*8240*/  @P4 LDC R67, c[0x0][0xbf0] ;  /* 0x0002fc00ff434b82 */ /* 0x000f220000000800 */
[----:B------:R-:W-:Y:S01]  /*8250*/  SEL R19, R70, RZ, !P2 ;  /* 0x000000ff46137207 */ /* 0x000fe20005000000 */
[-C--:B-1----:R-:W-:Y:S01]  /*8260*/  IMAD R13, R13, R155.reuse, RZ ;  /* 0x0000009b0d0d7224 */ /* 0x082fe200078e02ff */
[----:B------:R1:W5:Y:S05]  /*8270*/  @P1 LDG.E R3, desc[UR40][R64.64] ;  /* 0x0000002840031981 */ /* 0x00036a000c1e1900 */
[----:B------:R-:W4:Y:S01]  /*8280*/  LDC.64 R10, c[0x0][R22+0x228] ;  /* 0x00008a00160a7b82 */ /* 0x000f220000000a00 */
[----:B------:R-:W-:-:S04]  /*8290*/  IMAD.WIDE.U32 R24, R12, R155, RZ ;  /* 0x0000009b0c187225 */ /* 0x000fc800078e00ff */
[----:B-1----:R-:W-:Y:S02]  /*82a0*/  IMAD R65, R12, R19, R13 ;  /* 0x000000130c417224 */ /* 0x002fe400078e020d */
[-C--:B---3--:R-:W-:Y:S01]  /*82b0*/  IMAD R19, R15, R156.reuse, RZ ;  /* 0x0000009c0f137224 */ /* 0x088fe200078e02ff */
[----:B0-----:R-:W0:Y:S01]  /*82c0*/  @!P3 LDC R8, c[0x0][0xb50] ;  /* 0x0002d400ff08bb82 */ /* 0x001e220000000800 */
[----:B------:R-:W-:-:S04]  /*82d0*/  IMAD.WIDE.U32 R14, R14, R156, RZ ;  /* 0x0000009c0e0e7225 */ /* 0x000fc800078e00ff */
[----:B------:R-:W-:-:S03]  /*82e0*/  IMAD R27, R68, 0xc0, R69 ;  /* 0x000000c0441b7824 */ /* 0x000fc600078e0245 */
[----:B------:R1:W3:Y:S01]  /*82f0*/  LDC.64 R12, c[0x0][R22+0x210] ;  /* 0x00008400160c7b82 */ /* 0x0002e20000000a00 */
[----:B------:R-:W-:Y:S01]  /*8300*/  SEL R61, R66, RZ, P3 ;  /* 0x000000ff423d7207 */ /* 0x000fe20001800000 */
[----:B------:R-:W-:Y:S02]  /*8310*/  IMAD.IADD R60, R15, 0x1, R19 ;  /* 0x000000010f3c7824 */ /* 0x000fe400078e0213 */
[----:B------:R-:W-:Y:S02]  /*8320*/  IMAD.MOV.U32 R15, RZ, RZ, R27 ;  /* 0x000000ffff0f7224 */ /* 0x000fe400078e001b */
[----:B------:R-:W-:Y:S02]  /*8330*/  IMAD.IADD R65, R25, 0x1, R65 ;  /* 0x0000000119417824 */ /* 0x000fe400078e0241 */
[-C--:B----4-:R-:W-:Y:S01]  /*8340*/  IMAD R25, R11, R61.reuse, RZ ;  /* 0x0000003d0b197224 */ /* 0x090fe200078e02ff */
[----:B------:R-:W4:Y:S01]  /*8350*/  @!P3 LDC R9, c[0x0][0xb54] ;  /* 0x0002d500ff09bb82 */ /* 0x000f220000000800 */
[----:B------:R-:W-:-:S04]  /*8360*/  IMAD.WIDE.U32 R10, R10, R61, RZ ;  /* 0x0000003d0a0a7225 */ /* 0x000fc800078e00ff */
[----:B------:R-:W-:Y:S01]  /*8370*/  IMAD.IADD R25, R11, 0x1, R25 ;  /* 0x000000010b197824 */ /* 0x000fe200078e0219 */
[--C-:B--2---:R-:W-:Y:S01]  /*8380*/  IADD3 R24, P2, P5, R24, R14, R4.reuse ;  /* 0x0000000e18187210 */ /* 0x104fe20007d5e004 */
[----:B------:R-:W-:Y:S01]  /*8390*/  @P4 IMAD.HI.U32 R14, R27, R26, RZ ;  /* 0x0000001a1b0e4227 */ /* 0x000fe200078e00ff */
[----:B------:R-:W-:-:S04]  /*83a0*/  SHF.R.S32.HI R19, RZ, 0x1f, R4 ;  /* 0x0000001fff137819 */ /* 0x000fc80000011404 */
[----:B------:R-:W-:Y:S02]  /*83b0*/  @P4 SHF.R.U32.HI R15, RZ, R67, R14 ;  /* 0x00000043ff0f4219 */ /* 0x000fe4000001160e */
[----:B------:R-:W-:-:S03]  /*83c0*/  IADD3.X R14, R65, R60, R19, P2, P5 ;  /* 0x0000003c410e7210 */ /* 0x000fc600017ea413 */
[--C-:B-1----:R-:W-:Y:S01]  /*83d0*/  IMAD.MOV R22, RZ, RZ, -R15.reuse ;  /* 0x000000ffff167224 */ /* 0x102fe200078e0a0f */
[----:B------:R-:W-:Y:S02]  /*83e0*/  IADD3 R10, P2, P5, R15, R24, R10 ;  /* 0x000000180f0a7210 */ /* 0x000fe40007d5e00a */
[----:B------:R-:W-:Y:S01]  /*83f0*/  SHF.R.S32.HI R11, RZ, 0x1f, R15 ;  /* 0x0000001fff0b7819 */ /* 0x000fe2000001140f */
[----:B------:R-:W-:-:S03]  /*8400*/  IMAD R15, R0, R22, R27 ;  /* 0x00000016000f7224 */ /* 0x000fc600078e021b */
[----:B------:R-:W-:Y:S01]  /*8410*/  IADD3.X R11, R11, R14, R25, P2, P5 ;  /* 0x0000000e0b0b7210 */ /* 0x000fe200017ea419 */
[-C--:B---3--:R-:W-:Y:S01]  /*8420*/  IMAD R13, R13, R15.reuse, RZ ;  /* 0x0000000f0d0d7224 */ /* 0x088fe200078e02ff */
[----:B------:R-:W-:Y:S01]  /*8430*/  SHF.R.S32.HI R25, RZ, 0x1f, R15 ;  /* 0x0000001fff197819 */ /* 0x000fe2000001140f */
[----:B------:R-:W-:-:S04]  /*8440*/  IMAD.WIDE.U32 R10, R12, R15, R10 ;  /* 0x0000000f0c0a7225 */ /* 0x000fc800078e000a */
[----:B------:R-:W-:Y:S01]  /*8450*/  IMAD R13, R12, R25, R13 ;  /* 0x000000190c0d7224 */ /* 0x000fe200078e020d */
[----:B0-----:R-:W-:-:S03]  /*8460*/  LEA R12, P2, R10, R8, 0x2 ;  /* 0x000000080a0c7211 */ /* 0x001fc600078410ff */
[----:B------:R-:W-:-:S05]  /*8470*/  IMAD.IADD R11, R11, 0x1, R13 ;  /* 0x000000010b0b7824 */ /* 0x000fca00078e020d */
[----:B----4-:R-:W-:Y:S01]  /*8480*/  LEA.HI.X R13, R10, R9, R11, 0x2, P2 ;  /* 0x000000090a0d7211 */ /* 0x010fe200010f140b */
[----:B------:R-:W-:Y:S06]  /*8490*/  @P1 BRA `(.L_x_194) ;  /* 0x0000000000101947 */ /* 0x000fec0003800000 */
[----:B------:R-:W-:Y:S05]  /*84a0*/  @!P0 BRA `(.L_x_194) ;  /* 0x00000000000c8947 */ /* 0x000fea0003800000 */
[----:B------:R-:W2:Y:S04]  /*84b0*/  LDG.E R8, desc[UR40][R62.64] ;  /* 0x000000283e087981 */ /* 0x000ea8000c1e1900 */
[----:B-----5:R-:W2:Y:S02]  /*84c0*/  LDG.E R3, desc[UR40][R62.64+0x4] ;  /* 0x000004283e037981 */ /* 0x020ea4000c1e1900 */
[----:B--2---:R-:W-:-:S07]  /*84d0*/  IMAD.IADD R3, R3, 0x1, -R8 ;  /* 0x0000000103037824 */ /* 0x004fce00078e0a08 */
.L_x_194:
[----:B------:R-:W2:Y:S01]  /*84e0*/  LDL R14, [R1+0x58] ;  /* 0x00005800010e7983 */ /* 0x000ea20000100800 */
[----:B------:R-:W0:Y:S03]  /*84f0*/  S2R R8, SR_TID.X ;  /* 0x0000000000087919 */ /* 0x000e260000002100 */
[----:B------:R-:W-:Y:S04]  /*8500*/  SHFL.IDX PT, R9, R13, RZ, 0x1c1f ;  /* 0x001c1fff0d097589 */ /* 0x000fe800000e0000 */
[----:B------:R-:W-:Y:S04]  /*8510*/  SHFL.IDX PT, R10, R12, 0x1, 0x1c1f ;  /* 0x003c1f000c0a7f89 */ /* 0x000fe800000e0000 */
[----:B------:R-:W-:Y:S01]  /*8520*/  SHFL.IDX PT, R11, R13, 0x1, 0x1c1f ;  /* 0x003c1f000d0b7f89 */ /* 0x000fe200000e0000 */
[----:B0-----:R-:W-:-:S05]  /*8530*/  VIADD R22, R8, 0xffffff80 ;  /* 0xffffff8008167836 */ /* 0x001fca0000000000 */
[----:B------:R-:W-:-:S04]  /*8540*/  SHF.R.S32.HI R15, RZ, 0x1f, R22 ;  /* 0x0000001fff0f7819 */ /* 0x000fc80000011416 */
[----:B------:R-:W-:Y:S01]  /*8550*/  LEA.HI R15, R15, R22, RZ, 0x7 ;  /* 0x000000160f0f7211 */ /* 0x000fe200078f38ff */
[----:B------:R-:W0:Y:S03]  /*8560*/  SHFL.IDX PT, R8, R12, RZ, 0x1c1f ;  /* 0x001c1fff0c087589 */ /* 0x000e2600000e0000 */
[----:B------:R-:W-:Y:S01]  /*8570*/  LOP3.LUT R15, R15, 0xffffff80, RZ, 0xc0, !PT ;  /* 0xffffff800f0f7812 */ /* 0x000fe200078ec0ff */
[----:B-----5:R-:W-:-:S04]  /*8580*/  IMAD R3, R3, R0, RZ ;  /* 0x0000000003037224 */ /* 0x020fc800078e02ff */
[----:B------:R-:W-:-:S05]  /*8590*/  IMAD.IADD R15, R22, 0x1, -R15 ;  /* 0x00000001160f7824 */ /* 0x000fca00078e0a0f */
[----:B------:R-:W-:Y:S01]  /*85a0*/  LOP3.LUT P0, RZ, R15, 0x3, RZ, 0xc0, !PT ;  /* 0x000000030fff7812 */ /* 0x000fe2000780c0ff */
[----:B--2---:R-:W-:-:S04]  /*85b0*/  IMAD R14, R68, 0xc0, R14 ;  /* 0x000000c0440e7824 */ /* 0x004fc800078e020e */
[C---:B------:R-:W-:Y:S01]  /*85c0*/  VIADD R22, R14.reuse, 0x8 ;  /* 0x000000080e167836 */ /* 0x040fe20000000000 */
[----:B------:R-:W-:-:S04]  /*85d0*/  ISETP.GE.OR P1, PT, R14, R3, P0 ;  /* 0x000000030e00720c */ /* 0x000fc80000726670 */
[----:B------:R-:W-:-:S09]  /*85e0*/  ISETP.GE.OR P0, PT, R22, R3, P0 ;  /* 0x000000031600720c */ /* 0x000fd20000706670 */
[----:B0-----:R0:W-:Y:S04]  /*85f0*/  @!P1 ST.E desc[UR40][R8.64], R59 ;  /* 0x0000003b08009985 */ /* 0x0011e8000c101928 */
[----:B------:R0:W-:Y:S01]  /*8600*/  @!P0 ST.E desc[UR40][R10.64], R58 ;  /* 0x0000003a0a008985 */ /* 0x0001e2000c101928 */
[----:B------:R-:W-:Y:S05]  /*8610*/  @P3 BRA `(.L_x_195) ;  /* 0x0000000400cc3947 */ /* 0x000fea0003800000 */
[----:B------:R-:W0:Y:S01]  /*8620*/  LDL R60, [R1+0x8] ;  /* 0x00000800013c7983 */ /* 0x000e220000100800 */
[----:B------:R-:W1:Y:S01]  /*8630*/  @P4 LDC R33, c[0x0][0xbec] ;  /* 0x0002fb00ff214b82 */ /* 0x000e620000000800 */
[----:B------:R-:W-:Y:S01]  /*8640*/  ULDC.64 UR4, c[0x0][0xaa0] ;  /* 0x0002a80000047ab9 */ /* 0x000fe20000000a00 */
[----:B------:R-:W2:Y:S01]  /*8650*/  S2R R15, SR_TID.X ;  /* 0x00000000000f7919 */ /* 0x000ea20000002100 */
[----:B------:R-:W3:Y:S05]  /*8660*/  LDL R37, [R1+0x64] ;  /* 0x0000640001257983 */ /* 0x000eea0000100800 */
[----:B------:R-:W4:Y:S01]  /*8670*/  @P4 LDC R35, c[0x0][0xbf0] ;  /* 0x0002fc00ff234b82 */ /* 0x000f220000000800 */
[----:B--2---:R-:W-:-:S05]  /*8680*/  VIADD R62, R15, 0xffffff80 ;  /* 0xffffff800f3e7836 */ /* 0x004fca0000000000 */
[----:B------:R-:W-:-:S04]  /*8690*/  SHF.R.S32.HI R61, RZ, 0x1f, R62 ;  /* 0x0000001fff3d7819 */ /* 0x000fc8000001143e */
[----:B------:R-:W-:-:S04]  /*86a0*/  LEA.HI R61, R61, R62, RZ, 0x3 ;  /* 0x0000003e3d3d7211 */ /* 0x000fc800078f18ff */
[----:B------:R-:W-:Y:S02]  /*86b0*/  SHF.R.S32.HI R61, RZ, 0x3, R61 ;  /* 0x00000003ff3d7819 */ /* 0x000fe4000001143d */
[----:B------:R-:W-:-:S04]  /*86c0*/  SHF.R.S32.HI R22, RZ, 0x1f, R62 ;  /* 0x0000001fff167819 */ /* 0x000fc8000001143e */
[----:B------:R-:W-:Y:S01]  /*86d0*/  LEA.HI R22, R22, R62, RZ, 0x3 ;  /* 0x0000003e16167211 */ /* 0x000fe200078f18ff */
[----:B------:R-:W-:-:S03]  /*86e0*/  IMAD R19, R19, UR4, RZ ;  /* 0x0000000413137c24 */ /* 0x000fc6000f8e02ff */
[----:B------:R-:W-:Y:S01]  /*86f0*/  LOP3.LUT R22, R22, 0xfffffff8, RZ, 0xc0, !PT ;  /* 0xfffffff816167812 */ /* 0x000fe200078ec0ff */
[----:B0-----:R-:W-:-:S04]  /*8700*/  IMAD R9, R61, 0x40, R60 ;  /* 0x000000403d097824 */ /* 0x001fc800078e023c */
[----:B------:R-:W-:-:S03]  /*8710*/  IMAD.WIDE R56, R9, 0x2, R56 ;  /* 0x0000000209387825 */ /* 0x000fc600078e0238 */
[C---:B------:R-:W-:Y:S02]  /*8720*/  IADD3 R25, P0, R56.reuse, 0x1800, RZ ;  /* 0x0000180038197810 */ /* 0x040fe40007f1e0ff */
[C---:B------:R-:W-:Y:S02]  /*8730*/  IADD3 R29, P1, R56.reuse, 0x3000, RZ ;  /* 0x00003000381d7810 */ /* 0x040fe40007f3e0ff */
[----:B------:R-:W-:Y:S02]  /*8740*/  LOP3.LUT R13, R56, 0x380, RZ, 0xc0, !PT ;  /* 0x00000380380d7812 */ /* 0x000fe400078ec0ff */
[----:B------:R-:W-:Y:S02]  /*8750*/  LOP3.LUT R24, R25, 0x380, RZ, 0xc0, !PT ;  /* 0x0000038019187812 */ /* 0x000fe400078ec0ff */
[----:B------:R-:W-:Y:S02]  /*8760*/  LOP3.LUT R28, R29, 0x380, RZ, 0xc0, !PT ;  /* 0x000003801d1c7812 */ /* 0x000fe400078ec0ff */
[----:B------:R-:W-:-:S02]  /*8770*/  SHF.R.U64 R13, R13, 0x3, RZ ;  /* 0x000000030d0d7819 */ /* 0x000fc400000012ff */
[----:B------:R-:W-:Y:S02]  /*8780*/  SHF.R.U64 R24, R24, 0x3, RZ ;  /* 0x0000000318187819 */ /* 0x000fe400000012ff */
[----:B------:R-:W-:Y:S02]  /*8790*/  SHF.R.U64 R28, R28, 0x3, RZ ;  /* 0x000000031c1c7819 */ /* 0x000fe400000012ff */
[----:B------:R-:W-:Y:S01]  /*87a0*/  LOP3.LUT R12, R13, R56, RZ, 0x3c, !PT ;  /* 0x000000380d0c7212 */ /* 0x000fe200078e3cff */
[--C-:B------:R-:W-:Y:S01]  /*87b0*/  IMAD.MOV.U32 R13, RZ, RZ, R57.reuse ;  /* 0x000000ffff0d7224 */ /* 0x100fe200078e0039 */
[----:B------:R-:W-:Y:S01]  /*87c0*/  LOP3.LUT R24, R24, R25, RZ, 0x3c, !PT ;  /* 0x0000001918187212 */ /* 0x000fe200078e3cff */
[--C-:B------:R-:W-:Y:S01]  /*87d0*/  IMAD.X R25, RZ, RZ, R57.reuse, P0 ;  /* 0x000000ffff197224 */ /* 0x100fe200000e0639 */
[----:B------:R-:W-:Y:S01]  /*87e0*/  LOP3.LUT R28, R28, R29, RZ, 0x3c, !PT ;  /* 0x0000001d1c1c7212 */ /* 0x000fe200078e3cff */
[----:B------:R-:W-:Y:S02]  /*87f0*/  IMAD.X R29, RZ, RZ, R57, P1 ;  /* 0x000000ffff1d7224 */ /* 0x000fe400008e0639 */
[----:B------:R-:W2:Y:S04]  /*8800*/  LD.E.128 R12, desc[UR40][R12.64] ;  /* 0x000000280c0c7980 */ /* 0x000ea8000c101d00 */
[----:B------:R-:W2:Y:S04]  /*8810*/  LD.E.128 R24, desc[UR40][R24.64] ;  /* 0x0000002818187980 */ /* 0x000ea8000c101d00 */
[----:B------:R-:W2:Y:S01]  /*8820*/  LD.E.128 R28, desc[UR40][R28.64] ;  /* 0x000000281c1c7980 */ /* 0x000ea2000c101d00 */
[----:B------:R-:W-:-:S02]  /*8830*/  IMAD.IADD R22, R62, 0x1, -R22 ;  /* 0x000000013e167824 */ /* 0x000fc400078e0a16 */
[C---:B------:R-:W-:Y:S02]  /*8840*/  IMAD R19, R4.reuse, UR5, R19 ;  /* 0x0000000504137c24 */ /* 0x040fe4000f8e0213 */
[----:B------:R-:W-:Y:S01]  /*8850*/  IMAD.WIDE.U32 R20, R4, UR4, RZ ;  /* 0x0000000404147c25 */ /* 0x000fe2000f8e00ff */
[----:B------:R-:W-:-:S03]  /*8860*/  ULDC.64 UR4, c[0x0][0xae8] ;  /* 0x0002ba0000047ab9 */ /* 0x000fc60000000a00 */
[----:B------:R-:W-:Y:S02]  /*8870*/  IMAD R4, R22, 0x30, R61 ;  /* 0x0000003016047824 */ /* 0x000fe400078e023d */
[----:B------:R-:W-:Y:S02]  /*8880*/  IMAD.IADD R21, R21, 0x1, R19 ;  /* 0x0000000115157824 */ /* 0x000fe400078e0213 */
[----:B------:R-:W-:Y:S02]  /*8890*/  IMAD R32, R68, 0xc0, R4 ;  /* 0x000000c044207824 */ /* 0x000fe400078e0204 */
[----:B------:R-:W-:Y:S01]  /*88a0*/  IMAD.WIDE.U32 R20, R156, UR4, R20 ;  /* 0x000000049c147c25 */ /* 0x000fe2000f8e0014 */
[----:B------:R-:W-:-:S03]  /*88b0*/  SHF.R.S32.HI R22, RZ, 0x1f, R155 ;  /* 0x0000001fff167819 */ /* 0x000fc6000001149b */
[----:B-1----:R-:W-:-:S04]  /*88c0*/  @P4 IMAD.HI.U32 R4, R32, R33, RZ ;  /* 0x0000002120044227 */ /* 0x002fc800078e00ff */
[----:B------:R-:W-:Y:S01]  /*88d0*/  IMAD R21, R156, UR5, R21 ;  /* 0x000000059c157c24 */ /* 0x000fe2000f8e0215 */
[----:B------:R-:W-:Y:S01]  /*88e0*/  ULDC.64 UR4, c[0x0][0xaf0] ;  /* 0x0002bc0000047ab9 */ /* 0x000fe20000000a00 */
[----:B------:R-:W-:Y:S01]  /*88f0*/  IMAD.MOV.U32 R19, RZ, RZ, R32 ;  /* 0x000000ffff137224 */ /* 0x000fe200078e0020 */
[----:B----4-:R-:W-:Y:S01]  /*8900*/  @P4 SHF.R.U32.HI R19, RZ, R35, R4 ;  /* 0x00000023ff134219 */ /* 0x010fe20000011604 */
[----:B------:R-:W-:Y:S02]  /*8910*/  IMAD R22, R22, UR4, RZ ;  /* 0x0000000416167c24 */ /* 0x000fe4000f8e02ff */
[----:B------:R-:W-:Y:S01]  /*8920*/  IMAD.WIDE.U32 R20, R155, UR4, R20 ;  /* 0x000000049b147c25 */ /* 0x000fe2000f8e0014 */
[----:B------:R-:W-:-:S03]  /*8930*/  SHF.R.S32.HI R4, RZ, 0x1f, R19 ;  /* 0x0000001fff047819 */ /* 0x000fc60000011413 */
[----:B------:R-:W-:Y:S01]  /*8940*/  IMAD R33, R155, UR5, R22 ;  /* 0x000000059b217c24 */ /* 0x000fe2000f8e0216 */
[----:B------:R-:W-:Y:S01]  /*8950*/  ULDC.64 UR4, c[0x0][0xae0] ;  /* 0x0002b80000047ab9 */ /* 0x000fe20000000a00 */
[----:B------:R-:W-:Y:S02]  /*8960*/  IMAD.MOV R35, RZ, RZ, -R19 ;  /* 0x000000ffff237224 */ /* 0x000fe400078e0a13 */
[----:B------:R-:W-:Y:S02]  /*8970*/  IMAD.IADD R21, R21, 0x1, R33 ;  /* 0x0000000115157824 */ /* 0x000fe400078e0221 */
[----:B------:R-:W-:Y:S02]  /*8980*/  IMAD R33, R0, R35, R32 ;  /* 0x0000002300217224 */ /* 0x000fe400078e0220 */
[----:B------:R-:W-:Y:S02]  /*8990*/  IMAD R4, R4, UR4, RZ ;  /* 0x0000000404047c24 */ /* 0x000fe4000f8e02ff */
[----:B------:R-:W-:Y:S01]  /*89a0*/  IMAD.WIDE.U32 R20, R19, UR4, R20 ;  /* 0x0000000413147c25 */ /* 0x000fe2000f8e0014 */
[----:B------:R-:W-:-:S03]  /*89b0*/  SHF.R.S32.HI R0, RZ, 0x1f, R33 ;  /* 0x0000001fff007819 */ /* 0x000fc60000011421 */
[----:B------:R-:W-:Y:S01]  /*89c0*/  IMAD R35, R19, UR5, R4 ;  /* 0x0000000513237c24 */ /* 0x000fe2000f8e0204 */
[----:B------:R-:W-:Y:S02]  /*89d0*/  ULDC.64 UR4, c[0x0][0xad8] ;  /* 0x0002b60000047ab9 */ /* 0x000fe40000000a00 */
[----:B------:R-:W-:Y:S02]  /*89e0*/  IMAD R0, R0, UR4, RZ ;  /* 0x0000000400007c24 */ /* 0x000fe4000f8e02ff */
[----:B------:R-:W-:Y:S01]  /*89f0*/  IMAD.IADD R21, R21, 0x1, R35 ;  /* 0x0000000115157824 */ /* 0x000fe200078e0223 */
[----:B------:R-:W-:Y:S01]  /*8a00*/  IADD3 R11, P0, R56, 0x4800, RZ ;  /* 0x00004800380b7810 */ /* 0x000fe20007f1e0ff */
[C---:B------:R-:W-:Y:S02]  /*8a10*/  IMAD R19, R33.reuse, UR5, R0 ;  /* 0x0000000521137c24 */ /* 0x040fe4000f8e0200 */
[----:B------:R-:W-:Y:S01]  /*8a20*/  IMAD.WIDE.U32 R20, R33, UR4, R20 ;  /* 0x0000000421147c25 */ /* 0x000fe2000f8e0014 */
[----:B------:R-:W-:Y:S01]  /*8a30*/  LOP3.LUT R8, R11, 0x380, RZ, 0xc0, !PT ;  /* 0x000003800b087812 */ /* 0x000fe200078ec0ff */
[----:B------:R-:W-:-:S02]  /*8a40*/  ULDC.64 UR4, c[0x0][0xa80] ;  /* 0x0002a00000047ab9 */ /* 0x000fc40000000a00 */
[----:B------:R-:W-:Y:S01]  /*8a50*/  IMAD.X R9, RZ, RZ, R57, P0 ;  /* 0x000000ffff097224 */ /* 0x000fe200000e0639 */
[----:B------:R-:W-:Y:S01]  /*8a60*/  LEA R22, P0, R20, UR4, 0x1 ;  /* 0x0000000414167c11 */ /* 0x000fe2000f8008ff */
[----:B------:R-:W-:Y:S01]  /*8a70*/  IMAD.IADD R19, R21, 0x1, R19 ;  /* 0x0000000115137824 */ /* 0x000fe200078e0213 */
[----:B------:R-:W-:Y:S01]  /*8a80*/  SHF.R.U64 R8, R8, 0x3, RZ ;  /* 0x0000000308087819 */ /* 0x000fe200000012ff */
[----:B------:R-:W-:Y:S01]  /*8a90*/  IMAD R36, R68, 0xc0, R61 ;  /* 0x000000c044247824 */ /* 0x000fe200078e023d */
[----:B------:R-:W-:Y:S02]  /*8aa0*/  ULDC UR4, c[0x0][0xac8] ;  /* 0x0002b20000047ab9 */ /* 0x000fe40000000800 */
[----:B------:R-:W-:Y:S01]  /*8ab0*/  LEA.HI.X R19, R20, UR5, R19, 0x1, P0 ;  /* 0x0000000514137c11 */ /* 0x000fe200080f0c13 */
[----:B------:R-:W-:Y:S01]  /*8ac0*/  SHFL.IDX PT, R32, R22, 0x1, 0x181f ;  /* 0x00381f0016207f89 */ /* 0x000fe200000e0000 */
[----:B------:R-:W-:-:S03]  /*8ad0*/  LOP3.LUT R8, R8, R11, RZ, 0x3c, !PT ;  /* 0x0000000b08087212 */ /* 0x000fc600078e3cff */
[----:B------:R-:W0:Y:S04]  /*8ae0*/  SHFL.IDX PT, R20, R22, RZ, 0x181f ;  /* 0x00181fff16147589 */ /* 0x000e2800000e0000 */
[----:B------:R-:W1:Y:S01]  /*8af0*/  SHFL.IDX PT, R34, R22, 0x2, 0x181f ;  /* 0x00581f0016227f89 */ /* 0x000e6200000e0000 */
[----:B------:R-:W-:-:S03]  /*8b00*/  ISETP.GE.AND P0, PT, R60, UR4, PT ;  /* 0x000000043c007c0c */ /* 0x000fc6000bf06270 */
[----:B------:R-:W3:Y:S01]  /*8b10*/  SHFL.IDX PT, R21, R19, RZ, 0x181f ;  /* 0x00181fff13157589 */ /* 0x000ee200000e0000 */
[----:B------:R-:W-:-:S03]  /*8b20*/  VIADD R0, R36, 0x30 ;  /* 0x0000003024007836 */ /* 0x000fc60000000000 */
[----:B------:R-:W4:Y:S01]  /*8b30*/  SHFL.IDX PT, R33, R19, 0x1, 0x181f ;  /* 0x00381f0013217f89 */ /* 0x000f2200000e0000 */
[----:B------:R-:W-:-:S03]  /*8b40*/  VIADD R4, R36, 0x60 ;  /* 0x0000006024047836 */ /* 0x000fc60000000000 */
[----:B------:R-:W4:Y:S04]  /*8b50*/  SHFL.IDX PT, R35, R19, 0x2, 0x181f ;  /* 0x00581f0013237f89 */ /* 0x000f2800000e0000 */
[----:B------:R-:W5:Y:S01]  /*8b60*/  LD.E.128 R8, desc[UR40][R8.64] ;  /* 0x0000002808087980 */ /* 0x000f62000c101d00 */
[-C--:B------:R-:W-:Y:S01]  /*8b70*/  ISETP.GE.OR P1, PT, R36, R3.reuse, P0 ;  /* 0x000000032400720c */ /* 0x080fe20000726670 */
[----:B------:R-:W-:Y:S01]  /*8b80*/  @!PT LDS RZ, [RZ] ;  /* 0x00000000fffff984 */ /* 0x000fe20000000800 */
[----:B------:R-:W-:Y:S01]  /*8b90*/  @!PT LDS RZ, [RZ] ;  /* 0x00000000fffff984 */ /* 0x000fe20000000800 */
[----:B------:R-:W-:Y:S01]  /*8ba0*/  @!PT LDS RZ, [RZ] ;  /* 0x00000000fffff984 */ /* 0x000fe20000000800 */
[----:B------:R-:W-:Y:S01]  /*8bb0*/  @!PT LDS RZ, [RZ] ;  /* 0x00000000fffff984 */ /* 0x000fe20000000800 */
[----:B------:R0:W-:Y:S06]  /*8bc0*/  MEMBAR.ALL.CTA ;  /* 0x0000000000007992 */ /* 0x0001ec0000008000 */
[----:B0-----:R-:W0:Y:S01]  /*8bd0*/  FENCE.VIEW.ASYNC.S ;  /* 0x00000000000073c6 */ /* 0x001e220000000000 */
[----:B------:R-:W-:-:S02]  /*8be0*/  ISETP.GE.OR P2, PT, R0, R3, P0 ;  /* 0x000000030000720c */ /* 0x000fc40000746670 */
[----:B------:R-:W-:Y:S01]  /*8bf0*/  ISETP.GE.OR P3, PT, R4, R3, P0 ;  /* 0x000000030400720c */ /* 0x000fe20000766670 */
[----:B------:R-:W-:-:S04]  /*8c00*/  UIADD3 UR4, UR37, 0x30820, URZ ;  /* 0x0003082025047890 */ /* 0x000fc8000fffe03f */
[----:B------:R-:W-:Y:S01]  /*8c10*/  UPRMT UR4, URZ, 0x654, UR4 ;  /* 0x000006543f047896 */ /* 0x000fe20008000004 */
[----:B------:R-:W-:-:S05]  /*8c20*/  @!P1 LEA R20, P4, R60, R20, 0x1 ;  /* 0x000000143c149211 */ /* 0x000fca00078808ff */
[C---:B------:R-:W-:Y:S02]  /*8c30*/  @!P2 LEA R32, P5, R60.reuse, R32, 0x1 ;  /* 0x000000203c20a211 */ /* 0x040fe400078a08ff */
[C---:B-1----:R-:W-:Y:S02]  /*8c40*/  @!P3 LEA R34, P6, R60.reuse, R34, 0x1 ;  /* 0x000000223c22b211 */ /* 0x042fe400078c08ff */
[C-C-:B---3--:R-:W-:Y:S02]  /*8c50*/  @!P1 LEA.HI.X R21, R60.reuse, R21, R37.reuse, 0x1, P4 ;  /* 0x000000153c159211 */ /* 0x148fe400020f0c25 */
[C-C-:B----4-:R-:W-:Y:S02]  /*8c60*/  @!P2 LEA.HI.X R33, R60.reuse, R33, R37.reuse, 0x1, P5 ;  /* 0x000000213c21a211 */ /* 0x150fe400028f0c25 */
[----:B------:R-:W-:Y:S01]  /*8c70*/  @!P3 LEA.HI.X R35, R60, R35, R37, 0x1, P6 ;  /* 0x000000233c23b211 */ /* 0x000fe200030f0c25 */
[----:B0-----:R-:W-:Y:S01]  /*8c80*/  SYNCS.ARRIVE.TRANS64.RED.A1T0 RZ, [UR4], RZ ;  /* 0x000000ffffff79a7 */ /* 0x001fe20008100404 */
[----:B------:R-:W-:-:S05]  /*8c90*/  VIADD R0, R36, 0x90 ;  /* 0x0000009024007836 */ /* 0x000fca0000000000 */
[----:B------:R-:W-:Y:S01]  /*8ca0*/  ISETP.GE.OR P0, PT, R0, R3, P0 ;  /* 0x000000030000720c */ /* 0x000fe20000706670 */
[----:B------:R-:W0:Y:S04]  /*8cb0*/  SHFL.IDX PT, R22, R22, 0x3, 0x181f ;  /* 0x00781f0016167f89 */ /* 0x000e2800000e0000 */
[----:B------:R-:W1:Y:S04]  /*8cc0*/  SHFL.IDX PT, R19, R19, 0x3, 0x181f ;  /* 0x00781f0013137f89 */ /* 0x000e6800000e0000 */
[----:B--2---:R2:W-:Y:S04]  /*8cd0*/  @!P1 ST.E.128 desc[UR40][R20.64], R12 ;  /* 0x0000000c14009985 */ /* 0x0045e8000c101d28 */
[----:B------:R2:W-:Y:S04]  /*8ce0*/  @!P2 ST.E.128 desc[UR40][R32.64], R24 ;  /* 0x000000182000a985 */ /* 0x0005e8000c101d28 */
[----:B------:R2:W-:Y:S01]  /*8cf0*/  @!P3 ST.E.128 desc[UR40][R34.64], R28 ;  /* 0x0000001c2200b985 */ /* 0x0005e2000c101d28 */
[----:B01----:R-:W-:Y:S05]  /*8d00*/  @P0 BRA `(.L_x_196) ;  /* 0x0000001000c00947 */ /* 0x003fea0003800000 */
[----:B--2---:R-:W-:-:S04]  /*8d10*/  LEA R12, P0, R60, R22, 0x1 ;  /* 0x000000163c0c7211 */ /* 0x004fc800078008ff */
[----:B------:R-:W-:-:S05]  /*8d20*/  LEA.HI.X R13, R60, R19, R37, 0x1, P0 ;  /* 0x000000133c0d7211 */ /* 0x000fca00000f0c25 */
[----:B-----5:R0:W-:Y:S01]  /*8d30*/  ST.E.128 desc[UR40][R12.64], R8 ;  /* 0x000000080c007985 */ /* 0x0201e2000c101d28 */
[----:B------:R-:W-:Y:S05]  /*8d40*/  BRA `(.L_x_196) ;  /* 0x0000001000b07947 */ /* 0x000fea0003800000 */
.L_x_195:
[----:B0-----:R-:W0:Y:S01]  /*8d50*/  @P4 LDC R10, c[0x0][0xbec] ;  /* 0x0002fb00ff0a4b82 */ /* 0x001e220000000800 */
[----:B------:R-:W-:Y:S01]  /*8d60*/  ULDC.64 UR4, c[0x0][0xb08] ;  /* 0x0002c20000047ab9 */ /* 0x000fe20000000a00 */
[----:B------:R-:W-:Y:S01]  /*8d70*/  IMAD.MOV.U32 R11, RZ, RZ, R27 ;  /* 0x000000ffff0b7224 */ /* 0x000fe200078e001b */
[----:B------:R1:W5:Y:S01]  /*8d80*/  LDL R67, [R1+0x30] ;  /* 0x0000300001437983 */ /* 0x0003620000100800 */
[----:B------:R-:W-:Y:S01]  /*8d90*/  IMAD R19, R19, UR4, RZ ;  /* 0x0000000413137c24 */ /* 0x000fe2000f8e02ff */
[----:B------:R-:W-:Y:S01]  /*8da0*/  ULDC.64 UR6, c[0x0][0xb30] ;  /* 0x0002cc0000067ab9 */ /* 0x000fe20000000a00 */
[C---:B------:R-:W-:Y:S01]  /*8db0*/  IMAD.WIDE.U32 R8, R4.reuse, UR4, RZ ;  /* 0x0000000404087c25 */ /* 0x040fe2000f8e00ff */
[----:B------:R1:W5:Y:S01]  /*8dc0*/  LDL R65, [R1+0x24] ;  /* 0x0000240001417983 */ /* 0x0003620000100800 */
[----:B------:R-:W2:Y:S02]  /*8dd0*/  @P4 LDC R15, c[0x0][0xbf0] ;  /* 0x0002fc00ff0f4b82 */ /* 0x000ea40000000800 */
[----:B------:R-:W-:Y:S01]  /*8de0*/  IMAD R19, R4, UR5, R19 ;  /* 0x0000000504137c24 */ /* 0x000fe2000f8e0213 */
[----:B------:R-:W-:Y:S01]  /*8df0*/  ULDC.64 UR4, c[0x0][0xb38] ;  /* 0x0002ce0000047ab9 */ /* 0x000fe20000000a00 */
[----:B------:R-:W-:Y:S01]  /*8e00*/  SHF.R.S32.HI R4, RZ, 0x1f, R155 ;  /* 0x0000001fff047819 */ /* 0x000fe2000001149b */
[----:B------:R1:W5:Y:S01]  /*8e10*/  LDL R64, [R1+0x50] ;  /* 0x0000500001407983 */ /* 0x0003620000100800 */
[----:B------:R-:W-:-:S03]  /*8e20*/  IMAD.IADD R9, R9, 0x1, R19 ;  /* 0x0000000109097824 */ /* 0x000fc600078e0213 */
[----:B------:R1:W5:Y:S01]  /*8e30*/  LDL R63, [R1+0x20] ;  /* 0x00002000013f7983 */ /* 0x0003620000100800 */
[----:B------:R-:W-:-:S03]  /*8e40*/  IMAD.WIDE.U32 R8, R156, UR4, R8 ;  /* 0x000000049c087c25 */ /* 0x000fc6000f8e0008 */
[----:B------:R1:W5:Y:S01]  /*8e50*/  LDL R26, [R1+0x1c] ;  /* 0x00001c00011a7983 */ /* 0x0003620000100800 */
[----:B------:R-:W-:Y:S01]  /*8e60*/  IMAD R9, R156, UR5, R9 ;  /* 0x000000059c097c24 */ /* 0x000fe2000f8e0209 */
[----:B------:R-:W-:Y:S01]  /*8e70*/  ULDC.64 UR4, c[0x0][0xb40] ;  /* 0x0002d00000047ab9 */ /* 0x000fe20000000a00 */
[----:B0-----:R-:W-:Y:S01]  /*8e80*/  @P4 IMAD.HI.U32 R10, R27, R10, RZ ;  /* 0x0000000a1b0a4227 */ /* 0x001fe200078e00ff */
[----:B------:R1:W5:Y:S03]  /*8e90*/  LDL R62, [R1+0x48] ;  /* 0x00004800013e7983 */ /* 0x0003660000100800 */
[----:B------:R-:W-:Y:S01]  /*8ea0*/  IMAD R4, R4, UR4, RZ ;  /* 0x0000000404047c24 */ /* 0x000fe2000f8e02ff */
[----:B------:R1:W5:Y:S01]  /*8eb0*/  LDL R61, [R1+0x18] ;  /* 0x00001800013d7983 */ /* 0x0003620000100800 */
[----:B------:R-:W-:Y:S01]  /*8ec0*/  IMAD.WIDE.U32 R8, R155, UR4, R8 ;  /* 0x000000049b087c25 */ /* 0x000fe2000f8e0008 */
[----:B--2---:R-:W-:-:S02]  /*8ed0*/  @P4 SHF.R.U32.HI R11, RZ, R15, R10 ;  /* 0x0000000fff0b4219 */ /* 0x004fc4000001160a */
[----:B------:R1:W5:Y:S01]  /*8ee0*/  LDL R60, [R1+0x44] ;  /* 0x00004400013c7983 */ /* 0x0003620000100800 */
[----:B------:R-:W-:Y:S01]  /*8ef0*/  IMAD R13, R155, UR5, R4 ;  /* 0x000000059b0d7c24 */ /* 0x000fe2000f8e0204 */
[----:B------:R-:W-:Y:S01]  /*8f00*/  ULDC.64 UR4, c[0x0][0xb48] ;  /* 0x0002d20000047ab9 */ /* 0x000fe20000000a00 */
[----:B------:R-:W-:Y:S01]  /*8f10*/  SHF.R.S32.HI R4, RZ, 0x1f, R11 ;  /* 0x0000001fff047819 */ /* 0x000fe2000001140b */
[----:B------:R1:W5:Y:S01]  /*8f20*/  LDL R59, [R1+0x14] ;  /* 0x00001400013b7983 */ /* 0x0003620000100800 */
[----:B------:R-:W-:Y:S02]  /*8f30*/  IMAD.IADD R9, R9, 0x1, R13 ;  /* 0x0000000109097824 */ /* 0x000fe400078e020d */
[----:B------:R-:W-:Y:S01]  /*8f40*/  IMAD.MOV R13, RZ, RZ, -R11 ;  /* 0x000000ffff0d7224 */ /* 0x000fe200078e0a0b */
[----:B------:R1:W5:Y:S01]  /*8f50*/  LDL R58, [R1+0x40] ;  /* 0x00004000013a7983 */ /* 0x0003620000100800 */
[----:B------:R-:W-:-:S03]  /*8f60*/  IMAD.WIDE.U32 R8, R66, UR4, R8 ;  /* 0x0000000442087c25 */ /* 0x000fc6000f8e0008 */
[----:B------:R1:W5:Y:S01]  /*8f70*/  LDL R57, [R1+0x10] ;  /* 0x0000100001397983 */ /* 0x0003620000100800 */
[----:B------:R-:W-:Y:S02]  /*8f80*/  IMAD R13, R0, R13, R27 ;  /* 0x0000000d000d7224 */ /* 0x000fe400078e021b */
[----:B------:R-:W-:Y:S01]  /*8f90*/  IMAD R9, R66, UR5, R9 ;  /* 0x0000000542097c24 */ /* 0x000fe2000f8e0209 */
[----:B------:R1:W5:Y:S01]  /*8fa0*/  LDL R27, [R1+0x4c] ;  /* 0x00004c00011b7983 */ /* 0x0003620000100800 */
[----:B------:R-:W-:-:S03]  /*8fb0*/  IMAD R4, R4, UR6, RZ ;  /* 0x0000000604047c24 */ /* 0x000fc6000f8e02ff */
[----:B------:R1:W5:Y:S04]  /*8fc0*/  LDL R66, [R1+0x54] ;  /* 0x0000540001427983 */ /* 0x0003680000100800 */
[----:B------:R1:W5:Y:S04]  /*8fd0*/  LDL R56, [R1+0x3c] ;  /* 0x00003c0001387983 */ /* 0x0003680000100800 */
[----:B------:R1:W5:Y:S01]  /*8fe0*/  LDL R19, [R1+0xc] ;  /* 0x00000c0001137983 */ /* 0x0003620000100800 */
[----:B------:R-:W-:Y:S01]  /*8ff0*/  SHF.R.S32.HI R0, RZ, 0x1f, R13 ;  /* 0x0000001fff007819 */ /* 0x000fe2000001140d */
[----:B------:R-:W-:-:S02]  /*9000*/  IMAD R15, R11, UR7, R4 ;  /* 0x000000070b0f7c24 */ /* 0x000fc4000f8e0204 */
[----:B------:R-:W-:Y:S01]  /*9010*/  IMAD.WIDE.U32 R8, R11, UR6, R8 ;  /* 0x000000060b087c25 */ /* 0x000fe2000f8e0008 */
[----:B------:R-:W-:-:S03]  /*9020*/  ULDC.64 UR6, c[0x0][0xb28] ;  /* 0x0002ca0000067ab9 */ /* 0x000fc60000000a00 */
[----:B------:R-:W-:Y:S02]  /*9030*/  IMAD R0, R0, UR6, RZ ;  /* 0x0000000600007c24 */ /* 0x000fe4000f8e02ff */
[----:B------:R-:W-:Y:S01]  /*9040*/  IMAD.IADD R9, R9, 0x1, R15 ;  /* 0x0000000109097824 */ /* 0x000fe200078e020f */
[----:B------:R-:W-:Y:S01]  /*9050*/  UIADD3 UR4, UR37, 0x30820, URZ ;  /* 0x0003082025047890 */ /* 0x000fe2000fffe03f */
[C---:B------:R-:W-:Y:S02]  /*9060*/  IMAD R11, R13.reuse, UR7, R0 ;  /* 0x000000070d0b7c24 */ /* 0x040fe4000f8e0200 */
[----:B------:R-:W-:Y:S01]  /*9070*/  IMAD.WIDE.U32 R8, R13, UR6, R8 ;  /* 0x000000060d087c25 */ /* 0x000fe2000f8e0008 */
[----:B------:R-:W-:Y:S01]  /*9080*/  ISETP.GE.AND P0, PT, R14, R3, PT ;  /* 0x000000030e00720c */ /* 0x000fe20003f06270 */
[----:B------:R-:W-:Y:S01]  /*9090*/  ULDC.64 UR6, c[0x0][0xb00] ;  /* 0x0002c00000067ab9 */ /* 0x000fe20000000a00 */
[----:B------:R-:W-:Y:S01]  /*90a0*/  UPRMT UR4, URZ, 0x654, UR4 ;  /* 0x000006543f047896 */ /* 0x000fe20008000004 */
[----:B------:R-:W-:Y:S01]  /*90b0*/  IMAD.IADD R9, R9, 0x1, R11 ;  /* 0x0000000109097824 */ /* 0x000fe200078e020b */
[----:B------:R-:W-:-:S04]  /*90c0*/  LEA R0, P1, R8, UR6, 0x2 ;  /* 0x0000000608007c11 */ /* 0x000fc8000f8210ff */
[----:B------:R-:W-:Y:S01]  /*90d0*/  LEA.HI.X R4, R8, UR7, R9, 0x2, P1 ;  /* 0x0000000708047c11 */ /* 0x000fe200088f1409 */
[----:B------:R1:W0:Y:S01]  /*90e0*/  SHFL.IDX PT, R10, R0, RZ, 0x1c1f ;  /* 0x001c1fff000a7589 */ /* 0x00022200000e0000 */
[----:B------:R-:W-:Y:S01]  /*90f0*/  BSSY B1, `(.L_x_197) ;  /* 0x0000024000017945 */ /* 0x000fe20003800000 */
[----:B------:R-:W-:Y:S02]  /*9100*/  SYNCS.ARRIVE.TRANS64.RED.A1T0 RZ, [UR4], RZ ;  /* 0x000000ffffff79a7 */ /* 0x000fe40008100404 */
[----:B------:R1:W2:Y:S01]  /*9110*/  SHFL.IDX PT, R11, R4, RZ, 0x1c1f ;  /* 0x001c1fff040b7589 */ /* 0x0002a200000e0000 */
[----:B------:R-:W-:Y:S05]  /*9120*/  @P0 BRA `(.L_x_198) ;  /* 0x0000000000800947 */ /* 0x000fea0003800000 */
[----:B------:R-:W-:Y:S02]  /*9130*/  ULDC UR4, c[0x0][0xac8] ;  /* 0x0002b20000047ab9 */ /* 0x000fe40000000800 */
[----:B-----5:R-:W-:Y:S02]  /*9140*/  ISETP.GE.AND P1, PT, R65, UR4, PT ;  /* 0x0000000441007c0c */ /* 0x020fe4000bf26270 */
[----:B------:R-:W-:Y:S02]  /*9150*/  ISETP.GE.AND P0, PT, R67, UR4, PT ;  /* 0x0000000443007c0c */ /* 0x000fe4000bf06270 */
[----:B------:R-:W-:Y:S02]  /*9160*/  ISETP.GE.AND P5, PT, R63, UR4, PT ;  /* 0x000000043f007c0c */ /* 0x000fe4000bfa6270 */
[----:B------:R-:W-:-:S07]  /*9170*/  ISETP.GE.AND P3, PT, R26, UR4, PT ;  /* 0x000000041a007c0c */ /* 0x000fce000bf66270 */
[-C--:B0-----:R-:W-:Y:S02]  /*9180*/  @!P1 LEA R12, P2, R65, R10.reuse, 0x2 ;  /* 0x0000000a410c9211 */ /* 0x081fe400078410ff */
[----:B--2---:R-:W-:Y:S02]  /*9190*/  @!P0 IMAD.WIDE R8, R67, 0x4, R10 ;  /* 0x0000000443088825 */ /* 0x004fe400078e020a */
[----:B------:R-:W-:Y:S02]  /*91a0*/  @!P1 LEA.HI.X R13, R65, R11, R66, 0x2, P2 ;  /* 0x0000000b410d9211 */ /* 0x000fe400010f1442 */
[----:B------:R-:W-:Y:S01]  /*91b0*/  ISETP.GE.AND P2, PT, R61, UR4, PT ;  /* 0x000000043d007c0c */ /* 0x000fe2000bf46270 */
[----:B------:R0:W-:Y:S01]  /*91c0*/  @!P0 ST.E.64 desc[UR40][R8.64], R20 ;  /* 0x0000001408008985 */ /* 0x0001e2000c101b28 */
[----:B------:R-:W-:Y:S02]  /*91d0*/  @!P5 LEA R14, P4, R63, R10, 0x2 ;  /* 0x0000000a3f0ed211 */ /* 0x000fe400078810ff */
[----:B------:R-:W-:Y:S01]  /*91e0*/  ISETP.GE.AND P0, PT, R57, UR4, PT ;  /* 0x0000000439007c0c */ /* 0x000fe2000bf06270 */
[----:B------:R2:W-:Y:S01]  /*91f0*/  @!P1 ST.E.64 desc[UR40][R12.64], R28 ;  /* 0x0000001c0c009985 */ /* 0x0005e2000c101b28 */
[----:B------:R-:W-:-:S02]  /*9200*/  ISETP.GE.AND P1, PT, R59, UR4, PT ;  /* 0x000000043b007c0c */ /* 0x000fc4000bf26270 */
[-C--:B------:R-:W-:Y:S02]  /*9210*/  @!P5 LEA.HI.X R15, R63, R11.reuse, R64, 0x2, P4 ;  /* 0x0000000b3f0fd211 */ /* 0x080fe400020f1440 */
[----:B------:R-:W-:Y:S02]  /*9220*/  ISETP.GE.AND P4, PT, R19, UR4, PT ;  /* 0x0000000413007c0c */ /* 0x000fe4000bf86270 */
[CC--:B------:R-:W-:Y:S01]  /*9230*/  @!P3 LEA R24, P6, R26.reuse, R10.reuse, 0x2 ;  /* 0x0000000a1a18b211 */ /* 0x0c0fe200078c10ff */
[----:B------:R3:W-:Y:S01]  /*9240*/  @!P5 ST.E.64 desc[UR40][R14.64], R30 ;  /* 0x0000001e0e00d985 */ /* 0x0007e2000c101b28 */
[----:B0-----:R-:W-:Y:S02]  /*9250*/  @!P2 LEA R8, P5, R61, R10, 0x2 ;  /* 0x0000000a3d08a211 */ /* 0x001fe400078a10ff */
[----:B------:R-:W-:-:S03]  /*9260*/  @!P3 LEA.HI.X R25, R26, R11, R27, 0x2, P6 ;  /* 0x0000000b1a19b211 */ /* 0x000fc600030f141b */
[-C--:B--2---:R-:W-:Y:S02]  /*9270*/  @!P1 LEA R12, P6, R59, R10.reuse, 0x2 ;  /* 0x0000000a3b0c9211 */ /* 0x084fe400078c10ff */
[-C--:B------:R-:W-:Y:S01]  /*9280*/  @!P2 LEA.HI.X R9, R61, R11.reuse, R62, 0x2, P5 ;  /* 0x0000000b3d09a211 */ /* 0x080fe200028f143e */
[----:B------:R3:W-:Y:S01]  /*9290*/  @!P3 ST.E.64 desc[UR40][R24.64], R32 ;  /* 0x000000201800b985 */ /* 0x0007e2000c101b28 */
[-C--:B------:R-:W-:Y:S02]  /*92a0*/  @!P0 LEA R20, P3, R57, R10.reuse, 0x2 ;  /* 0x0000000a39148211 */ /* 0x080fe400078610ff */
[----:B------:R-:W-:Y:S01]  /*92b0*/  @!P4 LEA R10, P5, R19, R10, 0x2 ;  /* 0x0000000a130ac211 */ /* 0x000fe200078a10ff */
[----:B------:R3:W-:Y:S01]  /*92c0*/  @!P2 ST.E.64 desc[UR40][R8.64], R34 ;  /* 0x000000220800a985 */ /* 0x0007e2000c101b28 */
[-C--:B------:R-:W-:Y:S02]  /*92d0*/  @!P1 LEA.HI.X R13, R59, R11.reuse, R60, 0x2, P6 ;  /* 0x0000000b3b0d9211 */ /* 0x080fe400030f143c */
[----:B------:R-:W-:-:S02]  /*92e0*/  @!P0 LEA.HI.X R21, R57, R11, R58, 0x2, P3 ;  /* 0x0000000b39158211 */ /* 0x000fc400018f143a */
[----:B------:R-:W-:Y:S01]  /*92f0*/  @!P4 LEA.HI.X R11, R19, R11, R56, 0x2, P5 ;  /* 0x0000000b130bc211 */ /* 0x000fe200028f1438 */
[----:B------:R3:W-:Y:S04]  /*9300*/  @!P1 ST.E.64 desc[UR40][R12.64], R36 ;  /* 0x000000240c009985 */ /* 0x0007e8000c101b28 */
[----:B------:R3:W-:Y:S04]  /*9310*/  @!P0 ST.E.64 desc[UR40][R20.64], R38 ;  /* 0x0000002614008985 */ /* 0x0007e8000c101b28 */
[----:B------:R3:W-:Y:S02]  /*9320*/  @!P4 ST.E.64 desc[UR40][R10.64], R40 ;  /* 0x000000280a00c985 */ /* 0x0007e4000c101b28 */
.L_x_198:
[----:B------:R-:W-:Y:S05]  /*9330*/  BSYNC B1 ;  /* 0x0000000000017941 */ /* 0x000fea0003800000 */
.L_x_197:
[----:B------:R-:W-:Y:S01]  /*9340*/  ISETP.GE.AND P0, PT, R22, R3, PT ;  /* 0x000000031600720c */ /* 0x000fe20003f06270 */
[----:B--23--:R2:W3:Y:S04]  /*9350*/  SHFL.IDX PT, R11, R4, 0x1, 0x1c1f ;  /* 0x003c1f00040b7f89 */ /* 0x00c4e800000e0000 */
[----:B0-----:R2:W0:Y:S08]  /*9360*/  SHFL.IDX PT, R10, R0, 0x1, 0x1c1f ;  /* 0x003c1f00000a7f89 */ /* 0x00143000000e0000 */
[----:B--2---:R-:W-:Y:S05]  /*9370*/  @P0 BRA `(.L_x_196) ;  /* 0x0000000c00240947 */ /* 0x004fea0003800000 */
[----:B------:R-:W-:Y:S02]  /*9380*/  ULDC UR4, c[0x0][0xac8] ;  /* 0x0002b20000047ab9 */ /* 0x000fe40000000800 */
[----:B-----5:R-:W-:Y:S02]  /*9390*/  ISETP.GE.AND P0, PT, R67, UR4, PT ;  /* 0x0000000443007c0c */ /* 0x020fe4000bf06270 */
[----:B------:R-:W-:Y:S02]  /*93a0*/  ISETP.GE.AND P5, PT, R65, UR4, PT ;  /* 0x0000000441007c0c */ /* 0x000fe4000bfa6270 */
[----:B------:R-:W-:Y:S02]  /*93b0*/  ISETP.GE.AND P3, PT, R63, UR4, PT ;  /* 0x000000043f007c0c */ /* 0x000fe4000bf66270 */
[----:B------:R-:W-:Y:S02]  /*93c0*/  ISETP.GE.AND P2, PT, R26, UR4, PT ;  /* 0x000000041a007c0c */ /* 0x000fe4000bf46270 */
[----:B------:R-:W-:-:S05]  /*93d0*/  ISETP.GE.AND P1, PT, R61, UR4, PT ;  /* 0x000000043d007c0c */ /* 0x000fca000bf26270 */
[----:B0--3--:R-:W-:Y:S02]  /*93e0*/  @!P0 IMAD.WIDE R8, R67, 0x4, R10 ;  /* 0x0000000443088825 */ /* 0x009fe400078e020a */
[-C--:B------:R-:W-:Y:S02]  /*93f0*/  @!P5 LEA R12, P4, R65, R10.reuse, 0x2 ;  /* 0x0000000a410cd211 */ /* 0x080fe400078810ff */
[----:B------:R-:W-:Y:S01]  /*9400*/  @!P3 LEA R14, P6, R63, R10, 0x2 ;  /* 0x0000000a3f0eb211 */ /* 0x000fe200078c10ff */
[----:B------:R0:W-:Y:S01]  /*9410*/  @!P0 ST.E.64 desc[UR40][R8.64], R42 ;  /* 0x0000002a08008985 */ /* 0x0001e2000c101b28 */
[----:B------:R-:W-:Y:S02]  /*9420*/  ISETP.GE.AND P0, PT, R59, UR4, PT ;  /* 0x000000043b007c0c */ /* 0x000fe4000bf06270 */
[----:B------:R-:W-:Y:S02]  /*9430*/  @!P5 LEA.HI.X R13, R65, R11, R66, 0x2, P4 ;  /* 0x0000000b410dd211 */ /* 0x000fe400020f1442 */
[----:B------:R-:W-:-:S02]  /*9440*/  ISETP.GE.AND P4, PT, R57, UR4, PT ;  /* 0x0000000439007c0c */ /* 0x000fc4000bf86270 */
[----:B------:R-:W-:Y:S01]  /*9450*/  @!P3 LEA.HI.X R15, R63, R11, R64, 0x2, P6 ;  /* 0x0000000b3f0fb211 */ /* 0x000fe200030f1440 */
[----:B------:R2:W-:Y:S01]  /*9460*/  @!P5 ST.E.64 desc[UR40][R12.64], R44 ;  /* 0x0000002c0c00d985 */ /* 0x0005e2000c101b28 */
[----:B------:R-:W-:-:S03]  /*9470*/  @!P2 LEA R20, P5, R26, R10, 0x2 ;  /* 0x0000000a1a14a211 */ /* 0x000fc600078a10ff */
[----:B------:R2:W-:Y:S01]  /*9480*/  @!P3 ST.E.64 desc[UR40][R14.64], R46 ;  /* 0x0000002e0e00b985 */ /* 0x0005e2000c101b28 */
[-C--:B------:R-:W-:Y:S02]  /*9490*/  @!P2 LEA.HI.X R21, R26, R11.reuse, R27, 0x2, P5 ;  /* 0x0000000b1a15a211 */ /* 0x080fe400028f141b */
[-C--:B0-----:R-:W-:Y:S02]  /*94a0*/  @!P1 LEA R8, P6, R61, R10.reuse, 0x2 ;  /* 0x0000000a3d089211 */ /* 0x081fe400078c10ff */
[-C--:B------:R-:W-:Y:S01]  /*94b0*/  @!P0 LEA R24, P3, R59, R10.reuse, 0x2 ;  /* 0x0000000a3b188211 */ /* 0x080fe200078610ff */
[----:B------:R2:W-:Y:S01]  /*94c0*/  @!P2 ST.E.64 desc[UR40][R20.64], R48 ;  /* 0x000000301400a985 */ /* 0x0005e2000c101b28 */
[----:B------:R-:W-:Y:S02]  /*94d0*/  @!P4 LEA R26, P5, R57, R10, 0x2 ;  /* 0x0000000a391ac211 */ /* 0x000fe400078a10ff */
[-C--:B------:R-:W-:Y:S02]  /*94e0*/  @!P1 LEA.HI.X R9, R61, R11.reuse, R62, 0x2, P6 ;  /* 0x0000000b3d099211 */ /* 0x080fe400030f143e */
[----:B------:R-:W-:-:S02]  /*94f0*/  @!P0 LEA.HI.X R25, R59, R11, R60, 0x2, P3 ;  /* 0x0000000b3b198211 */ /* 0x000fc400018f143c */
[----:B------:R-:W-:Y:S01]  /*9500*/  @!P4 LEA.HI.X R27, R57, R11, R58, 0x2, P5 ;  /* 0x0000000b391bc211 */ /* 0x000fe200028f143a */
[----:B------:R2:W-:Y:S04]  /*9510*/  @!P1 ST.E.64 desc[UR40][R8.64], R50 ;  /* 0x0000003208009985 */ /* 0x0005e8000c101b28 */
[----:B------:R2:W-:Y:S01]  /*9520*/  @!P0 ST.E.64 desc[UR40][R24.64], R52 ;  /* 0x0000003418008985 */ /* 0x0005e2000c101b28 */
[----:B------:R-:W-:-:S03]  /*9530*/  ISETP.GE.AND P0, PT, R19, UR4, PT ;  /* 0x0000000413007c0c */ /* 0x000fc6000bf06270 */
[----:B------:R2:W-:Y:S10]  /*9540*/  @!P4 ST.E.64 desc[UR40][R26.64], R54 ;  /* 0x000000361a00c985 */ /* 0x0005f4000c101b28 */
[----:B------:R-:W-:Y:S05]  /*9550*/  @P0 BRA `(.L_x_196) ;  /* 0x0000000800ac0947 */ /* 0x000fea0003800000 */
[----:B--2---:R-:W-:-:S04]  /*9560*/  LEA R8, P0, R19, R10, 0x2 ;  /* 0x0000000a13087211 */ /* 0x004fc800078010ff */
[----:B------:R-:W-:-:S05]  /*9570*/  LEA.HI.X R9, R19, R11, R56, 0x2, P0 ;  /* 0x0000000b13097211 */ /* 0x000fca00000f1438 */
[----:B------:R4:W-:Y:S01]  /*9580*/  ST.E.64 desc[UR40][R8.64], R150 ;  /* 0x0000009608007985 */ /* 0x0009e2000c101b28 */
[----:B------:R-:W-:Y:S05]  /*9590*/  BRA `(.L_x_196) ;  /* 0x00000008009c7947 */ /* 0x000fea0003800000 */
.L_x_193:
[----:B------:R-:W2:Y:S01]  /*95a0*/  LDC.64 R10, c[0x0][0xc00] ;  /* 0x00030000ff0a7b82 */ /* 0x000ea20000000a00 */
[----:B------:R-:W-:Y:S01]  /*95b0*/  ULDC.64 UR4, c[0x0][0xc08] ;  /* 0x0003020000047ab9 */ /* 0x000fe20000000a00 */
[----:B------:R-:W-:Y:S01]  /*95c0*/  IMAD.MOV.U32 R3, RZ, RZ, RZ ;  /* 0x000000ffff037224 */ /* 0x000fe200078e00ff */
[----:B------:R-:W-:-:S04]  /*95d0*/  ISETP.NE.U32.AND P0, PT, RZ, UR4, PT ;  /* 0x00000004ff007c0c */ /* 0x000fc8000bf05070 */
[----:B------:R-:W-:Y:S01]  /*95e0*/  ISETP.NE.AND.EX P1, PT, RZ, UR5, PT, P0 ;  /* 0x00000005ff007c0c */ /* 0x000fe2000bf25300 */
[----:B------:R-:W3:Y:S01]  /*95f0*/  LDC.64 R8, c[0x0][0xc00] ;  /* 0x00030000ff087b82 */ /* 0x000ee20000000a00 */
[----:B--2---:R-:W-:-:S04]  /*9600*/  ISETP.NE.U32.AND P0, PT, R10, RZ, PT ;  /* 0x000000ff0a00720c */ /* 0x004fc80003f05070 */
[----:B------:R-:W-:-:S07]  /*9610*/  ISETP.NE.AND.EX P0, PT, R11, RZ, PT, P0 ;  /* 0x000000ff0b00720c */ /* 0x000fce0003f05300 */
[----:B------:R-:W2:Y:S01]  /*9620*/  @P1 LDC.64 R10, c[0x0][0xc08] ;  /* 0x00030200ff0a1b82 */ /* 0x000ea20000000a00 */
[----:B------:R-:W-:Y:S01]  /*9630*/  ULDC UR4, c[0x0][0xa88] ;  /* 0x0002a20000047ab9 */ /* 0x000fe20000000800 */
[----:B---3--:R-:W-:-:S04]  /*9640*/  IMAD.WIDE R12, R155, 0x4, R8 ;  /* 0x000000049b0c7825 */ /* 0x008fc800078e0208 */
[----:B------:R-:W-:Y:S01]  /*9650*/  IMAD.U32 R0, RZ, RZ, UR4 ;  /* 0x00000004ff007e24 */ /* 0x000fe2000f8e00ff */
[----:B------:R3:W5:Y:S01]  /*9660*/  @P0 LDG.E R3, desc[UR40][R12.64] ;  /* 0x000000280c030981 */ /* 0x000762000c1e1900 */
[----:B0-----:R-:W0:Y:S01]  /*9670*/  S2R R14, SR_TID.X ;  /* 0x00000000000e7919 */ /* 0x001e220000002100 */
[----:B--2---:R-:W-:-:S05]  /*9680*/  @P1 IMAD.WIDE R8, R155, 0x4, R10 ;  /* 0x000000049b081825 */ /* 0x004fca00078e020a */
[----:B------:R3:W5:Y:S01]  /*9690*/  @P1 LDG.E R0, desc[UR40][R8.64] ;  /* 0x0000002808001981 */ /* 0x000762000c1e1900 */
[----:B------:R-:W-:-:S13]  /*96a0*/  ISETP.NE.AND P2, PT, R157, RZ, PT ;  /* 0x000000ff9d00720c */ /* 0x000fda0003f45270 */
[----:B------:R-:W2:Y:S01]  /*96b0*/  @!P2 LDC R157, c[0x0][0xad4] ;  /* 0x0002b500ff9dab82 */ /* 0x000ea20000000800 */
[----:B0-----:R-:W-:-:S05]  /*96c0*/  VIADD R30, R14, 0xffffff80 ;  /* 0xffffff800e1e7836 */ /* 0x001fca0000000000 */
[----:B------:R-:W-:Y:S02]  /*96d0*/  ISETP.GT.AND P3, PT, R30, 0xbf, PT ;  /* 0x000000bf1e00780c */ /* 0x000fe40003f64270 */
[----:B--2---:R-:W-:Y:S01]  /*96e0*/  ISETP.GT.AND P2, PT, R157, 0x1, PT ;  /* 0x000000019d00780c */ /* 0x004fe20003f44270 */
[----:B---3--:R-:W-:-:S12]  /*96f0*/  @P1 BRA `(.L_x_199) ;  /* 0x0000000000101947 */ /* 0x008fd80003800000 */
[----:B------:R-:W-:Y:S05]  /*9700*/  @!P0 BRA `(.L_x_199) ;  /* 0x00000000000c8947 */ /* 0x000fea0003800000 */
[----:B------:R-:W2:Y:S04]  /*9710*/  LDG.E R9, desc[UR40][R12.64] ;  /* 0x000000280c097981 */ /* 0x000ea8000c1e1900 */
[----:B-----5:R-:W2:Y:S02]  /*9720*/  LDG.E R0, desc[UR40][R12.64+0x4] ;  /* 0x000004280c007981 */ /* 0x020ea4000c1e1900 */
[----:B--2---:R-:W-:-:S07]  /*9730*/  IMAD.IADD R0, R0, 0x1, -R9 ;  /* 0x0000000100007824 */ /* 0x004fce00078e0a09 */
.L_x_199:
[----:B-1----:R-:W2:Y:S01]  /*9740*/  LDL.LU R4, [R1+0x2c] ;  /* 0x00002c0001047983 */ /* 0x002ea20000300800 */
[----:B------:R-:W-:Y:S01]  /*9750*/  BSSY B1, `(.L_x_200) ;  /* 0x0000038000017945 */ /* 0x000fe20003800000 */
[----:B------:R-:W-:Y:S02]  /*9760*/  SEL R155, R155, RZ, !P0 ;  /* 0x000000ff9b9b7207 */ /* 0x000fe40004000000 */
[----:B-----5:R-:W-:Y:S02]  /*9770*/  SHF.R.S32.HI R26, RZ, 0x1f, R3 ;  /* 0x0000001fff1a7819 */ /* 0x020fe40000011403 */
[----:B--2---:R-:W-:Y:S01]  /*9780*/  SEL R28, R4, RZ, !P0 ;  /* 0x000000ff041c7207 */ /* 0x004fe20004000000 */
[----:B------:R-:W-:Y:S06]  /*9790*/  @P3 BRA `(.L_x_201) ;  /* 0x0000000000cc3947 */ /* 0x000fec0003800000 */
[----:B------:R-:W2:Y:S01]  /*97a0*/  LDL R4, [R1+0x4] ;  /* 0x0000040001047983 */ /* 0x000ea20000100800 */
[----:B------:R-:W0:Y:S02]  /*97b0*/  LDC R33, c[0x0][0xbe8] ;  /* 0x0002fa00ff217b82 */ /* 0x000e240000000800 */
[----:B0-----:R-:W-:Y:S02]  /*97c0*/  IMAD R8, R0, R33, RZ ;  /* 0x0000002100087224 */ /* 0x001fe400078e02ff */
[----:B--2---:R-:W-:-:S04]  /*97d0*/  IMAD R4, R4, 0xc0, R14 ;  /* 0x000000c004047824 */ /* 0x004fc800078e020e */
[----:B------:R-:W-:-:S05]  /*97e0*/  VIADD R31, R4, 0xffffff80 ;  /* 0xffffff80041f7836 */ /* 0x000fca0000000000 */
[----:B------:R-:W-:-:S13]  /*97f0*/  ISETP.GE.AND P0, PT, R31, R8, PT ;  /* 0x000000081f00720c */ /* 0x000fda0003f06270 */
[----:B------:R-:W-:Y:S05]  /*9800*/  @P0 BRA `(.L_x_201) ;  /* 0x0000000000b00947 */ /* 0x000fea0003800000 */
[----:B------:R-:W2:Y:S01]  /*9810*/  LDL.LU R32, [R1+0x28] ;  /* 0x0000280001207983 */ /* 0x000ea20000300800 */
[----:B------:R-:W-:Y:S01]  /*9820*/  ISETP.NE.AND P1, PT, R33, 0x1, PT ;  /* 0x000000012100780c */ /* 0x000fe20003f25270 */
[----:B------:R-:W-:Y:S01]  /*9830*/  IMAD.MOV.U32 R22, RZ, RZ, 0x9b8 ;  /* 0x000009b8ff167424 */ /* 0x000fe200078e00ff */
[----:B------:R-:W-:Y:S01]  /*9840*/  ISETP.GT.AND P0, PT, R157, 0x1, PT ;  /* 0x000000019d00780c */ /* 0x000fe20003f04270 */
[----:B------:R-:W0:Y:S01]  /*9850*/  LDC.64 R8, c[0x0][0xba8] ;  /* 0x0002ea00ff087b82 */ /* 0x000e220000000a00 */
[----:B------:R-:W-:Y:S02]  /*9860*/  IMAD.MOV.U32 R19, RZ, RZ, R31 ;  /* 0x000000ffff137224 */ /* 0x000fe400078e001f */
[----:B------:R-:W-:-:S05]  /*9870*/  SEL R22, R22, 0x978, P0 ;  /* 0x0000097816167807 */ /* 0x000fca0000000000 */
[----:B------:R-:W1:Y:S08]  /*9880*/  LDC.64 R12, c[0x0][R22+0x220] ;  /* 0x00008800160c7b82 */ /* 0x000e700000000a00 */
[----:B------:R-:W3:Y:S08]  /*9890*/  @P1 LDC R4, c[0x0][0xbec] ;  /* 0x0002fb00ff041b82 */ /* 0x000ef00000000800 */
[----:B------:R-:W4:Y:S08]  /*98a0*/  LDC.64 R10, c[0x0][R22+0x218] ;  /* 0x00008600160a7b82 */ /* 0x000f300000000a00 */
[----:B------:R-:W5:Y:S01]  /*98b0*/  @P1 LDC R29, c[0x0][0xbf0] ;  /* 0x0002fc00ff1d1b82 */ /* 0x000f620000000800 */
[----:B-1----:R-:W-:-:S02]  /*98c0*/  IMAD R13, R13, R155, RZ ;  /* 0x0000009b0d0d7224 */ /* 0x002fc400078e02ff */
[----:B------:R-:W-:-:S05]  /*98d0*/  IMAD.WIDE.U32 R24, R12, R155, RZ ;  /* 0x0000009b0c187225 */ /* 0x000fca00078e00ff */
[----:B------:R-:W1:Y:S01]  /*98e0*/  LDC.64 R14, c[0x0][R22+0x228] ;  /* 0x00008a00160e7b82 */ /* 0x000e620000000a00 */
[----:B---3--:R-:W-:-:S07]  /*98f0*/  @P1 IMAD.HI.U32 R4, R31, R4, RZ ;  /* 0x000000041f041227 */ /* 0x008fce00078e00ff */
[----:B------:R-:W3:Y:S01]  /*9900*/  LDC.64 R20, c[0x0][R22+0x210] ;  /* 0x0000840016147b82 */ /* 0x000ee20000000a00 */
[-C--:B----4-:R-:W-:Y:S02]  /*9910*/  IMAD R27, R11, R156.reuse, RZ ;  /* 0x0000009c0b1b7224 */ /* 0x090fe400078e02ff */
[----:B------:R-:W-:-:S04]  /*9920*/  IMAD.WIDE.U32 R10, R10, R156, RZ ;  /* 0x0000009c0a0a7225 */ /* 0x000fc800078e00ff */
[----:B------:R-:W-:Y:S01]  /*9930*/  IMAD.IADD R27, R11, 0x1, R27 ;  /* 0x000000010b1b7824 */ /* 0x000fe200078e021b */
[----:B-----5:R-:W-:Y:S01]  /*9940*/  @P1 SHF.R.U32.HI R19, RZ, R29, R4 ;  /* 0x0000001dff131219 */ /* 0x020fe20000011604 */
[----:B------:R-:W-:Y:S01]  /*9950*/  IMAD R29, R12, R28, R13 ;  /* 0x0000001c0c1d7224 */ /* 0x000fe200078e020d */
[----:B0-----:R-:W0:Y:S01]  /*9960*/  @!P0 LDC R8, c[0x0][0xb50] ;  /* 0x0002d400ff088b82 */ /* 0x001e220000000800 */
[----:B------:R-:W-:Y:S02]  /*9970*/  IADD3 R4, P1, P3, R24, R10, R3 ;  /* 0x0000000a18047210 */ /* 0x000fe40007b3e003 */
[----:B------:R-:W-:Y:S02]  /*9980*/  IMAD.MOV R12, RZ, RZ, -R19 ;  /* 0x000000ffff0c7224 */ /* 0x000fe400078e0a13 */
[----:B------:R-:W-:-:S03]  /*9990*/  IMAD.IADD R29, R25, 0x1, R29 ;  /* 0x00000001191d7824 */ /* 0x000fc600078e021d */
[----:B------:R-:W4:Y:S01]  /*99a0*/  @!P0 LDC R9, c[0x0][0xb54] ;  /* 0x0002d500ff098b82 */ /* 0x000f220000000800 */
[----:B--2---:R-:W-:-:S05]  /*99b0*/  SEL R13, R32, RZ, P0 ;  /* 0x000000ff200d7207 */ /* 0x004fca0000000000 */
[----:B-1----:R-:W-:-:S04]  /*99c0*/  IMAD.WIDE.U32 R10, R14, R13, RZ ;  /* 0x0000000d0e0a7225 */ /* 0x002fc800078e00ff */
[----:B------:R-:W-:Y:S02]  /*99d0*/  IMAD R15, R15, R13, RZ ;  /* 0x0000000d0f0f7224 */ /* 0x000fe400078e02ff */
[----:B------:R-:W-:Y:S01]  /*99e0*/  IMAD R13, R33, R12, R31 ;  /* 0x0000000c210d7224 */ /* 0x000fe200078e021f */
[----:B------:R-:W-:Y:S01]  /*99f0*/  IADD3.X R12, R29, R27, R26, P1, P3 ;  /* 0x0000001b1d0c7210 */ /* 0x000fe20000fe641a */
[----:B------:R-:W-:Y:S01]  /*9a00*/  IMAD.IADD R15, R11, 0x1, R15 ;  /* 0x000000010b0f7824 */ /* 0x000fe200078e020f */
[----:B------:R-:W-:Y:S01]  /*9a10*/  IADD3 R10, P0, P1, R19, R4, R10 ;  /* 0x00000004130a7210 */ /* 0x000fe2000791e00a */
[----:B---3--:R-:W-:Y:S01]  /*9a20*/  IMAD R4, R21, R13, RZ ;  /* 0x0000000d15047224 */ /* 0x008fe200078e02ff */
[----:B------:R-:W-:-:S04]  /*9a30*/  SHF.R.S32.HI R19, RZ, 0x1f, R19 ;  /* 0x0000001fff137819 */ /* 0x000fc80000011413 */
[----:B------:R-:W-:Y:S02]  /*9a40*/  IADD3.X R11, R19, R12, R15, P0, P1 ;  /* 0x0000000c130b7210 */ /* 0x000fe400007e240f */
[----:B------:R-:W-:Y:S01]  /*9a50*/  SHF.R.S32.HI R15, RZ, 0x1f, R13 ;  /* 0x0000001fff0f7819 */ /* 0x000fe2000001140d */
[----:B------:R-:W-:-:S04]  /*9a60*/  IMAD.WIDE.U32 R10, R20, R13, R10 ;  /* 0x0000000d140a7225 */ /* 0x000fc800078e000a */
[----:B------:R-:W-:Y:S01]  /*9a70*/  IMAD R15, R20, R15, R4 ;  /* 0x0000000f140f7224 */ /* 0x000fe200078e0204 */
[----:B0-----:R-:W-:-:S03]  /*9a80*/  LEA R8, P0, R10, R8, 0x2 ;  /* 0x000000080a087211 */ /* 0x001fc600078010ff */
[----:B------:R-:W-:Y:S02]  /*9a90*/  IMAD.IADD R4, R11, 0x1, R15 ;  /* 0x000000010b047824 */ /* 0x000fe400078e020f */
[----:B------:R-:W-:-:S03]  /*9aa0*/  IMAD.MOV.U32 R11, RZ, RZ, -0x800000 ;  /* 0xff800000ff0b7424 */ /* 0x000fc600078e00ff */
[----:B----4-:R-:W-:-:S05]  /*9ab0*/  LEA.HI.X R9, R10, R9, R4, 0x2, P0 ;  /* 0x000000090a097211 */ /* 0x010fca00000f1404 */
[----:B------:R0:W-:Y:S02]  /*9ac0*/  STG.E desc[UR40][R8.64], R11 ;  /* 0x0000000b08007986 */ /* 0x0001e4000c101928 */
.L_x_201:
[----:B------:R-:W-:Y:S05]  /*9ad0*/  BSYNC B1 ;  /* 0x0000000000017941 */ /* 0x000fea0003800000 */
.L_x_200:
[----:B------:R-:W-:Y:S05]  /*9ae0*/  @P2 BRA `(.L_x_196) ;  /* 0x0000000400482947 */ /* 0x000fea0003800000 */
[----:B------:R-:W2:Y:S01]  /*9af0*/  LDL R12, [R1+0x8] ;  /* 0x00000800010c7983 */ /* 0x000ea20000100800 */
[----:B------:R-:W1:Y:S03]  /*9b00*/  LDC R15, c[0x0][0xbe8] ;  /* 0x0002fa00ff0f7b82 */ /* 0x000e660000000800 */
[----:B------:R-:W3:Y:S01]  /*9b10*/  LDL R10, [R1+0x64] ;  /* 0x00006400010a7983 */ /* 0x000ee20000100800 */
[--C-:B------:R-:W-:Y:S01]  /*9b20*/  SHF.R.S32.HI R14, RZ, 0x1f, R30.reuse ;  /* 0x0000001fff0e7819 */ /* 0x100fe2000001141e */
[----:B------:R-:W-:Y:S01]  /*9b30*/  ULDC.64 UR4, c[0x0][0xaa0] ;  /* 0x0002a80000047ab9 */ /* 0x000fe20000000a00 */
[----:B------:R-:W-:Y:S01]  /*9b40*/  SHF.R.S32.HI R25, RZ, 0x1f, R30 ;  /* 0x0000001fff197819 */ /* 0x000fe2000001141e */
[----:B------:R-:W4:Y:S01]  /*9b50*/  LDL.LU R20, [R1+0x4] ;  /* 0x0000040001147983 */ /* 0x000f220000300800 */
[-C--:B------:R-:W-:Y:S01]  /*9b60*/  LEA.HI R14, R14, R30.reuse, RZ, 0x3 ;  /* 0x0000001e0e0e7211 */ /* 0x080fe200078f18ff */
[----:B------:R-:W-:Y:S01]  /*9b70*/  IMAD R4, R26, UR4, RZ ;  /* 0x000000041a047c24 */ /* 0x000fe2000f8e02ff */
[----:B------:R-:W-:Y:S01]  /*9b80*/  LEA.HI R25, R25, R30, RZ, 0x3 ;  /* 0x0000001e19197211 */ /* 0x000fe200078f18ff */
[C---:B0-----:R-:W-:Y:S01]  /*9b90*/  IMAD.WIDE.U32 R8, R3.reuse, UR4, RZ ;  /* 0x0000000403087c25 */ /* 0x041fe2000f8e00ff */
[----:B------:R-:W-:Y:S01]  /*9ba0*/  LOP3.LUT R14, R14, 0xfffffff8, RZ, 0xc0, !PT ;  /* 0xfffffff80e0e7812 */ /* 0x000fe200078ec0ff */
[----:B------:R-:W-:Y:S01]  /*9bb0*/  ULDC.64 UR6, c[0x0][0xaf0] ;  /* 0x0002bc0000067ab9 */ /* 0x000fe20000000a00 */
[----:B------:R-:W-:Y:S01]  /*9bc0*/  SHF.R.S32.HI R25, RZ, 0x3, R25 ;  /* 0x00000003ff197819 */ /* 0x000fe20000011419 */
[----:B------:R-:W-:Y:S01]  /*9bd0*/  IMAD R11, R3, UR5, R4 ;  /* 0x00000005030b7c24 */ /* 0x000fe2000f8e0204 */
[----:B------:R-:W-:Y:S01]  /*9be0*/  ULDC.64 UR4, c[0x0][0xae8] ;  /* 0x0002ba0000047ab9 */ /* 0x000fe20000000a00 */
[----:B------:R-:W-:-:S02]  /*9bf0*/  IMAD.IADD R14, R30, 0x1, -R14 ;  /* 0x000000011e0e7824 */ /* 0x000fc400078e0a0e */
[----:B------:R-:W-:Y:S02]  /*9c00*/  IMAD.IADD R9, R9, 0x1, R11 ;  /* 0x0000000109097824 */ /* 0x000fe400078e020b */
[----:B------:R-:W-:Y:S02]  /*9c10*/  IMAD R3, R14, 0x30, R25 ;  /* 0x000000300e037824 */ /* 0x000fe400078e0219 */
[----:B------:R-:W-:Y:S01]  /*9c20*/  IMAD.WIDE.U32 R8, R156, UR4, R8 ;  /* 0x000000049c087c25 */ /* 0x000fe2000f8e0008 */
[----:B-1----:R-:W-:-:S03]  /*9c30*/  ISETP.NE.AND P0, PT, R15, 0x1, PT ;  /* 0x000000010f00780c */ /* 0x002fc60003f05270 */
[----:B------:R-:W-:Y:S01]  /*9c40*/  IMAD R9, R156, UR5, R9 ;  /* 0x000000059c097c24 */ /* 0x000fe2000f8e0209 */
[----:B------:R-:W-:Y:S01]  /*9c50*/  ULDC.64 UR4, c[0x0][0xae0] ;  /* 0x0002b80000047ab9 */ /* 0x000fe20000000a00 */
[----:B------:R-:W-:Y:S02]  /*9c60*/  IMAD R21, R0, R15, RZ ;  /* 0x0000000f00157224 */ /* 0x000fe400078e02ff */
[----:B------:R-:W-:-:S06]  /*9c70*/  IMAD.WIDE.U32 R8, R155, UR6, R8 ;  /* 0x000000069b087c25 */ /* 0x000fcc000f8e0008 */
[----:B------:R-:W0:Y:S08]  /*9c80*/  @P0 LDC R13, c[0x0][0xbec] ;  /* 0x0002fb00ff0d0b82 */ /* 0x000e300000000800 */
[----:B------:R-:W1:Y:S01]  /*9c90*/  @P0 LDC R19, c[0x0][0xbf0] ;  /* 0x0002fc00ff130b82 */ /* 0x000e620000000800 */
[----:B--2---:R-:W-:Y:S02]  /*9ca0*/  IMAD.MOV.U32 R22, RZ, RZ, R12 ;  /* 0x000000ffff167224 */ /* 0x004fe400078e000c */
[----:B---3--:R-:W-:-:S02]  /*9cb0*/  IMAD.MOV.U32 R24, RZ, RZ, R10 ;  /* 0x000000ffff187224 */ /* 0x008fc400078e000a */
[----:B------:R-:W-:Y:S02]  /*9cc0*/  IMAD R10, R28, UR6, RZ ;  /* 0x000000061c0a7c24 */ /* 0x000fe4000f8e02ff */
[----:B----4-:R-:W-:-:S04]  /*9cd0*/  IMAD R12, R20, 0xc0, R3 ;  /* 0x000000c0140c7824 */ /* 0x010fc800078e0203 */
[----:B0-----:R-:W-:-:S04]  /*9ce0*/  @P0 IMAD.HI.U32 R4, R12, R13, RZ ;  /* 0x0000000d0c040227 */ /* 0x001fc800078e00ff */
[----:B------:R-:W-:Y:S01]  /*9cf0*/  IMAD.MOV.U32 R3, RZ, RZ, R12 ;  /* 0x000000ffff037224 */ /* 0x000fe200078e000c */
[----:B-1----:R-:W-:Y:S01]  /*9d00*/  @P0 SHF.R.U32.HI R3, RZ, R19, R4 ;  /* 0x00000013ff030219 */ /* 0x002fe20000011604 */
[----:B------:R-:W-:-:S03]  /*9d10*/  IMAD R13, R155, UR7, R10 ;  /* 0x000000079b0d7c24 */ /* 0x000fc6000f8e020a */
[--C-:B------:R-:W-:Y:S01]  /*9d20*/  SHF.R.S32.HI R4, RZ, 0x1f, R3.reuse ;  /* 0x0000001fff047819 */ /* 0x100fe20000011403 */
[----:B------:R-:W-:Y:S02]  /*9d30*/  IMAD.MOV R11, RZ, RZ, -R3 ;  /* 0x000000ffff0b7224 */ /* 0x000fe400078e0a03 */
[----:B------:R-:W-:Y:S02]  /*9d40*/  IMAD.IADD R9, R9, 0x1, R13 ;  /* 0x0000000109097824 */ /* 0x000fe400078e020d */
[----:B------:R-:W-:Y:S02]  /*9d50*/  IMAD R11, R15, R11, R12 ;  /* 0x0000000b0f0b7224 */ /* 0x000fe400078e020c */
[----:B------:R-:W-:Y:S02]  /*9d60*/  IMAD R4, R4, UR4, RZ ;  /* 0x0000000404047c24 */ /* 0x000fe4000f8e02ff */
[----:B------:R-:W-:-:S04]  /*9d70*/  IMAD.WIDE.U32 R8, R3, UR4, R8 ;  /* 0x0000000403087c25 */ /* 0x000fc8000f8e0008 */
[----:B------:R-:W-:Y:S01]  /*9d80*/  IMAD R13, R3, UR5, R4 ;  /* 0x00000005030d7c24 */ /* 0x000fe2000f8e0204 */
[----:B------:R-:W-:Y:S01]  /*9d90*/  SHF.R.S32.HI R4, RZ, 0x1f, R11 ;  /* 0x0000001fff047819 */ /* 0x000fe2000001140b */
[----:B------:R-:W-:Y:S02]  /*9da0*/  ULDC.64 UR4, c[0x0][0xad8] ;  /* 0x0002b60000047ab9 */ /* 0x000fe40000000a00 */
[----:B------:R-:W-:Y:S02]  /*9db0*/  IMAD.IADD R9, R9, 0x1, R13 ;  /* 0x0000000109097824 */ /* 0x000fe400078e020d */
[----:B------:R-:W-:Y:S02]  /*9dc0*/  IMAD R4, R4, UR4, RZ ;  /* 0x0000000404047c24 */ /* 0x000fe4000f8e02ff */
[----:B------:R-:W-:-:S04]  /*9dd0*/  IMAD.WIDE.U32 R8, R11, UR4, R8 ;  /* 0x000000040b087c25 */ /* 0x000fc8000f8e0008 */
[----:B------:R-:W-:Y:S01]  /*9de0*/  IMAD R3, R11, UR5, R4 ;  /* 0x000000050b037c24 */ /* 0x000fe2000f8e0204 */
[----:B------:R-:W-:Y:S01]  /*9df0*/  ULDC.64 UR4, c[0x0][0xa80] ;  /* 0x0002a00000047ab9 */ /* 0x000fe20000000a00 */
[----:B------:R-:W-:Y:S02]  /*9e00*/  IMAD R4, R20, 0xc0, R25 ;  /* 0x000000c014047824 */ /* 0x000fe400078e0219 */
[----:B------:R-:W-:Y:S01]  /*9e10*/  IMAD.IADD R3, R9, 0x1, R3 ;  /* 0x0000000109037824 */ /* 0x000fe200078e0203 */
[----:B------:R-:W-:Y:S01]  /*9e20*/  LEA R9, P0, R8, UR4, 0x1 ;  /* 0x0000000408097c11 */ /* 0x000fe2000f8008ff */
[----:B------:R-:W-:Y:S01]  /*9e30*/  ULDC UR4, c[0x0][0xac8] ;  /* 0x0002b20000047ab9 */ /* 0x000fe20000000800 */
[----:B------:R-:W-:Y:S02]  /*9e40*/  VIADD R0, R4, 0x30 ;  /* 0x0000003004007836 */ /* 0x000fe40000000000 */
[----:B------:R-:W-:Y:S01]  /*9e50*/  LEA.HI.X R14, R8, UR5, R3, 0x1, P0 ;  /* 0x00000005080e7c11 */ /* 0x000fe200080f0c03 */
[----:B------:R-:W0:Y:S01]  /*9e60*/  SHFL.IDX PT, R10, R9, 0x1, 0x181f ;  /* 0x00381f00090a7f89 */ /* 0x000e2200000e0000 */
[----:B------:R-:W-:Y:S01]  /*9e70*/  ISETP.GE.AND P0, PT, R22, UR4, PT ;  /* 0x0000000416007c0c */ /* 0x000fe2000bf06270 */
[----:B------:R-:W-:-:S02]  /*9e80*/  VIADD R3, R4, 0x60 ;  /* 0x0000006004037836 */ /* 0x000fc40000000000 */
[----:B------:R-:W1:Y:S01]  /*9e90*/  SHFL.IDX PT, R8, R9, RZ, 0x181f ;  /* 0x00181fff09087589 */ /* 0x000e6200000e0000 */
[CC--:B------:R-:W-:Y:S01]  /*9ea0*/  ISETP.GE.OR P3, PT, R4.reuse, R21.reuse, P0 ;  /* 0x000000150400720c */ /* 0x0c0fe20000766670 */
[----:B------:R-:W-:Y:S01]  /*9eb0*/  VIADD R4, R4, 0x90 ;  /* 0x0000009004047836 */ /* 0x000fe20000000000 */
[-C--:B------:R-:W-:Y:S01]  /*9ec0*/  ISETP.GE.OR P2, PT, R0, R21.reuse, P0 ;  /* 0x000000150000720c */ /* 0x080fe20000746670 */
[----:B------:R-:W2:Y:S01]  /*9ed0*/  SHFL.IDX PT, R12, R9, 0x2, 0x181f ;  /* 0x00581f00090c7f89 */ /* 0x000ea200000e0000 */
[-C--:B------:R-:W-:Y:S02]  /*9ee0*/  ISETP.GE.OR P1, PT, R3, R21.reuse, P0 ;  /* 0x000000150300720c */ /* 0x080fe40000726670 */
[----:B------:R-:W-:Y:S01]  /*9ef0*/  ISETP.GE.OR P0, PT, R4, R21, P0 ;  /* 0x000000150400720c */ /* 0x000fe20000706670 */
[----:B------:R-:W3:Y:S04]  /*9f00*/  SHFL.IDX PT, R11, R14, RZ, 0x181f ;  /* 0x00181fff0e0b7589 */ /* 0x000ee800000e0000 */
[----:B------:R3:W4:Y:S04]  /*9f10*/  SHFL.IDX PT, R20, R9, 0x3, 0x181f ;  /* 0x00781f0009147f89 */ /* 0x00072800000e0000 */
[----:B------:R-:W5:Y:S04]  /*9f20*/  SHFL.IDX PT, R13, R14, 0x1, 0x181f ;  /* 0x00381f000e0d7f89 */ /* 0x000f6800000e0000 */
[----:B------:R-:W5:Y:S01]  /*9f30*/  SHFL.IDX PT, R15, R14, 0x2, 0x181f ;  /* 0x00581f000e0f7f89 */ /* 0x000f6200000e0000 */
[----:B0-----:R-:W-:-:S03]  /*9f40*/  @!P2 LEA R10, P5, R22, R10, 0x1 ;  /* 0x0000000a160aa211 */ /* 0x001fc600078a08ff */
[----:B------:R4:W0:Y:S01]  /*9f50*/  SHFL.IDX PT, R19, R14, 0x3, 0x181f ;  /* 0x00781f000e137f89 */ /* 0x00082200000e0000 */
[C---:B-1----:R-:W-:Y:S02]  /*9f60*/  @!P3 LEA R8, P6, R22.reuse, R8, 0x1 ;  /* 0x000000081608b211 */ /* 0x042fe400078c08ff */
[C---:B--2---:R-:W-:Y:S02]  /*9f70*/  @!P1 LEA R12, P4, R22.reuse, R12, 0x1 ;  /* 0x0000000c160c9211 */ /* 0x044fe400078808ff */
[C---:B---3--:R-:W-:Y:S02]  /*9f80*/  @!P3 LEA.HI.X R9, R22.reuse, R11, R24, 0x1, P6 ;  /* 0x0000000b1609b211 */ /* 0x048fe400030f0c18 */
[----:B----4-:R-:W-:-:S03]  /*9f90*/  @!P0 LEA R14, P6, R22, R20, 0x1 ;  /* 0x00000014160e8211 */ /* 0x010fc600078c08ff */
[----:B------:R1:W-:Y:S01]  /*9fa0*/  @!P3 ST.E.128 desc[UR40][R8.64], RZ ;  /* 0x000000ff0800b985 */ /* 0x0003e2000c101d28 */
[C-C-:B-----5:R-:W-:Y:S02]  /*9fb0*/  @!P2 LEA.HI.X R11, R22.reuse, R13, R24.reuse, 0x1, P5 ;  /* 0x0000000d160ba211 */ /* 0x160fe400028f0c18 */
[----:B------:R-:W-:-:S03]  /*9fc0*/  @!P1 LEA.HI.X R13, R22, R15, R24, 0x1, P4 ;  /* 0x0000000f160d9211 */ /* 0x000fc600020f0c18 */
[----:B------:R1:W-:Y:S01]  /*9fd0*/  @!P2 ST.E.128 desc[UR40][R10.64], RZ ;  /* 0x000000ff0a00a985 */ /* 0x0003e2000c101d28 */
[----:B0-----:R-:W-:-:S03]  /*9fe0*/  @!P0 LEA.HI.X R15, R22, R19, R24, 0x1, P6 ;  /* 0x00000013160f8211 */ /* 0x001fc600030f0c18 */
[----:B------:R1:W-:Y:S04]  /*9ff0*/  @!P1 ST.E.128 desc[UR40][R12.64], RZ ;  /* 0x000000ff0c009985 */ /* 0x0003e8000c101d28 */
[----:B------:R1:W-:Y:S02]  /*a000*/  @!P0 ST.E.128 desc[UR40][R14.64], RZ ;  /* 0x000000ff0e008985 */ /* 0x0003e4000c101d28 */
.L_x_196:
[----:B------:R-:W-:Y:S05]  /*a010*/  BSYNC B0 ;  /* 0x0000000000007941 */ /* 0x000fea0003800000 */
.L_x_192:
[----:B------:R-:W-:Y:S02]  /*a020*/  ULDC UR4, c[0x0][0xc3c] ;  /* 0x00030f0000047ab9 */ /* 0x000fe40000000800 */
[----:B------:R-:W-:-:S13]  /*a030*/  ISETP.GE.AND P0, PT, R7, UR4, PT ;  /* 0x0000000407007c0c */ /* 0x000fda000bf06270 */
[----:B------:R-:W-:Y:S05]  /*a040*/  @!P0 BRA `(.L_x_202) ;  /* 0xffffff7000548947 */ /* 0x000fea000383ffff */
[----:B------:R-:W-:Y:S05]  /*a050*/  EXIT ;  /* 0x000000000000794d */ /* 0x000fea0003800000 */
.L_x_167:
[----:B------:R-:W-:-:S08]  /*a060*/  NOP ;  /* 0x0000000000007918 */ /* 0x000fd00000000000 */
[----:B--2---:R-:W0:-:S00]  /*a070*/  USETMAXREG.DEALLOC.CTAPOOL 0x20 ;  /* 0x00000020000079c8 */ /* 0x004e0000080e0500 */
[----:B0-----:R-:W-:Y:S01]  /*a080*/  LOP3.LUT R0, R0, 0x3, RZ, 0xc0, !PT ;  /* 0x0000000300007812 */ /* 0x001fe200078ec0ff */
[----:B------:R-:W-:Y:S01]  /*a090*/  IMAD.MOV.U32 R6, RZ, RZ, RZ ;  /* 0x000000ffff067224 */ /* 0x000fe200078e00ff */
[----:B------:R-:W-:-:S04]  /*a0a0*/  LOP3.LUT R29, R29, 0xfffffffd, RZ, 0xc0, !PT ;  /* 0xfffffffd1d1d7812 */ /* 0x000fc800078ec0ff */
[----:B------:R-:W0:Y:S02]  /*a0b0*/  SHFL.IDX PT, R0, R0, RZ, 0x1f ;  /* 0x00001fff00007589 */ /* 0x000e2400000e0000 */
[----:B0-----:R-:W-:-:S13]  /*a0c0*/  ISETP.NE.AND P0, PT, R0, RZ, PT ;  /* 0x000000ff0000720c */ /* 0x001fda0003f05270 */
[----:B------:R-:W-:Y:S01]  /*a0d0*/  @P0 LOP3.LUT R29, R29, 0x2, RZ, 0xfc, !PT ;  /* 0x000000021d1d0812 */ /* 0x000fe200078efcff */
[----:B------:R-:W-:Y:S06]  /*a0e0*/  @!P0 BRA `(.L_x_203) ;  /* 0x00000000001c8947 */ /* 0x000fec0003800000 */
[----:B------:R-:W0:Y:S08]  /*a0f0*/  S2UR UR5, SR_CgaCtaId ;  /* 0x00000000000579c3 */ /* 0x000e300000008800 */
[----:B------:R-:W-:Y:S06]  /*a100*/  BAR.SYNC.DEFER_BLOCKING 0x5, 0x200 ;  /* 0x0148000000007b1d */ /* 0x000fec0000010000 */
[----:B------:R-:W-:-:S02]  /*a110*/  UMOV UR4, 0x400 ;  /* 0x0000040000047882 */ /* 0x000fc40000000000 */
[----:B0-----:R-:W-:-:S09]  /*a120*/  ULEA UR4, UR5, UR4, 0x18 ;  /* 0x0000000405047291 */ /* 0x001fd2000f8ec03f */
[----:B------:R-:W0:Y:S01]  /*a130*/  LDS.128 R24, [UR4+0x308d0] ;  /* 0x0308d004ff187984 */ /* 0x000e220008000c00 */
[----:B------:R-:W-:Y:S06]  /*a140*/  BAR.ARV 0x4, 0x200 ;  /* 0x0108000000007b1d */ /* 0x000fec0000002000 */
[----:B------:R-:W-:Y:S05]  /*a150*/  BRA `(.L_x_204) ;  /* 0x0000000800887947 */ /* 0x000fea0003800000 */
.L_x_203:
[----:B------:R-:W0:Y:S01]  /*a160*/  S2R R0, SR_TID.X ;  /* 0x0000000000007919 */ /* 0x000e220000002100 */
[----:B------:R-:W-:Y:S01]  /*a170*/  ULDC UR4, c[0x0][0xc3c] ;  /* 0x00030f0000047ab9 */ /* 0x000fe20000000800 */
[----:B------:R-:W-:Y:S01]  /*a180*/  IMAD.MOV.U32 R7, RZ, RZ, RZ ;  /* 0x000000ffff077224 */ /* 0x000fe200078e00ff */
[----:B------:R-:W1:Y:S01]  /*a190*/  S2UR UR6, SR_CTAID.X ;  /* 0x00000000000679c3 */ /* 0x000e620000002500 */
[----:B------:R-:W-:Y:S01]  /*a1a0*/  ULDC UR5, c[0x0][0xc38] ;  /* 0x00030e0000057ab9 */ /* 0x000fe20000000800 */
[----:B0-----:R-:W-:-:S04]  /*a1b0*/  LOP3.LUT R0, R0, 0x1f, RZ, 0xc0, !PT ;  /* 0x0000001f00007812 */ /* 0x001fc800078ec0ff */
[----:B------:R-:W-:-:S04]  /*a1c0*/  ISETP.NE.AND P0, PT, R0, 0x1f, PT ;  /* 0x0000001f0000780c */ /* 0x000fc80003f05270 */
[----:B------:R-:W-:-:S13]  /*a1d0*/  ISETP.GE.OR P1, PT, R0, UR4, !P0 ;  /* 0x0000000400007c0c */ /* 0x000fda000c726670 */
[----:B------:R-:W0:Y:S08]  /*a1e0*/  @!P1 LDC.64 R4, c[0x0][0xc80] ;  /* 0x00032000ff049b82 */ /* 0x000e300000000a00 */
[----:B------:R-:W2:Y:S01]  /*a1f0*/  @!P1 LDC.64 R2, c[0x0][0xc78] ;  /* 0x00031e00ff029b82 */ /* 0x000ea20000000a00 */
[----:B0-----:R-:W-:-:S05]  /*a200*/  @!P1 IMAD.WIDE.U32 R4, R0, 0x4, R4 ;  /* 0x0000000400049825 */ /* 0x001fca00078e0004 */
[----:B------:R-:W3:Y:S01]  /*a210*/  @!P1 LDG.E R6, desc[UR40][R4.64] ;  /* 0x0000002804069981 */ /* 0x000ee2000c1e1900 */
[----:B--2---:R-:W-:-:S05]  /*a220*/  @!P1 IMAD.WIDE.U32 R2, R0, 0x4, R2 ;  /* 0x0000000400029825 */ /* 0x004fca00078e0002 */
[----:B------:R-:W3:Y:S01]  /*a230*/  @!P1 LDG.E R7, desc[UR40][R2.64] ;  /* 0x0000002802079981 */ /* 0x000ee2000c1e1900 */
[C---:B------:R-:W-:Y:S02]  /*a240*/  ISETP.NE.AND P1, PT, R0.reuse, RZ, PT ;  /* 0x000000ff0000720c */ /* 0x040fe40003f25270 */
[C---:B------:R-:W-:Y:S02]  /*a250*/  ISETP.GE.U32.AND P2, PT, R0.reuse, 0x2, PT ;  /* 0x000000020000780c */ /* 0x040fe40003f46070 */
[C---:B------:R-:W-:Y:S02]  /*a260*/  ISETP.GE.U32.AND P3, PT, R0.reuse, 0x4, PT ;  /* 0x000000040000780c */ /* 0x040fe40003f66070 */
[C---:B------:R-:W-:Y:S02]  /*a270*/  ISETP.GE.U32.AND P4, PT, R0.reuse, 0x8, PT ;  /* 0x000000080000780c */ /* 0x040fe40003f86070 */
[----:B------:R-:W-:Y:S01]  /*a280*/  ISETP.GE.U32.AND P5, PT, R0, 0x10, PT ;  /* 0x000000100000780c */ /* 0x000fe20003fa6070 */
[----:B------:R-:W-:Y:S01]  /*a290*/  UMOV UR4, URZ ;  /* 0x0000003f00047c82 */ /* 0x000fe20008000000 */
[----:B---3--:R-:W-:-:S05]  /*a2a0*/  IMAD R8, R6, R7, RZ ;  /* 0x0000000706087224 */ /* 0x008fca00078e02ff */
[----:B------:R-:W0:Y:S02]  /*a2b0*/  SHFL.UP PT, R9, R8, 0x1, RZ ;  /* 0x0420000008097989 */ /* 0x000e2400000e00ff */
[----:B0-----:R-:W-:-:S05]  /*a2c0*/  SEL R9, R9, RZ, P1 ;  /* 0x000000ff09097207 */ /* 0x001fca0000800000 */
[----:B------:R-:W-:-:S05]  /*a2d0*/  IMAD.IADD R9, R8, 0x1, R9 ;  /* 0x0000000108097824 */ /* 0x000fca00078e0209 */
        /* <DEDUP_REMOVED lines=12> */
[----:B------:R-:W0:Y:S02]  /*a3a0*/  SHFL.IDX PT, R8, R2, 0x1f, 0x1f ;  /* 0x03e01f0002087f89 */ /* 0x000e2400000e0000 */
[----:B0-----:R-:W-:-:S05]  /*a3b0*/  IMAD R8, R8, UR5, RZ ;  /* 0x0000000508087c24 */ /* 0x001fca000f8e02ff */
[----:B-1----:R-:W-:Y:S01]  /*a3c0*/  ISETP.GT.AND P6, PT, R8, UR6, PT ;  /* 0x0000000608007c0c */ /* 0x002fe2000bfc4270 */
[----:B------:R-:W-:-:S12]  /*a3d0*/  IMAD.MOV.U32 R3, RZ, RZ, R8 ;  /* 0x000000ffff037224 */ /* 0x000fd800078e0008 */
[----:B------:R-:W-:Y:S05]  /*a3e0*/  @P6 BRA `(.L_x_205) ;  /* 0x00000000009c6947 */ /* 0x000fea0003800000 */
[----:B------:R-:W-:Y:S01]  /*a3f0*/  IMAD.MOV.U32 R8, RZ, RZ, R3 ;  /* 0x000000ffff087224 */ /* 0x000fe200078e0003 */
[----:B------:R-:W-:Y:S01]  /*a400*/  UMOV UR4, URZ ;  /* 0x0000003f00047c82 */ /* 0x000fe20008000000 */
[----:B------:R-:W-:-:S05]  /*a410*/  ULDC UR5, c[0x0][0xc38] ;  /* 0x00030e0000057ab9 */ /* 0x000fca0000000800 */
.L_x_207:
[----:B------:R-:W0:Y:S01]  /*a420*/  LDC R2, c[0x0][0xc3c] ;  /* 0x00030f00ff027b82 */ /* 0x000e220000000800 */
[----:B------:R-:W-:Y:S01]  /*a430*/  UIADD3 UR4, UR4, 0x1f, URZ ;  /* 0x0000001f04047890 */ /* 0x000fe2000fffe03f */
[----:B------:R-:W-:Y:S02]  /*a440*/  ULDC UR7, c[0x0][0xc3c] ;  /* 0x00030f0000077ab9 */ /* 0x000fe40000000800 */
[----:B------:R-:W-:-:S03]  /*a450*/  IMAD.U32 R27, RZ, RZ, UR7 ;  /* 0x00000007ff1b7e24 */ /* 0x000fc6000f8e00ff */
[----:B0-----:R-:W-:-:S13]  /*a460*/  ISETP.LE.AND P6, PT, R2, UR4, PT ;  /* 0x0000000402007c0c */ /* 0x001fda000bfc3270 */
[----:B------:R-:W-:Y:S05]  /*a470*/  @P6 BRA `(.L_x_206) ;  /* 0x00000004009c6947 */ /* 0x000fea0003800000 */
[----:B------:R-:W-:-:S05]  /*a480*/  VIADD R7, R0, UR4 ;  /* 0x0000000400077c36 */ /* 0x000fca0008000000 */
[----:B------:R-:W-:-:S13]  /*a490*/  ISETP.GE.OR P6, PT, R7, R2, !P0 ;  /* 0x000000020700720c */ /* 0x000fda00047c6670 */
[----:B------:R-:W0:Y:S08]  /*a4a0*/  @!P6 LDC.64 R4, c[0x0][0xc80] ;  /* 0x00032000ff04eb82 */ /* 0x000e300000000a00 */
[----:B------:R-:W1:Y:S01]  /*a4b0*/  @!P6 LDC.64 R2, c[0x0][0xc78] ;  /* 0x00031e00ff02eb82 */ /* 0x000e620000000a00 */
[----:B0-----:R-:W-:-:S04]  /*a4c0*/  @!P6 IMAD.WIDE R4, R7, 0x4, R4 ;  /* 0x000000040704e825 */ /* 0x001fc800078e0204 */
[----:B-1----:R-:W-:Y:S01]  /*a4d0*/  @!P6 IMAD.WIDE R2, R7, 0x4, R2 ;  /* 0x000000040702e825 */ /* 0x002fe200078e0202 */
[----:B------:R-:W-:-:S06]  /*a4e0*/  CS2R R6, SRZ ;  /* 0x0000000000067805 */ /* 0x000fcc000001ff00 */
[----:B------:R-:W2:Y:S04]  /*a4f0*/  @!P6 LDG.E R6, desc[UR40][R4.64] ;  /* 0x000000280406e981 */ /* 0x000ea8000c1e1900 */
[----:B------:R-:W2:Y:S02]  /*a500*/  @!P6 LDG.E R7, desc[UR40][R2.64] ;  /* 0x000000280207e981 */ /* 0x000ea4000c1e1900 */
[----:B--2---:R-:W-:-:S05]  /*a510*/  IMAD R12, R6, R7, RZ ;  /* 0x00000007060c7224 */ /* 0x004fca00078e02ff */
        /* <DEDUP_REMOVED lines=16> */
[----:B0-----:R-:W-:-:S04]  /*a620*/  IMAD R3, R3, UR5, RZ ;  /* 0x0000000503037c24 */ /* 0x001fc8000f8e02ff */
[----:B------:R-:W-:-:S05]  /*a630*/  IMAD.IADD R8, R3, 0x1, R8 ;  /* 0x0000000103087824 */ /* 0x000fca00078e0208 */
[----:B------:R-:W-:-:S13]  /*a640*/  ISETP.GT.AND P6, PT, R8, UR6, PT ;  /* 0x0000000608007c0c */ /* 0x000fda000bfc4270 */
[----:B------:R-:W-:Y:S05]  /*a650*/  @!P6 BRA `(.L_x_207) ;  /* 0xfffffffc0070e947 */ /* 0x000fea000383ffff */
.L_x_205:
[----:B------:R-:W-:Y:S02]  /*a660*/  IMAD.IADD R9, R8, 0x1, -R3 ;  /* 0x0000000108097824 */ /* 0x000fe400078e0a03 */
[----:B------:R-:W-:Y:S02]  /*a670*/  IMAD.MOV.U32 R24, RZ, RZ, RZ ;  /* 0x000000ffff187224 */ /* 0x000fe400078e00ff */
[----:B------:R-:W-:-:S05]  /*a680*/  IMAD R3, R2, UR5, R9 ;  /* 0x0000000502037c24 */ /* 0x000fca000f8e0209 */
[----:B------:R-:W-:-:S13]  /*a690*/  ISETP.GT.AND P0, PT, R3, UR6, PT ;  /* 0x0000000603007c0c */ /* 0x000fda000bf04270 */
[----:B------:R-:W-:-:S04]  /*a6a0*/  VOTE.ANY R5, PT, !P0 ;  /* 0x0000000000057806 */ /* 0x000fc800040e0100 */
[----:B------:R-:W0:Y:S01]  /*a6b0*/  POPC R27, R5 ;  /* 0x00000005001b7309 */ /* 0x000e220000000000 */
[----:B------:R-:W-:Y:S01]  /*a6c0*/  ISETP.NE.AND P0, PT, R5, RZ, PT ;  /* 0x000000ff0500720c */ /* 0x000fe20003f05270 */
[----:B0-----:R-:W0:Y:S04]  /*a6d0*/  SHFL.IDX PT, R6, R6, R27, 0x1f ;  /* 0x00001f1b06067589 */ /* 0x001e2800000e0000 */
[----:B------:R-:W1:Y:S01]  /*a6e0*/  SHFL.IDX PT, R7, R7, R27, 0x1f ;  /* 0x00001f1b07077589 */ /* 0x000e6200000e0000 */
[----:B0-----:R-:W-:-:S04]  /*a6f0*/  IABS R4, R6 ;  /* 0x0000000600047213 */ /* 0x001fc80000000000 */
[----:B------:R-:W0:Y:S01]  /*a700*/  I2F.RP R8, R4 ;  /* 0x0000000400087306 */ /* 0x000e220000209400 */
[----:B-1----:R-:W-:-:S07]  /*a710*/  IABS R10, R7 ;  /* 0x00000007000a7213 */ /* 0x002fce0000000000 */
[----:B0-----:R-:W0:Y:S02]  /*a720*/  MUFU.RCP R8, R8 ;  /* 0x0000000800087308 */ /* 0x001e240000001000 */
[----:B0-----:R-:W-:-:S06]  /*a730*/  VIADD R3, R8, 0xffffffe ;  /* 0x0ffffffe08037836 */ /* 0x001fcc0000000000 */
[----:B------:R-:W0:Y:S02]  /*a740*/  F2I.FTZ.U32.TRUNC.NTZ R3, R3 ;  /* 0x0000000300037305 */ /* 0x000e24000021f000 */
[----:B0-----:R-:W-:Y:S01]  /*a750*/  IMAD.MOV R11, RZ, RZ, -R3 ;  /* 0x000000ffff0b7224 */ /* 0x001fe200078e0a03 */
[----:B------:R-:W-:Y:S06]  /*a760*/  @!P0 BRA `(.L_x_208) ;  /* 0x0000000000088947 */ /* 0x000fec0003800000 */
[----:B------:R-:W-:-:S05]  /*a770*/  VIADD R5, R27, 0xffffffff ;  /* 0xffffffff1b057836 */ /* 0x000fca0000000000 */
[----:B------:R0:W1:Y:S02]  /*a780*/  SHFL.IDX PT, R24, R2, R5, 0x1f ;  /* 0x00001f0502187589 */ /* 0x00006400000e0000 */
.L_x_208:
[----:B0-----:R-:W-:Y:S02]  /*a790*/  IMAD.MOV.U32 R5, RZ, RZ, R10 ;  /* 0x000000ffff057224 */ /* 0x001fe400078e000a */
[----:B-1----:R-:W-:Y:S02]  /*a7a0*/  IMAD R24, R24, UR5, R9 ;  /* 0x0000000518187c24 */ /* 0x002fe4000f8e0209 */
[----:B------:R-:W0:Y:S01]  /*a7b0*/  I2F.RP R8, R5 ;  /* 0x0000000500087306 */ /* 0x000e220000209400 */
[----:B------:R-:W-:Y:S02]  /*a7c0*/  IMAD R9, R11, R4, RZ ;  /* 0x000000040b097224 */ /* 0x000fe400078e02ff */
[----:B------:R-:W-:Y:S01]  /*a7d0*/  IMAD.MOV.U32 R2, RZ, RZ, RZ ;  /* 0x000000ffff027224 */ /* 0x000fe200078e00ff */
[----:B------:R-:W-:Y:S01]  /*a7e0*/  IADD3 R25, -R24, UR6, RZ ;  /* 0x0000000618197c10 */ /* 0x000fe2000fffe1ff */
[----:B------:R-:W-:Y:S02]  /*a7f0*/  VIADD R27, R27, UR4 ;  /* 0x000000041b1b7c36 */ /* 0x000fe40008000000 */
[----:B------:R-:W-:Y:S01]  /*a800*/  IMAD.HI.U32 R2, R3, R9, R2 ;  /* 0x0000000903027227 */ /* 0x000fe200078e0002 */
[----:B------:R-:W-:-:S02]  /*a810*/  IABS R3, R6 ;  /* 0x0000000600037213 */ /* 0x000fc40000000000 */
[----:B------:R-:W-:-:S03]  /*a820*/  IABS R9, R25 ;  /* 0x0000001900097213 */ /* 0x000fc60000000000 */
[----:B------:R-:W-:Y:S02]  /*a830*/  IMAD.MOV R3, RZ, RZ, -R3 ;  /* 0x000000ffff037224 */ /* 0x000fe400078e0a03 */
[----:B------:R-:W-:Y:S01]  /*a840*/  IMAD.HI.U32 R2, R2, R9, RZ ;  /* 0x0000000902027227 */ /* 0x000fe200078e00ff */
[----:B0-----:R-:W0:Y:S03]  /*a850*/  MUFU.RCP R8, R8 ;  /* 0x0000000800087308 */ /* 0x001e260000001000 */
[----:B------:R-:W-:-:S05]  /*a860*/  IMAD R9, R2, R3, R9 ;  /* 0x0000000302097224 */ /* 0x000fca00078e0209 */
[----:B------:R-:W-:Y:S01]  /*a870*/  ISETP.GT.U32.AND P1, PT, R4, R9, PT ;  /* 0x000000090400720c */ /* 0x000fe20003f24070 */
[----:B0-----:R-:W-:-:S12]  /*a880*/  VIADD R3, R8, 0xffffffe ;  /* 0x0ffffffe08037836 */ /* 0x001fd80000000000 */
[----:B------:R-:W-:Y:S01]  /*a890*/  @!P1 IMAD.IADD R9, R9, 0x1, -R4 ;  /* 0x0000000109099824 */ /* 0x000fe200078e0a04 */
[----:B------:R-:W0:Y:S01]  /*a8a0*/  F2I.FTZ.U32.TRUNC.NTZ R3, R3 ;  /* 0x0000000300037305 */ /* 0x000e22000021f000 */
[----:B------:R-:W-:Y:S01]  /*a8b0*/  @!P1 VIADD R2, R2, 0x1 ;  /* 0x0000000102029836 */ /* 0x000fe20000000000 */
[----:B------:R-:W-:Y:S02]  /*a8c0*/  ISETP.NE.AND P1, PT, R6, RZ, PT ;  /* 0x000000ff0600720c */ /* 0x000fe40003f25270 */
[----:B------:R-:W-:Y:S02]  /*a8d0*/  ISETP.GE.U32.AND P0, PT, R9, R4, PT ;  /* 0x000000040900720c */ /* 0x000fe40003f06070 */
[----:B------:R-:W-:-:S04]  /*a8e0*/  LOP3.LUT R4, R25, R6, RZ, 0x3c, !PT ;  /* 0x0000000619047212 */ /* 0x000fc800078e3cff */
[----:B------:R-:W-:Y:S01]  /*a8f0*/  ISETP.GE.AND P2, PT, R4, RZ, PT ;  /* 0x000000ff0400720c */ /* 0x000fe20003f46270 */
[----:B0-----:R-:W-:-:S06]  /*a900*/  IMAD.MOV R8, RZ, RZ, -R3 ;  /* 0x000000ffff087224 */ /* 0x001fcc00078e0a03 */
[----:B------:R-:W-:-:S04]  /*a910*/  @P0 VIADD R2, R2, 0x1 ;  /* 0x0000000102020836 */ /* 0x000fc80000000000 */
[----:B------:R-:W-:Y:S02]  /*a920*/  IMAD.MOV.U32 R4, RZ, RZ, R2 ;  /* 0x000000ffff047224 */ /* 0x000fe400078e0002 */
[----:B------:R-:W-:Y:S01]  /*a930*/  IMAD.MOV.U32 R2, RZ, RZ, R8 ;  /* 0x000000ffff027224 */ /* 0x000fe200078e0008 */
[----:B------:R-:W-:Y:S01]  /*a940*/  IABS R8, R7 ;  /* 0x0000000700087213 */ /* 0x000fe20000000000 */
[----:B------:R-:W-:Y:S01]  /*a950*/  @!P2 IMAD.MOV R4, RZ, RZ, -R4 ;  /* 0x000000ffff04a224 */ /* 0x000fe200078e0a04 */
[----:B------:R-:W-:Y:S01]  /*a960*/  @!P1 LOP3.LUT R4, RZ, R6, RZ, 0x33, !PT ;  /* 0x00000006ff049212 */ /* 0x000fe200078e33ff */
[----:B------:R-:W-:Y:S02]  /*a970*/  IMAD R9, R2, R5, RZ ;  /* 0x0000000502097224 */ /* 0x000fe400078e02ff */
[----:B------:R-:W-:Y:S02]  /*a980*/  IMAD.MOV.U32 R2, RZ, RZ, RZ ;  /* 0x000000ffff027224 */ /* 0x000fe400078e00ff */
[----:B------:R-:W-:-:S02]  /*a990*/  IMAD.MOV R8, RZ, RZ, -R8 ;  /* 0x000000ffff087224 */ /* 0x000fc400078e0a08 */
[----:B------:R-:W-:Y:S01]  /*a9a0*/  IMAD.HI.U32 R2, R3, R9, R2 ;  /* 0x0000000903027227 */ /* 0x000fe200078e0002 */
[----:B------:R-:W-:-:S03]  /*a9b0*/  IABS R3, R4 ;  /* 0x0000000400037213 */ /* 0x000fc60000000000 */
[----:B------:R-:W-:Y:S02]  /*a9c0*/  IMAD R6, R6, R4, RZ ;  /* 0x0000000406067224 */ /* 0x000fe400078e02ff */
[----:B------:R-:W-:-:S04]  /*a9d0*/  IMAD.HI.U32 R2, R2, R3, RZ ;  /* 0x0000000302027227 */ /* 0x000fc800078e00ff */
[----:B------:R-:W-:Y:S01]  /*a9e0*/  IMAD R8, R2, R8, R3 ;  /* 0x0000000802087224 */ /* 0x000fe200078e0203 */
[----:B------:R-:W-:Y:S01]  /*a9f0*/  LOP3.LUT R3, R4, R7, RZ, 0x3c, !PT ;  /* 0x0000000704037212 */ /* 0x000fe200078e3cff */
[----:B------:R-:W-:-:S03]  /*aa00*/  IMAD.IADD R25, R25, 0x1, -R6 ;  /* 0x0000000119197824 */ /* 0x000fc600078e0a06 */
[----:B------:R-:W-:Y:S02]  /*aa10*/  ISETP.GT.U32.AND P1, PT, R5, R8, PT ;  /* 0x000000080500720c */ /* 0x000fe40003f24070 */
[----:B------:R-:W-:-:S11]  /*aa20*/  ISETP.GE.AND P2, PT, R3, RZ, PT ;  /* 0x000000ff0300720c */ /* 0x000fd60003f46270 */
[----:B------:R-:W-:Y:S02]  /*aa30*/  @!P1 IMAD.IADD R8, R8, 0x1, -R5 ;  /* 0x0000000108089824 */ /* 0x000fe400078e0a05 */
[----:B------:R-:W-:Y:S01]  /*aa40*/  @!P1 VIADD R2, R2, 0x1 ;  /* 0x0000000102029836 */ /* 0x000fe20000000000 */
[----:B------:R-:W-:Y:S02]  /*aa50*/  ISETP.NE.AND P1, PT, R7, RZ, PT ;  /* 0x000000ff0700720c */ /* 0x000fe40003f25270 */
[----:B------:R-:W-:-:S13]  /*aa60*/  ISETP.GE.U32.AND P0, PT, R8, R5, PT ;  /* 0x000000050800720c */ /* 0x000fda0003f06070 */
[----:B------:R-:W-:-:S04]  /*aa70*/  @P0 VIADD R2, R2, 0x1 ;  /* 0x0000000102020836 */ /* 0x000fc80000000000 */
[----:B------:R-:W-:Y:S01]  /*aa80*/  @!P2 IMAD.MOV R2, RZ, RZ, -R2 ;  /* 0x000000ffff02a224 */ /* 0x000fe200078e0a02 */
[----:B------:R-:W-:-:S05]  /*aa90*/  @!P1 LOP3.LUT R2, RZ, R7, RZ, 0x33, !PT ;  /* 0x00000007ff029212 */ /* 0x000fca00078e33ff */
[----:B------:R-:W-:-:S04]  /*aaa0*/  IMAD.MOV R3, RZ, RZ, -R2 ;  /* 0x000000ffff037224 */ /* 0x000fc800078e0a02 */
[C---:B------:R-:W-:Y:S02]  /*aab0*/  IMAD R4, R7.reuse, R3, R4 ;  /* 0x0000000307047224 */ /* 0x040fe400078e0204 */
[----:B------:R-:W-:-:S04]  /*aac0*/  IMAD R7, R7, 0x1000000, R2 ;  /* 0x0100000007077824 */ /* 0x000fc800078e0202 */
[----:B------:R-:W-:Y:S01]  /*aad0*/  IMAD R26, R4, 0x10000, R7 ;  /* 0x00010000041a7824 */ /* 0x000fe200078e0207 */
[----:B------:R-:W-:Y:S06]  /*aae0*/  BRA `(.L_x_209) ;  /* 0x00000000000c7947 */ /* 0x000fec0003800000 */
.L_x_206:
[----:B------:R-:W-:Y:S02]  /*aaf0*/  IMAD.MOV.U32 R25, RZ, RZ, RZ ;  /* 0x000000ffff197224 */ /* 0x000fe400078e00ff */
[----:B------:R-:W-:Y:S02]  /*ab00*/  IMAD.U32 R24, RZ, RZ, UR6 ;  /* 0x00000006ff187e24 */ /* 0x000fe4000f8e00ff */
[----:B------:R-:W-:-:S07]  /*ab10*/  IMAD.MOV.U32 R26, RZ, RZ, RZ ;  /* 0x000000ffff1a7224 */ /* 0x000fce00078e00ff */
.L_x_209:
[----:B------:R-:W-:-:S13]  /*ab20*/  ISETP.NE.AND P0, PT, R0, RZ, PT ;  /* 0x000000ff0000720c */ /* 0x000fda0003f05270 */
[----:B------:R-:W0:Y:S01]  /*ab30*/  @!P0 S2R R3, SR_CgaCtaId ;  /* 0x0000000000038919 */ /* 0x000e220000008800 */
[----:B------:R-:W-:-:S04]  /*ab40*/  @!P0 MOV R0, 0x400 ;  /* 0x0000040000008802 */ /* 0x000fc80000000f00 */
[----:B0-----:R-:W-:-:S05]  /*ab50*/  @!P0 LEA R0, R3, R0, 0x18 ;  /* 0x0000000003008211 */ /* 0x001fca00078ec0ff */
[----:B------:R1:W-:Y:S01]  /*ab60*/  @!P0 STS.128 [R0+0x308d0], R24 ;  /* 0x0308d01800008388 */ /* 0x0003e20000000c00 */
[----:B------:R-:W-:Y:S06]  /*ab70*/  BAR.ARV 0x5, 0x200 ;  /* 0x0148000000007b1d */ /* 0x000fec0000002000 */
.L_x_204:
[----:B------:R2:W-:Y:S01]  /*ab80*/  STL [R1+0x34], RZ ;  /* 0x000034ff01007387 */ /* 0x0005e20000100800 */
[----:B------:R-:W-:Y:S01]  /*ab90*/  ULDC UR4, c[0x0][0xc3c] ;  /* 0x00030f0000047ab9 */ /* 0x000fe20000000800 */
[----:B------:R-:W-:Y:S01]  /*aba0*/  IMAD.MOV.U32 R28, RZ, RZ, 0x1 ;  /* 0x00000001ff1c7424 */ /* 0x000fe200078e00ff */
[----:B0-----:R-:W-:Y:S01]  /*abb0*/  ISETP.GE.AND P0, PT, R27, UR4, PT ;  /* 0x000000041b007c0c */ /* 0x001fe2000bf06270 */
[----:B------:R-:W-:-:S12]  /*abc0*/  IMAD.MOV.U32 R18, RZ, RZ, RZ ;  /* 0x000000ffff127224 */ /* 0x000fd800078e00ff */
[----:B--2---:R-:W-:Y:S05]  /*abd0*/  @P0 BRA `(.L_x_210) ;  /* 0x0000004800ac0947 */ /* 0x004fea0003800000 */
[----:B------:R-:W0:Y:S01]  /*abe0*/  S2R R5, SR_TID.X ;  /* 0x0000000000057919 */ /* 0x000e220000002100 */
[----:B------:R-:W2:Y:S01]  /*abf0*/  S2UR UR5, SR_CgaCtaId ;  /* 0x00000000000579c3 */ /* 0x000ea20000008800 */
[----:B------:R-:W-:Y:S01]  /*ac00*/  UMOV UR4, 0x400 ;  /* 0x0000040000047882 */ /* 0x000fe20000000000 */
[----:B------:R-:W-:Y:S01]  /*ac10*/  BSSY B8, `(.L_x_210) ;  /* 0x00004a7000087945 */ /* 0x000fe20003800000 */
[----:B------:R3:W-:Y:S01]  /*ac20*/  STL [R1+0x34], RZ ;  /* 0x000034ff01007387 */ /* 0x0007e20000100800 */
[----:B------:R-:W-:Y:S01]  /*ac30*/  IMAD.MOV.U32 R28, RZ, RZ, 0x1 ;  /* 0x00000001ff1c7424 */ /* 0x000fe200078e00ff */
[----:B------:R-:W-:Y:S01]  /*ac40*/  ULDC UR36, c[0x0][0xc] ;  /* 0x0000030000247ab9 */ /* 0x000fe20000000800 */
[----:B------:R-:W-:Y:S01]  /*ac50*/  IMAD.MOV.U32 R18, RZ, RZ, RZ ;  /* 0x000000ffff127224 */ /* 0x000fe200078e00ff */
[----:B------:R-:W-:Y:S01]  /*ac60*/  ULDC.64 UR38, c[0x0][0x198] ;  /* 0x0000660000267ab9 */ /* 0x000fe20000000a00 */
[----:B--2---:R-:W-:-:S06]  /*ac70*/  ULEA UR4, UR5, UR4, 0x18 ;  /* 0x0000000405047291 */ /* 0x004fcc000f8ec03f */
[----:B------:R-:W-:Y:S01]  /*ac80*/  IMAD.U32 R17, RZ, RZ, UR4 ;  /* 0x00000004ff117e24 */ /* 0x000fe2000f8e00ff */
[C---:B0-----:R-:W-:Y:S01]  /*ac90*/  LOP3.LUT R4, R5.reuse, 0x7f, RZ, 0xc0, !PT ;  /* 0x0000007f05047812 */ /* 0x041fe200078ec0ff */
[----:B-1----:R-:W-:-:S04]  /*aca0*/  IMAD.SHL.U32 R0, R5, 0x8, RZ ;  /* 0x0000000805007824 */ /* 0x002fc800078e00ff */
[----:B------:R-:W-:Y:S01]  /*acb0*/  IMAD.SHL.U32 R3, R4, 0x8, RZ ;  /* 0x0000000804037824 */ /* 0x000fe200078e00ff */
[----:B------:R-:W-:Y:S02]  /*acc0*/  LOP3.LUT R2, R0, 0x1f8, RZ, 0xc0, !PT ;  /* 0x000001f800027812 */ /* 0x000fe400078ec0ff */
[----:B------:R-:W-:Y:S02]  /*acd0*/  SHF.R.U32.HI R4, RZ, 0x3, R4 ;  /* 0x00000003ff047819 */ /* 0x000fe40000011604 */
[----:B------:R-:W-:-:S04]  /*ace0*/  LOP3.LUT R2, R2, 0x38, R5, 0x78, !PT ;  /* 0x0000003802027812 */ /* 0x000fc800078e7805 */
[----:B------:R-:W-:Y:S01]  /*acf0*/  LOP3.LUT R2, R2, 0x200, R3, 0xf8, !PT ;  /* 0x0000020002027812 */ /* 0x000fe200078ef803 */
[----:B------:R-:W-:-:S04]  /*ad00*/  IMAD.SHL.U32 R3, R5, 0x10, RZ ;  /* 0x0000001005037824 */ /* 0x000fc800078e00ff */
[----:B------:R-:W-:Y:S01]  /*ad10*/  IMAD R0, R2, 0x2, R17 ;  /* 0x0000000202007824 */ /* 0x000fe200078e0211 */
[----:B------:R-:W-:-:S04]  /*ad20*/  LOP3.LUT R3, R4, 0x70, R3, 0xf8, !PT ;  /* 0x0000007004037812 */ /* 0x000fc800078ef803 */
[----:B------:R3:W-:Y:S03]  /*ad30*/  STL [R1+0x8], R0 ;  /* 0x0000080001007387 */ /* 0x0007e60000100800 */
.L_x_300:
[----:B0-----:R-:W0:Y:S02]  /*ad40*/  LDC.64 R2, c[0x0][0xc88] ;  /* 0x00032200ff027b82 */ /* 0x001e240000000a00 */
[----:B0-----:R-:W-:-:S05]  /*ad50*/  IMAD.WIDE R2, R27, 0x4, R2 ;  /* 0x000000041b027825 */ /* 0x001fca00078e0202 */
[----:B--2---:R-:W2:Y:S01]  /*ad60*/  LDG.E R10, desc[UR40][R2.64] ;  /* 0x00000028020a7981 */ /* 0x004ea2000c1e1900 */
[----:B------:R-:W-:Y:S05]  /*ad70*/  YIELD ;  /* 0x0000000000007946 */ /* 0x000fea0003800000 */
[----:B------:R-:W-:Y:S01]  /*ad80*/  ULDC.64 UR4, c[0x0][0xa28] ;  /* 0x00028a0000047ab9 */ /* 0x000fe20000000a00 */
[----:B---3--:R-:W-:Y:S01]  /*ad90*/  IMAD.MOV.U32 R0, RZ, RZ, RZ ;  /* 0x000000ffff007224 */ /* 0x008fe200078e00ff */
[----:B------:R-:W-:Y:S01]  /*ada0*/  ISETP.NE.U32.AND P0, PT, RZ, UR4, PT ;  /* 0x00000004ff007c0c */ /* 0x000fe2000bf05070 */
[----:B------:R-:W-:Y:S01]  /*adb0*/  IMAD.MOV.U32 R6, RZ, RZ, RZ ;  /* 0x000000ffff067224 */ /* 0x000fe200078e00ff */
[----:B------:R-:W-:Y:S01]  /*adc0*/  ULDC.64 UR8, c[0x0][0xa08] ;  /* 0x0002820000087ab9 */ /* 0x000fe20000000a00 */
[----:B------:R-:W-:Y:S01]  /*add0*/  ULDC.64 UR6, c[0x0][0xa18] ;  /* 0x0002860000067ab9 */ /* 0x000fe20000000a00 */
[----:B------:R-:W-:-:S02]  /*ade0*/  ISETP.NE.AND.EX P0, PT, RZ, UR5, PT, P0 ;  /* 0x00000005ff007c0c */ /* 0x000fc4000bf05300 */
[----:B------:R-:W-:Y:S02]  /*adf0*/  ISETP.NE.U32.AND P2, PT, RZ, UR8, PT ;  /* 0x00000008ff007c0c */ /* 0x000fe4000bf45070 */
[----:B--2---:R-:W-:Y:S01]  /*ae00*/  SHF.R.S32.HI R4, RZ, 0x1f, R10 ;  /* 0x0000001fff047819 */ /* 0x004fe2000001140a */
[----:B------:R-:W-:-:S08]  /*ae10*/  IMAD.SHL.U32 R19, R10, 0x4, RZ ;  /* 0x000000040a137824 */ /* 0x000fd000078e00ff */
[C---:B------:R-:W-:Y:S01]  /*ae20*/  @P0 LEA R2, P1, R10.reuse, UR4, 0x2 ;  /* 0x000000040a020c11 */ /* 0x040fe2000f8210ff */
[----:B------:R-:W-:Y:S03]  /*ae30*/  STL [R1+0xc], R10 ;  /* 0x00000c0a01007387 */ /* 0x000fe60000100800 */
[C-C-:B------:R-:W-:Y:S01]  /*ae40*/  @P0 LEA.HI.X R3, R10.reuse, UR5, R4.reuse, 0x2, P1 ;  /* 0x000000050a030c11 */ /* 0x140fe200088f1404 */
[----:B------:R-:W-:Y:S01]  /*ae50*/  ULDC.64 UR4, c[0x0][0xa00] ;  /* 0x0002800000047ab9 */ /* 0x000fe20000000a00 */
[----:B------:R-:W-:Y:S01]  /*ae60*/  SHF.L.U64.HI R22, R10, 0x2, R4 ;  /* 0x000000020a167819 */ /* 0x000fe20000010204 */
[----:B------:R0:W-:Y:S01]  /*ae70*/  STL [R1+0x20], R4 ;  /* 0x0000200401007387 */ /* 0x0001e20000100800 */
[----:B------:R-:W-:-:S03]  /*ae80*/  ISETP.NE.U32.AND P1, PT, RZ, UR4, PT ;  /* 0x00000004ff007c0c */ /* 0x000fc6000bf25070 */
[----:B-1----:R1:W5:Y:S01]  /*ae90*/  @P0 LDG.E R0, desc[UR40][R2.64] ;  /* 0x0000002802000981 */ /* 0x002362000c1e1900 */
[----:B------:R-:W-:Y:S01]  /*aea0*/  ISETP.NE.AND.EX P1, PT, RZ, UR5, PT, P1 ;  /* 0x00000005ff007c0c */ /* 0x000fe2000bf25310 */
[----:B------:R-:W-:Y:S01]  /*aeb0*/  IMAD.MOV.U32 R8, RZ, RZ, RZ ;  /* 0x000000ffff087224 */ /* 0x000fe200078e00ff */
[----:B------:R-:W-:Y:S02]  /*aec0*/  ISETP.NE.AND.EX P0, PT, RZ, UR9, PT, P2 ;  /* 0x00000009ff007c0c */ /* 0x000fe4000bf05320 */
[----:B------:R-:W-:Y:S02]  /*aed0*/  ISETP.NE.U32.AND P2, PT, RZ, UR6, PT ;  /* 0x00000006ff007c0c */ /* 0x000fe4000bf45070 */
[C---:B0-----:R-:W-:Y:S02]  /*aee0*/  IADD3 R4, P4, R19.reuse, UR8, RZ ;  /* 0x0000000813047c10 */ /* 0x041fe4000ff9e0ff */
[----:B-1----:R-:W-:Y:S02]  /*aef0*/  IADD3 R2, P3, R19, UR4, RZ ;  /* 0x0000000413027c10 */ /* 0x002fe4000ff7e0ff */
[----:B------:R-:W-:-:S02]  /*af00*/  ISETP.NE.AND.EX P2, PT, RZ, UR7, PT, P2 ;  /* 0x00000007ff007c0c */ /* 0x000fc4000bf45320 */
[C---:B------:R-:W-:Y:S02]  /*af10*/  IADD3.X R3, R22.reuse, UR5, RZ, P3, !PT ;  /* 0x0000000516037c10 */ /* 0x040fe40009ffe4ff */
[----:B------:R-:W-:-:S03]  /*af20*/  IADD3.X R5, R22, UR9, RZ, P4, !PT ;  /* 0x0000000916057c10 */ /* 0x000fc6000a7fe4ff */
[----:B------:R-:W2:Y:S01]  /*af30*/  @P1 LDG.E R6, desc[UR40][R2.64] ;  /* 0x0000002802061981 */ /* 0x000ea2000c1e1900 */
[----:B------:R-:W-:Y:S02]  /*af40*/  ULDC UR4, c[0x0][0x288] ;  /* 0x0000a20000047ab9 */ /* 0x000fe40000000800 */
[----:B------:R-:W-:Y:S01]  /*af50*/  IMAD.U32 R9, RZ, RZ, UR4 ;  /* 0x00000004ff097e24 */ /* 0x000fe2000f8e00ff */
[----:B------:R-:W5:Y:S01]  /*af60*/  @P0 LDG.E R8, desc[UR40][R4.64] ;  /* 0x0000002804080981 */ /* 0x000f62000c1e1900 */
[----:B------:R-:W-:-:S03]  /*af70*/  ULDC.64 UR4, c[0x0][0x418] ;  /* 0x0001060000047ab9 */ /* 0x000fc60000000a00 */
[----:B--2---:R0:W-:Y:S02]  /*af80*/  STL [R1+0x10], R6 ;  /* 0x0000100601007387 */ /* 0x0041e40000100800 */
[----:B0-----:R-:W-:-:S04]  /*af90*/  @P2 IADD3 R6, P3, R19, UR6, RZ ;  /* 0x0000000613062c10 */ /* 0x001fc8000ff7e0ff */
[----:B------:R-:W-:-:S05]  /*afa0*/  @P2 IADD3.X R7, R22, UR7, RZ, P3, !PT ;  /* 0x0000000716072c10 */ /* 0x000fca0009ffe4ff */
[----:B------:R0:W2:Y:S01]  /*afb0*/  @P2 LDG.E R9, desc[UR40][R6.64] ;  /* 0x0000002806092981 */ /* 0x0000a2000c1e1900 */
[----:B------:R-:W-:-:S03]  /*afc0*/  UISETP.NE.U32.AND UP0, UPT, UR4, URZ, UPT ;  /* 0x0000003f0400728c */ /* 0x000fc6000bf05070 */
[----:B------:R-:W-:Y:S01]  /*afd0*/  ULDC UR4, c[0x0][0x424] ;  /* 0x0001090000047ab9 */ /* 0x000fe20000000800 */
[----:B------:R-:W-:-:S03]  /*afe0*/  UISETP.NE.AND.EX UP0, UPT, UR5, URZ, UPT, UP0 ;  /* 0x0000003f0500728c */ /* 0x000fc6000bf05300 */
[----:B------:R-:W-:Y:S01]  /*aff0*/  ULDC UR5, c[0x0][0x2f0] ;  /* 0x0000bc0000057ab9 */ /* 0x000fe20000000800 */
[----:B------:R-:W-:-:S04]  /*b000*/  USEL UR4, UR4, 0x1, UP0 ;  /* 0x0000000104047887 */ /* 0x000fc80008000000 */
[----:B------:R-:W-:-:S06]  /*b010*/  UIMAD UR4, UR4, UR5, URZ ;  /* 0x00000005040472a4 */ /* 0x000fcc000f8e023f */
[----:B0-----:R-:W-:Y:S01]  /*b020*/  IMAD.U32 R7, RZ, RZ, UR4 ;  /* 0x00000004ff077e24 */ /* 0x001fe2000f8e00ff */
[----:B--2---:R0:W-:Y:S01]  /*b030*/  STL [R1+0x30], R9 ;  /* 0x0000300901007387 */ /* 0x0041e20000100800 */
[----:B------:R-:W-:Y:S05]  /*b040*/  @P2 BRA `(.L_x_211) ;  /* 0x0000000000142947 */ /* 0x000fea0003800000 */
[----:B------:R-:W-:Y:S05]  /*b050*/  @!P1 BRA `(.L_x_211) ;  /* 0x0000000000109947 */ /* 0x000fea0003800000 */
[----:B------:R-:W2:Y:S04]  /*b060*/  LDG.E R6, desc[UR40][R2.64] ;  /* 0x0000002802067981 */ /* 0x000ea8000c1e1900 */
[----:B0-----:R-:W2:Y:S02]  /*b070*/  LDG.E R9, desc[UR40][R2.64+0x4] ;  /* 0x0000042802097981 */ /* 0x001ea4000c1e1900 */
[----:B--2---:R-:W-:-:S05]  /*b080*/  IMAD.IADD R2, R9, 0x1, -R6 ;  /* 0x0000000109027824 */ /* 0x004fca00078e0a06 */
[----:B------:R1:W-:Y:S02]  /*b090*/  STL [R1+0x30], R2 ;  /* 0x0000300201007387 */ /* 0x0003e40000100800 */
.L_x_211:
[----:B------:R-:W-:Y:S01]  /*b0a0*/  ULDC.64 UR4, c[0x0][0xa20] ;  /* 0x0002880000047ab9 */ /* 0x000fe20000000a00 */
[C---:B------:R-:W-:Y:S01]  /*b0b0*/  LOP3.LUT R6, R26.reuse, 0xff000000, RZ, 0xc0, !PT ;  /* 0xff0000001a067812 */ /* 0x040fe200078ec0ff */
[----:B------:R-:W-:Y:S01]  /*b0c0*/  IMAD.MOV.U32 R23, RZ, RZ, R10 ;  /* 0x000000ffff177224 */ /* 0x000fe200078e000a */
[----:B------:R-:W-:Y:S02]  /*b0d0*/  ISETP.NE.U32.AND P1, PT, RZ, UR4, PT ;  /* 0x00000004ff007c0c */ /* 0x000fe4000bf25070 */
[----:B------:R-:W-:Y:S02]  /*b0e0*/  SHF.R.U32.HI R6, RZ, 0x8, R6 ;  /* 0x00000008ff067819 */ /* 0x000fe40000011606 */
[----:B------:R-:W-:Y:S02]  /*b0f0*/  ISETP.NE.AND.EX P1, PT, RZ, UR5, PT, P1 ;  /* 0x00000005ff007c0c */ /* 0x000fe4000bf25310 */
[C---:B-1----:R-:W-:Y:S02]  /*b100*/  LOP3.LUT R2, R26.reuse, 0xff0000, RZ, 0xc0, !PT ;  /* 0x00ff00001a027812 */ /* 0x042fe400078ec0ff */
[----:B------:R-:W-:Y:S01]  /*b110*/  LOP3.LUT R16, R26, 0xffff, RZ, 0xc0, !PT ;  /* 0x0000ffff1a107812 */ /* 0x000fe200078ec0ff */
[----:B-----5:R-:W-:Y:S01]  /*b120*/  IMAD.IADD R26, R8, 0x1, R0 ;  /* 0x00000001081a7824 */ /* 0x020fe200078e0200 */
[----:B------:R-:W-:-:S07]  /*b130*/  LEA.HI R6, R2, R6, RZ, 0x10 ;  /* 0x0000000602067211 */ /* 0x000fce00078f80ff */
[----:B------:R-:W-:Y:S05]  /*b140*/  @!P1 BRA `(.L_x_212) ;  /* 0x0000000000109947 */ /* 0x000fea0003800000 */
[----:B------:R-:W-:-:S04]  /*b150*/  IADD3 R2, P0, R19, UR4, RZ ;  /* 0x0000000413027c10 */ /* 0x000fc8000ff1e0ff */
[----:B------:R-:W-:-:S05]  /*b160*/  IADD3.X R3, R22, UR5, RZ, P0, !PT ;  /* 0x0000000516037c10 */ /* 0x000fca00087fe4ff */
[----:B------:R1:W5:Y:S01]  /*b170*/  LDG.E R7, desc[UR40][R2.64] ;  /* 0x0000002802077981 */ /* 0x000362000c1e1900 */
[----:B------:R-:W-:Y:S05]  /*b180*/  BRA `(.L_x_213) ;  /* 0x0000000000107947 */ /* 0x000fea0003800000 */
.L_x_212:
[----:B------:R-:W-:Y:S05]  /*b190*/  @!P0 BRA `(.L_x_213) ;  /* 0x00000000000c8947 */ /* 0x000fea0003800000 */
[----:B------:R-:W2:Y:S04]  /*b1a0*/  LDG.E R7, desc[UR40][R4.64] ;  /* 0x0000002804077981 */ /* 0x000ea8000c1e1900 */
[----:B------:R-:W2:Y:S02]  /*b1b0*/  LDG.E R2, desc[UR40][R4.64+0x4] ;  /* 0x0000042804027981 */ /* 0x000ea4000c1e1900 */
[----:B--2---:R-:W-:-:S07]  /*b1c0*/  IMAD.IADD R7, R2, 0x1, -R7 ;  /* 0x0000000102077824 */ /* 0x004fce00078e0a07 */
.L_x_213:
[----:B-----5:R-:W-:Y:S01]  /*b1d0*/  IMAD.IADD R7, R7, 0x1, -R0 ;  /* 0x0000000107077824 */ /* 0x020fe200078e0a00 */
[----:B0-----:R-:W-:Y:S01]  /*b1e0*/  LOP3.LUT R9, R6, 0xff, RZ, 0xc0, !PT ;  /* 0x000000ff06097812 */ /* 0x001fe200078ec0ff */
[----:B-1----:R-:W-:Y:S01]  /*b1f0*/  IMAD.MOV.U32 R2, RZ, RZ, RZ ;  /* 0x000000ffff027224 */ /* 0x002fe200078e00ff */
[----:B------:R-:W-:Y:S01]  /*b200*/  BSSY B0, `(.L_x_214) ;  /* 0x0000029000007945 */ /* 0x000fe20003800000 */
[C---:B------:R-:W-:Y:S01]  /*b210*/  VIADD R0, R7.reuse, 0xbf ;  /* 0x000000bf07007836 */ /* 0x040fe20000000000 */
[----:B------:R-:W-:Y:S01]  /*b220*/  ISETP.GE.AND P0, PT, R7, 0x1, PT ;  /* 0x000000010700780c */ /* 0x000fe20003f06270 */
[----:B------:R-:W-:Y:S01]  /*b230*/  IMAD.MOV.U32 R7, RZ, RZ, R2 ;  /* 0x000000ffff077224 */ /* 0x000fe200078e0002 */
[----:B------:R0:W-:Y:S01]  /*b240*/  STL [R1+0x18], R2 ;  /* 0x0000180201007387 */ /* 0x0001e20000100800 */
[----:B------:R-:W-:-:S05]  /*b250*/  IMAD.HI R0, R0, 0x2aaaaaab, RZ ;  /* 0x2aaaaaab00007827 */ /* 0x000fca00078e02ff */
[----:B------:R-:W-:-:S04]  /*b260*/  SHF.R.U32.HI R3, RZ, 0x1f, R0 ;  /* 0x0000001fff037819 */ /* 0x000fc80000011600 */
[----:B------:R-:W-:-:S05]  /*b270*/  LEA.HI.SX32 R8, R0, R3, 0x1b ;  /* 0x0000000300087211 */ /* 0x000fca00078fdaff */
[----:B------:R0:W-:Y:S04]  /*b280*/  STL [R1+0x24], R8 ;  /* 0x0000240801007387 */ /* 0x0001e80000100800 */
[----:B------:R0:W-:Y:S01]  /*b290*/  STL [R1+0x38], R9 ;  /* 0x0000380901007387 */ /* 0x0001e20000100800 */
[----:B------:R-:W-:Y:S05]  /*b2a0*/  @!P0 BRA `(.L_x_215) ;  /* 0x0000000000788947 */ /* 0x000fea0003800000 */
[----:B------:R-:W-:-:S04]  /*b2b0*/  SHF.R.U32.HI R6, RZ, 0x10, R6 ;  /* 0x00000010ff067819 */ /* 0x000fc80000011606 */
[----:B------:R-:W-:-:S13]  /*b2c0*/  ISETP.NE.AND P0, PT, R6, RZ, PT ;  /* 0x000000ff0600720c */ /* 0x000fda0003f05270 */
[----:B------:R-:W1:Y:S02]  /*b2d0*/  @!P0 LDC R6, c[0x0][0x9f0] ;  /* 0x00027c00ff068b82 */ /* 0x000e640000000800 */
[-C--:B-1----:R-:W-:Y:S02]  /*b2e0*/  IABS R0, R6.reuse ;  /* 0x0000000600007213 */ /* 0x082fe40000000000 */
[----:B------:R-:W-:Y:S02]  /*b2f0*/  IABS R5, R6 ;  /* 0x0000000600057213 */ /* 0x000fe40000000000 */
[----:B0-----:R-:W0:Y:S03]  /*b300*/  I2F.RP R2, R0 ;  /* 0x0000000000027306 */ /* 0x001e260000209400 */
[----:B------:R-:W-:-:S05]  /*b310*/  IMAD.MOV R5, RZ, RZ, -R5 ;  /* 0x000000ffff057224 */ /* 0x000fca00078e0a05 */
[----:B0-----:R-:W0:Y:S02]  /*b320*/  MUFU.RCP R2, R2 ;  /* 0x0000000200027308 */ /* 0x001e240000001000 */
[----:B0-----:R-:W-:-:S06]  /*b330*/  VIADD R2, R2, 0xffffffe ;  /* 0x0ffffffe02027836 */ /* 0x001fcc0000000000 */
[----:B------:R-:W0:Y:S02]  /*b340*/  F2I.FTZ.U32.TRUNC.NTZ R3, R2 ;  /* 0x0000000200037305 */ /* 0x000e24000021f000 */
[----:B0-----:R-:W-:-:S04]  /*b350*/  IMAD.MOV R2, RZ, RZ, -R3 ;  /* 0x000000ffff027224 */ /* 0x001fc800078e0a03 */
[----:B------:R-:W-:Y:S02]  /*b360*/  IMAD R4, R2, R0, RZ ;  /* 0x0000000002047224 */ /* 0x000fe400078e02ff */
[----:B------:R-:W-:-:S04]  /*b370*/  IMAD.MOV.U32 R2, RZ, RZ, RZ ;  /* 0x000000ffff027224 */ /* 0x000fc800078e00ff */
[----:B------:R-:W-:Y:S01]  /*b380*/  IMAD.HI.U32 R4, R3, R4, R2 ;  /* 0x0000000403047227 */ /* 0x000fe200078e0002 */
[----:B------:R-:W-:-:S04]  /*b390*/  IADD3 R3, R6, -0x1, R8 ;  /* 0xffffffff06037810 */ /* 0x000fc80007ffe008 */
[----:B------:R-:W-:Y:S02]  /*b3a0*/  IABS R2, R3 ;  /* 0x0000000300027213 */ /* 0x000fe40000000000 */
[----:B------:R-:W-:-:S03]  /*b3b0*/  LOP3.LUT R3, R3, R6, RZ, 0x3c, !PT ;  /* 0x0000000603037212 */ /* 0x000fc600078e3cff */
[----:B------:R-:W-:Y:S01]  /*b3c0*/  IMAD.HI.U32 R4, R4, R2, RZ ;  /* 0x0000000204047227 */ /* 0x000fe200078e00ff */
[----:B------:R-:W-:-:S03]  /*b3d0*/  ISETP.GE.AND P2, PT, R3, RZ, PT ;  /* 0x000000ff0300720c */ /* 0x000fc60003f46270 */
        /* <DEDUP_REMOVED lines=9> */
[----:B------:R-:W-:-:S05]  /*b470*/  IMAD.MOV.U32 R7, RZ, RZ, R4 ;  /* 0x000000ffff077224 */ /* 0x000fca00078e0004 */
[----:B------:R1:W-:Y:S02]  /*b480*/  STL [R1+0x18], R7 ;  /* 0x0000180701007387 */ /* 0x0003e40000100800 */
.L_x_215:
[----:B------:R-:W-:Y:S05]  /*b490*/  BSYNC B0 ;  /* 0x0000000000007941 */ /* 0x000fea0003800000 */
.L_x_214:
[----:B------:R-:W-:Y:S01]  /*b4a0*/  IMAD.MOV.U32 R0, RZ, RZ, R7 ;  /* 0x000000ffff007224 */ /* 0x000fe200078e0007 */
[----:B------:R-:W-:Y:S03]  /*b4b0*/  BSSY B7, `(.L_x_216) ;  /* 0x000035a000077945 */ /* 0x000fe60003800000 */
[----:B0-----:R-:W-:-:S05]  /*b4c0*/  IMAD R2, R9, R0, RZ ;  /* 0x0000000009027224 */ /* 0x001fca00078e02ff */
[----:B------:R-:W-:Y:S01]  /*b4d0*/  VIADDMNMX R0, R2, R0, R8, PT ;  /* 0x0000000002007246 */ /* 0x000fe20003800108 */
[----:B------:R0:W-:Y:S03]  /*b4e0*/  STL [R1+0x4], R2 ;  /* 0x0000040201007387 */ /* 0x0001e60000100800 */
[----:B------:R-:W-:Y:S01]  /*b4f0*/  ISETP.GT.AND P0, PT, R0, R2, PT ;  /* 0x000000020000720c */ /* 0x000fe20003f04270 */
[----:B------:R0:W-:-:S12]  /*b500*/  STL [R1+0x1c], R0 ;  /* 0x00001c0001007387 */ /* 0x0001d80000100800 */
[----:B0-----:R-:W-:Y:S05]  /*b510*/  @P0 BRA `(.L_x_217) ;  /* 0x0000000000440947 */ /* 0x001fea0003800000 */
[----:B------:R-:W0:Y:S02]  /*b520*/  S2R R0, SR_TID.X ;  /* 0x0000000000007919 */ /* 0x000e240000002100 */
[----:B0-----:R-:W-:-:S04]  /*b530*/  LOP3.LUT R0, R0, 0x7f, RZ, 0xc0, !PT ;  /* 0x0000007f00007812 */ /* 0x001fc800078ec0ff */
[----:B------:R-:W-:-:S13]  /*b540*/  ISETP.NE.AND P0, PT, R0, RZ, PT ;  /* 0x000000ff0000720c */ /* 0x000fda0003f05270 */
[----:B------:R-:W-:Y:S05]  /*b550*/  @P0 BRA `(.L_x_218) ;  /* 0x00000034003c0947 */ /* 0x000fea0003800000 */
[----:B------:R-:W0:Y:S01]  /*b560*/  S2R R5, SR_LANEID ;  /* 0x0000000000057919 */ /* 0x000e220000000000 */
[----:B------:R-:W-:Y:S01]  /*b570*/  VOTEU.ANY UR4, UPT, PT ;  /* 0x0000000000047886 */ /* 0x000fe200038e0100 */
[----:B------:R-:W2:Y:S01]  /*b580*/  LDC.64 R2, c[0x0][0xc60] ;  /* 0x00031800ff027b82 */ /* 0x000ea20000000a00 */
[----:B------:R-:W0:Y:S02]  /*b590*/  FLO.U32 R0, UR4 ;  /* 0x0000000400007d00 */ /* 0x000e2400080e0000 */
[----:B0-----:R-:W-:-:S06]  /*b5a0*/  ISETP.EQ.U32.AND P0, PT, R0, R5, PT ;  /* 0x000000050000720c */ /* 0x001fcc0003f02070 */
[----:B------:R-:W2:Y:S07]  /*b5b0*/  POPC R5, UR4 ;  /* 0x0000000400057d09 */ /* 0x000eae0008000000 */
[----:B--2---:R-:W2:Y:S01]  /*b5c0*/  @P0 ATOMG.E.ADD.STRONG.GPU PT, R3, desc[UR40][R2.64], R5 ;  /* 0x00000005020309a8 */ /* 0x004ea200081ee1e8 */
[----:B------:R-:W0:Y:S02]  /*b5d0*/  S2R R4, SR_LTMASK ;  /* 0x0000000000047919 */ /* 0x000e240000003900 */
[----:B0-----:R-:W-:-:S04]  /*b5e0*/  LOP3.LUT R4, R4, UR4, RZ, 0xc0, !PT ;  /* 0x0000000404047c12 */ /* 0x001fc8000f8ec0ff */
[----:B-1----:R-:W0:Y:S01]  /*b5f0*/  POPC R7, R4 ;  /* 0x0000000400077309 */ /* 0x002e220000000000 */
[----:B--2---:R-:W0:Y:S02]  /*b600*/  SHFL.IDX PT, R0, R3, R0, 0x1f ;  /* 0x00001f0003007589 */ /* 0x004e2400000e0000 */
[----:B0-----:R-:W-:Y:S01]  /*b610*/  IADD3 R24, R0, UR36, R7 ;  /* 0x0000002400187c10 */ /* 0x001fe2000fffe007 */
[----:B------:R-:W-:Y:S06]  /*b620*/  BRA `(.L_x_218) ;  /* 0x0000003400087947 */ /* 0x000fec0003800000 */
.L_x_217:
[----:B------:R-:W-:Y:S01]  /*b630*/  VIADD R0, R17, 0x12400 ;  /* 0x0001240011007836 */ /* 0x000fe20000000000 */
[----:B------:R-:W-:Y:S04]  /*b640*/  BSSY B6, `(.L_x_219) ;  /* 0x0000013000067945 */ /* 0x000fe80003800000 */
[----:B------:R-:W-:-:S13]  /*b650*/  LOP3.LUT P0, RZ, R0, 0x3ff, RZ, 0xc0, !PT ;  /* 0x000003ff00ff7812 */ /* 0x000fda000780c0ff */
[----:B------:R-:W-:Y:S05]  /*b660*/  @!P0 BRA `(.L_x_220) ;  /* 0x0000000000408947 */ /* 0x000fea0003800000 */
[----:B------:R-:W-:Y:S01]  /*b670*/  MOV R2, 0x0 ;  /* 0x0000000000027802 */ /* 0x000fe20000000f00 */
[----:B------:R-:W-:Y:S01]  /*b680*/  ULDC.64 UR6, c[0x4][0xa8] ;  /* 0x01002a0000067ab9 */ /* 0x000fe20000000a00 */
[----:B------:R-:W-:Y:S01]  /*b690*/  ULDC.64 UR8, c[0x4][0xb0] ;  /* 0x01002c0000087ab9 */ /* 0x000fe20000000a00 */
[----:B------:R-:W-:Y:S01]  /*b6a0*/  ULDC.64 UR4, c[0x4][0x30] ;  /* 0x01000c0000047ab9 */ /* 0x000fe20000000a00 */
[----:B------:R-:W-:Y:S02]  /*b6b0*/  IMAD.U32 R4, RZ, RZ, UR6 ;  /* 0x00000006ff047e24 */ /* 0x000fe4000f8e00ff */
[----:B------:R-:W0:Y:S01]  /*b6c0*/  LDC.64 R2, c[0x4][R2] ;  /* 0x0100000002027b82 */ /* 0x000e220000000a00 */
[----:B------:R-:W-:Y:S02]  /*b6d0*/  IMAD.U32 R5, RZ, RZ, UR7 ;  /* 0x00000007ff057e24 */ /* 0x000fe4000f8e00ff */
[----:B------:R-:W-:Y:S02]  /*b6e0*/  IMAD.U32 R6, RZ, RZ, UR8 ;  /* 0x00000008ff067e24 */ /* 0x000fe4000f8e00ff */
[----:B-1----:R-:W-:-:S02]  /*b6f0*/  IMAD.U32 R7, RZ, RZ, UR9 ;  /* 0x00000009ff077e24 */ /* 0x002fc4000f8e00ff */
[----:B------:R-:W-:Y:S02]  /*b700*/  IMAD.U32 R10, RZ, RZ, UR4 ;  /* 0x00000004ff0a7e24 */ /* 0x000fe4000f8e00ff */
[----:B------:R-:W-:Y:S02]  /*b710*/  IMAD.U32 R11, RZ, RZ, UR5 ;  /* 0x00000005ff0b7e24 */ /* 0x000fe4000f8e00ff */
[----:B------:R-:W-:Y:S02]  /*b720*/  IMAD.MOV.U32 R8, RZ, RZ, 0x70 ;  /* 0x00000070ff087424 */ /* 0x000fe400078e00ff */
[----:B------:R-:W-:Y:S02]  /*b730*/  IMAD.MOV.U32 R12, RZ, RZ, 0x1 ;  /* 0x00000001ff0c7424 */ /* 0x000fe400078e00ff */
[----:B------:R-:W-:-:S07]  /*b740*/  IMAD.MOV.U32 R13, RZ, RZ, RZ ;  /* 0x000000ffff0d7224 */ /* 0x000fce00078e00ff */
[----:B------:R-:W-:-:S07]  /*b750*/  LEPC R20, `(.L_x_220) ;  /* 0x000000001014794e */ /* 0x000fce0000000000 */
[----:B0-----:R-:W-:Y:S05]  /*b760*/  CALL.ABS.NOINC R2 ;  /* 0x0000000002007343 */ /* 0x001fea0003c00000 */
.L_x_220:
[----:B------:R-:W-:Y:S05]  /*b770*/  BSYNC B6 ;  /* 0x0000000000067941 */ /* 0x000fea0003800000 */
.L_x_219:
        /* <DEDUP_REMOVED lines=8> */
[----:B------:R0:W2:Y:S01]  /*b800*/  LDC.64 R2, c[0x4][R0] ;  /* 0x0100000000027b82 */ /* 0x0000a20000000a00 */
[----:B------:R-:W-:Y:S02]  /*b810*/  IMAD.U32 R4, RZ, RZ, UR6 ;  /* 0x00000006ff047e24 */ /* 0x000fe4000f8e00ff */
[----:B------:R-:W-:Y:S02]  /*b820*/  IMAD.U32 R5, RZ, RZ, UR7 ;  /* 0x00000007ff057e24 */ /* 0x000fe4000f8e00ff */
[----:B------:R-:W-:Y:S02]  /*b830*/  IMAD.U32 R6, RZ, RZ, UR8 ;  /* 0x00000008ff067e24 */ /* 0x000fe4000f8e00ff */
[----:B-1----:R-:W-:-:S02]  /*b840*/  IMAD.U32 R7, RZ, RZ, UR9 ;  /* 0x00000009ff077e24 */ /* 0x002fc4000f8e00ff */
[----:B------:R-:W-:Y:S02]  /*b850*/  IMAD.U32 R10, RZ, RZ, UR4 ;  /* 0x00000004ff0a7e24 */ /* 0x000fe4000f8e00ff */
[----:B------:R-:W-:Y:S02]  /*b860*/  IMAD.U32 R11, RZ, RZ, UR5 ;  /* 0x00000005ff0b7e24 */ /* 0x000fe4000f8e00ff */
[----:B------:R-:W-:Y:S02]  /*b870*/  IMAD.MOV.U32 R8, RZ, RZ, 0x70 ;  /* 0x00000070ff087424 */ /* 0x000fe400078e00ff */
[----:B------:R-:W-:Y:S02]  /*b880*/  IMAD.MOV.U32 R12, RZ, RZ, 0x1 ;  /* 0x00000001ff0c7424 */ /* 0x000fe400078e00ff */
[----:B0-----:R-:W-:-:S07]  /*b890*/  IMAD.MOV.U32 R13, RZ, RZ, RZ ;  /* 0x000000ffff0d7224 */ /* 0x001fce00078e00ff */
[----:B------:R-:W-:-:S07]  /*b8a0*/  LEPC R20, `(.L_x_223) ;  /* 0x000000001014794e */ /* 0x000fce0000000000 */
[----:B--2---:R-:W-:Y:S05]  /*b8b0*/  CALL.ABS.NOINC R2 ;  /* 0x0000000002007343 */ /* 0x004fea0003c00000 */
.L_x_223:
        /* <DEDUP_REMOVED lines=16> */
.L_x_222:
[----:B------:R-:W-:Y:S05]  /*b9c0*/  BSYNC B6 ;  /* 0x0000000000067941 */ /* 0x000fea0003800000 */
.L_x_221:
[----:B------:R-:W-:Y:S01]  /*b9d0*/  ULDC.64 UR4, c[0x0][0x9f8] ;  /* 0x00027e0000047ab9 */ /* 0x000fe20000000a00 */
[----:B------:R-:W2:Y:S01]  /*b9e0*/  LDL R20, [R1+0x1c] ;  /* 0x00001c0001147983 */ /* 0x000ea20000100800 */
[----:B------:R-:W-:-:S04]  /*b9f0*/  ISETP.NE.U32.AND P0, PT, RZ, UR4, PT ;  /* 0x00000004ff007c0c */ /* 0x000fc8000bf05070 */
[----:B------:R-:W-:-:S13]  /*ba00*/  ISETP.NE.AND.EX P0, PT, RZ, UR5, PT, P0 ;  /* 0x00000005ff007c0c */ /* 0x000fda000bf05300 */
[----:B------:R-:W-:-:S04]  /*ba10*/  @P0 IADD3 R2, P1, R19, UR4, RZ ;  /* 0x0000000413020c10 */ /* 0x000fc8000ff3e0ff */
[----:B------:R-:W-:Y:S01]  /*ba20*/  @P0 IADD3.X R3, R22, UR5, RZ, P1, !PT ;  /* 0x0000000516030c10 */ /* 0x000fe20008ffe4ff */
[----:B------:R-:W-:-:S04]  /*ba30*/  ULDC.64 UR4, c[0x0][0xa08] ;  /* 0x0002820000047ab9 */ /* 0x000fc80000000a00 */
[----:B------:R0:W1:Y:S02]  /*ba40*/  @P0 LDG.E R23, desc[UR40][R2.64] ;  /* 0x0000002802170981 */ /* 0x000064000c1e1900 */
[----:B0-----:R-:W0:Y:S02]  /*ba50*/  LDC.64 R2, c[0x0][0x418] ;  /* 0x00010600ff027b82 */ /* 0x001e240000000a00 */
[----:B0-----:R-:W-:Y:S01]  /*ba60*/  LOP3.LUT P0, RZ, R2, UR4, RZ, 0xfc, !PT ;  /* 0x0000000402ff7c12 */ /* 0x001fe2000f80fcff */
[----:B------:R-:W-:-:S03]  /*ba70*/  UMOV UR4, 0xffffffff ;  /* 0xffffffff00047882 */ /* 0x000fc60000000000 */
[----:B------:R-:W-:Y:S01]  /*ba80*/  LOP3.LUT P0, RZ, R3, UR5, RZ, 0xfc, P0 ;  /* 0x0000000503ff7c12 */ /* 0x000fe2000800fcff */
[----:B--2---:R-:W-:Y:S01]  /*ba90*/  VIADD R22, R20, 0xffffffff ;  /* 0xffffffff14167836 */ /* 0x004fe20000000000 */
[----:B-1----:R-:W-:Y:S02]  /*baa0*/  SHF.R.S32.HI R7, RZ, 0x1f, R23 ;  /* 0x0000001fff077819 */ /* 0x002fe40000011417 */
[----:B------:R-:W-:-:S03]  /*bab0*/  SEL R19, R23, RZ, !P0 ;  /* 0x000000ff17137207 */ /* 0x000fc60004000000 */
[----:B------:R0:W-:Y:S01]  /*bac0*/  STL [R1], R7 ;  /* 0x0000000701007387 */ /* 0x0001e20000100800 */
[----:B------:R-:W-:Y:S05]  /*bad0*/  BRA.DIV UR4, `(.L_x_224) ;  /* 0x0000004204487947 */ /* 0x000fea000b800000 */
[----:B------:R-:W1:Y:S02]  /*bae0*/  S2R R0, SR_TID.X ;  /* 0x0000000000007919 */ /* 0x000e640000002100 */
[----:B-1----:R-:W-:-:S04]  /*baf0*/  SHF.R.U32.HI R0, RZ, 0x5, R0 ;  /* 0x00000005ff007819 */ /* 0x002fc80000011600 */
[----:B------:R-:W-:-:S05]  /*bb00*/  LOP3.LUT R0, R0, 0x3, RZ, 0xc0, !PT ;  /* 0x0000000300007812 */ /* 0x000fca00078ec0ff */
[----:B------:R1:W2:Y:S02]  /*bb10*/  SHFL.IDX PT, R14, R0, RZ, 0x1f ;  /* 0x00001fff000e7589 */ /* 0x0002a400000e0000 */
.L_x_316:
[----:B--2---:R-:W-:Y:S02]  /*bb20*/  ISETP.NE.AND P0, PT, R14, RZ, PT ;  /* 0x000000ff0e00720c */ /* 0x004fe40003f05270 */
[----:B------:R-:W-:Y:S02]  /*bb30*/  PLOP3.LUT P1, PT, PT, PT, PT, 0x8, 0x0 ;  /* 0x000000000000781c */ /* 0x000fe40003f2e170 */
[----:B------:R-:W-:-:S11]  /*bb40*/  LOP3.LUT R29, R29, 0xfffffffe, RZ, 0xc0, !PT ;  /* 0xfffffffe1d1d7812 */ /* 0x000fd600078ec0ff */
[----:B------:R-:W-:Y:S01]  /*bb50*/  @P1 LOP3.LUT R29, R29, 0x1, RZ, 0xfc, !PT ;  /* 0x000000011d1d1812 */ /* 0x000fe200078efcff */
[----:B------:R-:W-:Y:S06]  /*bb60*/  @P0 BRA `(.L_x_225) ;  /* 0x0000000000f00947 */ /* 0x000fec0003800000 */
[----:B------:R-:W-:-:S03]  /*bb70*/  UMOV UR4, 0xffffffff ;  /* 0xffffffff00047882 */ /* 0x000fc60000000000 */
[----:B------:R-:W-:Y:S05]  /*bb80*/  BRA.DIV UR4, `(.L_x_226) ;  /* 0x0000004204507947 */ /* 0x000fea000b800000 */
[----:B------:R-:W-:-:S13]  /*bb90*/  ELECT P6, URZ, PT ;  /* 0x00000000003f782f */ /* 0x000fda00038c0000 */
.L_x_319:
[----:B------:R-:W-:Y:S05]  /*bba0*/  @!P6 BRA `(.L_x_225) ;  /* 0x0000000000e0e947 */ /* 0x000fea0003800000 */
[----:B------:R-:W-:-:S04]  /*bbb0*/  ISETP.NE.U32.AND P0, PT, R2, RZ, PT ;  /* 0x000000ff0200720c */ /* 0x000fc80003f05070 */
[----:B------:R-:W-:-:S13]  /*bbc0*/  ISETP.NE.AND.EX P0, PT, R3, RZ, PT, P0 ;  /* 0x000000ff0300720c */ /* 0x000fda0003f05300 */
[----:B------:R-:W-:Y:S05]  /*bbd0*/  @!P0 BRA `(.L_x_227) ;  /* 0x0000000000488947 */ /* 0x000fea0003800000 */
[----:B------:R-:W2:Y:S01]  /*bbe0*/  LDC R6, c[0x0][0x43c] ;  /* 0x00010f00ff067b82 */ /* 0x000ea20000000800 */
[----:B-1----:R-:W-:Y:S01]  /*bbf0*/  IMAD.MOV.U32 R0, RZ, RZ, R22 ;  /* 0x000000ffff007224 */ /* 0x002fe200078e0016 */
[----:B------:R-:W-:Y:S01]  /*bc00*/  ULDC.64 UR4, c[0x0][0x428] ;  /* 0x00010a0000047ab9 */ /* 0x000fe20000000a00 */
[----:B--2---:R-:W-:-:S13]  /*bc10*/  ISETP.NE.AND P0, PT, R6, 0x1, PT ;  /* 0x000000010600780c */ /* 0x004fda0003f05270 */
[----:B------:R-:W1:Y:S02]  /*bc20*/  @P0 LDC.64 R4, c[0x0][0x440] ;  /* 0x00011000ff040b82 */ /* 0x000e640000000a00 */
[----:B-1----:R-:W-:-:S05]  /*bc30*/  @P0 IMAD.HI.U32 R4, R22, R4, RZ ;  /* 0x0000000416040227 */ /* 0x002fca00078e00ff */
[----:B------:R-:W-:-:S04]  /*bc40*/  @P0 SHF.R.U32.HI R0, RZ, R5, R4 ;  /* 0x00000005ff000219 */ /* 0x000fc80000011604 */
[--C-:B------:R-:W-:Y:S01]  /*bc50*/  SHF.R.S32.HI R5, RZ, 0x1f, R0.reuse ;  /* 0x0000001fff057819 */ /* 0x100fe20000011400 */
[----:B------:R-:W-:-:S04]  /*bc60*/  IMAD.MOV R4, RZ, RZ, -R0 ;  /* 0x000000ffff047224 */ /* 0x000fc800078e0a00 */
[----:B------:R-:W-:Y:S02]  /*bc70*/  IMAD R22, R6, R4, R22 ;  /* 0x0000000406167224 */ /* 0x000fe400078e0216 */
[----:B------:R-:W-:Y:S02]  /*bc80*/  IMAD R6, R7, UR4, RZ ;  /* 0x0000000407067c24 */ /* 0x000fe4000f8e02ff */
[----:B------:R-:W-:Y:S02]  /*bc90*/  IMAD.MOV.U32 R4, RZ, RZ, R0 ;  /* 0x000000ffff047224 */ /* 0x000fe400078e0000 */
[C---:B------:R-:W-:Y:S02]  /*bca0*/  IMAD R0, R23.reuse, UR5, R6 ;  /* 0x0000000517007c24 */ /* 0x040fe4000f8e0206 */
[----:B------:R-:W-:-:S04]  /*bcb0*/  IMAD.WIDE.U32 R4, R23, UR4, R4 ;  /* 0x0000000417047c25 */ /* 0x000fc8000f8e0004 */
[----:B------:R-:W-:Y:S01]  /*bcc0*/  IMAD.IADD R0, R5, 0x1, R0 ;  /* 0x0000000105007824 */ /* 0x000fe200078e0200 */
[----:B------:R-:W-:-:S04]  /*bcd0*/  LEA R2, P0, R4, R2, 0x2 ;  /* 0x0000000204027211 */ /* 0x000fc800078010ff */
[----:B------:R-:W-:-:S05]  /*bce0*/  LEA.HI.X R3, R4, R3, R0, 0x2, P0 ;  /* 0x0000000304037211 */ /* 0x000fca00000f1400 */
[----:B------:R2:W5:Y:S04]  /*bcf0*/  LDG.E R19, desc[UR40][R2.64] ;  /* 0x0000002802137981 */ /* 0x000568000c1e1900 */
.L_x_227:
[----:B-1----:R-:W-:Y:S01]  /*bd00*/  IMAD R0, R18, 0x8, R17 ;  /* 0x0000000812007824 */ /* 0x002fe200078e0211 */
[----:B--2---:R-:W-:-:S04]  /*bd10*/  SHF.L.U32 R2, R28, 0x1f, RZ ;  /* 0x0000001f1c027819 */ /* 0x004fc800000006ff */
[----:B------:R-:W1:Y:S02]  /*bd20*/  SYNCS.PHASECHK.TRANS64.TRYWAIT P0, [R0+URZ+0x30840], R2 ;  /* 0x03084002000075a7 */ /* 0x000e64000800017f */
[----:B-1----:R-:W-:Y:S05]  /*bd30*/  @!P0 BRA `(.L_x_228) ;  /* 0x0000004000048947 */ /* 0x002fea0003800000 */
.L_x_320:
[----:B------:R-:W2:Y:S02]  /*bd40*/  S2R R3, SR_TID.X ;  /* 0x0000000000037919 */ /* 0x000ea40000002100 */
[----:B--2---:R-:W-:-:S04]  /*bd50*/  LOP3.LUT R3, R3, 0x7f, RZ, 0xc0, !PT ;  /* 0x0000007f03037812 */ /* 0x004fc800078ec0ff */
[----:B------:R-:W-:-:S13]  /*bd60*/  ISETP.NE.AND P0, PT, R3, RZ, PT ;  /* 0x000000ff0300720c */ /* 0x000fda0003f05270 */
[----:B------:R-:W-:Y:S05]  /*bd70*/  @P0 BRA `(.L_x_229) ;  /* 0x00000000001c0947 */ /* 0x000fea0003800000 */
[----:B------:R-:W2:Y:S01]  /*bd80*/  S2R R3, SR_TID.X ;  /* 0x0000000000037919 */ /* 0x000ea20000002100 */
[----:B-1----:R-:W-:-:S04]  /*bd90*/  IMAD.MOV.U32 R2, RZ, RZ, 0x6000 ;  /* 0x00006000ff027424 */ /* 0x002fc800078e00ff */
[----:B------:R3:W-:Y:S01]  /*bda0*/  SYNCS.ARRIVE.TRANS64 RZ, [R0+URZ+0x30830], R2 ;  /* 0x0308300200ff79a7 */ /* 0x0007e2000800003f */
[----:B--2---:R-:W-:-:S04]  /*bdb0*/  LOP3.LUT R3, R3, 0x1f, RZ, 0xc0, !PT ;  /* 0x0000001f03037812 */ /* 0x004fc800078ec0ff */
[----:B------:R-:W-:-:S13]  /*bdc0*/  ISETP.NE.AND P0, PT, R3, RZ, PT ;  /* 0x000000ff0300720c */ /* 0x000fda0003f05270 */
[----:B---3--:R-:W-:Y:S05]  /*bdd0*/  @!P0 BRA `(.L_x_229) ;  /* 0x0000000000048947 */ /* 0x008fea0003800000 */
[----:B------:R-:W-:Y:S01]  /*bde0*/  BPT.TRAP 0x1 ;  /* 0x000000040000795c */ /* 0x000fe20000300000 */
.L_x_229:
[----:B------:R-:W-:Y:S01]  /*bdf0*/  R2UR UR9, R0 ;  /* 0x00000000000972ca */ /* 0x000fe200000e0000 */
[----:B-1----:R-:W-:Y:S01]  /*be00*/  IMAD R0, R18, 0x6000, R17 ;  /* 0x0000600012007824 */ /* 0x002fe200078e0211 */
[----:B------:R-:W-:Y:S01]  /*be10*/  R2UR UR11, R22 ;  /* 0x00000000160b72ca */ /* 0x000fe200000e0000 */
[----:B------:R-:W-:Y:S01]  /*be20*/  UIADD3 UR6, UP0, UR38, 0x370, URZ ;  /* 0x0000037026067890 */ /* 0x000fe2000ff1e03f */
[----:B------:R-:W-:Y:S01]  /*be30*/  R2UR UR4, R26 ;  /* 0x000000001a0472ca */ /* 0x000fe200000e0000 */
[----:B------:R-:W-:Y:S01]  /*be40*/  UMOV UR5, 0x14f00000 ;  /* 0x14f0000000057882 */ /* 0x000fe20000000000 */
[----:B------:R-:W-:Y:S01]  /*be50*/  R2UR UR8, R0 ;  /* 0x00000000000872ca */ /* 0x000fe200000e0000 */
[----:B------:R-:W-:Y:S01]  /*be60*/  UIADD3.X UR7, URZ, UR39, URZ, UP0, !UPT ;  /* 0x000000273f077290 */ /* 0x000fe200087fe43f */
[----:B------:R-:W-:Y:S01]  /*be70*/  R2UR UR12, R16 ;  /* 0x00000000100c72ca */ /* 0x000fe200000e0000 */
[----:B------:R-:W-:Y:S01]  /*be80*/  UMOV UR10, URZ ;  /* 0x0000003f000a7c82 */ /* 0x000fe20008000000 */
[----:B-----5:R-:W-:-:S02]  /*be90*/  R2UR UR13, R19 ;  /* 0x00000000130d72ca */ /* 0x020fc400000e0000 */
[----:B------:R-:W-:Y:S01]  /*bea0*/  PLOP3.LUT P0, PT, PT, PT, PT, 0x80, 0x0 ;  /* 0x000000000000781c */ /* 0x000fe20003f0f070 */
[----:B------:R-:W-:Y:S01]  /*beb0*/  UIADD3 UR9, UR9, 0x30830, URZ ;  /* 0x0003083009097890 */ /* 0x000fe2000fffe03f */
[----:B------:R-:W-:-:S03]  /*bec0*/  LOP3.LUT R29, R29, 0xfffffffe, RZ, 0xc0, !PT ;  /* 0xfffffffe1d1d7812 */ /* 0x000fc600078ec0ff */
[----:B------:R-:W-:Y:S02]  /*bed0*/  UIMAD UR11, UR11, 0xc0, UR4 ;  /* 0x000000c00b0b78a4 */ /* 0x000fe4000f8e0204 */
[----:B------:R-:W-:Y:S01]  /*bee0*/  UIADD3 UR8, UR8, 0x12400, URZ ;  /* 0x0001240008087890 */ /* 0x000fe2000fffe03f */
[----:B------:R-:W-:-:S05]  /*bef0*/  UMOV UR4, 0x0 ;  /* 0x0000000000047882 */ /* 0x000fca0000000000 */
[----:B------:R-:W-:-:S03]  /*bf00*/  @P0 LOP3.LUT R29, R29, 0x1, RZ, 0xfc, !PT ;  /* 0x000000011d1d0812 */ /* 0x000fc600078efcff */
[----:B------:R2:W-:Y:S02]  /*bf10*/  UTMALDG.4D [UR8], [UR6], desc[UR4] ;  /* 0x00000408060075b4 */ /* 0x0005e40008019000 */
[----:B--2---:R-:W-:Y:S02]  /*bf20*/  NOP ;  /* 0x0000000000007918 */ /* 0x004fe40000000000 */
.L_x_225:
[----:B------:R-:W2:Y:S04]  /*bf30*/  LDL.LU R4, [R1+0x10] ;  /* 0x0000100001047983 */ /* 0x000ea80000300800 */
[----:B------:R-:W3:Y:S04]  /*bf40*/  LDL.LU R6, [R1+0xc] ;  /* 0x00000c0001067983 */ /* 0x000ee80000300800 */
[----:B------:R-:W4:Y:S01]  /*bf50*/  LDL.LU R3, [R1+0x20] ;  /* 0x0000200001037983 */ /* 0x000f220000300800 */
[----:B------:R-:W-:Y:S05]  /*bf60*/  WARPSYNC.ALL ;  /* 0x0000000000007948 */ /* 0x000fea0003800000 */
[----:B------:R-:W-:Y:S01]  /*bf70*/  ULDC.64 UR6, c[0x0][0xa00] ;  /* 0x0002800000067ab9 */ /* 0x000fe20000000a00 */
[----:B------:R-:W-:Y:S01]  /*bf80*/  ULDC.64 UR4, c[0x0][0x298] ;  /* 0x0000a60000047ab9 */ /* 0x000fe20000000a00 */
[----:B-1----:R-:W-:Y:S01]  /*bf90*/  VIADD R0, R17, 0xc400 ;  /* 0x0000c40011007836 */ /* 0x002fe20000000000 */
[----:B------:R-:W-:Y:S01]  /*bfa0*/  BAR.SYNC.DEFER_BLOCKING 0x8, 0x200 ;  /* 0x0208000000007b1d */ /* 0x000fe20000010000 */
[----:B------:R-:W-:-:S03]  /*bfb0*/  ISETP.NE.U32.AND P0, PT, RZ, UR6, PT ;  /* 0x00000006ff007c0c */ /* 0x000fc6000bf05070 */
[----:B------:R-:W-:Y:S02]  /*bfc0*/  LOP3.LUT P1, RZ, R0, 0x3ff, RZ, 0xc0, !PT ;  /* 0x000003ff00ff7812 */ /* 0x000fe4000782c0ff */
[----:B------:R-:W-:Y:S01]  /*bfd0*/  ISETP.NE.AND.EX P0, PT, RZ, UR7, PT, P0 ;  /* 0x00000007ff007c0c */ /* 0x000fe2000bf05300 */
[----:B------:R-:W-:Y:S01]  /*bfe0*/  BSSY B6, `(.L_x_230) ;  /* 0x000001d000067945 */ /* 0x000fe20003800000 */
[----:B--2---:R-:W-:Y:S02]  /*bff0*/  SHF.R.S32.HI R2, RZ, 0x1f, R4 ;  /* 0x0000001fff027819 */ /* 0x004fe40000011404 */
[----:B---3--:R-:W-:-:S03]  /*c000*/  SEL R6, R6, RZ, !P0 ;  /* 0x000000ff06067207 */ /* 0x008fc60004000000 */
[----:B------:R-:W-:-:S04]  /*c010*/  IMAD R2, R2, UR4, RZ ;  /* 0x0000000402027c24 */ /* 0x000fc8000f8e02ff */
[C---:B------:R-:W-:Y:S01]  /*c020*/  IMAD R0, R4.reuse, UR5, R2 ;  /* 0x0000000504007c24 */ /* 0x040fe2000f8e0202 */
[----:B----4-:R-:W-:Y:S01]  /*c030*/  SEL R2, R3, RZ, !P0 ;  /* 0x000000ff03027207 */ /* 0x010fe20004000000 */
[----:B------:R-:W-:-:S04]  /*c040*/  IMAD.WIDE.U32 R4, R4, UR4, RZ ;  /* 0x0000000404047c25 */ /* 0x000fc8000f8e00ff */
[----:B------:R-:W-:Y:S01]  /*c050*/  IMAD.IADD R0, R5, 0x1, R0 ;  /* 0x0000000105007824 */ /* 0x000fe200078e0200 */
[----:B------:R1:W-:Y:S04]  /*c060*/  STL.64 [R1+0x28], R4 ;  /* 0x0000280401007387 */ /* 0x0003e80000100a00 */
[----:B------:R1:W-:Y:S04]  /*c070*/  STL [R1+0xc], R6 ;  /* 0x00000c0601007387 */ /* 0x0003e80000100800 */
[----:B------:R1:W-:Y:S04]  /*c080*/  STL [R1+0x20], R2 ;  /* 0x0000200201007387 */ /* 0x0003e80000100800 */
[----:B------:R1:W-:Y:S01]  /*c090*/  STL [R1+0x10], R0 ;  /* 0x0000100001007387 */ /* 0x0003e20000100800 */
[----:B------:R-:W-:Y:S05]  /*c0a0*/  @!P1 BRA `(.L_x_231) ;  /* 0x0000000000409947 */ /* 0x000fea0003800000 */
[----:B-1----:R-:W-:Y:S01]  /*c0b0*/  MOV R2, 0x0 ;  /* 0x0000000000027802 */ /* 0x002fe20000000f00 */
[----:B------:R-:W-:Y:S01]  /*c0c0*/  ULDC.64 UR6, c[0x4][0xa8] ;  /* 0x01002a0000067ab9 */ /* 0x000fe20000000a00 */
[----:B------:R-:W-:Y:S01]  /*c0d0*/  ULDC.64 UR8, c[0x4][0xb0] ;  /* 0x01002c0000087ab9 */ /* 0x000fe20000000a00 */
[----:B------:R-:W-:Y:S01]  /*c0e0*/  ULDC.64 UR4, c[0x4][0x20] ;  /* 0x0100080000047ab9 */ /* 0x000fe20000000a00 */
[----:B------:R-:W-:Y:S02]  /*c0f0*/  IMAD.U32 R4, RZ, RZ, UR6 ;  /* 0x00000006ff047e24 */ /* 0x000fe4000f8e00ff */
[----:B------:R-:W1:Y:S01]  /*c100*/  LDC.64 R2, c[0x4][R2] ;  /* 0x0100000002027b82 */ /* 0x000e620000000a00 */
[----:B------:R-:W-:Y:S02]  /*c110*/  IMAD.U32 R5, RZ, RZ, UR7 ;  /* 0x00000007ff057e24 */ /* 0x000fe4000f8e00ff */
[----:B------:R-:W-:Y:S02]  /*c120*/  IMAD.U32 R6, RZ, RZ, UR8 ;  /* 0x00000008ff067e24 */ /* 0x000fe4000f8e00ff */
[----:B0-----:R-:W-:-:S02]  /*c130*/  IMAD.U32 R7, RZ, RZ, UR9 ;  /* 0x00000009ff077e24 */ /* 0x001fc4000f8e00ff */
[----:B------:R-:W-:Y:S02]  /*c140*/  IMAD.U32 R10, RZ, RZ, UR4 ;  /* 0x00000004ff0a7e24 */ /* 0x000fe4000f8e00ff */
[----:B------:R-:W-:Y:S02]  /*c150*/  IMAD.U32 R11, RZ, RZ, UR5 ;  /* 0x00000005ff0b7e24 */ /* 0x000fe4000f8e00ff */
[----:B------:R-:W-:Y:S02]  /*c160*/  IMAD.MOV.U32 R8, RZ, RZ, 0x70 ;  /* 0x00000070ff087424 */ /* 0x000fe400078e00ff */
[----:B------:R-:W-:Y:S02]  /*c170*/  IMAD.MOV.U32 R12, RZ, RZ, 0x1 ;  /* 0x00000001ff0c7424 */ /* 0x000fe400078e00ff */
[----:B------:R-:W-:-:S07]  /*c180*/  IMAD.MOV.U32 R13, RZ, RZ, RZ ;  /* 0x000000ffff0d7224 */ /* 0x000fce00078e00ff */
[----:B------:R-:W-:-:S07]  /*c190*/  LEPC R20, `(.L_x_231) ;  /* 0x000000001014794e */ /* 0x000fce0000000000 */
[----:B-1----:R-:W-:Y:S05]  /*c1a0*/  CALL.ABS.NOINC R2 ;  /* 0x0000000002007343 */ /* 0x002fea0003c00000 */
.L_x_231:
[----:B------:R-:W-:Y:S05]  /*c1b0*/  BSYNC B6 ;  /* 0x0000000000067941 */ /* 0x000fea0003800000 */
.L_x_230:
[----:B------:R-:W2:Y:S01]  /*c1c0*/  LDL.LU R20, [R1+0x10] ;  /* 0x0000100001147983 */ /* 0x000ea20000300800 */
[----:B------:R-:W3:Y:S01]  /*c1d0*/  LDC R9, c[0x0][0x448] ;  /* 0x00011200ff097b82 */ /* 0x000ee20000000800 */
[----:B------:R-:W-:Y:S01]  /*c1e0*/  ULDC.64 UR4, c[0x0][0x2d8] ;  /* 0x0000b60000047ab9 */ /* 0x000fe20000000a00 */
[----:B------:R-:W-:Y:S01]  /*c1f0*/  ULDC.64 UR6, c[0x0][0x2e0] ;  /* 0x0000b80000067ab9 */ /* 0x000fe20000000a00 */
[----:B-1----:R-:W2:Y:S01]  /*c200*/  LDL.LU.64 R2, [R1+0x28] ;  /* 0x0000280001027983 */ /* 0x002ea20000300a00 */
[----:B------:R-:W-:-:S03]  /*c210*/  ULDC.64 UR8, c[0x0][0x280] ;  /* 0x0000a00000087ab9 */ /* 0x000fc60000000a00 */
[----:B------:R-:W4:Y:S04]  /*c220*/  LDL.LU R21, [R1+0x20] ;  /* 0x0000200001157983 */ /* 0x000f280000300800 */
[----:B------:R-:W4:Y:S04]  /*c230*/  LDL.LU R4, [R1+0xc] ;  /* 0x00000c0001047983 */ /* 0x000f280000300800 */
[----:B------:R1:W5:Y:S01]  /*c240*/  LDL R10, [R1+0x8] ;  /* 0x00000800010a7983 */ /* 0x0003620000100800 */
[----:B---3--:R-:W-:-:S13]  /*c250*/  ISETP.NE.AND P0, PT, R9, 0x1, PT ;  /* 0x000000010900780c */ /* 0x008fda0003f05270 */
[----:B------:R-:W3:Y:S08]  /*c260*/  @P0 LDC R5, c[0x0][0x450] ;  /* 0x00011400ff050b82 */ /* 0x000ef00000000800 */
[----:B------:R-:W1:Y:S01]  /*c270*/  @P0 LDC R8, c[0x0][0x450] ;  /* 0x00011400ff080b82 */ /* 0x000e620000000800 */
[----:B------:R-:W1:Y:S01]  /*c280*/  S2R R11, SR_TID.X ;  /* 0x00000000000b7919 */ /* 0x000e620000002100 */
[----:B--2---:R-:W-:-:S02]  /*c290*/  IMAD.MOV.U32 R3, RZ, RZ, R20 ;  /* 0x000000ffff037224 */ /* 0x004fc400078e0014 */
[----:B------:R-:W2:Y:S01]  /*c2a0*/  S2R R20, SR_TID.X ;  /* 0x0000000000147919 */ /* 0x000ea20000002100 */
[----:B------:R-:W-:-:S04]  /*c2b0*/  IMAD.WIDE.U32 R2, R16, UR4, R2 ;  /* 0x0000000410027c25 */ /* 0x000fc8000f8e0002 */
[----:B------:R-:W-:Y:S01]  /*c2c0*/  IMAD R3, R16, UR5, R3 ;  /* 0x0000000510037c24 */ /* 0x000fe2000f8e0203 */
[----:B------:R-:W-:Y:S01]  /*c2d0*/  ULDC.64 UR4, c[0x0][0x2d0] ;  /* 0x0000b40000047ab9 */ /* 0x000fe20000000a00 */
[----:B----4-:R-:W-:Y:S02]  /*c2e0*/  IMAD R0, R21, UR6, RZ ;  /* 0x0000000615007c24 */ /* 0x010fe4000f8e02ff */
[----:B------:R-:W-:-:S04]  /*c2f0*/  IMAD.WIDE.U32 R2, R4, UR6, R2 ;  /* 0x0000000604027c25 */ /* 0x000fc8000f8e0002 */
[----:B------:R-:W-:Y:S01]  /*c300*/  IMAD R0, R4, UR7, R0 ;  /* 0x0000000704007c24 */ /* 0x000fe2000f8e0200 */
[----:B------:R-:W-:Y:S01]  /*c310*/  ULDC.64 UR6, c[0x0][0x2c8] ;  /* 0x0000b20000067ab9 */ /* 0x000fe20000000a00 */
[----:B------:R-:W4:Y:S02]  /*c320*/  @P0 LDC R4, c[0x0][0x44c] ;  /* 0x00011300ff040b82 */ /* 0x000f240000000800 */
[----:B------:R-:W-:Y:S01]  /*c330*/  IMAD.IADD R3, R3, 0x1, R0 ;  /* 0x0000000103037824 */ /* 0x000fe200078e0200 */
[C---:B--2---:R-:W-:Y:S01]  /*c340*/  LOP3.LUT R21, R20.reuse, 0x7f, RZ, 0xc0, !PT ;  /* 0x0000007f14157812 */ /* 0x044fe200078ec0ff */
[----:B------:R-:W-:-:S03]  /*c350*/  IMAD.SHL.U32 R20, R20, 0x10, RZ ;  /* 0x0000001014147824 */ /* 0x000fc600078e00ff */
[----:B------:R-:W-:-:S04]  /*c360*/  SHF.R.U32.HI R21, RZ, 0x3, R21 ;  /* 0x00000003ff157819 */ /* 0x000fc80000011615 */
[----:B------:R-:W-:-:S05]  /*c370*/  LOP3.LUT R20, R21, 0x70, R20, 0xf8, !PT ;  /* 0x0000007015147812 */ /* 0x000fca00078ef814 */
[----:B------:R-:W-:-:S04]  /*c380*/  IMAD R6, R25, 0xc0, R20 ;  /* 0x000000c019067824 */ /* 0x000fc800078e0214 */
[----:B----4-:R-:W-:-:S04]  /*c390*/  @P0 IMAD.HI.U32 R0, R6, R4, RZ ;  /* 0x0000000406000227 */ /* 0x010fc800078e00ff */
[----:B------:R-:W-:Y:S01]  /*c3a0*/  IMAD.MOV.U32 R4, RZ, RZ, R6 ;  /* 0x000000ffff047224 */ /* 0x000fe200078e0006 */
[----:B---3--:R-:W-:-:S04]  /*c3b0*/  @P0 SHF.R.U32.HI R4, RZ, R5, R0 ;  /* 0x00000005ff040219 */ /* 0x008fc80000011600 */
[----:B------:R-:W-:-:S05]  /*c3c0*/  SHF.R.S32.HI R0, RZ, 0x1f, R4 ;  /* 0x0000001fff007819 */ /* 0x000fca0000011404 */
[----:B------:R-:W-:-:S04]  /*c3d0*/  IMAD R0, R0, UR4, RZ ;  /* 0x0000000400007c24 */ /* 0x000fc8000f8e02ff */
[C---:B0-----:R-:W-:Y:S02]  /*c3e0*/  IMAD R7, R4.reuse, UR5, R0 ;  /* 0x0000000504077c24 */ /* 0x041fe4000f8e0200 */
[----:B------:R-:W-:Y:S02]  /*c3f0*/  IMAD.MOV R0, RZ, RZ, -R4 ;  /* 0x000000ffff007224 */ /* 0x000fe400078e0a04 */
[----:B------:R-:W-:-:S04]  /*c400*/  IMAD.WIDE.U32 R4, R4, UR4, R2 ;  /* 0x0000000404047c25 */ /* 0x000fc8000f8e0002 */
[----:B------:R-:W-:Y:S02]  /*c410*/  IMAD R0, R9, R0, R6 ;  /* 0x0000000009007224 */ /* 0x000fe400078e0206 */
[----:B------:R-:W-:-:S03]  /*c420*/  IMAD.IADD R5, R5, 0x1, R7 ;  /* 0x0000000105057824 */ /* 0x000fc600078e0207 */
[----:B------:R-:W-:-:S05]  /*c430*/  SHF.R.S32.HI R7, RZ, 0x1f, R0 ;  /* 0x0000001fff077819 */ /* 0x000fca0000011400 */
[----:B------:R-:W-:Y:S02]  /*c440*/  IMAD R7, R7, UR6, RZ ;  /* 0x0000000607077c24 */ /* 0x000fe4000f8e02ff */
[----:B------:R-:W-:-:S04]  /*c450*/  IMAD.WIDE.U32 R4, R0, UR6, R4 ;  /* 0x0000000600047c25 */ /* 0x000fc8000f8e0004 */
[----:B------:R-:W-:-:S04]  /*c460*/  IMAD R7, R0, UR7, R7 ;  /* 0x0000000700077c24 */ /* 0x000fc8000f8e0207 */
[----:B------:R-:W-:Y:S02]  /*c470*/  IMAD.IADD R5, R5, 0x1, R7 ;  /* 0x0000000105057824 */ /* 0x000fe400078e0207 */
[----:B------:R-:W0:Y:S01]  /*c480*/  @P0 LDC R7, c[0x0][0x44c] ;  /* 0x00011300ff070b82 */ /* 0x000e220000000800 */
[----:B------:R-:W-:-:S04]  /*c490*/  LEA R0, P1, R4, UR8, 0x1 ;  /* 0x0000000804007c11 */ /* 0x000fc8000f8208ff */
[----:B------:R-:W-:Y:S01]  /*c4a0*/  LEA.HI.X R4, R4, UR9, R5, 0x1, P1 ;  /* 0x0000000904047c11 */ /* 0x000fe200088f0c05 */
[----:B------:R-:W-:-:S04]  /*c4b0*/  VIADD R5, R6, 0x80 ;  /* 0x0000008006057836 */ /* 0x000fc80000000000 */
[----:B------:R-:W-:Y:S02]  /*c4c0*/  IMAD.MOV.U32 R6, RZ, RZ, R5 ;  /* 0x000000ffff067224 */ /* 0x000fe400078e0005 */
[----:B0-----:R-:W-:-:S05]  /*c4d0*/  @P0 IMAD.HI.U32 R7, R5, R7, RZ ;  /* 0x0000000705070227 */ /* 0x001fca00078e00ff */
[----:B-1----:R-:W-:-:S05]  /*c4e0*/  @P0 SHF.R.U32.HI R6, RZ, R8, R7 ;  /* 0x00000008ff060219 */ /* 0x002fca0000011607 */
[----:B------:R-:W-:-:S04]  /*c4f0*/  IMAD.MOV R7, RZ, RZ, -R6 ;  /* 0x000000ffff077224 */ /* 0x000fc800078e0a06 */
[----:B------:R-:W-:Y:S01]  /*c500*/  IMAD R5, R9, R7, R5 ;  /* 0x0000000709057224 */ /* 0x000fe200078e0205 */
[----:B------:R-:W-:Y:S01]  /*c510*/  SHF.R.S32.HI R7, RZ, 0x1f, R6 ;  /* 0x0000001fff077819 */ /* 0x000fe20000011406 */
[----:B------:R-:W-:-:S04]  /*c520*/  IMAD.WIDE.U32 R2, R6, UR4, R2 ;  /* 0x0000000406027c25 */ /* 0x000fc8000f8e0002 */
[----:B------:R-:W-:Y:S01]  /*c530*/  IMAD R7, R7, UR4, RZ ;  /* 0x0000000407077c24 */ /* 0x000fe2000f8e02ff */
[----:B------:R-:W-:-:S03]  /*c540*/  ULDC UR4, c[0x0][0x2b8] ;  /* 0x0000ae0000047ab9 */ /* 0x000fc60000000800 */
[----:B------:R-:W-:Y:S01]  /*c550*/  IMAD R7, R6, UR5, R7 ;  /* 0x0000000506077c24 */ /* 0x000fe2000f8e0207 */
[----:B------:R-:W-:Y:S01]  /*c560*/  SHF.R.S32.HI R6, RZ, 0x1f, R5 ;  /* 0x0000001fff067819 */ /* 0x000fe20000011405 */
[----:B------:R-:W-:Y:S02]  /*c570*/  IMAD.SHL.U32 R20, R11, 0x8, RZ ;  /* 0x000000080b147824 */ /* 0x000fe400078e00ff */
[----:B------:R-:W-:Y:S02]  /*c580*/  IMAD.IADD R3, R3, 0x1, R7 ;  /* 0x0000000103037824 */ /* 0x000fe400078e0207 */
[----:B------:R-:W-:Y:S02]  /*c590*/  IMAD R6, R6, UR6, RZ ;  /* 0x0000000606067c24 */ /* 0x000fe4000f8e02ff */
[----:B------:R-:W-:Y:S01]  /*c5a0*/  IMAD.WIDE.U32 R2, R5, UR6, R2 ;  /* 0x0000000605027c25 */ /* 0x000fe2000f8e0002 */
[----:B------:R-:W-:-:S03]  /*c5b0*/  LOP3.LUT R20, R20, 0x38, RZ, 0xc0, !PT ;  /* 0x0000003814147812 */ /* 0x000fc600078ec0ff */
[----:B------:R-:W-:Y:S01]  /*c5c0*/  IMAD R6, R5, UR7, R6 ;  /* 0x0000000705067c24 */ /* 0x000fe2000f8e0206 */
[----:B------:R-:W-:-:S03]  /*c5d0*/  LEA R5, P1, R2, UR8, 0x1 ;  /* 0x0000000802057c11 */ /* 0x000fc6000f8208ff */
[----:B------:R-:W-:Y:S01]  /*c5e0*/  IMAD.IADD R6, R3, 0x1, R6 ;  /* 0x0000000103067824 */ /* 0x000fe200078e0206 */
[----:B------:R-:W-:Y:S01]  /*c5f0*/  ISETP.GE.AND P0, PT, R20, UR4, PT ;  /* 0x0000000414007c0c */ /* 0x000fe2000bf06270 */
[----:B------:R-:W-:Y:S01]  /*c600*/  UMOV UR4, 0xffffffff ;  /* 0xffffffff00047882 */ /* 0x000fe20000000000 */
[----:B------:R-:W-:Y:S02]  /*c610*/  LOP3.LUT R21, R11, 0x7f, RZ, 0xc0, !PT ;  /* 0x0000007f0b157812 */ /* 0x000fe400078ec0ff */
[----:B------:R-:W-:Y:S02]  /*c620*/  LEA.HI.X R2, R2, UR9, R6, 0x1, P1 ;  /* 0x0000000902027c11 */ /* 0x000fe400088f0c06 */
[----:B------:R-:W-:Y:S01]  /*c630*/  SHF.R.U32.HI R21, RZ, 0x3, R21 ;  /* 0x00000003ff157819 */ /* 0x000fe20000011615 */
[----:B------:R-:W-:Y:S06]  /*c640*/  BRA.DIV UR4, `(.L_x_232) ;  /* 0x0000003604d47947 */ /* 0x000fec000b800000 */
[----:B------:R-:W2:Y:S01]  /*c650*/  LDL.LU R6, [R1+0x30] ;  /* 0x0000300001067983 */ /* 0x000ea20000300800 */
[----:B------:R-:W-:-:S03]  /*c660*/  IMAD R25, R25, 0xc0, R21 ;  /* 0x000000c019197824 */ /* 0x000fc600078e0215 */
[----:B------:R-:W0:Y:S04]  /*c670*/  SHFL.IDX PT, R7, R0, RZ, 0x181f ;  /* 0x00181fff00077589 */ /* 0x000e2800000e0000 */
[----:B------:R-:W-:Y:S01]  /*c680*/  SHFL.IDX PT, R8, R5, RZ, 0x181f ;  /* 0x00181fff05087589 */ /* 0x000fe200000e0000 */
[----:B--2---:R-:W-:-:S03]  /*c690*/  IMAD R3, R6, R9, RZ ;  /* 0x0000000906037224 */ /* 0x004fc600078e02ff */
[----:B------:R-:W1:Y:S02]  /*c6a0*/  SHFL.IDX PT, R6, R4, RZ, 0x181f ;  /* 0x00181fff04067589 */ /* 0x000e6400000e0000 */
[----:B------:R-:W-:-:S13]  /*c6b0*/  ISETP.GE.AND P1, PT, R25, R3, PT ;  /* 0x000000031900720c */ /* 0x000fda0003f26270 */
[----:B0-----:R-:W-:-:S05]  /*c6c0*/  @!P1 LEA R7, P2, R20, R7, 0x1 ;  /* 0x0000000714079211 */ /* 0x001fca00078408ff */
[----:B-1----:R-:W-:-:S05]  /*c6d0*/  @!P1 IMAD.X R6, RZ, RZ, R6, P2 ;  /* 0x000000ffff069224 */ /* 0x002fca00010e0606 */
[----:B------:R-:W-:-:S04]  /*c6e0*/  @!P1 LOP3.LUT R7, R7, R6, RZ, 0x3c, !PT ;  /* 0x0000000607079212 */ /* 0x000fc800078e3cff */
[----:B------:R-:W-:-:S04]  /*c6f0*/  @!P1 LOP3.LUT R6, R7, R6, RZ, 0x3c, !PT ;  /* 0x0000000607069212 */ /* 0x000fc800078e3cff */
[----:B------:R-:W-:-:S05]  /*c700*/  @!P1 LOP3.LUT R7, R7, R6, RZ, 0x3c, !PT ;  /* 0x0000000607079212 */ /* 0x000fca00078e3cff */
[----:B-----5:R0:W-:Y:S02]  /*c710*/  @!P1 LDGSTS.E.BYPASS.LTC128B.128 [R10+0xc400], desc[UR40][R6.64], !P0 ;  /* 0x0c400000060a9fae */ /* 0x0201e4000c101d68 */
[----:B0-----:R-:W-:Y:S02]  /*c720*/  VIADD R6, R25, 0x10 ;  /* 0x0000001019067836 */ /* 0x001fe40000000000 */
[----:B------:R-:W0:Y:S03]  /*c730*/  SHFL.IDX PT, R7, R0, 0x1, 0x181f ;  /* 0x00381f0000077f89 */ /* 0x000e2600000e0000 */
[----:B------:R-:W-:Y:S02]  /*c740*/  ISETP.GE.AND P1, PT, R6, R3, PT ;  /* 0x000000030600720c */ /* 0x000fe40003f26270 */
[----:B------:R-:W1:Y:S11]  /*c750*/  SHFL.IDX PT, R6, R4, 0x1, 0x181f ;  /* 0x00381f0004067f89 */ /* 0x000e7600000e0000 */
[----:B0-----:R-:W-:-:S05]  /*c760*/  @!P1 LEA R7, P2, R20, R7, 0x1 ;  /* 0x0000000714079211 */ /* 0x001fca00078408ff */
[----:B-1----:R-:W-:-:S05]  /*c770*/  @!P1 IMAD.X R6, RZ, RZ, R6, P2 ;  /* 0x000000ffff069224 */ /* 0x002fca00010e0606 */
[----:B------:R-:W-:-:S04]  /*c780*/  @!P1 LOP3.LUT R7, R7, R6, RZ, 0x3c, !PT ;  /* 0x0000000607079212 */ /* 0x000fc800078e3cff */
[----:B------:R-:W-:-:S04]  /*c790*/  @!P1 LOP3.LUT R6, R7, R6, RZ, 0x3c, !PT ;  /* 0x0000000607069212 */ /* 0x000fc800078e3cff */
[----:B------:R-:W-:-:S05]  /*c7a0*/  @!P1 LOP3.LUT R7, R7, R6, RZ, 0x3c, !PT ;  /* 0x0000000607079212 */ /* 0x000fca00078e3cff */
[----:B------:R0:W-:Y:S02]  /*c7b0*/  @!P1 LDGSTS.E.BYPASS.LTC128B.128 [R10+0xcc00], desc[UR40][R6.64], !P0 ;  /* 0x0cc00000060a9fae */ /* 0x0001e4000c101d68 */
        /* <DEDUP_REMOVED lines=43> */
[----:B------:R-:W1:Y:S04]  /*ca70*/  SHFL.IDX PT, R6, R4, 0x6, 0x181f ;  /* 0x00d81f0004067f89 */ /* 0x000e6800000e0000 */
[----:B------:R-:W-:Y:S07]  /*ca80*/  SHFL.IDX PT, R4, R4, 0x7, 0x181f ;  /* 0x00f81f0004047f89 */ /* 0x000fee00000e0000 */
[----:B0-----:R-:W-:-:S05]  /*ca90*/  @!P1 LEA R7, P2, R20, R7, 0x1 ;  /* 0x0000000714079211 */ /* 0x001fca00078408ff */
[----:B-1----:R-:W-:-:S05]  /*caa0*/  @!P1 IMAD.X R6, RZ, RZ, R6, P2 ;  /* 0x000000ffff069224 */ /* 0x002fca00010e0606 */
[----:B------:R-:W-:-:S04]  /*cab0*/  @!P1 LOP3.LUT R7, R7, R6, RZ, 0x3c, !PT ;  /* 0x0000000607079212 */ /* 0x000fc800078e3cff */
[----:B------:R-:W-:-:S04]  /*cac0*/  @!P1 LOP3.LUT R6, R7, R6, RZ, 0x3c, !PT ;  /* 0x0000000607069212 */ /* 0x000fc800078e3cff */
[----:B------:R-:W-:-:S05]  /*cad0*/  @!P1 LOP3.LUT R7, R7, R6, RZ, 0x3c, !PT ;  /* 0x0000000607079212 */ /* 0x000fca00078e3cff */
[----:B------:R0:W-:Y:S04]  /*cae0*/  @!P1 LDGSTS.E.BYPASS.LTC128B.128 [R10+0xf400], desc[UR40][R6.64], !P0 ;  /* 0x0f400000060a9fae */ /* 0x0001e8000c101d68 */
[----:B0-----:R0:W1:Y:S02]  /*caf0*/  SHFL.IDX PT, R6, R0, 0x7, 0x181f ;  /* 0x00f81f0000067f89 */ /* 0x00106400000e0000 */
[----:B0-----:R-:W-:-:S05]  /*cb00*/  VIADD R0, R25, 0x80 ;  /* 0x0000008019007836 */ /* 0x001fca0000000000 */
[----:B------:R-:W-:Y:S01]  /*cb10*/  ISETP.GE.AND P2, PT, R0, R3, PT ;  /* 0x000000030000720c */ /* 0x000fe20003f46270 */
[----:B------:R-:W-:-:S05]  /*cb20*/  VIADD R0, R25, 0x70 ;  /* 0x0000007019007836 */ /* 0x000fca0000000000 */
[----:B------:R-:W-:Y:S02]  /*cb30*/  ISETP.GE.AND P1, PT, R0, R3, PT ;  /* 0x000000030000720c */ /* 0x000fe40003f26270 */
[----:B------:R-:W0:Y:S11]  /*cb40*/  SHFL.IDX PT, R0, R2, RZ, 0x181f ;  /* 0x00181fff02007589 */ /* 0x000e3600000e0000 */
[----:B-1----:R-:W-:-:S05]  /*cb50*/  @!P1 LEA R6, P3, R20, R6, 0x1 ;  /* 0x0000000614069211 */ /* 0x002fca00078608ff */
[----:B------:R-:W-:-:S04]  /*cb60*/  @!P1 IMAD.X R4, RZ, RZ, R4, P3 ;  /* 0x000000ffff049224 */ /* 0x000fc800018e0604 */
[----:B------:R-:W-:-:S05]  /*cb70*/  @!P1 IMAD.MOV.U32 R7, RZ, RZ, R4 ;  /* 0x000000ffff079224 */ /* 0x000fca00078e0004 */
[----:B------:R1:W-:Y:S02]  /*cb80*/  @!P1 LDGSTS.E.BYPASS.LTC128B.128 [R10+0xfc00], desc[UR40][R6.64], !P0 ;  /* 0x0fc00000060a9fae */ /* 0x0003e4000c101d68 */
[----:B-1----:R-:W-:-:S05]  /*cb90*/  @!P2 LEA R6, P1, R20, R8, 0x1 ;  /* 0x000000081406a211 */ /* 0x002fca00078208ff */
[----:B0-----:R-:W-:-:S04]  /*cba0*/  @!P2 IMAD.X R0, RZ, RZ, R0, P1 ;  /* 0x000000ffff00a224 */ /* 0x001fc800008e0600 */
[----:B------:R-:W-:Y:S02]  /*cbb0*/  @!P2 IMAD.MOV.U32 R7, RZ, RZ, R0 ;  /* 0x000000ffff07a224 */ /* 0x000fe400078e0000 */
[----:B------:R-:W-:-:S03]  /*cbc0*/  VIADD R0, R25, 0x90 ;  /* 0x0000009019007836 */ /* 0x000fc60000000000 */
[----:B------:R0:W-:Y:S02]  /*cbd0*/  @!P2 LDGSTS.E.BYPASS.LTC128B.128 [R10+0x10400], desc[UR40][R6.64], !P0 ;  /* 0x10400000060aafae */ /* 0x0001e4000c101d68 */
[----:B------:R-:W-:Y:S02]  /*cbe0*/  ISETP.GE.AND P1, PT, R0, R3, PT ;  /* 0x000000030000720c */ /* 0x000fe40003f26270 */
[----:B------:R-:W-:Y:S04]  /*cbf0*/  SHFL.IDX PT, R0, R2, 0x1, 0x181f ;  /* 0x00381f0002007f89 */ /* 0x000fe800000e0000 */
[----:B0-----:R-:W0:Y:S07]  /*cc00*/  SHFL.IDX PT, R6, R5, 0x1, 0x181f ;  /* 0x00381f0005067f89 */ /* 0x001e2e00000e0000 */
[----:B0-----:R-:W-:-:S05]  /*cc10*/  @!P1 LEA R6, P2, R20, R6, 0x1 ;  /* 0x0000000614069211 */ /* 0x001fca00078408ff */
[----:B------:R-:W-:-:S04]  /*cc20*/  @!P1 IMAD.X R0, RZ, RZ, R0, P2 ;  /* 0x000000ffff009224 */ /* 0x000fc800010e0600 */
        /* <DEDUP_REMOVED lines=9> */
[----:B------:R0:W1:Y:S04]  /*ccc0*/  SHFL.IDX PT, R0, R2, 0x3, 0x181f ;  /* 0x00781f0002007f89 */ /* 0x00006800000e0000 */
[----:B------:R0:W-:Y:S04]  /*ccd0*/  @!P1 LDGSTS.E.BYPASS.LTC128B.128 [R10+0x11400], desc[UR40][R6.64], !P0 ;  /* 0x11400000060a9fae */ /* 0x0001e8000c101d68 */
[----:B------:R0:W2:Y:S02]  /*cce0*/  SHFL.IDX PT, R2, R5, 0x3, 0x181f ;  /* 0x00781f0005027f89 */ /* 0x0000a400000e0000 */
.L_x_345:
[----:B------:R-:W-:Y:S02]  /*ccf0*/  VIADD R25, R25, 0xb0 ;  /* 0x000000b019197836 */ /* 0x000fe40000000000 */
[----:B------:R-:W-:-:S03]  /*cd00*/  VIADD R8, R17, 0x30800 ;  /* 0x0003080011087836 */ /* 0x000fc60000000000 */
[----:B------:R-:W-:-:S13]  /*cd10*/  ISETP.GE.AND P1, PT, R25, R3, PT ;  /* 0x000000031900720c */ /* 0x000fda0003f26270 */
[----:B0-2---:R-:W-:-:S05]  /*cd20*/  @!P1 LEA R2, P2, R20, R2, 0x1 ;  /* 0x0000000214029211 */ /* 0x005fca00078408ff */
[----:B-1----:R-:W-:-:S05]  /*cd30*/  @!P1 IMAD.X R3, RZ, RZ, R0, P2 ;  /* 0x000000ffff039224 */ /* 0x002fca00010e0600 */
[----:B------:R-:W-:Y:S01]  /*cd40*/  @!PT LDS RZ, [RZ] ;  /* 0x00000000fffff984 */ /* 0x000fe20000000800 */
[----:B------:R-:W-:Y:S01]  /*cd50*/  @!PT LDS RZ, [RZ] ;  /* 0x00000000fffff984 */ /* 0x000fe20000000800 */
[----:B------:R-:W-:Y:S01]  /*cd60*/  @!PT LDS RZ, [RZ] ;  /* 0x00000000fffff984 */ /* 0x000fe20000000800 */
[----:B------:R0:W-:Y:S01]  /*cd70*/  @!P1 LDGSTS.E.BYPASS.LTC128B.128 [R10+0x11c00], desc[UR40][R2.64], !P0 ;  /* 0x11c00000020a9fae */ /* 0x0001e2000c101d68 */
[----:B------:R-:W-:Y:S01]  /*cd80*/  PLOP3.LUT P0, PT, PT, PT, PT, 0x80, 0x0 ;  /* 0x000000000000781c */ /* 0x000fe20003f0f070 */
[----:B------:R-:W-:-:S12]  /*cd90*/  NOP ;  /* 0x0000000000007918 */ /* 0x000fd80000000000 */
.L_x_233:
[----:B------:R-:W-:Y:S02]  /*cda0*/  PLOP3.LUT P1, PT, P1, P0, PT, 0xa2, 0x0 ;  /* 0x000000000000781c */ /* 0x000fe40000f21472 */
[----:B------:R-:W-:-:S08]  /*cdb0*/  @P0 R2UR P1, UR4, R17 ;  /* 0x00000000110402ca */ /* 0x000fd00000020000 */
[----:B------:R-:W-:-:S05]  /*cdc0*/  @P0 PLOP3.LUT P0, PT, P1, PT, PT, 0x80, 0x0 ;  /* 0x000000000000081c */ /* 0x000fca0000f0f070 */
[----:B------:R-:W-:Y:S01]  /*cdd0*/  @!P1 SYNCS.ARRIVE.TRANS64.RED.A0T1 RZ, [UR4+0x30800], RZ ;  /* 0x030800ffffff99a7 */ /* 0x000fe20008200404 */
[----:B------:R-:W-:Y:S07]  /*cde0*/  @!P1 ARRIVES.LDGSTSBAR.64.TRANSCNT [UR4+0x30800] ;  /* 0x03080000ff0099b0 */ /* 0x000fee0008000a84 */
[----:B------:R-:W-:Y:S05]  /*cdf0*/  @P0 BRA.U.ANY `(.L_x_233) ;  /* 0xfffffffd00e80947 */ /* 0x000fea000393ffff */
[----:B0-----:R-:W2:Y:S02]  /*ce00*/  LDL.LU R2, [R1+0x34] ;  /* 0x0000340001027983 */ /* 0x001ea40000300800 */
[----:B--2---:R-:W-:-:S05]  /*ce10*/  VIADD R2, R2, 0x1 ;  /* 0x0000000102027836 */ /* 0x004fca0000000000 */
[----:B------:R0:W-:Y:S01]  /*ce20*/  STL [R1+0x34], R2 ;  /* 0x0000340201007387 */ /* 0x0001e20000100800 */
[----:B------:R-:W-:-:S04]  /*ce30*/  LEA.HI R0, R2, R2, RZ, 0x1 ;  /* 0x0000000202007211 */ /* 0x000fc800078f08ff */
[----:B------:R-:W-:-:S05]  /*ce40*/  LOP3.LUT R0, R0, 0xfffffffe, RZ, 0xc0, !PT ;  /* 0xfffffffe00007812 */ /* 0x000fca00078ec0ff */
[----:B------:R-:W-:-:S05]  /*ce50*/  IMAD.IADD R0, R2, 0x1, -R0 ;  /* 0x0000000102007824 */ /* 0x000fca00078e0a00 */
[----:B------:R-:W-:Y:S01]  /*ce60*/  SHF.L.U32 R0, R0, 0x1f, RZ ;  /* 0x0000001f00007819 */ /* 0x000fe200000006ff */
[----:B------:R-:W-:Y:S01]  /*ce70*/  NOP ;  /* 0x0000000000007918 */ /* 0x000fe20000000000 */
[----:B------:R0:W-:Y:S01]  /*ce80*/  SYNCS.ARRIVE.TRANS64.A1T0 RZ, [R17+URZ+0x30800], RZ ;  /* 0x030800ff11ff79a7 */ /* 0x0001e2000810003f */
[----:B------:R-:W-:Y:S01]  /*ce90*/  BSSY B0, `(.L_x_234) ;  /* 0x0000003000007945 */ /* 0x000fe20003800000 */
[----:B------:R-:W1:Y:S03]  /*cea0*/  SYNCS.PHASECHK.TRANS64.TRYWAIT P0, [R17+URZ+0x30820], R0 ;  /* 0x03082000110075a7 */ /* 0x000e66000800017f */
[----:B01----:R-:W-:Y:S05]  /*ceb0*/  @!P0 BRA `(.L_x_235) ;  /* 0x0000003c00a08947 */ /* 0x003fea0003800000 */
.L_x_346:
[----:B------:R-:W-:Y:S05]  /*cec0*/  BSYNC B0 ;  /* 0x0000000000007941 */ /* 0x000fea0003800000 */
.L_x_234:
[----:B------:R-:W0:Y:S04]  /*ced0*/  LDL R2, [R1+0x1c] ;  /* 0x00001c0001027983 */ /* 0x000e280000100800 */
[----:B------:R-:W2:Y:S01]  /*cee0*/  LDL R3, [R1+0x4] ;  /* 0x0000040001037983 */ /* 0x000ea20000100800 */
[----:B------:R-:W-:Y:S01]  /*cef0*/  BSSY B0, `(.L_x_236) ;  /* 0x0000175000007945 */ /* 0x000fe20003800000 */
[----:B0-----:R-:W-:-:S05]  /*cf00*/  VIADD R0, R2, 0xfffffffe ;  /* 0xfffffffe02007836 */ /* 0x001fca0000000000 */
[----:B--2---:R-:W-:-:S13]  /*cf10*/  ISETP.GE.AND P0, PT, R0, R3, PT ;  /* 0x000000030000720c */ /* 0x004fda0003f06270 */
[----:B------:R-:W-:Y:S05]  /*cf20*/  @!P0 BRA `(.L_x_237) ;  /* 0x0000001400c48947 */ /* 0x000fea0003800000 */
[----:B------:R-:W2:Y:S04]  /*cf30*/  LDL.LU R2, [R1+0x38] ;  /* 0x0000380001027983 */ /* 0x000ea80000300800 */
[----:B------:R-:W3:Y:S04]  /*cf40*/  LDL.LU R5, [R1+0x18] ;  /* 0x0000180001057983 */ /* 0x000ee80000300800 */
[----:B------:R-:W4:Y:S01]  /*cf50*/  LDL.LU R4, [R1+0x24] ;  /* 0x0000240001047983 */ /* 0x000f220000300800 */
[----:B------:R-:W-:Y:S01]  /*cf60*/  LOP3.LUT R7, RZ, R3, RZ, 0x33, !PT ;  /* 0x00000003ff077212 */ /* 0x000fe200078e33ff */
[----:B------:R-:W-:Y:S01]  /*cf70*/  BSSY B2, `(.L_x_238) ;  /* 0x0000080000027945 */ /* 0x000fe20003800000 */
[----:B--2---:R-:W-:-:S04]  /*cf80*/  VIADD R2, R2, 0x1 ;  /* 0x0000000102027836 */ /* 0x004fc80000000000 */
[----:B---3--:R-:W-:-:S05]  /*cf90*/  IMAD R2, R2, R5, RZ ;  /* 0x0000000502027224 */ /* 0x008fca00078e02ff */
[----:B----4-:R-:W-:-:S05]  /*cfa0*/  VIMNMX R9, R4, R2, PT ;  /* 0x0000000204097248 */ /* 0x010fca0003fe0100 */
[----:B------:R-:W-:-:S05]  /*cfb0*/  IMAD.MOV R2, RZ, RZ, -R9 ;  /* 0x000000ffff027224 */ /* 0x000fca00078e0a09 */
[----:B------:R-:W-:-:S05]  /*cfc0*/  VIADDMNMX R7, R2, 0x1, R7, !PT ;  /* 0x0000000102077846 */ /* 0x000fca0007800107 */
[----:B------:R-:W-:-:S05]  /*cfd0*/  IMAD.IADD R2, R9, 0x1, R7 ;  /* 0x0000000109027824 */ /* 0x000fca00078e0207 */
[----:B------:R-:W-:-:S04]  /*cfe0*/  LOP3.LUT R2, R2, 0x1, RZ, 0xc0, !PT ;  /* 0x0000000102027812 */ /* 0x000fc800078ec0ff */
[----:B------:R-:W-:-:S13]  /*cff0*/  ISETP.NE.U32.AND P0, PT, R2, 0x1, PT ;  /* 0x000000010200780c */ /* 0x000fda0003f05070 */
[----:B------:R-:W-:Y:S05]  /*d000*/  @P0 BRA `(.L_x_239) ;  /* 0x0000000400d80947 */ /* 0x000fea0003800000 */
[----:B------:R-:W-:Y:S01]  /*d010*/  LOP3.LUT P1, RZ, R29, 0x1, RZ, 0xc0, !PT ;  /* 0x000000011dff7812 */ /* 0x000fe2000782c0ff */
[----:B------:R-:W-:Y:S01]  /*d020*/  VIADD R6, R18, 0x1 ;  /* 0x0000000112067836 */ /* 0x000fe20000000000 */
[----:B------:R-:W-:Y:S04]  /*d030*/  BSSY B1, `(.L_x_240) ;  /* 0x000006f000017945 */ /* 0x000fe80003800000 */
[----:B------:R-:W-:-:S04]  /*d040*/  ISETP.NE.AND P0, PT, R6, 0x2, PT ;  /* 0x000000020600780c */ /* 0x000fc80003f05270 */
[----:B------:R-:W-:Y:S02]  /*d050*/  SEL R3, RZ, 0x1, P0 ;  /* 0x00000001ff037807 */ /* 0x000fe40000000000 */
[----:B------:R-:W-:Y:S02]  /*d060*/  SEL R6, R6, RZ, P0 ;  /* 0x000000ff06067207 */ /* 0x000fe40000000000 */
[----:B------:R-:W-:Y:S01]  /*d070*/  LOP3.LUT R10, R28, R3, RZ, 0x3c, !PT ;  /* 0x000000031c0a7212 */ /* 0x000fe200078e3cff */
[----:B------:R-:W-:Y:S06]  /*d080*/  @!P1 BRA `(.L_x_241) ;  /* 0x0000000400a49947 */ /* 0x000fec0003800000 */
[----:B------:R-:W-:Y:S01]  /*d090*/  ULDC.64 UR4, c[0x0][0x418] ;  /* 0x0001060000047ab9 */ /* 0x000fe20000000a00 */
[----:B------:R-:W-:Y:S01]  /*d0a0*/  IMAD.MOV.U32 R4, RZ, RZ, R19 ;  /* 0x000000ffff047224 */ /* 0x000fe200078e0013 */
[----:B------:R-:W-:-:S04]  /*d0b0*/  ISETP.NE.U32.AND P0, PT, RZ, UR4, PT ;  /* 0x00000004ff007c0c */ /* 0x000fc8000bf05070 */
[----:B------:R-:W-:-:S13]  /*d0c0*/  ISETP.NE.AND.EX P0, PT, RZ, UR5, PT, P0 ;  /* 0x00000005ff007c0c */ /* 0x000fda000bf05300 */
[----:B------:R-:W-:Y:S05]  /*d0d0*/  @!P0 BRA `(.L_x_242) ;  /* 0x0000000000488947 */ /* 0x000fea0003800000 */
[----:B------:R-:W2:Y:S01]  /*d0e0*/  LDL R11, [R1] ;  /* 0x00000000010b7983 */ /* 0x000ea20000100800 */
[----:B------:R-:W0:Y:S01]  /*d0f0*/  LDC R5, c[0x0][0x43c] ;  /* 0x00010f00ff057b82 */ /* 0x000e220000000800 */
[----:B------:R-:W-:Y:S01]  /*d100*/  ULDC.64 UR6, c[0x0][0x428] ;  /* 0x00010a0000067ab9 */ /* 0x000fe20000000a00 */
[----:B0-----:R-:W-:-:S13]  /*d110*/  ISETP.NE.AND P0, PT, R5, 0x1, PT ;  /* 0x000000010500780c */ /* 0x001fda0003f05270 */
[----:B------:R-:W0:Y:S02]  /*d120*/  @P0 LDC.64 R2, c[0x0][0x440] ;  /* 0x00011000ff020b82 */ /* 0x000e240000000a00 */
[----:B0-----:R-:W-:-:S04]  /*d130*/  @P0 IMAD.HI.U32 R4, R0, R2, RZ ;  /* 0x0000000200040227 */ /* 0x001fc800078e00ff */
[----:B------:R-:W-:Y:S01]  /*d140*/  IMAD.MOV.U32 R2, RZ, RZ, R0 ;  /* 0x000000ffff027224 */ /* 0x000fe200078e0000 */
[----:B------:R-:W-:-:S05]  /*d150*/  @P0 SHF.R.U32.HI R2, RZ, R3, R4 ;  /* 0x00000003ff020219 */ /* 0x000fca0000011604 */
[----:B------:R-:W-:-:S04]  /*d160*/  IMAD.MOV R3, RZ, RZ, -R2 ;  /* 0x000000ffff037224 */ /* 0x000fc800078e0a02 */
[----:B------:R-:W-:Y:S01]  /*d170*/  IMAD R0, R5, R3, R0 ;  /* 0x0000000305007224 */ /* 0x000fe200078e0200 */
[----:B------:R-:W-:-:S03]  /*d180*/  SHF.R.S32.HI R3, RZ, 0x1f, R2 ;  /* 0x0000001fff037819 */ /* 0x000fc60000011402 */
[----:B------:R-:W-:-:S04]  /*d190*/  IMAD.WIDE.U32 R2, R23, UR6, R2 ;  /* 0x0000000617027c25 */ /* 0x000fc8000f8e0002 */
[----:B--2---:R-:W-:-:S04]  /*d1a0*/  IMAD R4, R11, UR6, RZ ;  /* 0x000000060b047c24 */ /* 0x004fc8000f8e02ff */
[----:B------:R-:W-:-:S04]  /*d1b0*/  IMAD R4, R23, UR7, R4 ;  /* 0x0000000717047c24 */ /* 0x000fc8000f8e0204 */
[----:B------:R-:W-:Y:S01]  /*d1c0*/  IMAD.IADD R3, R4, 0x1, R3 ;  /* 0x0000000104037824 */ /* 0x000fe200078e0203 */
[----:B------:R-:W-:-:S04]  /*d1d0*/  LEA R4, P0, R2, UR4, 0x2 ;  /* 0x0000000402047c11 */ /* 0x000fc8000f8010ff */
[----:B------:R-:W-:-:S05]  /*d1e0*/  LEA.HI.X R5, R2, UR5, R3, 0x2, P0 ;  /* 0x0000000502057c11 */ /* 0x000fca00080f1403 */
[----:B------:R0:W5:Y:S04]  /*d1f0*/  LDG.E R4, desc[UR40][R4.64] ;  /* 0x0000002804047981 */ /* 0x000168000c1e1900 */
.L_x_242:
[----:B------:R-:W-:Y:S01]  /*d200*/  IMAD R2, R6, 0x8, R17 ;  /* 0x0000000806027824 */ /* 0x000fe200078e0211 */
[----:B------:R-:W-:Y:S01]  /*d210*/  SHF.L.U32 R3, R10, 0x1f, RZ ;  /* 0x0000001f0a037819 */ /* 0x000fe200000006ff */
[----:B------:R-:W-:Y:S03]  /*d220*/  BSSY B3, `(.L_x_243) ;  /* 0x0000003000037945 */ /* 0x000fe60003800000 */
[----:B------:R-:W1:Y:S02]  /*d230*/  SYNCS.PHASECHK.TRANS64.TRYWAIT P0, [R2+URZ+0x30840], R3 ;  /* 0x03084003020075a7 */ /* 0x000e64000800017f */
[----:B-1----:R-:W-:Y:S05]  /*d240*/  @!P0 BRA `(.L_x_244) ;  /* 0x0000003800d08947 */ /* 0x002fea0003800000 */
.L_x_347:
[----:B------:R-:W-:Y:S05]  /*d250*/  BSYNC B3 ;  /* 0x0000000000037941 */ /* 0x000fea0003800000 */
.L_x_243:
[----:B0-----:R-:W0:Y:S01]  /*d260*/  S2R R5, SR_TID.X ;  /* 0x0000000000057919 */ /* 0x001e220000002100 */
[----:B------:R-:W-:Y:S01]  /*d270*/  BSSY B3, `(.L_x_245) ;  /* 0x000000b000037945 */ /* 0x000fe20003800000 */
[----:B0-----:R-:W-:-:S04]  /*d280*/  LOP3.LUT R5, R5, 0x7f, RZ, 0xc0, !PT ;  /* 0x0000007f05057812 */ /* 0x001fc800078ec0ff */
[----:B------:R-:W-:-:S13]  /*d290*/  ISETP.NE.AND P1, PT, R5, RZ, PT ;  /* 0x000000ff0500720c */ /* 0x000fda0003f25270 */
[----:B------:R-:W-:Y:S05]  /*d2a0*/  @P1 BRA `(.L_x_246) ;  /* 0x00000000001c1947 */ /* 0x000fea0003800000 */
[----:B------:R-:W0:Y:S01]  /*d2b0*/  S2R R5, SR_TID.X ;  /* 0x0000000000057919 */ /* 0x000e220000002100 */
[----:B-1----:R-:W-:-:S04]  /*d2c0*/  IMAD.MOV.U32 R3, RZ, RZ, 0x6000 ;  /* 0x00006000ff037424 */ /* 0x002fc800078e00ff */
[----:B------:R2:W-:Y:S01]  /*d2d0*/  SYNCS.ARRIVE.TRANS64 RZ, [R2+URZ+0x30830], R3 ;  /* 0x0308300302ff79a7 */ /* 0x0005e2000800003f */
[----:B0-----:R-:W-:-:S04]  /*d2e0*/  LOP3.LUT R5, R5, 0x1f, RZ, 0xc0, !PT ;  /* 0x0000001f05057812 */ /* 0x001fc800078ec0ff */
[----:B------:R-:W-:-:S13]  /*d2f0*/  ISETP.NE.AND P0, PT, R5, RZ, PT ;  /* 0x000000ff0500720c */ /* 0x000fda0003f05270 */
[----:B--2---:R-:W-:Y:S05]  /*d300*/  @!P0 BRA `(.L_x_246) ;  /* 0x0000000000048947 */ /* 0x004fea0003800000 */
[----:B------:R-:W-:Y:S01]  /*d310*/  BPT.TRAP 0x1 ;  /* 0x000000040000795c */ /* 0x000fe20000300000 */
.L_x_246:
[----:B------:R-:W-:Y:S05]  /*d320*/  BSYNC B3 ;  /* 0x0000000000037941 */ /* 0x000fea0003800000 */
.L_x_245:
[----:B------:R-:W-:Y:S01]  /*d330*/  IMAD.MOV.U32 R11, RZ, RZ, RZ ;  /* 0x000000ffff0b7224 */ /* 0x000fe200078e00ff */
[----:B------:R-:W-:Y:S01]  /*d340*/  UIADD3 UR4, UP0, UR38, 0x370, URZ ;  /* 0x0000037026047890 */ /* 0x000fe2000ff1e03f */
[----:B-1----:R-:W-:Y:S01]  /*d350*/  IMAD R3, R6, 0x6000, R17 ;  /* 0x0000600006037824 */ /* 0x002fe200078e0211 */
[----:B------:R-:W-:Y:S01]  /*d360*/  PLOP3.LUT P0, PT, PT, PT, PT, 0x80, 0x0 ;  /* 0x000000000000781c */ /* 0x000fe20003f0f070 */
[----:B------:R-:W-:Y:S01]  /*d370*/  VIADD R2, R2, 0x30830 ;  /* 0x0003083002027836 */ /* 0x000fe20000000000 */
[----:B------:R-:W-:Y:S01]  /*d380*/  R2UR UR10, R11 ;  /* 0x000000000b0a72ca */ /* 0x000fe200000e0000 */
[----:B------:R-:W-:Y:S01]  /*d390*/  VIADD R3, R3, 0x12400 ;  /* 0x0001240003037836 */ /* 0x000fe20000000000 */
[----:B------:R-:W-:Y:S01]  /*d3a0*/  UIADD3.X UR5, URZ, UR39, URZ, UP0, !UPT ;  /* 0x000000273f057290 */ /* 0x000fe200087fe43f */
[----:B------:R-:W-:Y:S01]  /*d3b0*/  IMAD R5, R0, 0xc0, R26 ;  /* 0x000000c000057824 */ /* 0x000fe200078e021a */
[----:B------:R-:W-:Y:S01]  /*d3c0*/  UMOV UR6, 0x0 ;  /* 0x0000000000067882 */ /* 0x000fe20000000000 */
[----:B------:R-:W-:-:S10]  /*d3d0*/  UMOV UR7, 0x14f00000 ;  /* 0x14f0000000077882 */ /* 0x000fd40000000000 */
.L_x_247:
[----:B------:R-:W-:-:S13]  /*d3e0*/  @P0 ELECT P2, URZ, PT ;  /* 0x00000000003f082f */ /* 0x000fda0003840000 */
[----:B-----5:R-:W-:Y:S02]  /*d3f0*/  @P2 R2UR UR13, R4 ;  /* 0x00000000040d22ca */ /* 0x020fe400000e0000 */
[----:B------:R-:W-:Y:S02]  /*d400*/  @P2 R2UR UR12, R16 ;  /* 0x00000000100c22ca */ /* 0x000fe400000e0000 */
[----:B------:R-:W-:Y:S02]  /*d410*/  @P2 R2UR UR11, R5 ;  /* 0x00000000050b22ca */ /* 0x000fe400000e0000 */
[----:B------:R-:W-:Y:S02]  /*d420*/  @P2 R2UR UR9, R2 ;  /* 0x00000000020922ca */ /* 0x000fe400000e0000 */
[----:B------:R-:W-:Y:S02]  /*d430*/  @P2 R2UR UR8, R3 ;  /* 0x00000000030822ca */ /* 0x000fe400000e0000 */
[----:B------:R-:W-:-:S02]  /*d440*/  @P2 PLOP3.LUT P0, PT, P2, PT, PT, 0x8, 0x0 ;  /* 0x000000000000281c */ /* 0x000fc4000170e170 */
[----:B------:R-:W-:-:S09]  /*d450*/  PLOP3.LUT P2, PT, PT, PT, PT, 0x8, 0x0 ;  /* 0x000000000000781c */ /* 0x000fd20003f4e170 */
[----:B------:R0:W-:Y:S02]  /*d460*/  UTMALDG.4D [UR8], [UR4], desc[UR6] ;  /* 0x00000608040075b4 */ /* 0x0001e40008019000 */
[----:B0-----:R-:W-:Y:S05]  /*d470*/  @P0 BRA.U.ANY `(.L_x_247) ;  /* 0xfffffffd00d80947 */ /* 0x001fea000393ffff */
[----:B------:R-:W-:Y:S01]  /*d480*/  SHF.L.U32 R2, R28, 0x1f, RZ ;  /* 0x0000001f1c027819 */ /* 0x000fe200000006ff */
[----:B------:R-:W-:Y:S01]  /*d490*/  IMAD R3, R18, 0x8, R8 ;  /* 0x0000000812037824 */ /* 0x000fe200078e0208 */
[----:B------:R-:W-:Y:S03]  /*d4a0*/  BSSY B3, `(.L_x_248) ;  /* 0x0000003000037945 */ /* 0x000fe60003800000 */
[----:B------:R-:W0:Y:S02]  /*d4b0*/  SYNCS.PHASECHK.TRANS64.TRYWAIT P0, [R3+URZ+0x60], R2 ;  /* 0x00006002030075a7 */ /* 0x000e24000800017f */
[----:B0-----:R-:W-:Y:S05]  /*d4c0*/  @!P0 BRA `(.L_x_249) ;  /* 0x0000003800448947 */ /* 0x001fea0003800000 */
.L_x_348:
[----:B------:R-:W-:Y:S05]  /*d4d0*/  BSYNC B3 ;  /* 0x0000000000037941 */ /* 0x000fea0003800000 */
.L_x_248:
[----:B------:R-:W-:Y:S01]  /*d4e0*/  BSSY B3, `(.L_x_250) ;  /* 0x000000c000037945 */ /* 0x000fe20003800000 */
[----:B------:R-:W-:Y:S02]  /*d4f0*/  IMAD.MOV.U32 R12, RZ, RZ, 0x0 ;  /* 0x00000000ff0c7424 */ /* 0x000fe400078e00ff */
[----:B------:R-:W-:Y:S01]  /*d500*/  IMAD.MOV.U32 R13, RZ, RZ, 0x14f00000 ;  /* 0x14f00000ff0d7424 */ /* 0x000fe200078e00ff */
[----:B------:R-:W-:Y:S06]  /*d510*/  @P1 BRA `(.L_x_251) ;  /* 0x0000000000201947 */ /* 0x000fec0003800000 */
[----:B------:R-:W1:Y:S01]  /*d520*/  S2R R5, SR_TID.X ;  /* 0x0000000000057919 */ /* 0x000e620000002100 */
[----:B0-----:R-:W-:Y:S02]  /*d530*/  IMAD R2, R18, 0x8, R17 ;  /* 0x0000000812027824 */ /* 0x001fe400078e0211 */
[----:B------:R-:W-:-:S04]  /*d540*/  IMAD.MOV.U32 R3, RZ, RZ, 0x6000 ;  /* 0x00006000ff037424 */ /* 0x000fc800078e00ff */
[----:B------:R2:W-:Y:S01]  /*d550*/  SYNCS.ARRIVE.TRANS64 RZ, [R2+URZ+0x30850], R3 ;  /* 0x0308500302ff79a7 */ /* 0x0005e2000800003f */
[----:B-1----:R-:W-:-:S04]  /*d560*/  LOP3.LUT R5, R5, 0x1f, RZ, 0xc0, !PT ;  /* 0x0000001f05057812 */ /* 0x002fc800078ec0ff */
[----:B------:R-:W-:-:S13]  /*d570*/  ISETP.NE.AND P0, PT, R5, RZ, PT ;  /* 0x000000ff0500720c */ /* 0x000fda0003f05270 */
[----:B--2---:R-:W-:Y:S05]  /*d580*/  @!P0 BRA `(.L_x_251) ;  /* 0x0000000000048947 */ /* 0x004fea0003800000 */
[----:B------:R-:W-:Y:S01]  /*d590*/  BPT.TRAP 0x1 ;  /* 0x000000040000795c */ /* 0x000fe20000300000 */
.L_x_251:
[----:B------:R-:W-:Y:S05]  /*d5a0*/  BSYNC B3 ;  /* 0x0000000000037941 */ /* 0x000fea0003800000 */
.L_x_250:
[----:B------:R-:W-:Y:S01]  /*d5b0*/  R2UR UR10, R11 ;  /* 0x000000000b0a72ca */ /* 0x000fe200000e0000 */
[--C-:B0-----:R-:W-:Y:S01]  /*d5c0*/  IMAD R2, R18, 0x6000, R17.reuse ;  /* 0x0000600012027824 */ /* 0x101fe200078e0211 */
[----:B------:R-:W-:Y:S01]  /*d5d0*/  R2UR UR6, R12 ;  /* 0x000000000c0672ca */ /* 0x000fe200000e0000 */
[----:B------:R-:W-:Y:S01]  /*d5e0*/  IMAD R3, R18, 0x8, R17 ;  /* 0x0000000812037824 */ /* 0x000fe200078e0211 */
[----:B------:R-:W-:Y:S01]  /*d5f0*/  R2UR UR7, R13 ;  /* 0x000000000d0772ca */ /* 0x000fe200000e0000 */
[----:B------:R-:W-:Y:S01]  /*d600*/  UIADD3 UR4, UP0, UR38, 0x470, URZ ;  /* 0x0000047026047890 */ /* 0x000fe2000ff1e03f */
[----:B------:R-:W-:Y:S01]  /*d610*/  PLOP3.LUT P0, PT, PT, PT, PT, 0x80, 0x0 ;  /* 0x000000000000781c */ /* 0x000fe20003f0f070 */
[----:B------:R-:W-:Y:S02]  /*d620*/  IMAD R5, R22, 0xc0, R26 ;  /* 0x000000c016057824 */ /* 0x000fe400078e021a */
[----:B------:R-:W-:Y:S01]  /*d630*/  VIADD R2, R2, 0x400 ;  /* 0x0000040002027836 */ /* 0x000fe20000000000 */
[----:B------:R-:W-:Y:S01]  /*d640*/  UIADD3.X UR5, URZ, UR39, URZ, UP0, !UPT ;  /* 0x000000273f057290 */ /* 0x000fe200087fe43f */
[----:B------:R-:W-:-:S11]  /*d650*/  VIADD R3, R3, 0x30850 ;  /* 0x0003085003037836 */ /* 0x000fd60000000000 */
.L_x_252:
[----:B------:R-:W-:-:S13]  /*d660*/  @P0 ELECT P1, URZ, PT ;  /* 0x00000000003f082f */ /* 0x000fda0003820000 */
[----:B------:R-:W-:Y:S02]  /*d670*/  @P1 R2UR UR13, R19 ;  /* 0x00000000130d12ca */ /* 0x000fe400000e0000 */
        /* <DEDUP_REMOVED lines=8> */
[----:B------:R-:W-:Y:S02]  /*d700*/  IMAD.MOV.U32 R19, RZ, RZ, R4 ;  /* 0x000000ffff137224 */ /* 0x000fe400078e0004 */
[----:B------:R-:W-:-:S07]  /*d710*/  IMAD.MOV.U32 R22, RZ, RZ, R0 ;  /* 0x000000ffff167224 */ /* 0x000fce00078e0000 */
.L_x_241:
[----:B------:R-:W-:Y:S05]  /*d720*/  BSYNC B1 ;  /* 0x0000000000017941 */ /* 0x000fea0003800000 */
.L_x_240:
[----:B------:R-:W2:Y:S01]  /*d730*/  LDL.LU R0, [R1+0x1c] ;  /* 0x00001c0001007983 */ /* 0x000ea20000300800 */
[----:B------:R-:W-:Y:S02]  /*d740*/  IMAD.MOV.U32 R28, RZ, RZ, R10 ;  /* 0x000000ffff1c7224 */ /* 0x000fe400078e000a */
[----:B------:R-:W-:Y:S02]  /*d750*/  IMAD.MOV.U32 R18, RZ, RZ, R6 ;  /* 0x000000ffff127224 */ /* 0x000fe400078e0006 */
[----:B--2---:R-:W-:-:S07]  /*d760*/  VIADD R0, R0, 0xfffffffd ;  /* 0xfffffffd00007836 */ /* 0x004fce0000000000 */
.L_x_239:
[----:B------:R-:W-:Y:S05]  /*d770*/  BSYNC B2 ;  /* 0x0000000000027941 */ /* 0x000fea0003800000 */
.L_x_238:
[----:B------:R-:W-:Y:S01]  /*d780*/  VIADD R7, R7, 0xfffffffe ;  /* 0xfffffffe07077836 */ /* 0x000fe20000000000 */
[----:B------:R-:W-:-:S04]  /*d790*/  LOP3.LUT R2, RZ, R9, RZ, 0x33, !PT ;  /* 0x00000009ff027212 */ /* 0x000fc800078e33ff */
[----:B------:R-:W-:-:S13]  /*d7a0*/  ISETP.NE.AND P0, PT, R7, R2, PT ;  /* 0x000000020700720c */ /* 0x000fda0003f05270 */
[----:B------:R-:W-:Y:S05]  /*d7b0*/  @!P0 BRA `(.L_x_237) ;  /* 0x0000000c00a08947 */ /* 0x000fea0003800000 */
[----:B------:R-:W-:-:S07]  /*d7c0*/  IMAD.MOV.U32 R4, RZ, RZ, R19 ;  /* 0x000000ffff047224 */ /* 0x000fce00078e0013 */
.L_x_279:
[----:B------:R-:W-:Y:S01]  /*d7d0*/  LOP3.LUT P1, RZ, R29, 0x1, RZ, 0xc0, !PT ;  /* 0x000000011dff7812 */ /* 0x000fe2000782c0ff */
[----:B------:R-:W-:Y:S01]  /*d7e0*/  VIADD R6, R18, 0x1 ;  /* 0x0000000112067836 */ /* 0x000fe20000000000 */
[----:B------:R-:W-:Y:S05]  /*d7f0*/  YIELD ;  /* 0x0000000000007946 */ /* 0x000fea0003800000 */
[----:B------:R-:W-:Y:S01]  /*d800*/  ISETP.NE.AND P0, PT, R6, 0x2, PT ;  /* 0x000000020600780c */ /* 0x000fe20003f05270 */
[----:B------:R-:W-:Y:S03]  /*d810*/  BSSY B1, `(.L_x_253) ;  /* 0x000006c000017945 */ /* 0x000fe60003800000 */
[----:B------:R-:W-:-:S02]  /*d820*/  SEL R7, RZ, 0x1, P0 ;  /* 0x00000001ff077807 */ /* 0x000fc40000000000 */
        /* <DEDUP_REMOVED lines=26> */
.L_x_255:
[----:B------:R-:W-:Y:S01]  /*d9d0*/  IMAD R2, R6, 0x8, R17 ;  /* 0x0000000806027824 */ /* 0x000fe200078e0211 */
[----:B------:R-:W-:Y:S01]  /*d9e0*/  SHF.L.U32 R3, R7, 0x1f, RZ ;  /* 0x0000001f07037819 */ /* 0x000fe200000006ff */
[----:B------:R-:W-:Y:S03]  /*d9f0*/  BSSY B2, `(.L_x_256) ;  /* 0x0000003000027945 */ /* 0x000fe60003800000 */
[----:B------:R-:W1:Y:S02]  /*da00*/  SYNCS.PHASECHK.TRANS64.TRYWAIT P0, [R2+URZ+0x30840], R3 ;  /* 0x03084003020075a7 */ /* 0x000e64000800017f */
[----:B-1----:R-:W-:Y:S05]  /*da10*/  @!P0 BRA `(.L_x_257) ;  /* 0x0000003400048947 */ /* 0x002fea0003800000 */
.L_x_349:
[----:B------:R-:W-:Y:S05]  /*da20*/  BSYNC B2 ;  /* 0x0000000000027941 */ /* 0x000fea0003800000 */
.L_x_256:
        /* <DEDUP_REMOVED lines=12> */
.L_x_259:
[----:B------:R-:W-:Y:S05]  /*daf0*/  BSYNC B2 ;  /* 0x0000000000027941 */ /* 0x000fea0003800000 */
.L_x_258:
        /* <DEDUP_REMOVED lines=11> */
.L_x_260:
        /* <DEDUP_REMOVED lines=15> */
.L_x_350:
[----:B------:R-:W-:Y:S05]  /*dca0*/  BSYNC B2 ;  /* 0x0000000000027941 */ /* 0x000fea0003800000 */
.L_x_261:
[----:B------:R-:W-:Y:S01]  /*dcb0*/  BSSY B2, `(.L_x_263) ;  /* 0x000000b000027945 */ /* 0x000fe20003800000 */
[----:B------:R-:W-:Y:S02]  /*dcc0*/  IMAD.MOV.U32 R2, RZ, RZ, 0x0 ;  /* 0x00000000ff027424 */ /* 0x000fe400078e00ff */
[----:B------:R-:W-:Y:S01]  /*dcd0*/  IMAD.MOV.U32 R3, RZ, RZ, 0x14f00000 ;  /* 0x14f00000ff037424 */ /* 0x000fe200078e00ff */
[----:B------:R-:W-:Y:S06]  /*dce0*/  @P1 BRA `(.L_x_264) ;  /* 0x00000000001c1947 */ /* 0x000fec0003800000 */
[----:B------:R-:W1:Y:S02]  /*dcf0*/  S2R R11, SR_TID.X ;  /* 0x00000000000b7919 */ /* 0x000e640000002100 */
[----:B-1----:R-:W-:Y:S01]  /*dd00*/  LOP3.LUT R12, R11, 0x1f, RZ, 0xc0, !PT ;  /* 0x0000001f0b0c7812 */ /* 0x002fe200078ec0ff */
[----:B------:R-:W-:-:S03]  /*dd10*/  IMAD.MOV.U32 R11, RZ, RZ, 0x6000 ;  /* 0x00006000ff0b7424 */ /* 0x000fc600078e00ff */
[----:B------:R-:W-:Y:S01]  /*dd20*/  ISETP.NE.AND P0, PT, R12, RZ, PT ;  /* 0x000000ff0c00720c */ /* 0x000fe20003f05270 */
[----:B------:R1:W-:-:S12]  /*dd30*/  SYNCS.ARRIVE.TRANS64 RZ, [R10+URZ+0x50], R11 ;  /* 0x0000500b0aff79a7 */ /* 0x0003d8000800003f */
[----:B-1----:R-:W-:Y:S05]  /*dd40*/  @!P0 BRA `(.L_x_264) ;  /* 0x0000000000048947 */ /* 0x002fea0003800000 */
[----:B------:R-:W-:Y:S01]  /*dd50*/  BPT.TRAP 0x1 ;  /* 0x000000040000795c */ /* 0x000fe20000300000 */
.L_x_264:
[----:B------:R-:W-:Y:S05]  /*dd60*/  BSYNC B2 ;  /* 0x0000000000027941 */ /* 0x000fea0003800000 */
.L_x_263:
[----:B------:R-:W-:Y:S01]  /*dd70*/  R2UR UR10, R5 ;  /* 0x00000000050a72ca */ /* 0x000fe200000e0000 */
[----:B------:R-:W-:Y:S01]  /*dd80*/  IMAD R18, R18, 0x6000, R17 ;  /* 0x0000600012127824 */ /* 0x000fe200078e0211 */
[----:B------:R-:W-:Y:S01]  /*dd90*/  R2UR UR7, R3 ;  /* 0x00000000030772ca */ /* 0x000fe200000e0000 */
[----:B------:R-:W-:Y:S01]  /*dda0*/  UIADD3 UR4, UP0, UR38, 0x470, URZ ;  /* 0x0000047026047890 */ /* 0x000fe2000ff1e03f */
[----:B------:R-:W-:Y:S01]  /*ddb0*/  R2UR UR6, R2 ;  /* 0x00000000020672ca */ /* 0x000fe200000e0000 */
[----:B------:R-:W-:Y:S01]  /*ddc0*/  IMAD R2, R22, 0xc0, R26 ;  /* 0x000000c016027824 */ /* 0x000fe200078e021a */
[----:B------:R-:W-:Y:S01]  /*ddd0*/  PLOP3.LUT P0, PT, PT, PT, PT, 0x80, 0x0 ;  /* 0x000000000000781c */ /* 0x000fe20003f0f070 */
[----:B0-----:R-:W-:Y:S01]  /*dde0*/  VIADD R10, R10, 0x50 ;  /* 0x000000500a0a7836 */ /* 0x001fe20000000000 */
[----:B------:R-:W-:Y:S01]  /*ddf0*/  UIADD3.X UR5, URZ, UR39, URZ, UP0, !UPT ;  /* 0x000000273f057290 */ /* 0x000fe200087fe43f */
[----:B------:R-:W-:-:S11]  /*de00*/  VIADD R18, R18, 0x400 ;  /* 0x0000040012127836 */ /* 0x000fd60000000000 */
.L_x_265:
        /* <DEDUP_REMOVED lines=12> */
.L_x_254:
[----:B------:R-:W-:Y:S05]  /*ded0*/  BSYNC B1 ;  /* 0x0000000000017941 */ /* 0x000fea0003800000 */
.L_x_253:
[----:B------:R-:W-:Y:S01]  /*dee0*/  LOP3.LUT P1, RZ, R29, 0x1, RZ, 0xc0, !PT ;  /* 0x000000011dff7812 */ /* 0x000fe2000782c0ff */
[----:B------:R-:W-:Y:S01]  /*def0*/  VIADD R18, R6, 0x1 ;  /* 0x0000000106127836 */ /* 0x000fe20000000000 */
[----:B------:R-:W-:Y:S01]  /*df00*/  BSSY B1, `(.L_x_266) ;  /* 0x000006f000017945 */ /* 0x000fe20003800000 */
[----:B------:R-:W-:-:S03]  /*df10*/  VIADD R9, R0, 0xffffffff ;  /* 0xffffffff00097836 */ /* 0x000fc60000000000 */
        /* <DEDUP_REMOVED lines=28> */
.L_x_268:
[----:B------:R-:W-:Y:S01]  /*e0e0*/  IMAD R2, R18, 0x8, R17 ;  /* 0x0000000812027824 */ /* 0x000fe200078e0211 */
[----:B------:R-:W-:Y:S01]  /*e0f0*/  SHF.L.U32 R3, R28, 0x1f, RZ ;  /* 0x0000001f1c037819 */ /* 0x000fe200000006ff */
[----:B------:R-:W-:Y:S03]  /*e100*/  BSSY B2, `(.L_x_269) ;  /* 0x0000003000027945 */ /* 0x000fe60003800000 */
[----:B------:R-:W1:Y:S02]  /*e110*/  SYNCS.PHASECHK.TRANS64.TRYWAIT P0, [R2+URZ+0x30840], R3 ;  /* 0x03084003020075a7 */ /* 0x000e64000800017f */
[----:B-1----:R-:W-:Y:S05]  /*e120*/  @!P0 BRA `(.L_x_270) ;  /* 0x0000002c00688947 */ /* 0x002fea0003800000 */
.L_x_351:
[----:B------:R-:W-:Y:S05]  /*e130*/  BSYNC B2 ;  /* 0x0000000000027941 */ /* 0x000fea0003800000 */
.L_x_269:
        /* <DEDUP_REMOVED lines=12> */
.L_x_272:
[----:B------:R-:W-:Y:S05]  /*e200*/  BSYNC B2 ;  /* 0x0000000000027941 */ /* 0x000fea0003800000 */
.L_x_271:
[----:B------:R-:W-:Y:S01]  /*e210*/  IMAD.MOV.U32 R5, RZ, RZ, RZ ;  /* 0x000000ffff057224 */ /* 0x000fe200078e00ff */
[----:B------:R-:W-:Y:S01]  /*e220*/  UIADD3 UR4, UP0, UR38, 0x370, URZ ;  /* 0x0000037026047890 */ /* 0x000fe2000ff1e03f */
[C---:B-1----:R-:W-:Y:S01]  /*e230*/  IMAD R2, R18.reuse, 0x6000, R17 ;  /* 0x0000600012027824 */ /* 0x042fe200078e0211 */
[----:B------:R-:W-:Y:S01]  /*e240*/  PLOP3.LUT P0, PT, PT, PT, PT, 0x80, 0x0 ;  /* 0x000000000000781c */ /* 0x000fe20003f0f070 */
[----:B------:R-:W-:Y:S01]  /*e250*/  IMAD R3, R18, 0x8, R8 ;  /* 0x0000000812037824 */ /* 0x000fe200078e0208 */
[----:B------:R-:W-:Y:S01]  /*e260*/  R2UR UR10, R5 ;  /* 0x00000000050a72ca */ /* 0x000fe200000e0000 */
[----:B------:R-:W-:Y:S01]  /*e270*/  VIADD R2, R2, 0x12400 ;  /* 0x0001240002027836 */ /* 0x000fe20000000000 */
[----:B------:R-:W-:Y:S01]  /*e280*/  UIADD3.X UR5, URZ, UR39, URZ, UP0, !UPT ;  /* 0x000000273f057290 */ /* 0x000fe200087fe43f */
[----:B------:R-:W-:Y:S01]  /*e290*/  VIADD R3, R3, 0x30 ;  /* 0x0000003003037836 */ /* 0x000fe20000000000 */
[----:B------:R-:W-:Y:S01]  /*e2a0*/  UMOV UR6, 0x0 ;  /* 0x0000000000067882 */ /* 0x000fe20000000000 */
[----:B------:R-:W-:Y:S01]  /*e2b0*/  IMAD R11, R10, 0xc0, R26 ;  /* 0x000000c00a0b7824 */ /* 0x000fe200078e021a */
[----:B------:R-:W-:-:S09]  /*e2c0*/  UMOV UR7, 0x14f00000 ;  /* 0x14f0000000077882 */ /* 0x000fd20000000000 */
.L_x_273:
        /* <DEDUP_REMOVED lines=15> */
.L_x_352:
[----:B------:R-:W-:Y:S05]  /*e3c0*/  BSYNC B2 ;  /* 0x0000000000027941 */ /* 0x000fea0003800000 */
.L_x_274:
[----:B------:R-:W-:Y:S01]  /*e3d0*/  BSSY B2, `(.L_x_276) ;  /* 0x000000b000027945 */ /* 0x000fe20003800000 */
[----:B0-----:R-:W-:Y:S02]  /*e3e0*/  IMAD.MOV.U32 R2, RZ, RZ, 0x0 ;  /* 0x00000000ff027424 */ /* 0x001fe400078e00ff */
[----:B------:R-:W-:Y:S01]  /*e3f0*/  IMAD.MOV.U32 R3, RZ, RZ, 0x14f00000 ;  /* 0x14f00000ff037424 */ /* 0x000fe200078e00ff */
[----:B------:R-:W-:Y:S06]  /*e400*/  @P1 BRA `(.L_x_277) ;  /* 0x00000000001c1947 */ /* 0x000fec0003800000 */
[----:B------:R-:W0:Y:S02]  /*e410*/  S2R R11, SR_TID.X ;  /* 0x00000000000b7919 */ /* 0x000e240000002100 */
[----:B0-----:R-:W-:Y:S01]  /*e420*/  LOP3.LUT R12, R11, 0x1f, RZ, 0xc0, !PT ;  /* 0x0000001f0b0c7812 */ /* 0x001fe200078ec0ff */
[----:B------:R-:W-:-:S03]  /*e430*/  IMAD.MOV.U32 R11, RZ, RZ, 0x6000 ;  /* 0x00006000ff0b7424 */ /* 0x000fc600078e00ff */
[----:B------:R-:W-:Y:S01]  /*e440*/  ISETP.NE.AND P0, PT, R12, RZ, PT ;  /* 0x000000ff0c00720c */ /* 0x000fe20003f05270 */
[----:B------:R0:W-:-:S12]  /*e450*/  SYNCS.ARRIVE.TRANS64 RZ, [R7+URZ+0x50], R11 ;  /* 0x0000500b07ff79a7 */ /* 0x0001d8000800003f */
[----:B0-----:R-:W-:Y:S05]  /*e460*/  @!P0 BRA `(.L_x_277) ;  /* 0x0000000000048947 */ /* 0x001fea0003800000 */
[----:B------:R-:W-:Y:S01]  /*e470*/  BPT.TRAP 0x1 ;  /* 0x000000040000795c */ /* 0x000fe20000300000 */
.L_x_277:
[----:B------:R-:W-:Y:S05]  /*e480*/  BSYNC B2 ;  /* 0x0000000000027941 */ /* 0x000fea0003800000 */
.L_x_276:
[----:B------:R-:W-:Y:S01]  /*e490*/  R2UR UR10, R5 ;  /* 0x00000000050a72ca */ /* 0x000fe200000e0000 */
[----:B------:R-:W-:Y:S01]  /*e4a0*/  IMAD R6, R6, 0x6000, R17 ;  /* 0x0000600006067824 */ /* 0x000fe200078e0211 */
[----:B------:R-:W-:Y:S01]  /*e4b0*/  R2UR UR7, R3 ;  /* 0x00000000030772ca */ /* 0x000fe200000e0000 */
[----:B------:R-:W-:Y:S01]  /*e4c0*/  UIADD3 UR4, UP0, UR38, 0x470, URZ ;  /* 0x0000047026047890 */ /* 0x000fe2000ff1e03f */
[----:B------:R-:W-:Y:S01]  /*e4d0*/  R2UR UR6, R2 ;  /* 0x00000000020672ca */ /* 0x000fe200000e0000 */
[----:B------:R-:W-:Y:S01]  /*e4e0*/  IMAD R2, R22, 0xc0, R26 ;  /* 0x000000c016027824 */ /* 0x000fe200078e021a */
[----:B------:R-:W-:Y:S01]  /*e4f0*/  PLOP3.LUT P0, PT, PT, PT, PT, 0x80, 0x0 ;  /* 0x000000000000781c */ /* 0x000fe20003f0f070 */
[----:B------:R-:W-:Y:S01]  /*e500*/  VIADD R7, R7, 0x50 ;  /* 0x0000005007077836 */ /* 0x000fe20000000000 */
[----:B------:R-:W-:Y:S01]  /*e510*/  UIADD3.X UR5, URZ, UR39, URZ, UP0, !UPT ;  /* 0x000000273f057290 */ /* 0x000fe200087fe43f */
[----:B------:R-:W-:-:S11]  /*e520*/  VIADD R6, R6, 0x400 ;  /* 0x0000040006067836 */ /* 0x000fd60000000000 */
.L_x_278:
        /* <DEDUP_REMOVED lines=12> */
.L_x_267:
[----:B------:R-:W-:Y:S05]  /*e5f0*/  BSYNC B1 ;  /* 0x0000000000017941 */ /* 0x000fea0003800000 */
.L_x_266:
[----:B------:R-:W2:Y:S01]  /*e600*/  LDL R2, [R1+0x4] ;  /* 0x0000040001027983 */ /* 0x000ea20000100800 */
[----:B------:R-:W-:Y:S01]  /*e610*/  VIADD R0, R0, 0xfffffffe ;  /* 0xfffffffe00007836 */ /* 0x000fe20000000000 */
[----:B--2---:R-:W-:-:S13]  /*e620*/  ISETP.GT.AND P0, PT, R9, R2, PT ;  /* 0x000000020900720c */ /* 0x004fda0003f04270 */
[----:B------:R-:W-:Y:S05]  /*e630*/  @P0 BRA `(.L_x_279) ;  /* 0xfffffff000640947 */ /* 0x000fea000383ffff */
.L_x_237:
[----:B------:R-:W-:Y:S05]  /*e640*/  BSYNC B0 ;  /* 0x0000000000007941 */ /* 0x000fea0003800000 */
.L_x_236:
[----:B------:R-:W0:Y:S01]  /*e650*/  S2R R2, SR_TID.X ;  /* 0x0000000000027919 */ /* 0x000e220000002100 */
[----:B------:R-:W-:Y:S01]  /*e660*/  BSSY B0, `(.L_x_280) ;  /* 0x0000010000007945 */ /* 0x000fe20003800000 */
[----:B0-----:R-:W-:-:S04]  /*e670*/  LOP3.LUT R6, R2, 0x7f, RZ, 0xc0, !PT ;  /* 0x0000007f02067812 */ /* 0x001fc800078ec0ff */
[----:B------:R-:W-:-:S13]  /*e680*/  ISETP.NE.AND P0, PT, R6, RZ, PT ;  /* 0x000000ff0600720c */ /* 0x000fda0003f05270 */
[----:B------:R-:W-:Y:S05]  /*e690*/  @P0 BRA `(.L_x_281) ;  /* 0x0000000000300947 */ /* 0x000fea0003800000 */
[----:B------:R-:W0:Y:S01]  /*e6a0*/  S2R R5, SR_LANEID ;  /* 0x0000000000057919 */ /* 0x000e220000000000 */
[----:B------:R-:W-:Y:S01]  /*e6b0*/  VOTEU.ANY UR4, UPT, PT ;  /* 0x0000000000047886 */ /* 0x000fe200038e0100 */
[----:B------:R-:W1:Y:S01]  /*e6c0*/  LDC.64 R2, c[0x0][0xc60] ;  /* 0x00031800ff027b82 */ /* 0x000e620000000a00 */
[----:B------:R-:W0:Y:S02]  /*e6d0*/  FLO.U32 R0, UR4 ;  /* 0x0000000400007d00 */ /* 0x000e2400080e0000 */
[----:B0-----:R-:W-:-:S06]  /*e6e0*/  ISETP.EQ.U32.AND P0, PT, R0, R5, PT ;  /* 0x000000050000720c */ /* 0x001fcc0003f02070 */
[----:B------:R-:W1:Y:S07]  /*e6f0*/  POPC R5, UR4 ;  /* 0x0000000400057d09 */ /* 0x000e6e0008000000 */
[----:B-1----:R-:W2:Y:S01]  /*e700*/  @P0 ATOMG.E.ADD.STRONG.GPU PT, R3, desc[UR40][R2.64], R5 ;  /* 0x00000005020309a8 */ /* 0x002ea200081ee1e8 */
[----:B------:R-:W0:Y:S02]  /*e710*/  S2R R4, SR_LTMASK ;  /* 0x0000000000047919 */ /* 0x000e240000003900 */
[----:B0-----:R-:W-:-:S04]  /*e720*/  LOP3.LUT R4, R4, UR4, RZ, 0xc0, !PT ;  /* 0x0000000404047c12 */ /* 0x001fc8000f8ec0ff */
[----:B------:R-:W0:Y:S01]  /*e730*/  POPC R7, R4 ;  /* 0x0000000400077309 */ /* 0x000e220000000000 */
[----:B--2---:R-:W0:Y:S02]  /*e740*/  SHFL.IDX PT, R0, R3, R0, 0x1f ;  /* 0x00001f0003007589 */ /* 0x004e2400000e0000 */
[----:B0-----:R-:W-:-:S07]  /*e750*/  IADD3 R24, R0, UR36, R7 ;  /* 0x0000002400187c10 */ /* 0x001fce000fffe007 */
.L_x_281:
[----:B------:R-:W-:Y:S05]  /*e760*/  BSYNC B0 ;  /* 0x0000000000007941 */ /* 0x000fea0003800000 */
.L_x_280:
[----:B------:R-:W-:Y:S01]  /*e770*/  LOP3.LUT P0, RZ, R29, 0x1, RZ, 0xc0, !PT ;  /* 0x000000011dff7812 */ /* 0x000fe2000780c0ff */
[----:B------:R-:W-:-:S12]  /*e780*/  BSSY B0, `(.L_x_282) ;  /* 0x0000027000007945 */ /* 0x000fd80003800000 */
[----:B------:R-:W-:Y:S05]  /*e790*/  @!P0 BRA `(.L_x_283) ;  /* 0x0000000000948947 */ /* 0x000fea0003800000 */
[----:B------:R-:W-:Y:S01]  /*e7a0*/  IMAD R3, R18, 0x8, R17 ;  /* 0x0000000812037824 */ /* 0x000fe200078e0211 */
[----:B------:R-:W-:Y:S01]  /*e7b0*/  SHF.L.U32 R0, R28, 0x1f, RZ ;  /* 0x0000001f1c007819 */ /* 0x000fe200000006ff */
[----:B------:R-:W-:Y:S01]  /*e7c0*/  BSSY B1, `(.L_x_284) ;  /* 0x0000004000017945 */ /* 0x000fe20003800000 */
[----:B------:R-:W-:Y:S02]  /*e7d0*/  ISETP.NE.AND P1, PT, R6, RZ, PT ;  /* 0x000000ff0600720c */ /* 0x000fe40003f25270 */
[----:B------:R-:W0:Y:S02]  /*e7e0*/  SYNCS.PHASECHK.TRANS64.TRYWAIT P0, [R3+URZ+0x30860], R0 ;  /* 0x03086000030075a7 */ /* 0x000e24000800017f */
[----:B0-----:R-:W-:Y:S09]  /*e7f0*/  @!P0 BRA `(.L_x_285) ;  /* 0x0000002400dc8947 */ /* 0x001ff20003800000 */
.L_x_353:
[----:B------:R-:W-:Y:S05]  /*e800*/  BSYNC B1 ;  /* 0x0000000000017941 */ /* 0x000fea0003800000 */
.L_x_284:
[----:B------:R-:W-:Y:S04]  /*e810*/  BSSY B1, `(.L_x_286) ;  /* 0x0000009000017945 */ /* 0x000fe80003800000 */
[----:B------:R-:W-:Y:S05]  /*e820*/  @P1 BRA `(.L_x_287) ;  /* 0x00000000001c1947 */ /* 0x000fea0003800000 */
[----:B------:R-:W1:Y:S01]  /*e830*/  S2R R2, SR_TID.X ;  /* 0x0000000000027919 */ /* 0x000e620000002100 */
[----:B0-----:R-:W-:-:S04]  /*e840*/  IMAD.MOV.U32 R0, RZ, RZ, 0x6000 ;  /* 0x00006000ff007424 */ /* 0x001fc800078e00ff */
[----:B------:R2:W-:Y:S01]  /*e850*/  SYNCS.ARRIVE.TRANS64 RZ, [R3+URZ+0x30850], R0 ;  /* 0x0308500003ff79a7 */ /* 0x0005e2000800003f */
[----:B-1----:R-:W-:-:S04]  /*e860*/  LOP3.LUT R2, R2, 0x1f, RZ, 0xc0, !PT ;  /* 0x0000001f02027812 */ /* 0x002fc800078ec0ff */
[----:B------:R-:W-:-:S13]  /*e870*/  ISETP.NE.AND P0, PT, R2, RZ, PT ;  /* 0x000000ff0200720c */ /* 0x000fda0003f05270 */
[----:B--2---:R-:W-:Y:S05]  /*e880*/  @!P0 BRA `(.L_x_287) ;  /* 0x0000000000048947 */ /* 0x004fea0003800000 */
[----:B------:R-:W-:Y:S01]  /*e890*/  BPT.TRAP 0x1 ;  /* 0x000000040000795c */ /* 0x000fe20000300000 */
.L_x_287:
[----:B------:R-:W-:Y:S05]  /*e8a0*/  BSYNC B1 ;  /* 0x0000000000017941 */ /* 0x000fea0003800000 */
.L_x_286:
[----:B0-----:R-:W-:Y:S01]  /*e8b0*/  IMAD R0, R18, 0x6000, R17 ;  /* 0x0000600012007824 */ /* 0x001fe200078e0211 */
[----:B------:R-:W-:Y:S01]  /*e8c0*/  UIADD3 UR4, UP0, UR38, 0x470, URZ ;  /* 0x0000047026047890 */ /* 0x000fe2000ff1e03f */
[----:B------:R-:W-:Y:S01]  /*e8d0*/  IMAD R22, R22, 0xc0, R26 ;  /* 0x000000c016167824 */ /* 0x000fe200078e021a */
[----:B------:R-:W-:Y:S01]  /*e8e0*/  PLOP3.LUT P0, PT, PT, PT, PT, 0x80, 0x0 ;  /* 0x000000000000781c */ /* 0x000fe20003f0f070 */
[----:B------:R-:W-:Y:S01]  /*e8f0*/  VIADD R2, R3, 0x30850 ;  /* 0x0003085003027836 */ /* 0x000fe20000000000 */
[----:B------:R-:W-:Y:S01]  /*e900*/  UIADD3.X UR5, URZ, UR39, URZ, UP0, !UPT ;  /* 0x000000273f057290 */ /* 0x000fe200087fe43f */
[----:B------:R-:W-:Y:S01]  /*e910*/  VIADD R0, R0, 0x400 ;  /* 0x0000040000007836 */ /* 0x000fe20000000000 */
[----:B------:R-:W-:Y:S01]  /*e920*/  UMOV UR6, 0x0 ;  /* 0x0000000000067882 */ /* 0x000fe20000000000 */
[----:B------:R-:W-:Y:S01]  /*e930*/  UMOV UR7, 0x14f00000 ;  /* 0x14f0000000077882 */ /* 0x000fe20000000000 */
[----:B------:R-:W-:-:S08]  /*e940*/  UMOV UR10, URZ ;  /* 0x0000003f000a7c82 */ /* 0x000fd00008000000 */
.L_x_288:
        /* <DEDUP_REMOVED lines=10> */
.L_x_283:
[----:B------:R-:W-:Y:S05]  /*e9f0*/  BSYNC B0 ;  /* 0x0000000000007941 */ /* 0x000fea0003800000 */
.L_x_282:
[----:B------:R-:W-:-:S05]  /*ea00*/  VIADD R18, R18, 0x1 ;  /* 0x0000000112127836 */ /* 0x000fca0000000000 */
[----:B------:R-:W-:-:S04]  /*ea10*/  ISETP.NE.AND P0, PT, R18, 0x2, PT ;  /* 0x000000021200780c */ /* 0x000fc80003f05270 */
[----:B------:R-:W-:Y:S02]  /*ea20*/  SEL R3, RZ, 0x1, P0 ;  /* 0x00000001ff037807 */ /* 0x000fe40000000000 */
[----:B------:R-:W-:Y:S02]  /*ea30*/  SEL R18, R18, RZ, P0 ;  /* 0x000000ff12127207 */ /* 0x000fe40000000000 */
[----:B------:R-:W-:-:S07]  /*ea40*/  LOP3.LUT R28, R28, R3, RZ, 0x3c, !PT ;  /* 0x000000031c1c7212 */ /* 0x000fce00078e3cff */
.L_x_218:
[----:B------:R-:W-:Y:S05]  /*ea50*/  BSYNC B7 ;  /* 0x0000000000077941 */ /* 0x000fea0003800000 */
.L_x_216:
[----:B------:R-:W-:-:S13]  /*ea60*/  LOP3.LUT P0, RZ, R29, 0x2, RZ, 0xc0, !PT ;  /* 0x000000021dff7812 */ /* 0x000fda000780c0ff */
[----:B------:R-:W-:Y:S05]  /*ea70*/  @!P0 BRA `(.L_x_289) ;  /* 0x0000000000248947 */ /* 0x000fea0003800000 */
[----:B------:R-:W-:Y:S05]  /*ea80*/  WARPSYNC.ALL ;  /* 0x0000000000007948 */ /* 0x000fea0003800000 */
[----:B------:R-:W0:Y:S08]  /*ea90*/  S2UR UR5, SR_CgaCtaId ;  /* 0x00000000000579c3 */ /* 0x000e300000008800 */
[----:B------:R-:W-:Y:S06]  /*eaa0*/  BAR.SYNC.DEFER_BLOCKING 0x5, 0x200 ;  /* 0x0148000000007b1d */ /* 0x000fec0000010000 */
[----:B------:R-:W-:-:S02]  /*eab0*/  UMOV UR4, 0x400 ;  /* 0x0000040000047882 */ /* 0x000fc40000000000 */
[----:B0-----:R-:W-:-:S06]  /*eac0*/  ULEA UR4, UR5, UR4, 0x18 ;  /* 0x0000000405047291 */ /* 0x001fcc000f8ec03f */
[----:B------:R-:W-:-:S05]  /*ead0*/  IMAD.U32 R17, RZ, RZ, UR4 ;  /* 0x00000004ff117e24 */ /* 0x000fca000f8e00ff */
[----:B------:R2:W3:Y:S01]  /*eae0*/  LDS.128 R24, [R17+0x308d0] ;  /* 0x0308d00011187984 */ /* 0x0004e20000000c00 */
[----:B------:R-:W-:Y:S06]  /*eaf0*/  BAR.ARV 0x4, 0x200 ;  /* 0x0108000000007b1d */ /* 0x000fec0000002000 */
[----:B------:R-:W-:Y:S05]  /*eb00*/  BRA `(.L_x_290) ;  /* 0x0000000800d07947 */ /* 0x000fea0003800000 */
.L_x_289:
[----:B------:R-:W0:Y:S01]  /*eb10*/  S2R R0, SR_TID.X ;  /* 0x0000000000007919 */ /* 0x000e220000002100 */
[----:B------:R-:W-:Y:S01]  /*eb20*/  UMOV UR4, 0xffffffff ;  /* 0xffffffff00047882 */ /* 0x000fe20000000000 */
[----:B0-----:R-:W-:-:S04]  /*eb30*/  LOP3.LUT R9, R0, 0x1f, RZ, 0xc0, !PT ;  /* 0x0000001f00097812 */ /* 0x001fc800078ec0ff */
[----:B------:R-:W-:Y:S01]  /*eb40*/  ISETP.NE.AND P0, PT, R9, 0x1f, PT ;  /* 0x0000001f0900780c */ /* 0x000fe20003f05270 */
[----:B------:R-:W-:-:S12]  /*eb50*/  BRA.DIV UR4, `(.L_x_291) ;  /* 0x0000002604187947 */ /* 0x000fd8000b800000 */
[----:B-1----:R-:W-:Y:S01]  /*eb60*/  IMAD.IADD R7, R27, 0x1, R9 ;  /* 0x000000011b077824 */ /* 0x002fe200078e0209 */
[----:B------:R-:W-:-:S04]  /*eb70*/  ULDC UR4, c[0x0][0xc3c] ;  /* 0x00030f0000047ab9 */ /* 0x000fc80000000800 */
[----:B------:R-:W-:-:S13]  /*eb80*/  ISETP.GE.OR P1, PT, R7, UR4, !P0 ;  /* 0x0000000407007c0c */ /* 0x000fda000c726670 */
[----:B------:R-:W0:Y:S08]  /*eb90*/  @!P1 LDC.64 R2, c[0x0][0xc80] ;  /* 0x00032000ff029b82 */ /* 0x000e300000000a00 */
[----:B------:R-:W1:Y:S01]  /*eba0*/  @!P1 LDC.64 R4, c[0x0][0xc78] ;  /* 0x00031e00ff049b82 */ /* 0x000e620000000a00 */
[----:B0-----:R-:W-:-:S05]  /*ebb0*/  @!P1 IMAD.WIDE R2, R7, 0x4, R2 ;  /* 0x0000000407029825 */ /* 0x001fca00078e0202 */
[----:B------:R1:W2:Y:S02]  /*ebc0*/  @!P1 LDG.E R8, desc[UR40][R2.64] ;  /* 0x0000002802089981 */ /* 0x0002a4000c1e1900 */
[----:B-1----:R-:W-:-:S05]  /*ebd0*/  @!P1 IMAD.WIDE R2, R7, 0x4, R4 ;  /* 0x0000000407029825 */ /* 0x002fca00078e0204 */
[----:B------:R-:W3:Y:S01]  /*ebe0*/  @!P1 LDG.E R5, desc[UR40][R2.64] ;  /* 0x0000002802059981 */ /* 0x000ee2000c1e1900 */
[----:B------:R-:W-:Y:S01]  /*ebf0*/  IMAD.MOV.U32 R7, RZ, RZ, RZ ;  /* 0x000000ffff077224 */ /* 0x000fe200078e00ff */
[C---:B------:R-:W-:Y:S01]  /*ec00*/  ISETP.GE.U32.AND P2, PT, R9.reuse, 0x2, PT ;  /* 0x000000020900780c */ /* 0x040fe20003f46070 */
[----:B------:R-:W-:Y:S01]  /*ec10*/  IMAD.MOV.U32 R4, RZ, RZ, RZ ;  /* 0x000000ffff047224 */ /* 0x000fe200078e00ff */
[C---:B------:R-:W-:Y:S01]  /*ec20*/  ISETP.GE.U32.AND P3, PT, R9.reuse, 0x4, PT ;  /* 0x000000040900780c */ /* 0x040fe20003f66070 */
[----:B------:R-:W-:Y:S01]  /*ec30*/  SHFL.IDX PT, R0, R24, RZ, 0x1f ;  /* 0x00001fff18007589 */ /* 0x000fe200000e0000 */
[C---:B------:R-:W-:Y:S02]  /*ec40*/  ISETP.GE.U32.AND P4, PT, R9.reuse, 0x8, PT ;  /* 0x000000080900780c */ /* 0x040fe40003f86070 */
[----:B------:R-:W-:Y:S01]  /*ec50*/  ISETP.GE.U32.AND P5, PT, R9, 0x10, PT ;  /* 0x000000100900780c */ /* 0x000fe20003fa6070 */
[----:B------:R0:W-:Y:S02]  /*ec60*/  SHFL.IDX PT, R6, R24, 0x1, 0x1f ;  /* 0x00201f0018067f89 */ /* 0x0001e400000e0000 */
[----:B0-----:R-:W-:-:S02]  /*ec70*/  IMAD.MOV.U32 R24, RZ, RZ, RZ ;  /* 0x000000ffff187224 */ /* 0x001fc400078e00ff */
[----:B--2---:R-:W-:Y:S02]  /*ec80*/  @!P1 IMAD.MOV.U32 R7, RZ, RZ, R8 ;  /* 0x000000ffff079224 */ /* 0x004fe400078e0008 */
[----:B---3--:R-:W-:Y:S01]  /*ec90*/  @!P1 IMAD.MOV.U32 R4, RZ, RZ, R5 ;  /* 0x000000ffff049224 */ /* 0x008fe200078e0005 */
[----:B------:R-:W-:-:S03]  /*eca0*/  ISETP.NE.AND P1, PT, R9, RZ, PT ;  /* 0x000000ff0900720c */ /* 0x000fc60003f25270 */
[----:B------:R-:W-:-:S05]  /*ecb0*/  IMAD R13, R4, R7, RZ ;  /* 0x00000007040d7224 */ /* 0x000fca00078e02ff */
        /* <DEDUP_REMOVED lines=15> */
[----:B------:R0:W1:Y:S02]  /*edb0*/  SHFL.IDX PT, R14, R3, 0x1f, 0x1f ;  /* 0x03e01f00030e7f89 */ /* 0x00006400000e0000 */
.L_x_363:
[----:B------:R-:W-:Y:S02]  /*edc0*/  ULDC UR4, c[0x0][0xc38] ;  /* 0x00030e0000047ab9 */ /* 0x000fe40000000800 */
[----:B------:R-:W-:-:S04]  /*edd0*/  IMAD.U32 R2, RZ, RZ, UR4 ;  /* 0x00000004ff027e24 */ /* 0x000fc8000f8e00ff */
[----:B-1----:R-:W-:-:S04]  /*ede0*/  IMAD R5, R14, R2, RZ ;  /* 0x000000020e057224 */ /* 0x002fc800078e02ff */
[----:B------:R-:W-:-:S05]  /*edf0*/  IMAD.IADD R6, R6, 0x1, R5 ;  /* 0x0000000106067824 */ /* 0x000fca00078e0205 */
[----:B------:R-:W-:-:S13]  /*ee00*/  ISETP.GT.AND P6, PT, R6, R0, PT ;  /* 0x000000000600720c */ /* 0x000fda0003fc4270 */
[----:B------:R-:W-:Y:S05]  /*ee10*/  @P6 BRA `(.L_x_292) ;  /* 0x0000000000a46947 */ /* 0x000fea0003800000 */
.L_x_295:
[----:B------:R-:W1:Y:S01]  /*ee20*/  LDC R2, c[0x0][0xc3c] ;  /* 0x00030f00ff027b82 */ /* 0x000e620000000800 */
[----:B------:R-:W-:-:S05]  /*ee30*/  VIADD R27, R27, 0x1f ;  /* 0x0000001f1b1b7836 */ /* 0x000fca0000000000 */
[----:B-1----:R-:W-:-:S13]  /*ee40*/  ISETP.GE.AND P6, PT, R27, R2, PT ;  /* 0x000000021b00720c */ /* 0x002fda0003fc6270 */
[----:B------:R-:W-:Y:S05]  /*ee50*/  @P6 BRA `(.L_x_293) ;  /* 0x0000000400b86947 */ /* 0x000fea0003800000 */
[----:B0-----:R-:W0:Y:S01]  /*ee60*/  S2R R3, SR_TID.X ;  /* 0x0000000000037919 */ /* 0x001e220000002100 */
[----:B------:R-:W-:Y:S01]  /*ee70*/  IMAD.MOV.U32 R7, RZ, RZ, RZ ;  /* 0x000000ffff077224 */ /* 0x000fe200078e00ff */
[----:B0-----:R-:W-:-:S05]  /*ee80*/  LOP3.LUT R3, R3, 0x1f, RZ, 0xc0, !PT ;  /* 0x0000001f03037812 */ /* 0x001fca00078ec0ff */
[----:B------:R-:W-:-:S05]  /*ee90*/  IMAD.IADD R9, R27, 0x1, R3 ;  /* 0x000000011b097824 */ /* 0x000fca00078e0203 */
[----:B------:R-:W-:-:S13]  /*eea0*/  ISETP.GE.OR P6, PT, R9, R2, !P0 ;  /* 0x000000020900720c */ /* 0x000fda00047c6670 */
[----:B------:R-:W0:Y:S08]  /*eeb0*/  @!P6 LDC.64 R2, c[0x0][0xc80] ;  /* 0x00032000ff02eb82 */ /* 0x000e300000000a00 */
[----:B------:R-:W1:Y:S01]  /*eec0*/  @!P6 LDC.64 R4, c[0x0][0xc78] ;  /* 0x00031e00ff04eb82 */ /* 0x000e620000000a00 */
[----:B0-----:R-:W-:-:S05]  /*eed0*/  @!P6 IMAD.WIDE R2, R9, 0x4, R2 ;  /* 0x000000040902e825 */ /* 0x001fca00078e0202 */
[----:B------:R1:W2:Y:S02]  /*eee0*/  @!P6 LDG.E R7, desc[UR40][R2.64] ;  /* 0x000000280207e981 */ /* 0x0002a4000c1e1900 */
[----:B-1----:R-:W-:-:S04]  /*eef0*/  @!P6 IMAD.WIDE R2, R9, 0x4, R4 ;  /* 0x000000040902e825 */ /* 0x002fc800078e0204 */
[----:B------:R-:W-:-:S06]  /*ef00*/  IMAD.MOV.U32 R4, RZ, RZ, RZ ;  /* 0x000000ffff047224 */ /* 0x000fcc00078e00ff */
[----:B------:R-:W2:Y:S01]  /*ef10*/  @!P6 LDG.E R4, desc[UR40][R2.64] ;  /* 0x000000280204e981 */ /* 0x000ea2000c1e1900 */
[----:B------:R-:W-:Y:S01]  /*ef20*/  UMOV UR4, 0xffffffff ;  /* 0xffffffff00047882 */ /* 0x000fe20000000000 */
[----:B--2---:R-:W-:Y:S02]  /*ef30*/  IMAD R13, R4, R7, RZ ;  /* 0x00000007040d7224 */ /* 0x004fe400078e02ff */
[----:B------:R-:W-:Y:S05]  /*ef40*/  BRA.DIV UR4, `(.L_x_294) ;  /* 0x0000002604587947 */ /* 0x000fea000b800000 */
        /* <DEDUP_REMOVED lines=16> */
.L_x_371:
[----:B------:R-:W-:Y:S02]  /*f050*/  ULDC UR4, c[0x0][0xc38] ;  /* 0x00030e0000047ab9 */ /* 0x000fe40000000800 */
[----:B------:R-:W-:-:S04]  /*f060*/  IMAD.U32 R2, RZ, RZ, UR4 ;  /* 0x00000004ff027e24 */ /* 0x000fc8000f8e00ff */
[----:B-1----:R-:W-:-:S04]  /*f070*/  IMAD R5, R14, R2, RZ ;  /* 0x000000020e057224 */ /* 0x002fc800078e02ff */
[----:B------:R-:W-:-:S05]  /*f080*/  IMAD.IADD R6, R5, 0x1, R6 ;  /* 0x0000000105067824 */ /* 0x000fca00078e0206 */
[----:B------:R-:W-:-:S13]  /*f090*/  ISETP.GT.AND P6, PT, R6, R0, PT ;  /* 0x000000000600720c */ /* 0x000fda0003fc4270 */
[----:B------:R-:W-:Y:S05]  /*f0a0*/  @!P6 BRA `(.L_x_295) ;  /* 0xfffffffc005ce947 */ /* 0x000fea000383ffff */
.L_x_292:
[----:B------:R-:W-:Y:S01]  /*f0b0*/  IMAD.IADD R6, R6, 0x1, -R5 ;  /* 0x0000000106067824 */ /* 0x000fe200078e0a05 */
[----:B------:R-:W-:-:S03]  /*f0c0*/  UMOV UR4, 0xffffffff ;  /* 0xffffffff00047882 */ /* 0x000fc60000000000 */
[----:B------:R-:W-:-:S05]  /*f0d0*/  IMAD R5, R3, R2, R6 ;  /* 0x0000000203057224 */ /* 0x000fca00078e0206 */
[----:B------:R-:W-:Y:S01]  /*f0e0*/  ISETP.GT.AND P6, PT, R5, R0, PT ;  /* 0x000000000500720c */ /* 0x000fe20003fc4270 */
[----:B------:R-:W-:-:S12]  /*f0f0*/  BRA.DIV UR4, `(.L_x_296) ;  /* 0x0000002604a47947 */ /* 0x000fd8000b800000 */
[----:B------:R-:W-:-:S04]  /*f100*/  VOTE.ANY R8, PT, !P6 ;  /* 0x0000000000087806 */ /* 0x000fc800070e0100 */
[----:B------:R-:W1:Y:S02]  /*f110*/  POPC R5, R8 ;  /* 0x0000000800057309 */ /* 0x000e640000000000 */
[----:B-1----:R1:W2:Y:S04]  /*f120*/  SHFL.IDX PT, R7, R7, R5, 0x1f ;  /* 0x00001f0507077589 */ /* 0x0022a800000e0000 */
[----:B------:R1:W3:Y:S02]  /*f130*/  SHFL.IDX PT, R4, R4, R5, 0x1f ;  /* 0x00001f0504047589 */ /* 0x0002e400000e0000 */
.L_x_376:
[----:B------:R-:W-:-:S13]  /*f140*/  ISETP.NE.AND P0, PT, R8, RZ, PT ;  /* 0x000000ff0800720c */ /* 0x000fda0003f05270 */
[----:B------:R-:W-:Y:S05]  /*f150*/  @!P0 BRA `(.L_x_297) ;  /* 0x0000000000108947 */ /* 0x000fea0003800000 */
[----:B------:R-:W-:Y:S01]  /*f160*/  UMOV UR4, 0xffffffff ;  /* 0xffffffff00047882 */ /* 0x000fe20000000000 */
[----:B------:R-:W-:Y:S02]  /*f170*/  VIADD R12, R5, 0xffffffff ;  /* 0xffffffff050c7836 */ /* 0x000fe40000000000 */
[----:B------:R-:W-:Y:S05]  /*f180*/  BRA.DIV UR4, `(.L_x_298) ;  /* 0x0000002604dc7947 */ /* 0x000fea000b800000 */
[----:B------:R4:W0:Y:S02]  /*f190*/  SHFL.IDX PT, R24, R3, R12, 0x1f ;  /* 0x00001f0c03187589 */ /* 0x00082400000e0000 */
.L_x_297:
[----:B--2---:R-:W-:Y:S01]  /*f1a0*/  IABS R8, R7 ;  /* 0x0000000700087213 */ /* 0x004fe20000000000 */
[----:B0-----:R-:W-:Y:S01]  /*f1b0*/  IMAD R24, R24, R2, R6 ;  /* 0x0000000218187224 */ /* 0x001fe200078e0206 */
[----:B---3--:R-:W-:Y:S01]  /*f1c0*/  IABS R6, R4 ;  /* 0x0000000400067213 */ /* 0x008fe20000000000 */
[----:B------:R-:W-:Y:S01]  /*f1d0*/  IMAD.MOV.U32 R2, RZ, RZ, RZ ;  /* 0x000000ffff027224 */ /* 0x000fe200078e00ff */
[----:B------:R-:W0:Y:S01]  /*f1e0*/  I2F.RP R9, R8 ;  /* 0x0000000800097306 */ /* 0x000e220000209400 */
[----:B------:R-:W-:Y:S02]  /*f1f0*/  IMAD.IADD R0, R0, 0x1, -R24 ;  /* 0x0000000100007824 */ /* 0x000fe400078e0a18 */
[----:B------:R-:W-:-:S05]  /*f200*/  IMAD.IADD R27, R5, 0x1, R27 ;  /* 0x00000001051b7824 */ /* 0x000fca00078e021b */
[----:B----4-:R-:W-:Y:S08]  /*f210*/  I2F.RP R12, R6 ;  /* 0x00000006000c7306 */ /* 0x010ff00000209400 */
[----:B0-----:R-:W0:Y:S02]  /*f220*/  MUFU.RCP R9, R9 ;  /* 0x0000000900097308 */ /* 0x001e240000001000 */
[----:B0-----:R-:W-:Y:S01]  /*f230*/  VIADD R10, R9, 0xffffffe ;  /* 0x0ffffffe090a7836 */ /* 0x001fe20000000000 */
[----:B------:R-:W-:-:S05]  /*f240*/  IABS R9, R7 ;  /* 0x0000000700097213 */ /* 0x000fca0000000000 */
[----:B------:R0:W2:Y:S02]  /*f250*/  F2I.FTZ.U32.TRUNC.NTZ R3, R10 ;  /* 0x0000000a00037305 */ /* 0x0000a4000021f000 */
[----:B0-----:R-:W-:Y:S01]  /*f260*/  IABS R10, R0 ;  /* 0x00000000000a7213 */ /* 0x001fe20000000000 */
[----:B--2---:R-:W-:-:S04]  /*f270*/  IMAD.MOV R11, RZ, RZ, -R3 ;  /* 0x000000ffff0b7224 */ /* 0x004fc800078e0a03 */
[----:B------:R-:W-:-:S04]  /*f280*/  IMAD R11, R11, R8, RZ ;  /* 0x000000080b0b7224 */ /* 0x000fc800078e02ff */
[----:B------:R-:W-:Y:S02]  /*f290*/  IMAD.HI.U32 R3, R3, R11, R2 ;  /* 0x0000000b03037227 */ /* 0x000fe400078e0002 */
[----:B------:R-:W0:Y:S02]  /*f2a0*/  MUFU.RCP R2, R12 ;  /* 0x0000000c00027308 */ /* 0x000e240000001000 */
[----:B------:R-:W-:Y:S02]  /*f2b0*/  IMAD.MOV R11, RZ, RZ, -R9 ;  /* 0x000000ffff0b7224 */ /* 0x000fe400078e0a09 */
[----:B------:R-:W-:-:S04]  /*f2c0*/  IMAD.HI.U32 R9, R3, R10, RZ ;  /* 0x0000000a03097227 */ /* 0x000fc800078e00ff */
[----:B------:R-:W-:-:S05]  /*f2d0*/  IMAD R11, R9, R11, R10 ;  /* 0x0000000b090b7224 */ /* 0x000fca00078e020a */
[----:B------:R-:W-:Y:S01]  /*f2e0*/  ISETP.GT.U32.AND P1, PT, R8, R11, PT ;  /* 0x0000000b0800720c */ /* 0x000fe20003f24070 */
[----:B0-----:R-:W-:Y:S02]  /*f2f0*/  VIADD R3, R2, 0xffffffe ;  /* 0x0ffffffe02037836 */ /* 0x001fe40000000000 */
[----:B------:R-:W-:-:S04]  /*f300*/  IMAD.MOV.U32 R2, RZ, RZ, RZ ;  /* 0x000000ffff027224 */ /* 0x000fc800078e00ff */
[----:B------:R-:W0:Y:S06]  /*f310*/  F2I.FTZ.U32.TRUNC.NTZ R3, R3 ;  /* 0x0000000300037305 */ /* 0x000e2c000021f000 */
[----:B------:R-:W-:Y:S02]  /*f320*/  @!P1 IMAD.IADD R11, R11, 0x1, -R8 ;  /* 0x000000010b0b9824 */ /* 0x000fe400078e0a08 */
[----:B------:R-:W-:Y:S01]  /*f330*/  @!P1 VIADD R9, R9, 0x1 ;  /* 0x0000000109099836 */ /* 0x000fe20000000000 */
[----:B------:R-:W-:Y:S02]  /*f340*/  ISETP.NE.AND P1, PT, R7, RZ, PT ;  /* 0x000000ff0700720c */ /* 0x000fe40003f25270 */
[----:B------:R-:W-:Y:S01]  /*f350*/  ISETP.GE.U32.AND P0, PT, R11, R8, PT ;  /* 0x000000080b00720c */ /* 0x000fe20003f06070 */
[----:B0-----:R-:W-:-:S04]  /*f360*/  IMAD.MOV R11, RZ, RZ, -R3 ;  /* 0x000000ffff0b7224 */ /* 0x001fc800078e0a03 */
[----:B------:R-:W-:-:S08]  /*f370*/  IMAD R11, R11, R6, RZ ;  /* 0x000000060b0b7224 */ /* 0x000fd000078e02ff */
[----:B------:R-:W-:Y:S02]  /*f380*/  @P0 VIADD R9, R9, 0x1 ;  /* 0x0000000109090836 */ /* 0x000fe40000000000 */
[----:B------:R-:W-:Y:S01]  /*f390*/  IMAD.HI.U32 R8, R3, R11, R2 ;  /* 0x0000000b03087227 */ /* 0x000fe200078e0002 */
[----:B------:R-:W-:-:S04]  /*f3a0*/  LOP3.LUT R2, R0, R7, RZ, 0x3c, !PT ;  /* 0x0000000700027212 */ /* 0x000fc800078e3cff */
[----:B------:R-:W-:Y:S02]  /*f3b0*/  ISETP.GE.AND P2, PT, R2, RZ, PT ;  /* 0x000000ff0200720c */ /* 0x000fe40003f46270 */
[----:B------:R-:W-:-:S05]  /*f3c0*/  IABS R2, R4 ;  /* 0x0000000400027213 */ /* 0x000fca0000000000 */
[----:B------:R-:W-:-:S06]  /*f3d0*/  IMAD.MOV R2, RZ, RZ, -R2 ;  /* 0x000000ffff027224 */ /* 0x000fcc00078e0a02 */
[----:B------:R-:W-:Y:S01]  /*f3e0*/  @!P2 IMAD.MOV R9, RZ, RZ, -R9 ;  /* 0x000000ffff09a224 */ /* 0x000fe200078e0a09 */
[----:B------:R-:W-:-:S04]  /*f3f0*/  @!P1 LOP3.LUT R9, RZ, R7, RZ, 0x33, !PT ;  /* 0x00000007ff099212 */ /* 0x000fc800078e33ff */
[-C--:B------:R-:W-:Y:S01]  /*f400*/  IABS R3, R9.reuse ;  /* 0x0000000900037213 */ /* 0x080fe20000000000 */
[----:B------:R-:W-:-:S04]  /*f410*/  IMAD R7, R7, R9, RZ ;  /* 0x0000000907077224 */ /* 0x000fc800078e02ff */
        /* <DEDUP_REMOVED lines=18> */
.L_x_293:
[----:B------:R-:W-:Y:S01]  /*f540*/  UMOV UR4, URZ ;  /* 0x0000003f00047c82 */ /* 0x000fe20008000000 */
[----:B------:R-:W-:Y:S01]  /*f550*/  UMOV UR5, URZ ;  /* 0x0000003f00057c82 */ /* 0x000fe20008000000 */
[----:B------:R-:W-:Y:S01]  /*f560*/  ULDC UR6, c[0x0][0xc3c] ;  /* 0x00030f0000067ab9 */ /* 0x000fe20000000800 */
[----:B------:R-:W-:Y:S02]  /*f570*/  IMAD.MOV.U32 R24, RZ, RZ, R0 ;  /* 0x000000ffff187224 */ /* 0x000fe400078e0000 */
[----:B------:R-:W-:Y:S02]  /*f580*/  IMAD.U32 R25, RZ, RZ, UR4 ;  /* 0x00000004ff197e24 */ /* 0x000fe4000f8e00ff */
[----:B------:R-:W-:Y:S02]  /*f590*/  IMAD.U32 R26, RZ, RZ, UR5 ;  /* 0x00000005ff1a7e24 */ /* 0x000fe4000f8e00ff */
[----:B------:R-:W-:-:S07]  /*f5a0*/  IMAD.U32 R27, RZ, RZ, UR6 ;  /* 0x00000006ff1b7e24 */ /* 0x000fce000f8e00ff */
.L_x_299:
[----:B------:R-:W2:Y:S01]  /*f5b0*/  S2R R0, SR_TID.X ;  /* 0x0000000000007919 */ /* 0x000ea20000002100 */
[----:B------:R-:W-:Y:S05]  /*f5c0*/  WARPSYNC.ALL ;  /* 0x0000000000007948 */ /* 0x000fea0003800000 */
[----:B------:R-:W-:Y:S01]  /*f5d0*/  BAR.SYNC.DEFER_BLOCKING 0x4, 0x200 ;  /* 0x0108000000007b1d */ /* 0x000fe20000010000 */
[----:B--2---:R-:W-:-:S04]  /*f5e0*/  LOP3.LUT R0, R0, 0x1f, RZ, 0xc0, !PT ;  /* 0x0000001f00007812 */ /* 0x004fc800078ec0ff */
[----:B------:R-:W-:-:S13]  /*f5f0*/  ISETP.NE.AND P0, PT, R0, RZ, PT ;  /* 0x000000ff0000720c */ /* 0x000fda0003f05270 */
[----:B0-----:R-:W0:Y:S01]  /*f600*/  @!P0 S2R R3, SR_CgaCtaId ;  /* 0x0000000000038919 */ /* 0x001e220000008800 */
[----:B------:R-:W-:-:S04]  /*f610*/  @!P0 MOV R0, 0x400 ;  /* 0x0000040000008802 */ /* 0x000fc80000000f00 */
[----:B0-----:R-:W-:-:S05]  /*f620*/  @!P0 LEA R17, R3, R0, 0x18 ;  /* 0x0000000003118211 */ /* 0x001fca00078ec0ff */
[----:B------:R0:W-:Y:S01]  /*f630*/  @!P0 STS.128 [R17+0x308d0], R24 ;  /* 0x0308d01811008388 */ /* 0x0001e20000000c00 */
[----:B------:R-:W-:Y:S06]  /*f640*/  BAR.ARV 0x5, 0x200 ;  /* 0x0148000000007b1d */ /* 0x000fec0000002000 */
.L_x_290:
[----:B------:R-:W-:Y:S02]  /*f650*/  ULDC UR4, c[0x0][0xc3c] ;  /* 0x00030f0000047ab9 */ /* 0x000fe40000000800 */
[----:B---3--:R-:W-:-:S13]  /*f660*/  ISETP.GE.AND P0, PT, R27, UR4, PT ;  /* 0x000000041b007c0c */ /* 0x008fda000bf06270 */
[----:B------:R-:W-:Y:S05]  /*f670*/  @!P0 BRA `(.L_x_300) ;  /* 0xffffffb400b08947 */ /* 0x000fea000383ffff */
[----:B------:R-:W-:Y:S05]  /*f680*/  BSYNC B8 ;  /* 0x0000000000087941 */ /* 0x000fea0003800000 */
.L_x_210:
[----:B-1----:R-:W3:Y:S01]  /*f690*/  LDL.LU R0, [R1+0x34] ;  /* 0x0000340001007983 */ /* 0x002ee20000300800 */
[----:B------:R-:W-:Y:S01]  /*f6a0*/  BSSY B0, `(.L_x_301) ;  /* 0x000000b000007945 */ /* 0x000fe20003800000 */
[----:B------:R-:W1:Y:S01]  /*f6b0*/  S2R R5, SR_CgaCtaId ;  /* 0x0000000000057919 */ /* 0x000e620000008800 */
[----:B---3--:R-:W-:-:S05]  /*f6c0*/  VIADD R0, R0, 0x1 ;  /* 0x0000000100007836 */ /* 0x008fca0000000000 */
[----:B------:R-:W-:-:S04]  /*f6d0*/  LEA.HI R2, R0, R0, RZ, 0x1 ;  /* 0x0000000000027211 */ /* 0x000fc800078f08ff */
[----:B------:R-:W-:Y:S02]  /*f6e0*/  LOP3.LUT R3, R2, 0xfffffffe, RZ, 0xc0, !PT ;  /* 0xfffffffe02037812 */ /* 0x000fe400078ec0ff */
[----:B------:R-:W-:-:S03]  /*f6f0*/  MOV R2, 0x400 ;  /* 0x0000040000027802 */ /* 0x000fc60000000f00 */
[----:B------:R-:W-:Y:S01]  /*f700*/  IMAD.IADD R0, R0, 0x1, -R3 ;  /* 0x0000000100007824 */ /* 0x000fe200078e0a03 */
[----:B-1----:R-:W-:-:S04]  /*f710*/  LEA R9, R5, R2, 0x18 ;  /* 0x0000000205097211 */ /* 0x002fc800078ec0ff */
[----:B------:R-:W-:-:S04]  /*f720*/  SHF.L.U32 R0, R0, 0x1f, RZ ;  /* 0x0000001f00007819 */ /* 0x000fc800000006ff */
[----:B------:R-:W1:Y:S02]  /*f730*/  SYNCS.PHASECHK.TRANS64.TRYWAIT P0, [R9+URZ+0x30820], R0 ;  /* 0x03082000090075a7 */ /* 0x000e64000800017f */
[----:B-1----:R-:W-:Y:S05]  /*f740*/  @!P0 BRA `(.L_x_302) ;  /* 0x0000002000948947 */ /* 0x002fea0003800000 */
.L_x_379:
[----:B------:R-:W-:Y:S05]  /*f750*/  BSYNC B0 ;  /* 0x0000000000007941 */ /* 0x000fea0003800000 */
.L_x_301:
[----:B------:R-:W-:-:S03]  /*f760*/  UMOV UR4, 0xffffffff ;  /* 0xffffffff00047882 */ /* 0x000fc60000000000 */
[----:B------:R-:W-:Y:S05]  /*f770*/  BRA.DIV UR4, `(.L_x_303) ;  /* 0x00000022049c7947 */ /* 0x000fea000b800000 */
[----:B-1----:R-:W1:Y:S02]  /*f780*/  S2R R0, SR_TID.X ;  /* 0x0000000000007919 */ /* 0x002e640000002100 */
[----:B-1----:R-:W-:-:S04]  /*f790*/  SHF.R.U32.HI R0, RZ, 0x5, R0 ;  /* 0x00000005ff007819 */ /* 0x002fc80000011600 */
[----:B------:R-:W-:-:S05]  /*f7a0*/  LOP3.LUT R0, R0, 0x3, RZ, 0xc0, !PT ;  /* 0x0000000300007812 */ /* 0x000fca00078ec0ff */
[----:B------:R1:W3:Y:S02]  /*f7b0*/  SHFL.IDX PT, R14, R0, RZ, 0x1f ;  /* 0x00001fff000e7589 */ /* 0x0002e400000e0000 */
.L_x_382:
[----:B---3--:R-:W-:Y:S01]  /*f7c0*/  ISETP.NE.AND P0, PT, R14, RZ, PT ;  /* 0x000000ff0e00720c */ /* 0x008fe20003f05270 */
[----:B------:R-:W-:-:S12]  /*f7d0*/  BSSY B0, `(.L_x_304) ;  /* 0x0000024000007945 */ /* 0x000fd80003800000 */
[----:B------:R-:W-:Y:S05]  /*f7e0*/  @P0 BRA `(.L_x_305) ;  /* 0x0000000000880947 */ /* 0x000fea0003800000 */
[----:B------:R-:W-:-:S03]  /*f7f0*/  UMOV UR4, 0xffffffff ;  /* 0xffffffff00047882 */ /* 0x000fc60000000000 */
[----:B------:R-:W-:Y:S05]  /*f800*/  BRA.DIV UR4, `(.L_x_306) ;  /* 0x0000002204ac7947 */ /* 0x000fea000b800000 */
[----:B------:R-:W-:-:S13]  /*f810*/  ELECT P6, URZ, PT ;  /* 0x00000000003f782f */ /* 0x000fda00038c0000 */
.L_x_385:
[----:B------:R-:W-:Y:S05]  /*f820*/  @!P6 BRA `(.L_x_305) ;  /* 0x000000000078e947 */ /* 0x000fea0003800000 */
[----:B-1----:R-:W3:Y:S02]  /*f830*/  LDL.LU R0, [R1+0x44] ;  /* 0x0000440001007983 */ /* 0x002ee40000300800 */
[----:B---3--:R-:W-:-:S04]  /*f840*/  LOP3.LUT R0, R0, 0x2, RZ, 0xfc, !PT ;  /* 0x0000000200007812 */ /* 0x008fc800078efcff */
[----:B------:R-:W-:-:S13]  /*f850*/  ISETP.NE.AND P2, PT, R0, 0x3, PT ;  /* 0x000000030000780c */ /* 0x000fda0003f45270 */
[----:B------:R-:W-:Y:S05]  /*f860*/  @!P2 BRA `(.L_x_307) ;  /* 0x000000000004a947 */ /* 0x000fea0003800000 */
[----:B------:R-:W-:Y:S01]  /*f870*/  BPT.TRAP 0x1 ;  /* 0x000000040000795c */ /* 0x000fe20000300000 */
.L_x_307:
[----:B------:R-:W-:Y:S01]  /*f880*/  VIADD R3, R9, 0x30840 ;  /* 0x0003084009037836 */ /* 0x000fe20000000000 */
[----:B------:R-:W-:Y:S01]  /*f890*/  SHF.L.U32 R2, R28, 0x1f, RZ ;  /* 0x0000001f1c027819 */ /* 0x000fe200000006ff */
[C---:B------:R-:W-:Y:S02]  /*f8a0*/  VIADD R0, R18.reuse, 0x1 ;  /* 0x0000000112007836 */ /* 0x040fe40000000000 */
        /* <DEDUP_REMOVED lines=9> */
.L_x_386:
[----:B------:R-:W3:Y:S02]  /*f940*/  SYNCS.PHASECHK.TRANS64.TRYWAIT P0, [R3+URZ], R0 ;  /* 0x00000000030075a7 */ /* 0x000ee4000800017f */
[----:B---3--:R-:W-:Y:S05]  /*f950*/  @!P0 BRA `(.L_x_309) ;  /* 0x00000020008c8947 */ /* 0x008fea0003800000 */
.L_x_387:
[----:B------:R-:W-:Y:S05]  /*f960*/  @!P2 BRA `(.L_x_310) ;  /* 0x000000000004a947 */ /* 0x000fea0003800000 */
[----:B------:R-:W-:Y:S01]  /*f970*/  BPT.TRAP 0x1 ;  /* 0x000000040000795c */ /* 0x000fe20000300000 */
.L_x_310:
[----:B---3--:R-:W-:-:S04]  /*f980*/  VIADD R3, R9, 0x30860 ;  /* 0x0003086009037836 */ /* 0x008fc80000000000 */
[----:B------:R-:W-:-:S04]  /*f990*/  IMAD R5, R18, 0x8, R3 ;  /* 0x0000000812057824 */ /* 0x000fc800078e0203 */
[----:B------:R-:W3:Y:S02]  /*f9a0*/  SYNCS.PHASECHK.TRANS64.TRYWAIT P0, [R5+URZ], R2 ;  /* 0x00000002050075a7 */ /* 0x000ee4000800017f */
[----:B---3--:R-:W-:Y:S05]  /*f9b0*/  @!P0 BRA `(.L_x_311) ;  /* 0x0000002000888947 */ /* 0x008fea0003800000 */
.L_x_388:
[----:B------:R-:W-:-:S07]  /*f9c0*/  IMAD R3, R4, 0x8, R3 ;  /* 0x0000000804037824 */ /* 0x000fce00078e0203 */
.L_x_312:
[----:B----4-:R4:W0:Y:S02]  /*f9d0*/  SYNCS.PHASECHK.TRANS64.TRYWAIT P0, [R3+URZ], R0 ;  /* 0x00000000030075a7 */ /* 0x010824000800017f */
[----:B0-----:R-:W-:Y:S05]  /*f9e0*/  @!P0 NANOSLEEP.SYNCS 0x989680 ;  /* 0x009896800000895d */ /* 0x001fea0003900000 */
[----:B------:R-:W0:Y:S02]  /*f9f0*/  @!P0 SYNCS.PHASECHK.TRANS64 P0, [R3+URZ], R0 ;  /* 0x00000000030085a7 */ /* 0x000e24000800007f */
[----:B0-----:R-:W-:Y:S05]  /*fa00*/  @!P0 BRA `(.L_x_312) ;  /* 0xfffffffc00f08947 */ /* 0x001fea000383ffff */
.L_x_305:
[----:B------:R-:W-:Y:S05]  /*fa10*/  BSYNC B0 ;  /* 0x0000000000007941 */ /* 0x000fea0003800000 */
.L_x_304:
[----:B------:R-:W-:Y:S05]  /*fa20*/  EXIT ;  /* 0x000000000000794d */ /* 0x000fea0003800000 */
.L_x_173:
[----:B-1----:R-:W-:-:S04]  /*fa30*/  IMAD.U32 R3, RZ, RZ, UR37 ;  /* 0x00000025ff037e24 */ /* 0x002fc8000f8e00ff */
[----:B------:R1:W2:Y:S03]  /*fa40*/  SYNCS.PHASECHK.TRANS64.TRYWAIT P1, [R3+URZ+0x30800], R0 ;  /* 0x03080000030075a7 */ /* 0x0002a6000802017f */
[----:B--2---:R-:W-:Y:S05]  /*fa50*/  @!P1 NANOSLEEP.SYNCS 0x989680 ;  /* 0x009896800000995d */ /* 0x004fea0003900000 */
[----:B------:R-:W2:Y:S02]  /*fa60*/  @!P1 SYNCS.PHASECHK.TRANS64 P1, [R3+URZ+0x30800], R0 ;  /* 0x03080000030095a7 */ /* 0x000ea4000802007f */
[----:B--2---:R-:W-:Y:S05]  /*fa70*/  @!P1 BRA `(.L_x_173) ;  /* 0xfffffffc00ec9947 */ /* 0x004fea000383ffff */
[----:B------:R-:W-:Y:S05]  /*fa80*/  BRA `(.L_x_313) ;  /* 0xffffff2000087947 */ /* 0x000fea000383ffff */
.L_x_177:
[----:B--2---:R2:W3:Y:S02]  /*fa90*/  SYNCS.PHASECHK.TRANS64.TRYWAIT P2, [R4+URZ+0x30830], R3 ;  /* 0x03083003040075a7 */ /* 0x0044e4000804017f */
[----:B---3--:R-:W-:Y:S05]  /*faa0*/  @!P2 NANOSLEEP.SYNCS 0x989680 ;  /* 0x009896800000a95d */ /* 0x008fea0003900000 */
[----:B------:R-:W3:Y:S02]  /*fab0*/  @!P2 SYNCS.PHASECHK.TRANS64 P2, [R4+URZ+0x30830], R3 ;  /* 0x030830030400a5a7 */ /* 0x000ee4000804007f */
[----:B---3--:R-:W-:Y:S05]  /*fac0*/  @!P2 BRA `(.L_x_177) ;  /* 0xfffffffc00f0a947 */ /* 0x008fea000383ffff */
[----:B------:R-:W-:Y:S05]  /*fad0*/  BRA `(.L_x_176) ;  /* 0xffffff20002c7947 */ /* 0x000fea000383ffff */
.L_x_182:
[----:B-1----:R-:W-:-:S04]  /*fae0*/  IMAD.U32 R3, RZ, RZ, UR7 ;  /* 0x00000007ff037e24 */ /* 0x002fc8000f8e00ff */
[----:B------:R1:W2:Y:S03]  /*faf0*/  SYNCS.PHASECHK.TRANS64.TRYWAIT P2, [R3+URZ+0x30830], R0 ;  /* 0x03083000030075a7 */ /* 0x0002a6000804017f */
[----:B--2---:R-:W-:Y:S05]  /*fb00*/  @!P2 NANOSLEEP.SYNCS 0x989680 ;  /* 0x009896800000a95d */ /* 0x004fea0003900000 */
[----:B------:R-:W2:Y:S02]  /*fb10*/  @!P2 SYNCS.PHASECHK.TRANS64 P2, [R3+URZ+0x30830], R0 ;  /* 0x030830000300a5a7 */ /* 0x000ea4000804007f */
[----:B--2---:R-:W-:Y:S05]  /*fb20*/  @!P2 BRA `(.L_x_182) ;  /* 0xfffffffc00eca947 */ /* 0x004fea000383ffff */
[----:B------:R-:W-:Y:S05]  /*fb30*/  BRA `(.L_x_179) ;  /* 0xffffff4c00687947 */ /* 0x000fea000383ffff */
.L_x_186:
[----:B-1----:R-:W-:-:S04]  /*fb40*/  IMAD.U32 R3, RZ, RZ, UR7 ;  /* 0x00000007ff037e24 */ /* 0x002fc8000f8e00ff */
[----:B------:R1:W2:Y:S03]  /*fb50*/  SYNCS.PHASECHK.TRANS64.TRYWAIT P2, [R3+URZ+0x30850], R0 ;  /* 0x03085000030075a7 */ /* 0x0002a6000804017f */
[----:B--2---:R-:W-:Y:S05]  /*fb60*/  @!P2 NANOSLEEP.SYNCS 0x989680 ;  /* 0x009896800000a95d */ /* 0x004fea0003900000 */
[----:B------:R-:W2:Y:S02]  /*fb70*/  @!P2 SYNCS.PHASECHK.TRANS64 P2, [R3+URZ+0x30850], R0 ;  /* 0x030850000300a5a7 */ /* 0x000ea4000804007f */
[----:B--2---:R-:W-:Y:S05]  /*fb80*/  @!P2 BRA `(.L_x_186) ;  /* 0xfffffffc00eca947 */ /* 0x004fea000383ffff */
[----:B------:R-:W-:Y:S05]  /*fb90*/  BRA `(.L_x_183) ;  /* 0xffffff4c00e47947 */ /* 0x000fea000383ffff */
.L_x_191:
[----:B-1----:R-:W-:-:S04]  /*fba0*/  IMAD.U32 R7, RZ, RZ, UR12 ;  /* 0x0000000cff077e24 */ /* 0x002fc8000f8e00ff */
[----:B------:R1:W2:Y:S03]  /*fbb0*/  SYNCS.PHASECHK.TRANS64.TRYWAIT P0, [R7+URZ+0x30850], R4 ;  /* 0x03085004070075a7 */ /* 0x0002a6000800017f */
[----:B--2---:R-:W-:Y:S05]  /*fbc0*/  @!P0 NANOSLEEP.SYNCS 0x989680 ;  /* 0x009896800000895d */ /* 0x004fea0003900000 */
[----:B------:R-:W2:Y:S02]  /*fbd0*/  @!P0 SYNCS.PHASECHK.TRANS64 P0, [R7+URZ+0x30850], R4 ;  /* 0x03085004070085a7 */ /* 0x000ea4000800007f */
[----:B--2---:R-:W-:Y:S05]  /*fbe0*/  @!P0 BRA `(.L_x_191) ;  /* 0xfffffffc00ec8947 */ /* 0x004fea000383ffff */
[----:B------:R-:W-:Y:S05]  /*fbf0*/  BRA `(.L_x_190) ;  /* 0xffffff7400987947 */ /* 0x000fea000383ffff */
.L_x_224:
[----:B------:R-:W1:Y:S01]  /*fc00*/  S2R R20, SR_TID.X ;  /* 0x0000000000147919 */ /* 0x000e620000002100 */
[----:B------:R-:W-:Y:S01]  /*fc10*/  BSSY B0, `(.L_x_314) ;  /* 0x000000a000007945 */ /* 0x000fe20003800000 */
[----:B------:R-:W-:Y:S02]  /*fc20*/  IMAD.MOV.U32 R12, RZ, RZ, RZ ;  /* 0x000000ffff0c7224 */ /* 0x000fe400078e00ff */
[----:B------:R-:W-:Y:S02]  /*fc30*/  IMAD.MOV.U32 R11, RZ, RZ, 0x1f ;  /* 0x0000001fff0b7424 */ /* 0x000fe400078e00ff */
[----:B------:R-:W-:Y:S01]  /*fc40*/  IMAD.MOV.U32 R15, RZ, RZ, -0x1 ;  /* 0xffffffffff0f7424 */ /* 0x000fe200078e00ff */
[----:B-1----:R-:W-:-:S04]  /*fc50*/  SHF.R.U32.HI R20, RZ, 0x5, R20 ;  /* 0x00000005ff147819 */ /* 0x002fc80000011614 */
[----:B------:R-:W-:-:S05]  /*fc60*/  LOP3.LUT R20, R20, 0x3, RZ, 0xc0, !PT ;  /* 0x0000000314147812 */ /* 0x000fca00078ec0ff */
[----:B------:R-:W-:-:S07]  /*fc70*/  IMAD.MOV.U32 R13, RZ, RZ, R20 ;  /* 0x000000ffff0d7224 */ /* 0x000fce00078e0014 */
[----:B0-----:R-:W-:Y:S05]  /*fc80*/  WARPSYNC.COLLECTIVE R15, `(.L_x_315) ;  /* 0x000000000f087348 */ /* 0x001fea0003c00000 */
[----:B------:R1:W2:Y:S02]  /*fc90*/  SHFL.IDX P6, R14, R13, R12, R11 ;  /* 0x0000000c0d0e7389 */ /* 0x0002a400000c000b */
[----:B012---:R-:W-:Y:S01]  /*fca0*/  ENDCOLLECTIVE ;  /* 0x000000000000791b */ /* 0x007fe20003800000 */
.L_x_315:
[----:B------:R-:W-:Y:S05]  /*fcb0*/  BSYNC B0 ;  /* 0x0000000000007941 */ /* 0x000fea0003800000 */
.L_x_314:
[----:B------:R-:W-:Y:S05]  /*fcc0*/  BRA `(.L_x_316) ;  /* 0xffffffbc00947947 */ /* 0x000fea000383ffff */
.L_x_226:
[----:B------:R-:W-:Y:S01]  /*fcd0*/  BSSY B0, `(.L_x_317) ;  /* 0x0000006000007945 */ /* 0x000fe20003800000 */
[----:B------:R-:W-:-:S07]  /*fce0*/  IMAD.MOV.U32 R15, RZ, RZ, -0x1 ;  /* 0xffffffffff0f7424 */ /* 0x000fce00078e00ff */
[----:B01----:R-:W-:Y:S05]  /*fcf0*/  WARPSYNC.COLLECTIVE R15, `(.L_x_318) ;  /* 0x000000000f0c7348 */ /* 0x003fea0003c00000 */
[----:B------:R-:W-:Y:S02]  /*fd00*/  ELECT P6, UR62, PT ;  /* 0x00000000003e782f */ /* 0x000fe400038c0000 */
[----:B------:R-:W-:Y:S01]  /*fd10*/  MOV R14, UR62 ;  /* 0x0000003e000e7c02 */ /* 0x000fe20008000f00 */
[----:B01----:R-:W-:Y:S10]  /*fd20*/  ENDCOLLECTIVE ;  /* 0x000000000000791b */ /* 0x003ff40003800000 */
.L_x_318:
[----:B------:R-:W-:Y:S05]  /*fd30*/  BSYNC B0 ;  /* 0x0000000000007941 */ /* 0x000fea0003800000 */
.L_x_317:
[----:B------:R-:W-:Y:S05]  /*fd40*/  BRA `(.L_x_319) ;  /* 0xffffffbc00947947 */ /* 0x000fea000383ffff */
.L_x_228:
[----:B-1----:R1:W2:Y:S02]  /*fd50*/  SYNCS.PHASECHK.TRANS64.TRYWAIT P0, [R0+URZ+0x30840], R2 ;  /* 0x03084002000075a7 */ /* 0x0022a4000800017f */
[----:B--2---:R-:W-:Y:S05]  /*fd60*/  @!P0 NANOSLEEP.SYNCS 0x989680 ;  /* 0x009896800000895d */ /* 0x004fea0003900000 */
[----:B------:R-:W2:Y:S02]  /*fd70*/  @!P0 SYNCS.PHASECHK.TRANS64 P0, [R0+URZ+0x30840], R2 ;  /* 0x03084002000085a7 */ /* 0x000ea4000800007f */
[----:B--2---:R-:W-:Y:S05]  /*fd80*/  @!P0 BRA `(.L_x_228) ;  /* 0xfffffffc00f08947 */ /* 0x004fea000383ffff */
[----:B------:R-:W-:Y:S05]  /*fd90*/  BRA `(.L_x_320) ;  /* 0xffffffbc00e87947 */ /* 0x000fea000383ffff */
.L_x_232:
[----:B------:R-:W2:Y:S01]  /*fda0*/  LDL.LU R11, [R1+0x30] ;  /* 0x00003000010b7983 */ /* 0x000ea20000300800 */
[----:B------:R-:W-:Y:S02]  /*fdb0*/  IMAD.MOV.U32 R13, RZ, RZ, R4 ;  /* 0x000000ffff0d7224 */ /* 0x000fe400078e0004 */
[----:B------:R-:W-:Y:S02]  /*fdc0*/  IMAD.MOV.U32 R12, RZ, RZ, RZ ;  /* 0x000000ffff0c7224 */ /* 0x000fe400078e00ff */
[----:B------:R-:W-:Y:S02]  /*fdd0*/  IMAD.MOV.U32 R15, RZ, RZ, -0x1 ;  /* 0xffffffffff0f7424 */ /* 0x000fe400078e00ff */
[----:B------:R-:W-:-:S04]  /*fde0*/  IMAD R25, R25, 0xc0, R21 ;  /* 0x000000c019197824 */ /* 0x000fc800078e0215 */
[----:B------:R-:W-:Y:S02]  /*fdf0*/  VIADD R8, R25, 0x10 ;  /* 0x0000001019087836 */ /* 0x000fe40000000000 */
[----:B--2---:R-:W-:Y:S02]  /*fe00*/  IMAD R3, R11, R9, RZ ;  /* 0x000000090b037224 */ /* 0x004fe400078e02ff */
[----:B------:R-:W-:-:S03]  /*fe10*/  IMAD.MOV.U32 R11, RZ, RZ, 0x181f ;  /* 0x0000181fff0b7424 */ /* 0x000fc600078e00ff */
[----:B------:R-:W-:-:S13]  /*fe20*/  ISETP.GE.AND P1, PT, R25, R3, PT ;  /* 0x000000031900720c */ /* 0x000fda0003f26270 */
[----:B-----5:R-:W-:Y:S05]  /*fe30*/  WARPSYNC.COLLECTIVE R15, `(.L_x_321) ;  /* 0x000000000f087348 */ /* 0x020fea0003c00000 */
[----:B------:R0:W1:Y:S02]  /*fe40*/  SHFL.IDX P6, R14, R13, R12, R11 ;  /* 0x0000000c0d0e7389 */ /* 0x00006400000c000b */
[----:B01---5:R-:W-:Y:S01]  /*fe50*/  ENDCOLLECTIVE ;  /* 0x000000000000791b */ /* 0x023fe20003800000 */
.L_x_321:
[----:B------:R-:W-:Y:S02]  /*fe60*/  IMAD.MOV.U32 R13, RZ, RZ, R0 ;  /* 0x000000ffff0d7224 */ /* 0x000fe400078e0000 */
[----:B------:R-:W-:-:S07]  /*fe70*/  IMAD.MOV.U32 R6, RZ, RZ, R14 ;  /* 0x000000ffff067224 */ /* 0x000fce00078e000e */
[----:B------:R-:W-:Y:S05]  /*fe80*/  WARPSYNC.COLLECTIVE R15, `(.L_x_322) ;  /* 0x000000000f087348 */ /* 0x000fea0003c00000 */
[----:B------:R0:W1:Y:S02]  /*fe90*/  SHFL.IDX P6, R14, R13, R12, R11 ;  /* 0x0000000c0d0e7389 */ /* 0x00006400000c000b */
[----:B01----:R-:W-:Y:S01]  /*fea0*/  ENDCOLLECTIVE ;  /* 0x000000000000791b */ /* 0x003fe20003800000 */
.L_x_322:
[----:B------:R-:W-:Y:S02]  /*feb0*/  IMAD.MOV.U32 R13, RZ, RZ, R4 ;  /* 0x000000ffff0d7224 */ /* 0x000fe400078e0004 */
[----:B------:R-:W-:Y:S02]  /*fec0*/  IMAD.MOV.U32 R12, RZ, RZ, 0x1 ;  /* 0x00000001ff0c7424 */ /* 0x000fe400078e00ff */
[----:B------:R-:W-:-:S07]  /*fed0*/  IMAD.MOV.U32 R7, RZ, RZ, R14 ;  /* 0x000000ffff077224 */ /* 0x000fce00078e000e */
[----:B------:R-:W-:Y:S05]  /*fee0*/  WARPSYNC.COLLECTIVE R15, `(.L_x_323) ;  /* 0x000000000f087348 */ /* 0x000fea0003c00000 */
[----:B------:R0:W1:Y:S02]  /*fef0*/  SHFL.IDX P6, R14, R13, R12, R11 ;  /* 0x0000000c0d0e7389 */ /* 0x00006400000c000b */
[----:B01----:R-:W-:Y:S01]  /*ff00*/  ENDCOLLECTIVE ;  /* 0x000000000000791b */ /* 0x003fe20003800000 */
.L_x_323:
[----:B------:R-:W-:-:S05]  /*ff10*/  @!P1 LEA R7, P2, R20, R7, 0x1 ;  /* 0x0000000714079211 */ /* 0x000fca00078408ff */
[----:B------:R-:W-:-:S05]  /*ff20*/  @!P1 IMAD.X R6, RZ, RZ, R6, P2 ;  /* 0x000000ffff069224 */ /* 0x000fca00010e0606 */
[----:B------:R-:W-:Y:S01]  /*ff30*/  @!P1 LOP3.LUT R7, R7, R6, RZ, 0x3c, !PT ;  /* 0x0000000607079212 */ /* 0x000fe200078e3cff */
[----:B------:R-:W-:-:S03]  /*ff40*/  IMAD.MOV.U32 R13, RZ, RZ, R0 ;  /* 0x000000ffff0d7224 */ /* 0x000fc600078e0000 */
[----:B------:R-:W-:-:S04]  /*ff50*/  @!P1 LOP3.LUT R6, R7, R6, RZ, 0x3c, !PT ;  /* 0x0000000607069212 */ /* 0x000fc800078e3cff */
[----:B------:R-:W-:-:S05]  /*ff60*/  @!P1 LOP3.LUT R7, R7, R6, RZ, 0x3c, !PT ;  /* 0x0000000607079212 */ /* 0x000fca00078e3cff */
[----:B------:R-:W-:Y:S01]  /*ff70*/  @!PT LDS RZ, [RZ] ;  /* 0x00000000fffff984 */ /* 0x000fe20000000800 */
[----:B------:R-:W-:Y:S01]  /*ff80*/  @!PT LDS RZ, [RZ] ;  /* 0x00000000fffff984 */ /* 0x000fe20000000800 */
[----:B------:R-:W-:Y:S01]  /*ff90*/  @!PT LDS RZ, [RZ] ;  /* 0x00000000fffff984 */ /* 0x000fe20000000800 */
[----:B------:R0:W-:Y:S01]  /*ffa0*/  @!P1 LDGSTS.E.BYPASS.LTC128B.128 [R10+0xc400], desc[UR40][R6.64], !P0 ;  /* 0x0c400000060a9fae */ /* 0x0001e2000c101d68 */
[----:B------:R-:W-:Y:S01]  /*ffb0*/  ISETP.GE.AND P1, PT, R8, R3, PT ;  /* 0x000000030800720c */ /* 0x000fe20003f26270 */
[----:B0-----:R-:W-:-:S12]  /*ffc0*/  IMAD.MOV.U32 R6, RZ, RZ, R14 ;  /* 0x000000ffff067224 */ /* 0x001fd800078e000e */
[----:B------:R-:W-:Y:S05]  /*ffd0*/  WARPSYNC.COLLECTIVE R15, `(.L_x_324) ;  /* 0x000000000f087348 */ /* 0x000fea0003c00000 */
[----:B------:R0:W1:Y:S02]  /*ffe0*/  SHFL.IDX P6, R14, R13, R12, R11 ;  /* 0x0000000c0d0e7389 */ /* 0x00006400000c000b */
[----:B01----:R-:W-:Y:S01]  /*fff0*/  ENDCOLLECTIVE ;  /* 0x000000000000791b */ /* 0x003fe20003800000 */
.L_x_324:
[----:B------:R-:W-:Y:S02]  /*10000*/  IMAD.MOV.U32 R13, RZ, RZ, R4 ;  /* 0x000000ffff0d7224 */ /* 0x000fe400078e0004 */
[----:B------:R-:W-:Y:S02]  /*10010*/  IMAD.MOV.U32 R12, RZ, RZ, 0x2 ;  /* 0x00000002ff0c7424 */ /* 0x000fe400078e00ff */
[----:B------:R-:W-:-:S07]  /*10020*/  IMAD.MOV.U32 R7, RZ, RZ, R14 ;  /* 0x000000ffff077224 */ /* 0x000fce00078e000e */
[----:B------:R-:W-:Y:S05]  /*10030*/  WARPSYNC.COLLECTIVE R15, `(.L_x_325) ;  /* 0x000000000f087348 */ /* 0x000fea0003c00000 */
[----:B------:R0:W1:Y:S02]  /*10040*/  SHFL.IDX P6, R14, R13, R12, R11 ;  /* 0x0000000c0d0e7389 */ /* 0x00006400000c000b */
[----:B01----:R-:W-:Y:S01]  /*10050*/  ENDCOLLECTIVE ;  /* 0x000000000000791b */ /* 0x003fe20003800000 */
.L_x_325:
        /* <DEDUP_REMOVED lines=9> */
[----:B------:R0:W-:Y:S02]  /*100f0*/  @!P1 LDGSTS.E.BYPASS.LTC128B.128 [R10+0xcc00], desc[UR40][R6.64], !P0 ;  /* 0x0cc00000060a9fae */ /* 0x0001e4000c101d68 */
[----:B0-----:R-:W-:-:S05]  /*10100*/  VIADD R6, R25, 0x20 ;  /* 0x0000002019067836 */ /* 0x001fca0000000000 */
[----:B------:R-:W-:Y:S01]  /*10110*/  ISETP.GE.AND P1, PT, R6, R3, PT ;  /* 0x000000030600720c */ /* 0x000fe20003f26270 */
[----:B------:R-:W-:-:S12]  /*10120*/  IMAD.MOV.U32 R6, RZ, RZ, R14 ;  /* 0x000000ffff067224 */ /* 0x000fd800078e000e */
[----:B------:R-:W-:Y:S05]  /*10130*/  WARPSYNC.COLLECTIVE R15, `(.L_x_326) ;  /* 0x000000000f087348 */ /* 0x000fea0003c00000 */
[----:B------:R0:W1:Y:S02]  /*10140*/  SHFL.IDX P6, R14, R13, R12, R11 ;  /* 0x0000000c0d0e7389 */ /* 0x00006400000c000b */
[----:B01----:R-:W-:Y:S01]  /*10150*/  ENDCOLLECTIVE ;  /* 0x000000000000791b */ /* 0x003fe20003800000 */
.L_x_326:
[----:B------:R-:W-:Y:S02]  /*10160*/  IMAD.MOV.U32 R13, RZ, RZ, R4 ;  /* 0x000000ffff0d7224 */ /* 0x000fe400078e0004 */
[----:B------:R-:W-:Y:S02]  /*10170*/  IMAD.MOV.U32 R12, RZ, RZ, 0x3 ;  /* 0x00000003ff0c7424 */ /* 0x000fe400078e00ff */
[----:B------:R-:W-:-:S07]  /*10180*/  IMAD.MOV.U32 R7, RZ, RZ, R14 ;  /* 0x000000ffff077224 */ /* 0x000fce00078e000e */
[----:B------:R-:W-:Y:S05]  /*10190*/  WARPSYNC.COLLECTIVE R15, `(.L_x_327) ;  /* 0x000000000f087348 */ /* 0x000fea0003c00000 */
[----:B------:R0:W1:Y:S02]  /*101a0*/  SHFL.IDX P6, R14, R13, R12, R11 ;  /* 0x0000000c0d0e7389 */ /* 0x00006400000c000b */
[----:B01----:R-:W-:Y:S01]  /*101b0*/  ENDCOLLECTIVE ;  /* 0x000000000000791b */ /* 0x003fe20003800000 */
.L_x_327:
        /* <DEDUP_REMOVED lines=16> */
.L_x_328:
[----:B------:R-:W-:Y:S02]  /*102c0*/  IMAD.MOV.U32 R13, RZ, RZ, R4 ;  /* 0x000000ffff0d7224 */ /* 0x000fe400078e0004 */
[----:B------:R-:W-:Y:S02]  /*102d0*/  IMAD.MOV.U32 R12, RZ, RZ, 0x4 ;  /* 0x00000004ff0c7424 */ /* 0x000fe400078e00ff */
[----:B------:R-:W-:-:S07]  /*102e0*/  IMAD.MOV.U32 R7, RZ, RZ, R14 ;  /* 0x000000ffff077224 */ /* 0x000fce00078e000e */
[----:B------:R-:W-:Y:S05]  /*102f0*/  WARPSYNC.COLLECTIVE R15, `(.L_x_329) ;  /* 0x000000000f087348 */ /* 0x000fea0003c00000 */
[----:B------:R0:W1:Y:S02]  /*10300*/  SHFL.IDX P6, R14, R13, R12, R11 ;  /* 0x0000000c0d0e7389 */ /* 0x00006400000c000b */
[----:B01----:R-:W-:Y:S01]  /*10310*/  ENDCOLLECTIVE ;  /* 0x000000000000791b */ /* 0x003fe20003800000 */
.L_x_329:
        /* <DEDUP_REMOVED lines=16> */
.L_x_330:
[----:B------:R-:W-:Y:S02]  /*10420*/  IMAD.MOV.U32 R13, RZ, RZ, R4 ;  /* 0x000000ffff0d7224 */ /* 0x000fe400078e0004 */
[----:B------:R-:W-:Y:S02]  /*10430*/  IMAD.MOV.U32 R12, RZ, RZ, 0x5 ;  /* 0x00000005ff0c7424 */ /* 0x000fe400078e00ff */
[----:B------:R-:W-:-:S07]  /*10440*/  IMAD.MOV.U32 R7, RZ, RZ, R14 ;  /* 0x000000ffff077224 */ /* 0x000fce00078e000e */
[----:B------:R-:W-:Y:S05]  /*10450*/  WARPSYNC.COLLECTIVE R15, `(.L_x_331) ;  /* 0x000000000f087348 */ /* 0x000fea0003c00000 */
[----:B------:R0:W1:Y:S02]  /*10460*/  SHFL.IDX P6, R14, R13, R12, R11 ;  /* 0x0000000c0d0e7389 */ /* 0x00006400000c000b */
[----:B01----:R-:W-:Y:S01]  /*10470*/  ENDCOLLECTIVE ;  /* 0x000000000000791b */ /* 0x003fe20003800000 */
.L_x_331:
        /* <DEDUP_REMOVED lines=16> */
.L_x_332:
[----:B------:R-:W-:Y:S02]  /*10580*/  IMAD.MOV.U32 R13, RZ, RZ, R4 ;  /* 0x000000ffff0d7224 */ /* 0x000fe400078e0004 */
[----:B------:R-:W-:Y:S02]  /*10590*/  IMAD.MOV.U32 R12, RZ, RZ, 0x6 ;  /* 0x00000006ff0c7424 */ /* 0x000fe400078e00ff */
[----:B------:R-:W-:-:S07]  /*105a0*/  IMAD.MOV.U32 R7, RZ, RZ, R14 ;  /* 0x000000ffff077224 */ /* 0x000fce00078e000e */
[----:B------:R-:W-:Y:S05]  /*105b0*/  WARPSYNC.COLLECTIVE R15, `(.L_x_333) ;  /* 0x000000000f087348 */ /* 0x000fea0003c00000 */
[----:B------:R0:W1:Y:S02]  /*105c0*/  SHFL.IDX P6, R14, R13, R12, R11 ;  /* 0x0000000c0d0e7389 */ /* 0x00006400000c000b */
[----:B01----:R-:W-:Y:S01]  /*105d0*/  ENDCOLLECTIVE ;  /* 0x000000000000791b */ /* 0x003fe20003800000 */
.L_x_333:
        /* <DEDUP_REMOVED lines=16> */
.L_x_334:
[----:B------:R-:W-:Y:S02]  /*106e0*/  IMAD.MOV.U32 R13, RZ, RZ, R4 ;  /* 0x000000ffff0d7224 */ /* 0x000fe400078e0004 */
[----:B------:R-:W-:Y:S02]  /*106f0*/  IMAD.MOV.U32 R12, RZ, RZ, 0x7 ;  /* 0x00000007ff0c7424 */ /* 0x000fe400078e00ff */
[----:B------:R-:W-:-:S07]  /*10700*/  IMAD.MOV.U32 R7, RZ, RZ, R14 ;  /* 0x000000ffff077224 */ /* 0x000fce00078e000e */
[----:B------:R-:W-:Y:S05]  /*10710*/  WARPSYNC.COLLECTIVE R15, `(.L_x_335) ;  /* 0x000000000f087348 */ /* 0x000fea0003c00000 */
[----:B------:R0:W1:Y:S02]  /*10720*/  SHFL.IDX P6, R14, R13, R12, R11 ;  /* 0x0000000c0d0e7389 */ /* 0x00006400000c000b */
[----:B01----:R-:W-:Y:S01]  /*10730*/  ENDCOLLECTIVE ;  /* 0x000000000000791b */ /* 0x003fe20003800000 */
.L_x_335:
[----:B------:R-:W-:-:S05]  /*10740*/  @!P1 LEA R7, P2, R20, R7, 0x1 ;  /* 0x0000000714079211 */ /* 0x000fca00078408ff */
[----:B------:R-:W-:-:S05]  /*10750*/  @!P1 IMAD.X R6, RZ, RZ, R6, P2 ;  /* 0x000000ffff069224 */ /* 0x000fca00010e0606 */
[-C--:B------:R-:W-:Y:S01]  /*10760*/  @!P1 LOP3.LUT R7, R7, R6.reuse, RZ, 0x3c, !PT ;  /* 0x0000000607079212 */ /* 0x080fe200078e3cff */
[----:B------:R-:W-:Y:S02]  /*10770*/  IMAD.MOV.U32 R13, RZ, RZ, R0 ;  /* 0x000000ffff0d7224 */ /* 0x000fe400078e0000 */
[----:B------:R-:W-:Y:S01]  /*10780*/  VIADD R0, R25, 0x70 ;  /* 0x0000007019007836 */ /* 0x000fe20000000000 */
[----:B------:R-:W-:-:S04]  /*10790*/  @!P1 LOP3.LUT R6, R7, R6, RZ, 0x3c, !PT ;  /* 0x0000000607069212 */ /* 0x000fc800078e3cff */
[----:B------:R-:W-:Y:S01]  /*107a0*/  @!P1 LOP3.LUT R7, R7, R6, RZ, 0x3c, !PT ;  /* 0x0000000607079212 */ /* 0x000fe200078e3cff */
[----:B------:R-:W-:-:S07]  /*107b0*/  IMAD.MOV.U32 R4, RZ, RZ, R14 ;  /* 0x000000ffff047224 */ /* 0x000fce00078e000e */
[----:B------:R-:W-:Y:S05]  /*107c0*/  WARPSYNC.COLLECTIVE R15, `(.L_x_336) ;  /* 0x000000000f087348 */ /* 0x000fea0003c00000 */
[----:B------:R0:W1:Y:S02]  /*107d0*/  SHFL.IDX P6, R14, R13, R12, R11 ;  /* 0x0000000c0d0e7389 */ /* 0x00006400000c000b */
[----:B01----:R-:W-:Y:S01]  /*107e0*/  ENDCOLLECTIVE ;  /* 0x000000000000791b */ /* 0x003fe20003800000 */
.L_x_336:
[----:B------:R-:W-:Y:S01]  /*107f0*/  @!PT LDS RZ, [RZ] ;  /* 0x00000000fffff984 */ /* 0x000fe20000000800 */
[----:B------:R-:W-:Y:S01]  /*10800*/  @!PT LDS RZ, [RZ] ;  /* 0x00000000fffff984 */ /* 0x000fe20000000800 */
[----:B------:R-:W-:Y:S01]  /*10810*/  @!PT LDS RZ, [RZ] ;  /* 0x00000000fffff984 */ /* 0x000fe20000000800 */
[----:B------:R0:W-:Y:S01]  /*10820*/  @!P1 LDGSTS.E.BYPASS.LTC128B.128 [R10+0xf400], desc[UR40][R6.64], !P0 ;  /* 0x0f400000060a9fae */ /* 0x0001e2000c101d68 */
[----:B------:R-:W-:Y:S01]  /*10830*/  ISETP.GE.AND P1, PT, R0, R3, PT ;  /* 0x000000030000720c */ /* 0x000fe20003f26270 */
[----:B------:R-:W-:-:S05]  /*10840*/  VIADD R0, R25, 0x80 ;  /* 0x0000008019007836 */ /* 0x000fca0000000000 */
[----:B------:R-:W-:Y:S01]  /*10850*/  ISETP.GE.AND P2, PT, R0, R3, PT ;  /* 0x000000030000720c */ /* 0x000fe20003f46270 */
[----:B------:R-:W-:Y:S02]  /*10860*/  IMAD.MOV.U32 R13, RZ, RZ, R2 ;  /* 0x000000ffff0d7224 */ /* 0x000fe400078e0002 */
[----:B------:R-:W-:Y:S02]  /*10870*/  IMAD.MOV.U32 R12, RZ, RZ, RZ ;  /* 0x000000ffff0c7224 */ /* 0x000fe400078e00ff */
[----:B0-----:R-:W-:-:S08]  /*10880*/  IMAD.MOV.U32 R6, RZ, RZ, R14 ;  /* 0x000000ffff067224 */ /* 0x001fd000078e000e */
[----:B------:R-:W-:Y:S05]  /*10890*/  WARPSYNC.COLLECTIVE R15, `(.L_x_337) ;  /* 0x000000000f087348 */ /* 0x000fea0003c00000 */
[----:B------:R0:W1:Y:S02]  /*108a0*/  SHFL.IDX P6, R14, R13, R12, R11 ;  /* 0x0000000c0d0e7389 */ /* 0x00006400000c000b */
[----:B01----:R-:W-:Y:S01]  /*108b0*/  ENDCOLLECTIVE ;  /* 0x000000000000791b */ /* 0x003fe20003800000 */
.L_x_337:
[----:B------:R-:W-:-:S05]  /*108c0*/  @!P1 LEA R6, P3, R20, R6, 0x1 ;  /* 0x0000000614069211 */ /* 0x000fca00078608ff */
[----:B------:R-:W-:-:S04]  /*108d0*/  @!P1 IMAD.X R4, RZ, RZ, R4, P3 ;  /* 0x000000ffff049224 */ /* 0x000fc800018e0604 */
[----:B------:R-:W-:Y:S02]  /*108e0*/  @!P1 IMAD.MOV.U32 R7, RZ, RZ, R4 ;  /* 0x000000ffff079224 */ /* 0x000fe400078e0004 */
[----:B------:R-:W-:Y:S02]  /*108f0*/  IMAD.MOV.U32 R13, RZ, RZ, R5 ;  /* 0x000000ffff0d7224 */ /* 0x000fe400078e0005 */
[----:B------:R-:W-:Y:S01]  /*10900*/  VIADD R4, R25, 0xa0 ;  /* 0x000000a019047836 */ /* 0x000fe20000000000 */
        /* <DEDUP_REMOVED lines=8> */
.L_x_338:
[----:B------:R-:W-:Y:S02]  /*10990*/  IMAD.MOV.U32 R13, RZ, RZ, R2 ;  /* 0x000000ffff0d7224 */ /* 0x000fe400078e0002 */
[----:B------:R-:W-:Y:S02]  /*109a0*/  IMAD.MOV.U32 R12, RZ, RZ, 0x1 ;  /* 0x00000001ff0c7424 */ /* 0x000fe400078e00ff */
[----:B------:R-:W-:-:S07]  /*109b0*/  IMAD.MOV.U32 R8, RZ, RZ, R14 ;  /* 0x000000ffff087224 */ /* 0x000fce00078e000e */
[----:B------:R-:W-:Y:S05]  /*109c0*/  WARPSYNC.COLLECTIVE R15, `(.L_x_339) ;  /* 0x000000000f087348 */ /* 0x000fea0003c00000 */
[----:B------:R0:W1:Y:S02]  /*109d0*/  SHFL.IDX P6, R14, R13, R12, R11 ;  /* 0x0000000c0d0e7389 */ /* 0x00006400000c000b */
[----:B01----:R-:W-:Y:S01]  /*109e0*/  ENDCOLLECTIVE ;  /* 0x000000000000791b */ /* 0x003fe20003800000 */
.L_x_339:
[----:B------:R-:W-:-:S05]  /*109f0*/  @!P2 LEA R6, P1, R20, R8, 0x1 ;  /* 0x000000081406a211 */ /* 0x000fca00078208ff */
[----:B------:R-:W-:-:S04]  /*10a00*/  @!P2 IMAD.X R0, RZ, RZ, R0, P1 ;  /* 0x000000ffff00a224 */ /* 0x000fc800008e0600 */
[----:B------:R-:W-:Y:S02]  /*10a10*/  @!P2 IMAD.MOV.U32 R7, RZ, RZ, R0 ;  /* 0x000000ffff07a224 */ /* 0x000fe400078e0000 */
[----:B------:R-:W-:Y:S02]  /*10a20*/  VIADD R0, R25, 0x90 ;  /* 0x0000009019007836 */ /* 0x000fe40000000000 */
[----:B------:R-:W-:Y:S01]  /*10a30*/  IMAD.MOV.U32 R13, RZ, RZ, R5 ;  /* 0x000000ffff0d7224 */ /* 0x000fe200078e0005 */
[----:B------:R-:W-:Y:S01]  /*10a40*/  @!PT LDS RZ, [RZ] ;  /* 0x00000000fffff984 */ /* 0x000fe20000000800 */
[----:B------:R-:W-:Y:S01]  /*10a50*/  @!PT LDS RZ, [RZ] ;  /* 0x00000000fffff984 */ /* 0x000fe20000000800 */
[----:B------:R-:W-:Y:S01]  /*10a60*/  @!PT LDS RZ, [RZ] ;  /* 0x00000000fffff984 */ /* 0x000fe20000000800 */
[----:B------:R0:W-:Y:S02]  /*10a70*/  @!P2 LDGSTS.E.BYPASS.LTC128B.128 [R10+0x10400], desc[UR40][R6.64], !P0 ;  /* 0x10400000060aafae */ /* 0x0001e4000c101d68 */
[----:B------:R-:W-:Y:S01]  /*10a80*/  ISETP.GE.AND P1, PT, R0, R3, PT ;  /* 0x000000030000720c */ /* 0x000fe20003f26270 */
[----:B------:R-:W-:-:S12]  /*10a90*/  IMAD.MOV.U32 R0, RZ, RZ, R14 ;  /* 0x000000ffff007224 */ /* 0x000fd800078e000e */
[----:B0-----:R-:W-:Y:S05]  /*10aa0*/  WARPSYNC.COLLECTIVE R15, `(.L_x_340) ;  /* 0x000000000f087348 */ /* 0x001fea0003c00000 */
[----:B------:R1:W2:Y:S02]  /*10ab0*/  SHFL.IDX P6, R14, R13, R12, R11 ;  /* 0x0000000c0d0e7389 */ /* 0x0002a400000c000b */
[----:B012---:R-:W-:Y:S01]  /*10ac0*/  ENDCOLLECTIVE ;  /* 0x000000000000791b */ /* 0x007fe20003800000 */
.L_x_340:
[----:B------:R-:W-:Y:S02]  /*10ad0*/  IMAD.MOV.U32 R13, RZ, RZ, R2 ;  /* 0x000000ffff0d7224 */ /* 0x000fe400078e0002 */
[----:B------:R-:W-:Y:S02]  /*10ae0*/  IMAD.MOV.U32 R12, RZ, RZ, 0x2 ;  /* 0x00000002ff0c7424 */ /* 0x000fe400078e00ff */
[----:B------:R-:W-:-:S07]  /*10af0*/  IMAD.MOV.U32 R6, RZ, RZ, R14 ;  /* 0x000000ffff067224 */ /* 0x000fce00078e000e */
[----:B------:R-:W-:Y:S05]  /*10b00*/  WARPSYNC.COLLECTIVE R15, `(.L_x_341) ;  /* 0x000000000f087348 */ /* 0x000fea0003c00000 */
[----:B------:R0:W1:Y:S02]  /*10b10*/  SHFL.IDX P6, R14, R13, R12, R11 ;  /* 0x0000000c0d0e7389 */ /* 0x00006400000c000b */
[----:B01----:R-:W-:Y:S01]  /*10b20*/  ENDCOLLECTIVE ;  /* 0x000000000000791b */ /* 0x003fe20003800000 */
.L_x_341:
[----:B------:R-:W-:-:S05]  /*10b30*/  @!P1 LEA R6, P2, R20, R6, 0x1 ;  /* 0x0000000614069211 */ /* 0x000fca00078408ff */
[----:B------:R-:W-:-:S04]  /*10b40*/  @!P1 IMAD.X R0, RZ, RZ, R0, P2 ;  /* 0x000000ffff009224 */ /* 0x000fc800010e0600 */
[----:B------:R-:W-:Y:S02]  /*10b50*/  @!P1 IMAD.MOV.U32 R7, RZ, RZ, R0 ;  /* 0x000000ffff079224 */ /* 0x000fe400078e0000 */
[----:B------:R-:W-:-:S03]  /*10b60*/  IMAD.MOV.U32 R13, RZ, RZ, R5 ;  /* 0x000000ffff0d7224 */ /* 0x000fc600078e0005 */
[----:B------:R-:W-:Y:S01]  /*10b70*/  @!PT LDS RZ, [RZ] ;  /* 0x00000000fffff984 */ /* 0x000fe20000000800 */
[----:B------:R-:W-:Y:S01]  /*10b80*/  @!PT LDS RZ, [RZ] ;  /* 0x00000000fffff984 */ /* 0x000fe20000000800 */
[----:B------:R-:W-:Y:S01]  /*10b90*/  @!PT LDS RZ, [RZ] ;  /* 0x00000000fffff984 */ /* 0x000fe20000000800 */
[----:B------:R0:W-:Y:S01]  /*10ba0*/  @!P1 LDGSTS.E.BYPASS.LTC128B.128 [R10+0x10c00], desc[UR40][R6.64], !P0 ;  /* 0x10c00000060a9fae */ /* 0x0001e2000c101d68 */
[----:B------:R-:W-:Y:S01]  /*10bb0*/  ISETP.GE.AND P1, PT, R4, R3, PT ;  /* 0x000000030400720c */ /* 0x000fe20003f26270 */
[----:B------:R-:W-:-:S12]  /*10bc0*/  IMAD.MOV.U32 R0, RZ, RZ, R14 ;  /* 0x000000ffff007224 */ /* 0x000fd800078e000e */
[----:B0-----:R-:W-:Y:S05]  /*10bd0*/  WARPSYNC.COLLECTIVE R15, `(.L_x_342) ;  /* 0x000000000f087348 */ /* 0x001fea0003c00000 */
[----:B------:R1:W2:Y:S02]  /*10be0*/  SHFL.IDX P6, R14, R13, R12, R11 ;  /* 0x0000000c0d0e7389 */ /* 0x0002a400000c000b */
[----:B012---:R-:W-:Y:S01]  /*10bf0*/  ENDCOLLECTIVE ;  /* 0x000000000000791b */ /* 0x007fe20003800000 */
.L_x_342:
[----:B------:R-:W-:Y:S02]  /*10c00*/  IMAD.MOV.U32 R13, RZ, RZ, R2 ;  /* 0x000000ffff0d7224 */ /* 0x000fe400078e0002 */
[----:B------:R-:W-:Y:S02]  /*10c10*/  IMAD.MOV.U32 R12, RZ, RZ, 0x3 ;  /* 0x00000003ff0c7424 */ /* 0x000fe400078e00ff */
[----:B------:R-:W-:-:S07]  /*10c20*/  IMAD.MOV.U32 R6, RZ, RZ, R14 ;  /* 0x000000ffff067224 */ /* 0x000fce00078e000e */
[----:B------:R-:W-:Y:S05]  /*10c30*/  WARPSYNC.COLLECTIVE R15, `(.L_x_343) ;  /* 0x000000000f087348 */ /* 0x000fea0003c00000 */
[----:B------:R0:W1:Y:S02]  /*10c40*/  SHFL.IDX P6, R14, R13, R12, R11 ;  /* 0x0000000c0d0e7389 */ /* 0x00006400000c000b */
[----:B01----:R-:W-:Y:S01]  /*10c50*/  ENDCOLLECTIVE ;  /* 0x000000000000791b */ /* 0x003fe20003800000 */
.L_x_343:
        /* <DEDUP_REMOVED lines=12> */
.L_x_344:
[----:B------:R-:W-:Y:S01]  /*10d20*/  IMAD.MOV.U32 R2, RZ, RZ, R14 ;  /* 0x000000ffff027224 */ /* 0x000fe200078e000e */
[----:B------:R-:W-:Y:S06]  /*10d30*/  BRA `(.L_x_345) ;  /* 0xffffffbc00ec7947 */ /* 0x000fec000383ffff */
.L_x_235:
[----:B0-----:R0:W1:Y:S02]  /*10d40*/  SYNCS.PHASECHK.TRANS64.TRYWAIT P0, [R17+URZ+0x30820], R0 ;  /* 0x03082000110075a7 */ /* 0x001064000800017f */
[----:B-1----:R-:W-:Y:S05]  /*10d50*/  @!P0 NANOSLEEP.SYNCS 0x989680 ;  /* 0x009896800000895d */ /* 0x002fea0003900000 */
[----:B------:R-:W1:Y:S02]  /*10d60*/  @!P0 SYNCS.PHASECHK.TRANS64 P0, [R17+URZ+0x30820], R0 ;  /* 0x03082000110085a7 */ /* 0x000e64000800007f */
[----:B-1----:R-:W-:Y:S05]  /*10d70*/  @!P0 BRA `(.L_x_235) ;  /* 0xfffffffc00f08947 */ /* 0x002fea000383ffff */
[----:B------:R-:W-:Y:S05]  /*10d80*/  BRA `(.L_x_346) ;  /* 0xffffffc0004c7947 */ /* 0x000fea000383ffff */
.L_x_244:
[----:B-1----:R1:W2:Y:S02]  /*10d90*/  SYNCS.PHASECHK.TRANS64.TRYWAIT P0, [R2+URZ+0x30840], R3 ;  /* 0x03084003020075a7 */ /* 0x0022a4000800017f */
[----:B--2---:R-:W-:Y:S05]  /*10da0*/  @!P0 NANOSLEEP.SYNCS 0x989680 ;  /* 0x009896800000895d */ /* 0x004fea0003900000 */
[----:B------:R-:W2:Y:S02]  /*10db0*/  @!P0 SYNCS.PHASECHK.TRANS64 P0, [R2+URZ+0x30840], R3 ;  /* 0x03084003020085a7 */ /* 0x000ea4000800007f */
[----:B--2---:R-:W-:Y:S05]  /*10dc0*/  @!P0 BRA `(.L_x_244) ;  /* 0xfffffffc00f08947 */ /* 0x004fea000383ffff */
[----:B------:R-:W-:Y:S05]  /*10dd0*/  BRA `(.L_x_347) ;  /* 0xffffffc4001c7947 */ /* 0x000fea000383ffff */
.L_x_249:
[----:B0-----:R0:W1:Y:S02]  /*10de0*/  SYNCS.PHASECHK.TRANS64.TRYWAIT P0, [R3+URZ+0x60], R2 ;  /* 0x00006002030075a7 */ /* 0x001064000800017f */
[----:B-1----:R-:W-:Y:S05]  /*10df0*/  @!P0 NANOSLEEP.SYNCS 0x989680 ;  /* 0x009896800000895d */ /* 0x002fea0003900000 */
[----:B------:R-:W1:Y:S02]  /*10e00*/  @!P0 SYNCS.PHASECHK.TRANS64 P0, [R3+URZ+0x60], R2 ;  /* 0x00006002030085a7 */ /* 0x000e64000800007f */
[----:B-1----:R-:W-:Y:S05]  /*10e10*/  @!P0 BRA `(.L_x_249) ;  /* 0xfffffffc00f08947 */ /* 0x002fea000383ffff */
[----:B------:R-:W-:Y:S05]  /*10e20*/  BRA `(.L_x_348) ;  /* 0xffffffc400a87947 */ /* 0x000fea000383ffff */
.L_x_257:
[----:B-1----:R1:W2:Y:S02]  /*10e30*/  SYNCS.PHASECHK.TRANS64.TRYWAIT P0, [R2+URZ+0x30840], R3 ;  /* 0x03084003020075a7 */ /* 0x0022a4000800017f */
[----:B--2---:R-:W-:Y:S05]  /*10e40*/  @!P0 NANOSLEEP.SYNCS 0x989680 ;  /* 0x009896800000895d */ /* 0x004fea0003900000 */
[----:B------:R-:W2:Y:S02]  /*10e50*/  @!P0 SYNCS.PHASECHK.TRANS64 P0, [R2+URZ+0x30840], R3 ;  /* 0x03084003020085a7 */ /* 0x000ea4000800007f */
[----:B--2---:R-:W-:Y:S05]  /*10e60*/  @!P0 BRA `(.L_x_257) ;  /* 0xfffffffc00f08947 */ /* 0x004fea000383ffff */
[----:B------:R-:W-:Y:S05]  /*10e70*/  BRA `(.L_x_349) ;  /* 0xffffffc800e87947 */ /* 0x000fea000383ffff */
.L_x_262:
[----:B0-----:R0:W1:Y:S02]  /*10e80*/  SYNCS.PHASECHK.TRANS64.TRYWAIT P0, [R10+URZ+0x60], R28 ;  /* 0x0000601c0a0075a7 */ /* 0x001064000800017f */
[----:B-1----:R-:W-:Y:S05]  /*10e90*/  @!P0 NANOSLEEP.SYNCS 0x989680 ;  /* 0x009896800000895d */ /* 0x002fea0003900000 */
[----:B------:R-:W1:Y:S02]  /*10ea0*/  @!P0 SYNCS.PHASECHK.TRANS64 P0, [R10+URZ+0x60], R28 ;  /* 0x0000601c0a0085a7 */ /* 0x000e64000800007f */
[----:B-1----:R-:W-:Y:S05]  /*10eb0*/  @!P0 BRA `(.L_x_262) ;  /* 0xfffffffc00f08947 */ /* 0x002fea000383ffff */
[----:B------:R-:W-:Y:S05]  /*10ec0*/  BRA `(.L_x_350) ;  /* 0xffffffcc00747947 */ /* 0x000fea000383ffff */
.L_x_270:
[----:B-1----:R1:W2:Y:S02]  /*10ed0*/  SYNCS.PHASECHK.TRANS64.TRYWAIT P0, [R2+URZ+0x30840], R3 ;  /* 0x03084003020075a7 */ /* 0x0022a4000800017f */
[----:B--2---:R-:W-:Y:S05]  /*10ee0*/  @!P0 NANOSLEEP.SYNCS 0x989680 ;  /* 0x009896800000895d */ /* 0x004fea0003900000 */
[----:B------:R-:W2:Y:S02]  /*10ef0*/  @!P0 SYNCS.PHASECHK.TRANS64 P0, [R2+URZ+0x30840], R3 ;  /* 0x03084003020085a7 */ /* 0x000ea4000800007f */
[----:B--2---:R-:W-:Y:S05]  /*10f00*/  @!P0 BRA `(.L_x_270) ;  /* 0xfffffffc00f08947 */ /* 0x004fea000383ffff */
[----:B------:R-:W-:Y:S05]  /*10f10*/  BRA `(.L_x_351) ;  /* 0xffffffd000847947 */ /* 0x000fea000383ffff */
.L_x_275:
[----:B0-----:R0:W1:Y:S02]  /*10f20*/  SYNCS.PHASECHK.TRANS64.TRYWAIT P0, [R7+URZ+0x60], R2 ;  /* 0x00006002070075a7 */ /* 0x001064000800017f */
[----:B-1----:R-:W-:Y:S05]  /*10f30*/  @!P0 NANOSLEEP.SYNCS 0x989680 ;  /* 0x009896800000895d */ /* 0x002fea0003900000 */
[----:B------:R-:W1:Y:S02]  /*10f40*/  @!P0 SYNCS.PHASECHK.TRANS64 P0, [R7+URZ+0x60], R2 ;  /* 0x00006002070085a7 */ /* 0x000e64000800007f */
[----:B-1----:R-:W-:Y:S05]  /*10f50*/  @!P0 BRA `(.L_x_275) ;  /* 0xfffffffc00f08947 */ /* 0x002fea000383ffff */
[----:B------:R-:W-:Y:S05]  /*10f60*/  BRA `(.L_x_352) ;  /* 0xffffffd400147947 */ /* 0x000fea000383ffff */
.L_x_285:
[----:B0-----:R0:W1:Y:S02]  /*10f70*/  SYNCS.PHASECHK.TRANS64.TRYWAIT P0, [R3+URZ+0x30860], R0 ;  /* 0x03086000030075a7 */ /* 0x001064000800017f */
[----:B-1----:R-:W-:Y:S05]  /*10f80*/  @!P0 NANOSLEEP.SYNCS 0x989680 ;  /* 0x009896800000895d */ /* 0x002fea0003900000 */
[----:B------:R-:W1:Y:S02]  /*10f90*/  @!P0 SYNCS.PHASECHK.TRANS64 P0, [R3+URZ+0x30860], R0 ;  /* 0x03086000030085a7 */ /* 0x000e64000800007f */
[----:B-1----:R-:W-:Y:S05]  /*10fa0*/  @!P0 BRA `(.L_x_285) ;  /* 0xfffffffc00f08947 */ /* 0x002fea000383ffff */
[----:B------:R-:W-:Y:S05]  /*10fb0*/  BRA `(.L_x_353) ;  /* 0xffffffd800107947 */ /* 0x000fea000383ffff */
.L_x_291:
[----:B------:R-:W-:Y:S01]  /*10fc0*/  BSSY B0, `(.L_x_354) ;  /* 0x0000008000007945 */ /* 0x000fe20003800000 */
[----:B------:R-:W-:Y:S02]  /*10fd0*/  IMAD.MOV.U32 R13, RZ, RZ, R24 ;  /* 0x000000ffff0d7224 */ /* 0x000fe400078e0018 */
[----:B------:R-:W-:Y:S02]  /*10fe0*/  IMAD.MOV.U32 R12, RZ, RZ, RZ ;  /* 0x000000ffff0c7224 */ /* 0x000fe400078e00ff */
[----:B------:R-:W-:Y:S02]  /*10ff0*/  IMAD.MOV.U32 R11, RZ, RZ, 0x1f ;  /* 0x0000001fff0b7424 */ /* 0x000fe400078e00ff */
[----:B------:R-:W-:-:S07]  /*11000*/  IMAD.MOV.U32 R15, RZ, RZ, -0x1 ;  /* 0xffffffffff0f7424 */ /* 0x000fce00078e00ff */
[----:B-1----:R-:W-:Y:S05]  /*11010*/  WARPSYNC.COLLECTIVE R15, `(.L_x_355) ;  /* 0x000000000f087348 */ /* 0x002fea0003c00000 */
[----:B------:R0:W2:Y:S02]  /*11020*/  SHFL.IDX P6, R14, R13, R12, R11 ;  /* 0x0000000c0d0e7389 */ /* 0x0000a400000c000b */
[----:B012---:R-:W-:Y:S01]  /*11030*/  ENDCOLLECTIVE ;  /* 0x000000000000791b */ /* 0x007fe20003800000 */
.L_x_355:
[----:B------:R-:W-:Y:S05]  /*11040*/  BSYNC B0 ;  /* 0x0000000000007941 */ /* 0x000fea0003800000 */
.L_x_354:
[----:B------:R-:W-:Y:S02]  /*11050*/  IMAD.MOV.U32 R13, RZ, RZ, R24 ;  /* 0x000000ffff0d7224 */ /* 0x000fe400078e0018 */
[----:B------:R-:W-:Y:S02]  /*11060*/  IMAD.MOV.U32 R12, RZ, RZ, 0x1 ;  /* 0x00000001ff0c7424 */ /* 0x000fe400078e00ff */
[----:B------:R-:W-:Y:S02]  /*11070*/  IMAD.MOV.U32 R11, RZ, RZ, 0x1f ;  /* 0x0000001fff0b7424 */ /* 0x000fe400078e00ff */
[----:B------:R-:W-:Y:S02]  /*11080*/  IMAD.MOV.U32 R15, RZ, RZ, -0x1 ;  /* 0xffffffffff0f7424 */ /* 0x000fe400078e00ff */
[----:B------:R-:W-:Y:S02]  /*11090*/  IMAD.IADD R7, R27, 0x1, R9 ;  /* 0x000000011b077824 */ /* 0x000fe400078e0209 */
[----:B------:R-:W-:-:S07]  /*110a0*/  IMAD.MOV.U32 R0, RZ, RZ, R14 ;  /* 0x000000ffff007224 */ /* 0x000fce00078e000e */
[----:B------:R-:W-:Y:S05]  /*110b0*/  WARPSYNC.COLLECTIVE R15, `(.L_x_356) ;  /* 0x000000000f087348 */ /* 0x000fea0003c00000 */
[----:B------:R0:W1:Y:S02]  /*110c0*/  SHFL.IDX P6, R14, R13, R12, R11 ;  /* 0x0000000c0d0e7389 */ /* 0x00006400000c000b */
[----:B01----:R-:W-:Y:S01]  /*110d0*/  ENDCOLLECTIVE ;  /* 0x000000000000791b */ /* 0x003fe20003800000 */
.L_x_356:
[----:B------:R-:W-:Y:S02]  /*110e0*/  ULDC UR4, c[0x0][0xc3c] ;  /* 0x00030f0000047ab9 */ /* 0x000fe40000000800 */
[----:B------:R-:W-:-:S13]  /*110f0*/  ISETP.GE.OR P1, PT, R7, UR4, !P0 ;  /* 0x0000000407007c0c */ /* 0x000fda000c726670 */
[----:B------:R-:W0:Y:S08]  /*11100*/  @!P1 LDC.64 R2, c[0x0][0xc80] ;  /* 0x00032000ff029b82 */ /* 0x000e300000000a00 */
[----:B------:R-:W1:Y:S01]  /*11110*/  @!P1 LDC.64 R4, c[0x0][0xc78] ;  /* 0x00031e00ff049b82 */ /* 0x000e620000000a00 */
[----:B------:R-:W-:Y:S02]  /*11120*/  IMAD.MOV.U32 R11, RZ, RZ, RZ ;  /* 0x000000ffff0b7224 */ /* 0x000fe400078e00ff */
[----:B------:R-:W-:-:S02]  /*11130*/  IMAD.MOV.U32 R6, RZ, RZ, R14 ;  /* 0x000000ffff067224 */ /* 0x000fc400078e000e */
        /* <DEDUP_REMOVED lines=8> */
[----:B------:R-:W-:Y:S01]  /*111c0*/  IMAD.MOV.U32 R24, RZ, RZ, RZ ;  /* 0x000000ffff187224 */ /* 0x000fe200078e00ff */
[C---:B------:R-:W-:Y:S02]  /*111d0*/  ISETP.GE.U32.AND P4, PT, R9.reuse, 0x8, PT ;  /* 0x000000080900780c */ /* 0x040fe40003f86070 */
[C---:B------:R-:W-:Y:S01]  /*111e0*/  ISETP.GE.U32.AND P5, PT, R9.reuse, 0x10, PT ;  /* 0x000000100900780c */ /* 0x040fe20003fa6070 */
[----:B--2---:R-:W-:Y:S02]  /*111f0*/  @!P1 IMAD.MOV.U32 R7, RZ, RZ, R8 ;  /* 0x000000ffff079224 */ /* 0x004fe400078e0008 */
[----:B---3--:R-:W-:Y:S01]  /*11200*/  @!P1 IMAD.MOV.U32 R4, RZ, RZ, R5 ;  /* 0x000000ffff049224 */ /* 0x008fe200078e0005 */
[----:B------:R-:W-:-:S03]  /*11210*/  ISETP.NE.AND P1, PT, R9, RZ, PT ;  /* 0x000000ff0900720c */ /* 0x000fc60003f25270 */
[----:B------:R-:W-:-:S10]  /*11220*/  IMAD R13, R4, R7, RZ ;  /* 0x00000007040d7224 */ /* 0x000fd400078e02ff */
[----:B------:R-:W-:Y:S05]  /*11230*/  WARPSYNC.COLLECTIVE R15, `(.L_x_357) ;  /* 0x000000000f087348 */ /* 0x000fea0003c00000 */
[----:B------:R0:W1:Y:S02]  /*11240*/  SHFL.UP P6, R14, R13, R12, R11 ;  /* 0x0400000c0d0e7389 */ /* 0x00006400000c000b */
[----:B01----:R-:W-:Y:S01]  /*11250*/  ENDCOLLECTIVE ;  /* 0x000000000000791b */ /* 0x003fe20003800000 */
.L_x_357:
[----:B------:R-:W-:Y:S01]  /*11260*/  IMAD.MOV.U32 R12, RZ, RZ, 0x2 ;  /* 0x00000002ff0c7424 */ /* 0x000fe200078e00ff */
[----:B------:R-:W-:-:S05]  /*11270*/  SEL R14, R14, RZ, P1 ;  /* 0x000000ff0e0e7207 */ /* 0x000fca0000800000 */
[----:B------:R-:W-:-:S04]  /*11280*/  IMAD.IADD R5, R13, 0x1, R14 ;  /* 0x000000010d057824 */ /* 0x000fc800078e020e */
[----:B------:R-:W-:-:S07]  /*11290*/  IMAD.MOV.U32 R13, RZ, RZ, R5 ;  /* 0x000000ffff0d7224 */ /* 0x000fce00078e0005 */
[----:B------:R-:W-:Y:S05]  /*112a0*/  WARPSYNC.COLLECTIVE R15, `(.L_x_358) ;  /* 0x000000000f087348 */ /* 0x000fea0003c00000 */
[----:B------:R0:W1:Y:S02]  /*112b0*/  SHFL.UP P6, R14, R13, R12, R11 ;  /* 0x0400000c0d0e7389 */ /* 0x00006400000c000b */
[----:B01----:R-:W-:Y:S01]  /*112c0*/  ENDCOLLECTIVE ;  /* 0x000000000000791b */ /* 0x003fe20003800000 */
.L_x_358:
[----:B------:R-:W-:Y:S01]  /*112d0*/  IMAD.MOV.U32 R12, RZ, RZ, 0x4 ;  /* 0x00000004ff0c7424 */ /* 0x000fe200078e00ff */
[----:B------:R-:W-:-:S05]  /*112e0*/  SEL R2, R14, RZ, P2 ;  /* 0x000000ff0e027207 */ /* 0x000fca0001000000 */
[----:B------:R-:W-:-:S04]  /*112f0*/  IMAD.IADD R2, R5, 0x1, R2 ;  /* 0x0000000105027824 */ /* 0x000fc800078e0202 */
[----:B------:R-:W-:-:S07]  /*11300*/  IMAD.MOV.U32 R13, RZ, RZ, R2 ;  /* 0x000000ffff0d7224 */ /* 0x000fce00078e0002 */
[----:B------:R-:W-:Y:S05]  /*11310*/  WARPSYNC.COLLECTIVE R15, `(.L_x_359) ;  /* 0x000000000f087348 */ /* 0x000fea0003c00000 */
[----:B------:R0:W1:Y:S02]  /*11320*/  SHFL.UP P6, R14, R13, R12, R11 ;  /* 0x0400000c0d0e7389 */ /* 0x00006400000c000b */
[----:B01----:R-:W-:Y:S01]  /*11330*/  ENDCOLLECTIVE ;  /* 0x000000000000791b */ /* 0x003fe20003800000 */
.L_x_359:
[----:B------:R-:W-:Y:S01]  /*11340*/  IMAD.MOV.U32 R12, RZ, RZ, 0x8 ;  /* 0x00000008ff0c7424 */ /* 0x000fe200078e00ff */
[----:B------:R-:W-:-:S05]  /*11350*/  SEL R3, R14, RZ, P3 ;  /* 0x000000ff0e037207 */ /* 0x000fca0001800000 */
[----:B------:R-:W-:-:S04]  /*11360*/  IMAD.IADD R3, R2, 0x1, R3 ;  /* 0x0000000102037824 */ /* 0x000fc800078e0203 */
[----:B------:R-:W-:-:S07]  /*11370*/  IMAD.MOV.U32 R13, RZ, RZ, R3 ;  /* 0x000000ffff0d7224 */ /* 0x000fce00078e0003 */
[----:B------:R-:W-:Y:S05]  /*11380*/  WARPSYNC.COLLECTIVE R15, `(.L_x_360) ;  /* 0x000000000f087348 */ /* 0x000fea0003c00000 */
[----:B------:R0:W1:Y:S02]  /*11390*/  SHFL.UP P6, R14, R13, R12, R11 ;  /* 0x0400000c0d0e7389 */ /* 0x00006400000c000b */
[----:B01----:R-:W-:Y:S01]  /*113a0*/  ENDCOLLECTIVE ;  /* 0x000000000000791b */ /* 0x003fe20003800000 */
.L_x_360:
[----:B------:R-:W-:Y:S01]  /*113b0*/  IMAD.MOV.U32 R12, RZ, RZ, 0x10 ;  /* 0x00000010ff0c7424 */ /* 0x000fe200078e00ff */
[----:B------:R-:W-:-:S05]  /*113c0*/  SEL R14, R14, RZ, P4 ;  /* 0x000000ff0e0e7207 */ /* 0x000fca0002000000 */
[----:B------:R-:W-:-:S04]  /*113d0*/  IMAD.IADD R5, R3, 0x1, R14 ;  /* 0x0000000103057824 */ /* 0x000fc800078e020e */
[----:B------:R-:W-:-:S07]  /*113e0*/  IMAD.MOV.U32 R13, RZ, RZ, R5 ;  /* 0x000000ffff0d7224 */ /* 0x000fce00078e0005 */
[----:B------:R-:W-:Y:S05]  /*113f0*/  WARPSYNC.COLLECTIVE R15, `(.L_x_361) ;  /* 0x000000000f087348 */ /* 0x000fea0003c00000 */
[----:B------:R0:W1:Y:S02]  /*11400*/  SHFL.UP P6, R14, R13, R12, R11 ;  /* 0x0400000c0d0e7389 */ /* 0x00006400000c000b */
[----:B01----:R-:W-:Y:S01]  /*11410*/  ENDCOLLECTIVE ;  /* 0x000000000000791b */ /* 0x003fe20003800000 */
.L_x_361:
[----:B------:R-:W-:Y:S02]  /*11420*/  IMAD.MOV.U32 R12, RZ, RZ, 0x1f ;  /* 0x0000001fff0c7424 */ /* 0x000fe400078e00ff */
[----:B------:R-:W-:Y:S01]  /*11430*/  IMAD.MOV.U32 R11, RZ, RZ, 0x1f ;  /* 0x0000001fff0b7424 */ /* 0x000fe200078e00ff */
[----:B------:R-:W-:-:S05]  /*11440*/  SEL R14, R14, RZ, P5 ;  /* 0x000000ff0e0e7207 */ /* 0x000fca0002800000 */
[----:B------:R-:W-:-:S04]  /*11450*/  IMAD.IADD R3, R5, 0x1, R14 ;  /* 0x0000000105037824 */ /* 0x000fc800078e020e */
[----:B------:R-:W-:-:S07]  /*11460*/  IMAD.MOV.U32 R13, RZ, RZ, R3 ;  /* 0x000000ffff0d7224 */ /* 0x000fce00078e0003 */
[----:B------:R-:W-:Y:S05]  /*11470*/  WARPSYNC.COLLECTIVE R15, `(.L_x_362) ;  /* 0x000000000f087348 */ /* 0x000fea0003c00000 */
[----:B------:R0:W1:Y:S02]  /*11480*/  SHFL.IDX P6, R14, R13, R12, R11 ;  /* 0x0000000c0d0e7389 */ /* 0x00006400000c000b */
[----:B01----:R-:W-:Y:S01]  /*11490*/  ENDCOLLECTIVE ;  /* 0x000000000000791b */ /* 0x003fe20003800000 */
.L_x_362:
[----:B------:R-:W-:Y:S05]  /*114a0*/  BRA `(.L_x_363) ;  /* 0xffffffd800447947 */ /* 0x000fea000383ffff */
.L_x_294:
[----:B------:R-:W-:Y:S01]  /*114b0*/  BSSY B0, `(.L_x_364) ;  /* 0x0000007000007945 */ /* 0x000fe20003800000 */
[----:B------:R-:W-:Y:S02]  /*114c0*/  IMAD.MOV.U32 R12, RZ, RZ, 0x1 ;  /* 0x00000001ff0c7424 */ /* 0x000fe400078e00ff */
[----:B------:R-:W-:Y:S02]  /*114d0*/  IMAD.MOV.U32 R11, RZ, RZ, RZ ;  /* 0x000000ffff0b7224 */ /* 0x000fe400078e00ff */
[----:B------:R-:W-:-:S07]  /*114e0*/  IMAD.MOV.U32 R15, RZ, RZ, -0x1 ;  /* 0xffffffffff0f7424 */ /* 0x000fce00078e00ff */
[----:B------:R-:W-:Y:S05]  /*114f0*/  WARPSYNC.COLLECTIVE R15, `(.L_x_365) ;  /* 0x000000000f087348 */ /* 0x000fea0003c00000 */
[----:B------:R0:W1:Y:S02]  /*11500*/  SHFL.UP P6, R14, R13, R12, R11 ;  /* 0x0400000c0d0e7389 */ /* 0x00006400000c000b */
[----:B01----:R-:W-:Y:S01]  /*11510*/  ENDCOLLECTIVE ;  /* 0x000000000000791b */ /* 0x003fe20003800000 */
.L_x_365:
[----:B------:R-:W-:Y:S05]  /*11520*/  BSYNC B0 ;  /* 0x0000000000007941 */ /* 0x000fea0003800000 */
.L_x_364:
[----:B------:R-:W-:Y:S01]  /*11530*/  SEL R14, R14, RZ, P1 ;  /* 0x000000ff0e0e7207 */ /* 0x000fe20000800000 */
[----:B------:R-:W-:Y:S02]  /*11540*/  IMAD.MOV.U32 R12, RZ, RZ, 0x2 ;  /* 0x00000002ff0c7424 */ /* 0x000fe400078e00ff */
[----:B------:R-:W-:Y:S02]  /*11550*/  IMAD.MOV.U32 R11, RZ, RZ, RZ ;  /* 0x000000ffff0b7224 */ /* 0x000fe400078e00ff */
[----:B------:R-:W-:Y:S02]  /*11560*/  IMAD.IADD R13, R13, 0x1, R14 ;  /* 0x000000010d0d7824 */ /* 0x000fe400078e020e */
[----:B------:R-:W-:-:S07]  /*11570*/  IMAD.MOV.U32 R15, RZ, RZ, -0x1 ;  /* 0xffffffffff0f7424 */ /* 0x000fce00078e00ff */
[----:B------:R-:W-:Y:S05]  /*11580*/  WARPSYNC.COLLECTIVE R15, `(.L_x_366) ;  /* 0x000000000f087348 */ /* 0x000fea0003c00000 */
[----:B------:R0:W1:Y:S02]  /*11590*/  SHFL.UP P6, R14, R13, R12, R11 ;  /* 0x0400000c0d0e7389 */ /* 0x00006400000c000b */
[----:B01----:R-:W-:Y:S01]  /*115a0*/  ENDCOLLECTIVE ;  /* 0x000000000000791b */ /* 0x003fe20003800000 */
.L_x_366:
[----:B------:R-:W-:Y:S01]  /*115b0*/  IMAD.MOV.U32 R12, RZ, RZ, 0x4 ;  /* 0x00000004ff0c7424 */ /* 0x000fe200078e00ff */
[----:B------:R-:W-:-:S05]  /*115c0*/  SEL R2, R14, RZ, P2 ;  /* 0x000000ff0e027207 */ /* 0x000fca0001000000 */
[----:B------:R-:W-:-:S04]  /*115d0*/  IMAD.IADD R2, R13, 0x1, R2 ;  /* 0x000000010d027824 */ /* 0x000fc800078e0202 */
[----:B------:R-:W-:-:S07]  /*115e0*/  IMAD.MOV.U32 R13, RZ, RZ, R2 ;  /* 0x000000ffff0d7224 */ /* 0x000fce00078e0002 */
[----:B------:R-:W-:Y:S05]  /*115f0*/  WARPSYNC.COLLECTIVE R15, `(.L_x_367) ;  /* 0x000000000f087348 */ /* 0x000fea0003c00000 */
[----:B------:R0:W1:Y:S02]  /*11600*/  SHFL.UP P6, R14, R13, R12, R11 ;  /* 0x0400000c0d0e7389 */ /* 0x00006400000c000b */
[----:B01----:R-:W-:Y:S01]  /*11610*/  ENDCOLLECTIVE ;  /* 0x000000000000791b */ /* 0x003fe20003800000 */
.L_x_367:
[----:B------:R-:W-:Y:S01]  /*11620*/  IMAD.MOV.U32 R12, RZ, RZ, 0x8 ;  /* 0x00000008ff0c7424 */ /* 0x000fe200078e00ff */
[----:B------:R-:W-:-:S05]  /*11630*/  SEL R3, R14, RZ, P3 ;  /* 0x000000ff0e037207 */ /* 0x000fca0001800000 */
[----:B------:R-:W-:-:S04]  /*11640*/  IMAD.IADD R3, R2, 0x1, R3 ;  /* 0x0000000102037824 */ /* 0x000fc800078e0203 */
[----:B------:R-:W-:-:S07]  /*11650*/  IMAD.MOV.U32 R13, RZ, RZ, R3 ;  /* 0x000000ffff0d7224 */ /* 0x000fce00078e0003 */
[----:B------:R-:W-:Y:S05]  /*11660*/  WARPSYNC.COLLECTIVE R15, `(.L_x_368) ;  /* 0x000000000f087348 */ /* 0x000fea0003c00000 */
[----:B------:R0:W1:Y:S02]  /*11670*/  SHFL.UP P6, R14, R13, R12, R11 ;  /* 0x0400000c0d0e7389 */ /* 0x00006400000c000b */
[----:B01----:R-:W-:Y:S01]  /*11680*/  ENDCOLLECTIVE ;  /* 0x000000000000791b */ /* 0x003fe20003800000 */
.L_x_368:
[----:B------:R-:W-:Y:S01]  /*11690*/  IMAD.MOV.U32 R12, RZ, RZ, 0x10 ;  /* 0x00000010ff0c7424 */ /* 0x000fe200078e00ff */
[----:B------:R-:W-:-:S05]  /*116a0*/  SEL R14, R14, RZ, P4 ;  /* 0x000000ff0e0e7207 */ /* 0x000fca0002000000 */
[----:B------:R-:W-:-:S04]  /*116b0*/  IMAD.IADD R5, R3, 0x1, R14 ;  /* 0x0000000103057824 */ /* 0x000fc800078e020e */
[----:B------:R-:W-:-:S07]  /*116c0*/  IMAD.MOV.U32 R13, RZ, RZ, R5 ;  /* 0x000000ffff0d7224 */ /* 0x000fce00078e0005 */
[----:B------:R-:W-:Y:S05]  /*116d0*/  WARPSYNC.COLLECTIVE R15, `(.L_x_369) ;  /* 0x000000000f087348 */ /* 0x000fea0003c00000 */
[----:B------:R0:W1:Y:S02]  /*116e0*/  SHFL.UP P6, R14, R13, R12, R11 ;  /* 0x0400000c0d0e7389 */ /* 0x00006400000c000b */
[----:B01----:R-:W-:Y:S01]  /*116f0*/  ENDCOLLECTIVE ;  /* 0x000000000000791b */ /* 0x003fe20003800000 */
.L_x_369:
        /* <DEDUP_REMOVED lines=8> */
.L_x_370:
[----:B------:R-:W-:Y:S05]  /*11780*/  BRA `(.L_x_371) ;  /* 0xffffffd800307947 */ /* 0x000fea000383ffff */
.L_x_296:
[----:B------:R-:W-:Y:S01]  /*11790*/  BSSY B0, `(.L_x_372) ;  /* 0x0000006000007945 */ /* 0x000fe20003800000 */
[----:B------:R-:W-:Y:S01]  /*117a0*/  PLOP3.LUT P6, PT, P6, PT, PT, 0x8, 0x0 ;  /* 0x000000000000781c */ /* 0x000fe200037ce170 */
[----:B------:R-:W-:-:S12]  /*117b0*/  IMAD.MOV.U32 R15, RZ, RZ, -0x1 ;  /* 0xffffffffff0f7424 */ /* 0x000fd800078e00ff */
[----:B0-----:R-:W-:Y:S05]  /*117c0*/  WARPSYNC.COLLECTIVE R15, `(.L_x_373) ;  /* 0x000000000f087348 */ /* 0x001fea0003c00000 */
[----:B------:R-:W-:Y:S01]  /*117d0*/  VOTE.ANY R14, PT, P6 ;  /* 0x00000000000e7806 */ /* 0x000fe200030e0100 */
[----:B0-----:R-:W-:Y:S06]  /*117e0*/  ENDCOLLECTIVE ;  /* 0x000000000000791b */ /* 0x001fec0003800000 */
.L_x_373:
[----:B------:R-:W-:Y:S05]  /*117f0*/  BSYNC B0 ;  /* 0x0000000000007941 */ /* 0x000fea0003800000 */
.L_x_372:
[----:B------:R-:W-:Y:S02]  /*11800*/  IMAD.MOV.U32 R8, RZ, RZ, R14 ;  /* 0x000000ffff087224 */ /* 0x000fe400078e000e */
[----:B------:R-:W-:Y:S02]  /*11810*/  IMAD.MOV.U32 R13, RZ, RZ, R7 ;  /* 0x000000ffff0d7224 */ /* 0x000fe400078e0007 */
[----:B------:R-:W0:Y:S01]  /*11820*/  POPC R5, R8 ;  /* 0x0000000800057309 */ /* 0x000e220000000000 */
[----:B------:R-:W-:Y:S02]  /*11830*/  IMAD.MOV.U32 R11, RZ, RZ, 0x1f ;  /* 0x0000001fff0b7424 */ /* 0x000fe400078e00ff */
[----:B------:R-:W-:Y:S02]  /*11840*/  IMAD.MOV.U32 R15, RZ, RZ, -0x1 ;  /* 0xffffffffff0f7424 */ /* 0x000fe400078e00ff */
[----:B0-----:R-:W-:-:S07]  /*11850*/  IMAD.MOV.U32 R12, RZ, RZ, R5 ;  /* 0x000000ffff0c7224 */ /* 0x001fce00078e0005 */
[----:B------:R-:W-:Y:S05]  /*11860*/  WARPSYNC.COLLECTIVE R15, `(.L_x_374) ;  /* 0x000000000f087348 */ /* 0x000fea0003c00000 */
[----:B------:R0:W1:Y:S02]  /*11870*/  SHFL.IDX P6, R14, R13, R12, R11 ;  /* 0x0000000c0d0e7389 */ /* 0x00006400000c000b */
[----:B01----:R-:W-:Y:S01]  /*11880*/  ENDCOLLECTIVE ;  /* 0x000000000000791b */ /* 0x003fe20003800000 */
.L_x_374:
[----:B------:R-:W-:Y:S02]  /*11890*/  IMAD.MOV.U32 R13, RZ, RZ, R4 ;  /* 0x000000ffff0d7224 */ /* 0x000fe400078e0004 */
[----:B------:R-:W-:-:S07]  /*118a0*/  IMAD.MOV.U32 R7, RZ, RZ, R14 ;  /* 0x000000ffff077224 */ /* 0x000fce00078e000e */
[----:B------:R-:W-:Y:S05]  /*118b0*/  WARPSYNC.COLLECTIVE R15, `(.L_x_375) ;  /* 0x000000000f087348 */ /* 0x000fea0003c00000 */
[----:B------:R0:W1:Y:S02]  /*118c0*/  SHFL.IDX P6, R14, R13, R12, R11 ;  /* 0x0000000c0d0e7389 */ /* 0x00006400000c000b */
[----:B01----:R-:W-:Y:S01]  /*118d0*/  ENDCOLLECTIVE ;  /* 0x000000000000791b */ /* 0x003fe20003800000 */
.L_x_375:
[----:B------:R-:W-:Y:S01]  /*118e0*/  IMAD.MOV.U32 R4, RZ, RZ, R14 ;  /* 0x000000ffff047224 */ /* 0x000fe200078e000e */
[----:B------:R-:W-:Y:S06]  /*118f0*/  BRA `(.L_x_376) ;  /* 0xffffffd800107947 */ /* 0x000fec000383ffff */
.L_x_298:
[----:B------:R-:W-:Y:S01]  /*11900*/  BSSY B0, `(.L_x_377) ;  /* 0x0000007000007945 */ /* 0x000fe20003800000 */
[----:B------:R-:W-:Y:S02]  /*11910*/  IMAD.MOV.U32 R13, RZ, RZ, R3 ;  /* 0x000000ffff0d7224 */ /* 0x000fe400078e0003 */
[----:B------:R-:W-:Y:S02]  /*11920*/  IMAD.MOV.U32 R11, RZ, RZ, 0x1f ;  /* 0x0000001fff0b7424 */ /* 0x000fe400078e00ff */
[----:B------:R-:W-:-:S07]  /*11930*/  IMAD.MOV.U32 R15, RZ, RZ, -0x1 ;  /* 0xffffffffff0f7424 */ /* 0x000fce00078e00ff */
[----:B0123--:R-:W-:Y:S05]  /*11940*/  WARPSYNC.COLLECTIVE R15, `(.L_x_378) ;  /* 0x000000000f087348 */ /* 0x00ffea0003c00000 */
[----:B------:R4:W0:Y:S02]  /*11950*/  SHFL.IDX P6, R14, R13, R12, R11 ;  /* 0x0000000c0d0e7389 */ /* 0x00082400000c000b */
[----:B01234-:R-:W-:Y:S01]  /*11960*/  ENDCOLLECTIVE ;  /* 0x000000000000791b */ /* 0x01ffe20003800000 */
.L_x_378:
[----:B------:R-:W-:Y:S05]  /*11970*/  BSYNC B0 ;  /* 0x0000000000007941 */ /* 0x000fea0003800000 */
.L_x_377:
[----:B------:R-:W-:Y:S01]  /*11980*/  IMAD.MOV.U32 R24, RZ, RZ, R14 ;  /* 0x000000ffff187224 */ /* 0x000fe200078e000e */
[----:B------:R-:W-:Y:S06]  /*11990*/  BRA `(.L_x_297) ;  /* 0xffffffd800007947 */ /* 0x000fec000383ffff */
.L_x_302:
[----:B-1----:R1:W3:Y:S02]  /*119a0*/  SYNCS.PHASECHK.TRANS64.TRYWAIT P0, [R9+URZ+0x30820], R0 ;  /* 0x03082000090075a7 */ /* 0x0022e4000800017f */
[----:B---3--:R-:W-:Y:S05]  /*119b0*/  @!P0 NANOSLEEP.SYNCS 0x989680 ;  /* 0x009896800000895d */ /* 0x008fea0003900000 */
[----:B------:R-:W3:Y:S02]  /*119c0*/  @!P0 SYNCS.PHASECHK.TRANS64 P0, [R9+URZ+0x30820], R0 ;  /* 0x03082000090085a7 */ /* 0x000ee4000800007f */
[----:B---3--:R-:W-:Y:S05]  /*119d0*/  @!P0 BRA `(.L_x_302) ;  /* 0xfffffffc00f08947 */ /* 0x008fea000383ffff */
[----:B------:R-:W-:Y:S05]  /*119e0*/  BRA `(.L_x_379) ;  /* 0xffffffdc00587947 */ /* 0x000fea000383ffff */
.L_x_303:
[----:B------:R-:W3:Y:S01]  /*119f0*/  S2R R2, SR_TID.X ;  /* 0x0000000000027919 */ /* 0x000ee20000002100 */
[----:B------:R-:W-:Y:S01]  /*11a00*/  BSSY B0, `(.L_x_380) ;  /* 0x000000a000007945 */ /* 0x000fe20003800000 */
[----:B------:R-:W-:Y:S02]  /*11a10*/  IMAD.MOV.U32 R12, RZ, RZ, RZ ;  /* 0x000000ffff0c7224 */ /* 0x000fe400078e00ff */
[----:B------:R-:W-:Y:S02]  /*11a20*/  IMAD.MOV.U32 R11, RZ, RZ, 0x1f ;  /* 0x0000001fff0b7424 */ /* 0x000fe400078e00ff */
[----:B------:R-:W-:Y:S01]  /*11a30*/  IMAD.MOV.U32 R15, RZ, RZ, -0x1 ;  /* 0xffffffffff0f7424 */ /* 0x000fe200078e00ff */
[----:B---3--:R-:W-:-:S04]  /*11a40*/  SHF.R.U32.HI R2, RZ, 0x5, R2 ;  /* 0x00000005ff027819 */ /* 0x008fc80000011602 */
[----:B------:R-:W-:-:S05]  /*11a50*/  LOP3.LUT R2, R2, 0x3, RZ, 0xc0, !PT ;  /* 0x0000000302027812 */ /* 0x000fca00078ec0ff */
[----:B------:R-:W-:-:S07]  /*11a60*/  IMAD.MOV.U32 R13, RZ, RZ, R2 ;  /* 0x000000ffff0d7224 */ /* 0x000fce00078e0002 */
[----:B012---:R-:W-:Y:S05]  /*11a70*/  WARPSYNC.COLLECTIVE R15, `(.L_x_381) ;  /* 0x000000000f087348 */ /* 0x007fea0003c00000 */
[----:B------:R3:W4:Y:S02]  /*11a80*/  SHFL.IDX P6, R14, R13, R12, R11 ;  /* 0x0000000c0d0e7389 */ /* 0x00072400000c000b */
[----:B01234-:R-:W-:Y:S01]  /*11a90*/  ENDCOLLECTIVE ;  /* 0x000000000000791b */ /* 0x01ffe20003800000 */
.L_x_381:
[----:B------:R-:W-:Y:S05]  /*11aa0*/  BSYNC B0 ;  /* 0x0000000000007941 */ /* 0x000fea0003800000 */
.L_x_380:
[----:B------:R-:W-:Y:S05]  /*11ab0*/  BRA `(.L_x_382) ;  /* 0xffffffdc00407947 */ /* 0x000fea000383ffff */
.L_x_306:
[----:B------:R-:W-:Y:S01]  /*11ac0*/  BSSY B1, `(.L_x_383) ;  /* 0x0000006000017945 */ /* 0x000fe20003800000 */
[----:B------:R-:W-:-:S07]  /*11ad0*/  IMAD.MOV.U32 R15, RZ, RZ, -0x1 ;  /* 0xffffffffff0f7424 */ /* 0x000fce00078e00ff */
[----:B012---:R-:W-:Y:S05]  /*11ae0*/  WARPSYNC.COLLECTIVE R15, `(.L_x_384) ;  /* 0x000000000f0c7348 */ /* 0x007fea0003c00000 */
[----:B------:R-:W-:Y:S02]  /*11af0*/  ELECT P6, UR62, PT ;  /* 0x00000000003e782f */ /* 0x000fe400038c0000 */
[----:B------:R-:W-:Y:S01]  /*11b00*/  MOV R14, UR62 ;  /* 0x0000003e000e7c02 */ /* 0x000fe20008000f00 */
[----:B012---:R-:W-:Y:S10]  /*11b10*/  ENDCOLLECTIVE ;  /* 0x000000000000791b */ /* 0x007ff40003800000 */
.L_x_384:
[----:B------:R-:W-:Y:S05]  /*11b20*/  BSYNC B1 ;  /* 0x0000000000017941 */ /* 0x000fea0003800000 */
.L_x_383:
[----:B------:R-:W-:Y:S05]  /*11b30*/  BRA `(.L_x_385) ;  /* 0xffffffdc00387947 */ /* 0x000fea000383ffff */
.L_x_308:
[----:B-1----:R1:W3:Y:S02]  /*11b40*/  SYNCS.PHASECHK.TRANS64.TRYWAIT P0, [R7+URZ], R2 ;  /* 0x00000002070075a7 */ /* 0x0022e4000800017f */
[----:B---3--:R-:W-:Y:S05]  /*11b50*/  @!P0 NANOSLEEP.SYNCS 0x989680 ;  /* 0x009896800000895d */ /* 0x008fea0003900000 */
[----:B------:R-:W3:Y:S02]  /*11b60*/  @!P0 SYNCS.PHASECHK.TRANS64 P0, [R7+URZ], R2 ;  /* 0x00000002070085a7 */ /* 0x000ee4000800007f */
[----:B---3--:R-:W-:Y:S05]  /*11b70*/  @!P0 BRA `(.L_x_308) ;  /* 0xfffffffc00f08947 */ /* 0x008fea000383ffff */
[----:B------:R-:W-:Y:S05]  /*11b80*/  BRA `(.L_x_386) ;  /* 0xffffffdc006c7947 */ /* 0x000fea000383ffff */
.L_x_309:
[----:B---3--:R3:W4:Y:S02]  /*11b90*/  SYNCS.PHASECHK.TRANS64.TRYWAIT P0, [R3+URZ], R0 ;  /* 0x00000000030075a7 */ /* 0x008724000800017f */
[----:B----4-:R-:W-:Y:S05]  /*11ba0*/  @!P0 NANOSLEEP.SYNCS 0x989680 ;  /* 0x009896800000895d */ /* 0x010fea0003900000 */
[----:B------:R-:W4:Y:S02]  /*11bb0*/  @!P0 SYNCS.PHASECHK.TRANS64 P0, [R3+URZ], R0 ;  /* 0x00000000030085a7 */ /* 0x000f24000800007f */
[----:B----4-:R-:W-:Y:S05]  /*11bc0*/  @!P0 BRA `(.L_x_309) ;  /* 0xfffffffc00f08947 */ /* 0x010fea000383ffff */
[----:B------:R-:W-:Y:S05]  /*11bd0*/  BRA `(.L_x_387) ;  /* 0xffffffdc00607947 */ /* 0x000fea000383ffff */
.L_x_311:
[----:B---3--:R3:W4:Y:S02]  /*11be0*/  SYNCS.PHASECHK.TRANS64.TRYWAIT P0, [R5+URZ], R2 ;  /* 0x00000002050075a7 */ /* 0x008724000800017f */
[----:B----4-:R-:W-:Y:S05]  /*11bf0*/  @!P0 NANOSLEEP.SYNCS 0x989680 ;  /* 0x009896800000895d */ /* 0x010fea0003900000 */
[----:B------:R-:W4:Y:S02]  /*11c00*/  @!P0 SYNCS.PHASECHK.TRANS64 P0, [R5+URZ], R2 ;  /* 0x00000002050085a7 */ /* 0x000f24000800007f */
[----:B----4-:R-:W-:Y:S05]  /*11c10*/  @!P0 BRA `(.L_x_311) ;  /* 0xfffffffc00f08947 */ /* 0x010fea000383ffff */
[----:B------:R-:W-:Y:S05]  /*11c20*/  BRA `(.L_x_388) ;  /* 0xffffffdc00647947 */ /* 0x000fea000383ffff */
.L_x_389:
        /* <DEDUP_REMOVED lines=13> */
.L_x_2703:


//--------------------- .text._ZN7cutlass13device_kernelIN5flash11enable_sm90INS1_16FlashAttnFwdSm90INS1_25CollectiveMainloopFwdSm90ILi2EN4cute5tupleIJNS5_1CILi1EEES8_S8_EEENS6_IJNS7_ILi192EEESA_NS7_ILi64EEEEEELi64ENS_6half_tEfNS_4arch4Sm90ELb0ELb0ELb0ELb1ELb0ELb1ELb0ELb0ELb1ELb1ELb1ELb0EEENS1_21CollectiveEpilogueFwdINS6_IJSA_SB_SA_EEES9_SD_SF_Li384ELb1ELb1ELb1ELb0EEENS1_36VarlenDynamicPersistentTileSchedulerILi192ELi192ELi384ELi128ELb1ELb1ELb1ELb0ELb1ELb1EEEEEEEEEvNT_6ParamsE --------------------------
	.section	.text._ZN7cutlass13device_kernelIN5flash11enable_sm90INS1_16FlashAttnFwdSm90INS1_25CollectiveMainloopFwdSm90ILi2EN4cute5tupleIJNS5_1CILi1EEES8_S8_EEENS6_IJNS7_ILi192EEESA_NS7_ILi64EEEEEELi64ENS_6half_tEfNS_4arch4Sm90ELb0ELb0ELb0ELb1ELb0ELb1ELb0ELb0ELb1ELb1ELb1ELb0EEENS1_21CollectiveEpilogueFwdINS6_IJSA_SB_SA_EEES9_SD_SF_Li384ELb1ELb1ELb1ELb0EEENS1_36VarlenDynamicPersistentTileSchedulerILi192ELi192ELi384ELi128ELb1ELb1ELb1ELb0ELb1ELb1EEEEEEEEEvNT_6ParamsE,"ax",@progbits
	.align	128
.text._ZN7cutlass13device_kernelIN5flash11enable_sm90INS1_16FlashAttnFwdSm90INS1_25CollectiveMainloopFwdSm90ILi2EN4cute5tupleIJNS5_1CILi1EEES8_S8_EEENS6_IJNS7_ILi192EEESA_NS7_ILi64EEEEEELi64ENS_6half_tEfNS_4arch4Sm90ELb0ELb0ELb0ELb1ELb0ELb1ELb0ELb0ELb1ELb1ELb1ELb0EEENS1_21CollectiveEpilogueFwdINS6_IJSA_SB_SA_EEES9_SD_SF_Li384ELb1ELb1ELb1ELb0EEENS1_36VarlenDynamicPersistentTileSchedulerILi192ELi192ELi384ELi128ELb1ELb1ELb1ELb0ELb1ELb1EEEEEEEEEvNT_6ParamsE:
        .type           _ZN7cutlass13device_kernelIN5flash11enable_sm90INS1_16FlashAttnFwdSm90INS1_25CollectiveMainloopFwdSm90ILi2EN4cute5tupleIJNS5_1CILi1EEES8_S8_EEENS6_IJNS7_ILi192EEESA_NS7_ILi64EEEEEELi64ENS_6half_tEfNS_4arch4Sm90ELb0ELb0ELb0ELb1ELb0ELb1ELb0ELb0ELb1ELb1ELb1ELb0EEENS1_21CollectiveEpilogueFwdINS6_IJSA_SB_SA_EEES9_SD_SF_Li384ELb1ELb1ELb1ELb0EEENS1_36VarlenDynamicPersistentTileSchedulerILi192ELi192ELi384ELi128ELb1ELb1ELb1ELb0ELb1ELb1EEEEEEEEEvNT_6ParamsE,@function
        .size           _ZN7cutlass13device_kernelIN5flash11enable_sm90INS1_16FlashAttnFwdSm90INS1_25CollectiveMainloopFwdSm90ILi2EN4cute5tupleIJNS5_1CILi1EEES8_S8_EEENS6_IJNS7_ILi192EEESA_NS7_ILi64EEEEEELi64ENS_6half_tEfNS_4arch4Sm90ELb0ELb0ELb0ELb1ELb0ELb1ELb0ELb0ELb1ELb1ELb1ELb0EEENS1_21CollectiveEpilogueFwdINS6_IJSA_SB_SA_EEES9_SD_SF_Li384ELb1ELb1ELb1ELb0EEENS1_36VarlenDynamicPersistentTileSchedulerILi192ELi192ELi384ELi128ELb1ELb1ELb1ELb0ELb1ELb1EEEEEEEEEvNT_6ParamsE,(.L_x_2704 - _ZN7cutlass13device_kernelIN5flash11enable_sm90INS1_16FlashAttnFwdSm90INS1_25CollectiveMainloopFwdSm90ILi2EN4cute5tupleIJNS5_1CILi1EEES8_S8_EEENS6_IJNS7_ILi192EEESA_NS7_ILi64EEEEEELi64ENS_6half_tEfNS_4arch4Sm90ELb0ELb0ELb0ELb1ELb0ELb1ELb0ELb0ELb1ELb1ELb1ELb0EEENS1_21CollectiveEpilogueFwdINS6_IJSA_SB_SA_EEES9_SD_SF_Li384ELb1ELb1ELb1ELb0EEENS1_36VarlenDynamicPersistentTileSchedulerILi192ELi192ELi384ELi128ELb1ELb1ELb1ELb0ELb1ELb1EEEEEEEEEvNT_6ParamsE)
        .other          _ZN7cutlass13device_kernelIN5flash11enable_sm90INS1_16FlashAttnFwdSm90INS1_25CollectiveMainloopFwdSm90ILi2EN4cute5tupleIJNS5_1CILi1EEES8_S8_EEENS6_IJNS7_ILi192EEESA_NS7_ILi64EEEEEELi64ENS_6half_tEfNS_4arch4Sm90ELb0ELb0ELb0ELb1ELb0ELb1ELb0ELb0ELb1ELb1ELb1ELb0EEENS1_21CollectiveEpilogueFwdINS6_IJSA_SB_SA_EEES9_SD_SF_Li384ELb1ELb1ELb1ELb0EEENS1_36VarlenDynamicPersistentTileSchedulerILi192ELi192ELi384ELi128ELb1ELb1ELb1ELb0ELb1ELb1EEEEEEEEEvNT_6ParamsE,@"STO_CUDA_ENTRY STV_DEFAULT"
_ZN7cutlass13device_kernelIN5flash11enable_sm90INS1_16FlashAttnFwdSm90INS1_25CollectiveMainloopFwdSm90ILi2EN4cute5tupleIJNS5_1CILi1EEES8_S8_EEENS6_IJNS7_ILi192EEESA_NS7_ILi64EEEEEELi64ENS_6half_tEfNS_4arch4Sm90ELb0ELb0ELb0ELb1ELb0ELb1ELb0ELb0ELb1ELb1ELb1ELb0EEENS1_21CollectiveEpilogueFwdINS6_IJSA_SB_SA_EEES9_SD_SF_Li384ELb1ELb1ELb1ELb0EEENS1_36VarlenDynamicPersistentTileSchedulerILi192ELi192ELi384ELi128ELb1ELb1ELb1ELb0ELb1ELb1EEEEEEEEEvNT_6ParamsE:
        /* <DEDUP_REMOVED lines=12> */
[----:B------:R-:W-:Y:S02]  /*00c0*/  UIADD3 UR10, UP2, UR4, 0x570, URZ ;  /* 0x00000570040a7890 */ /* 0x000fe4000ff5e03f */
[----:B------:R-:W-:Y:S02]  /*00d0*/  UIADD3 UR4, UP3, UR4, 0x670, URZ ;  /* 0x0000067004047890 */ /* 0x000fe4000ff7e03f */
[----:B------:R-:W-:-:S02]  /*00e0*/  UIADD3.X UR7, URZ, UR5, URZ, UP0, !UPT ;  /* 0x000000053f077290 */ /* 0x000fc400087fe43f */
[----:B------:R-:W-:Y:S02]  /*00f0*/  UIADD3.X UR9, URZ, UR5, URZ, UP1, !UPT ;  /* 0x000000053f097290 */ /* 0x000fe40008ffe43f */
[----:B------:R-:W-:Y:S02]  /*0100*/  UIADD3.X UR11, URZ, UR5, URZ, UP2, !UPT ;  /* 0x000000053f0b7290 */ /* 0x000fe400097fe43f */
[----:B------:R-:W-:-:S03]  /*0110*/  UIADD3.X UR5, URZ, UR5, URZ, UP3, !UPT ;  /* 0x000000053f057290 */ /* 0x000fc60009ffe43f */
[----:B------:R0:W-:Y:S02]  /*0120*/  UTMACCTL.PF [UR6] ;  /* 0x00000000060079b9 */ /* 0x0001e40008040000 */
[----:B------:R0:W-:Y:S02]  /*0130*/  UTMACCTL.PF [UR8] ;  /* 0x00000000080079b9 */ /* 0x0001e40008040000 */
[----:B------:R0:W-:Y:S02]  /*0140*/  UTMACCTL.PF [UR10] ;  /* 0x000000000a0079b9 */ /* 0x0001e40008040000 */
[----:B------:R0:W-:Y:S02]  /*0150*/  UTMACCTL.PF [UR4] ;  /* 0x00000000040079b9 */ /* 0x0001e40008040000 */
[----:B0-----:R-:W-:Y:S01]  /*0160*/  NOP ;  /* 0x0000000000007918 */ /* 0x001fe20000000000 */
.L_x_391:
[----:B------:R-:W-:Y:S05]  /*0170*/  BSYNC B0 ;  /* 0x0000000000007941 */ /* 0x000fea0003800000 */
.L_x_390:
        /* <DEDUP_REMOVED lines=40> */
.L_x_392:
        /* <DEDUP_REMOVED lines=22> */
.L_x_393:
        /* <DEDUP_REMOVED lines=18> */
.L_x_394:
        /* <DEDUP_REMOVED lines=22> */
.L_x_395:
        /* <DEDUP_REMOVED lines=22> */
.L_x_396:
[----:B--2---:R-:W-:Y:S01]  /*0940*/  ISETP.NE.AND P0, PT, R2, RZ, PT ;  /* 0x000000ff0200720c */ /* 0x004fe20003f05270 */
[----:B------:R-:W-:Y:S01]  /*0950*/  IMAD.MOV.U32 R2, RZ, RZ, 0x1 ;  /* 0x00000001ff027424 */ /* 0x000fe200078e00ff */
[----:B------:R-:W-:Y:S01]  /*0960*/  NOP ;  /* 0x0000000000007918 */ /* 0x000fe20000000000 */
[----:B------:R-:W-:Y:S01]  /*0970*/  ULDC.64 UR56, c[0x0][0x208] ;  /* 0x0000820000387ab9 */ /* 0x000fe20000000a00 */
[----:B------:R-:W-:Y:S02]  /*0980*/  BSSY B9, `(.L_x_397) ;  /* 0x0001733000097945 */ /* 0x000fe40003800000 */
[----:B------:R-:W-:-:S05]  /*0990*/  SEL R2, R2, 0x2, !P0 ;  /* 0x0000000202027807 */ /* 0x000fca0004000000 */
[----:B------:R2:W-:Y:S01]  /*09a0*/  STL [R1+0x50], R2 ;  /* 0x0000500201007387 */ /* 0x0005e20000100800 */
[----:B01-34-:R-:W-:Y:S06]  /*09b0*/  BAR.SYNC.DEFER_BLOCKING 0x0 ;  /* 0x0000000000007b1d */ /* 0x01bfec0000010000 */
[----:B------:R-:W-:Y:S05]  /*09c0*/  @!P0 BRA `(.L_x_398) ;  /* 0x0000010400f08947 */ /* 0x000fea0003800000 */
.L_x_399:
[----:B------:R-:W-:-:S08]  /*09d0*/  NOP ;  /* 0x0000000000007918 */ /* 0x000fd00000000000 */
[----:B------:R-:W0:Y:S02]  /*09e0*/  USETMAXREG.TRY_ALLOC.CTAPOOL UP0, 0xa0 ;  /* 0x000000a0000079c8 */ /* 0x000e240008000600 */
[----:B0-----:R-:W-:-:S13]  /*09f0*/  PLOP3.LUT P0, PT, PT, PT, UP0, 0x80, 0x0 ;  /* 0x000000000000781c */ /* 0x001fda0003f0f008 */
[----:B------:R-:W-:Y:S05]  /*0a00*/  @!P0 BRA `(.L_x_399) ;  /* 0xfffffffc00f08947 */ /* 0x000fea000383ffff */
[----:B------:R-:W3:Y:S01]  /*0a10*/  LDL.LU R0, [R1] ;  /* 0x0000000001007983 */ /* 0x000ee20000300800 */
[----:B--2---:R-:W0:Y:S01]  /*0a20*/  S2R R2, SR_TID.X ;  /* 0x0000000000027919 */ /* 0x004e220000002100 */
[----:B------:R-:W1:Y:S01]  /*0a30*/  S2UR UR5, SR_CgaCtaId ;  /* 0x00000000000579c3 */ /* 0x000e620000008800 */
[----:B------:R-:W-:Y:S01]  /*0a40*/  UMOV UR4, 0x400 ;  /* 0x0000040000047882 */ /* 0x000fe20000000000 */
[----:B0-----:R-:W-:-:S06]  /*0a50*/  SHF.R.U32.HI R2, RZ, 0x7, R2 ;  /* 0x00000007ff027819 */ /* 0x001fcc0000011602 */
[----:B------:R-:W-:Y:S06]  /*0a60*/  BAR.ARV 0x8, 0x200 ;  /* 0x0208000000007b1d */ /* 0x000fec0000002000 */
[----:B------:R-:W-:-:S13]  /*0a70*/  ISETP.NE.AND P0, PT, R2, 0x1, PT ;  /* 0x000000010200780c */ /* 0x000fda0003f05270 */
[----:B------:R-:W-:Y:S08]  /*0a80*/  @!P0 BAR.ARV 0x9, 0x100 ;  /* 0x0244000000008b1d */ /* 0x000ff00000002000 */
[----:B------:R-:W-:Y:S01]  /*0a90*/  BAR.SYNC.DEFER_BLOCKING 0x5, 0x200 ;  /* 0x0148000000007b1d */ /* 0x000fe20000010000 */
[----:B-1----:R-:W-:-:S06]  /*0aa0*/  ULEA UR4, UR5, UR4, 0x18 ;  /* 0x0000000405047291 */ /* 0x002fcc000f8ec03f */
[----:B------:R-:W-:Y:S01]  /*0ab0*/  IMAD.U32 R2, RZ, RZ, UR4 ;  /* 0x00000004ff027e24 */ /* 0x000fe2000f8e00ff */
[----:B------:R-:W-:-:S04]  /*0ac0*/  ULDC UR4, c[0x0][0xc3c] ;  /* 0x00030f0000047ab9 */ /* 0x000fc80000000800 */
[----:B------:R-:W0:Y:S01]  /*0ad0*/  LDS.128 R32, [R2+0x308d0] ;  /* 0x0308d00002207984 */ /* 0x000e220000000c00 */
[----:B------:R-:W-:Y:S06]  /*0ae0*/  BAR.ARV 0x4, 0x200 ;  /* 0x0108000000007b1d */ /* 0x000fec0000002000 */
[----:B---3--:R-:W-:-:S04]  /*0af0*/  LOP3.LUT R0, R0, 0xffffffef, RZ, 0xc0, !PT ;  /* 0xffffffef00007812 */ /* 0x008fc800078ec0ff */
[----:B------:R-:W-:-:S05]  /*0b00*/  @P0 LOP3.LUT R0, R0, 0x10, RZ, 0xfc, !PT ;  /* 0x0000001000000812 */ /* 0x000fca00078efcff */
[----:B------:R1:W-:Y:S01]  /*0b10*/  STL [R1], R0 ;  /* 0x0000000001007387 */ /* 0x0003e20000100800 */
[----:B0-----:R-:W-:-:S13]  /*0b20*/  ISETP.GE.AND P0, PT, R35, UR4, PT ;  /* 0x0000000423007c0c */ /* 0x001fda000bf06270 */
[----:B-1----:R-:W-:Y:S05]  /*0b30*/  @P0 BRA `(.L_x_400) ;  /* 0x00000170005c0947 */ /* 0x002fea0003800000 */
[----:B------:R-:W2:Y:S01]  /*0b40*/  LDL.LU R14, [R1+0x50] ;  /* 0x00005000010e7983 */ /* 0x000ea20000300800 */
[----:B------:R-:W0:Y:S02]  /*0b50*/  S2R R0, SR_TID.X ;  /* 0x0000000000007919 */ /* 0x000e240000002100 */
[----:B0-----:R-:W-:-:S05]  /*0b60*/  VIADD R13, R0, 0xffffff80 ;  /* 0xffffff80000d7836 */ /* 0x001fca0000000000 */
[----:B------:R-:W-:-:S04]  /*0b70*/  SHF.R.S32.HI R0, RZ, 0x1f, R13 ;  /* 0x0000001fff007819 */ /* 0x000fc8000001140d */
[----:B------:R-:W-:-:S04]  /*0b80*/  LEA.HI R3, R0, R13, RZ, 0x7 ;  /* 0x0000000d00037211 */ /* 0x000fc800078f38ff */
[----:B------:R-:W-:Y:S02]  /*0b90*/  LOP3.LUT R5, R3, 0xffffff80, RZ, 0xc0, !PT ;  /* 0xffffff8003057812 */ /* 0x000fe400078ec0ff */
[----:B------:R-:W-:-:S03]  /*0ba0*/  LEA.HI R4, R0, R13, RZ, 0x4 ;  /* 0x0000000d00047211 */ /* 0x000fc600078f20ff */
[C---:B------:R-:W-:Y:S01]  /*0bb0*/  IMAD.IADD R12, R13.reuse, 0x1, -R5 ;  /* 0x000000010d0c7824 */ /* 0x040fe200078e0a05 */
[C---:B------:R-:W-:Y:S02]  /*0bc0*/  LOP3.LUT R5, R4.reuse, 0xfffffff0, RZ, 0xc0, !PT ;  /* 0xfffffff004057812 */ /* 0x040fe400078ec0ff */
[----:B------:R-:W-:Y:S02]  /*0bd0*/  SHF.R.S32.HI R7, RZ, 0x4, R4 ;  /* 0x00000004ff077819 */ /* 0x000fe40000011404 */
[----:B------:R-:W-:Y:S01]  /*0be0*/  SHF.R.S32.HI R9, RZ, 0x1f, R12 ;  /* 0x0000001fff097819 */ /* 0x000fe2000001140c */
[----:B------:R-:W-:Y:S01]  /*0bf0*/  IMAD.IADD R5, R13, 0x1, -R5 ;  /* 0x000000010d057824 */ /* 0x000fe200078e0a05 */
[----:B------:R-:W-:Y:S02]  /*0c00*/  LEA.HI R6, R4, R7, RZ, 0x1 ;  /* 0x0000000704067211 */ /* 0x000fe400078f08ff */
[----:B------:R-:W-:Y:S02]  /*0c10*/  LEA.HI R8, R9, R12, RZ, 0x2 ;  /* 0x0000000c09087211 */ /* 0x000fe400078f10ff */
[----:B------:R-:W-:-:S02]  /*0c20*/  SHF.R.S32.HI R4, RZ, 0x1f, R5 ;  /* 0x0000001fff047819 */ /* 0x000fc40000011405 */
[--C-:B------:R-:W-:Y:S02]  /*0c30*/  SHF.R.S32.HI R10, RZ, 0x2, R8.reuse ;  /* 0x00000002ff0a7819 */ /* 0x100fe40000011408 */
[----:B------:R-:W-:Y:S02]  /*0c40*/  SHF.R.S32.HI R11, RZ, 0x1f, R8 ;  /* 0x0000001fff0b7819 */ /* 0x000fe40000011408 */
[----:B------:R-:W-:Y:S02]  /*0c50*/  LOP3.LUT R6, R6, 0x1ffffffe, RZ, 0xc0, !PT ;  /* 0x1ffffffe06067812 */ /* 0x000fe400078ec0ff */
[----:B------:R-:W-:Y:S02]  /*0c60*/  LEA.HI R4, R4, R5, RZ, 0x3 ;  /* 0x0000000504047211 */ /* 0x000fe400078f18ff */
[----:B------:R-:W-:Y:S02]  /*0c70*/  LEA.HI R11, R11, R10, RZ, 0x3 ;  /* 0x0000000a0b0b7211 */ /* 0x000fe400078f18ff */
[----:B------:R-:W-:-:S02]  /*0c80*/  IADD3 R7, R7, -R6, RZ ;  /* 0x8000000607077210 */ /* 0x000fc40007ffe0ff */
[----:B------:R-:W-:Y:S02]  /*0c90*/  LOP3.LUT R6, R4, 0xfffffff8, RZ, 0xc0, !PT ;  /* 0xfffffff804067812 */ /* 0x000fe400078ec0ff */
[----:B------:R-:W-:Y:S02]  /*0ca0*/  LOP3.LUT R11, R11, 0xfffffff8, RZ, 0xc0, !PT ;  /* 0xfffffff80b0b7812 */ /* 0x000fe400078ec0ff */
[----:B------:R-:W-:Y:S02]  /*0cb0*/  SHF.R.S32.HI R15, RZ, 0x7, R3 ;  /* 0x00000007ff0f7819 */ /* 0x000fe40000011403 */
[----:B------:R-:W-:Y:S02]  /*0cc0*/  LEA.HI R9, R9, R12, RZ, 0x5 ;  /* 0x0000000c09097211 */ /* 0x000fe400078f28ff */
[----:B------:R-:W-:Y:S01]  /*0cd0*/  LEA.HI R8, R0, R13, RZ, 0x5 ;  /* 0x0000000d00087211 */ /* 0x000fe200078f28ff */
[----:B------:R-:W-:Y:S01]  /*0ce0*/  IMAD.IADD R6, R5, 0x1, -R6 ;  /* 0x0000000105067824 */ /* 0x000fe200078e0a06 */
[----:B------:R-:W-:Y:S01]  /*0cf0*/  SHF.R.S32.HI R9, RZ, 0x5, R9 ;  /* 0x00000005ff097819 */ /* 0x000fe20000011409 */
[----:B------:R-:W-:Y:S01]  /*0d00*/  IMAD.IADD R12, R10, 0x1, -R11 ;  /* 0x000000010a0c7824 */ /* 0x000fe200078e0a0b */
[----:B------:R-:W-:Y:S01]  /*0d10*/  SHF.R.S32.HI R16, RZ, 0x5, R8 ;  /* 0x00000005ff107819 */ /* 0x000fe20000011408 */
[----:B------:R-:W-:-:S04]  /*0d20*/  IMAD.HI R10, R15, 0x55555556, RZ ;  /* 0x555555560f0a7827 */ /* 0x000fc800078e02ff */
[----:B------:R-:W-:Y:S01]  /*0d30*/  IMAD.SHL.U32 R3, R6, 0x40, RZ ;  /* 0x0000004006037824 */ /* 0x000fe200078e00ff */
[----:B------:R-:W-:Y:S01]  /*0d40*/  LEA.HI R11, R10, R10, RZ, 0x1 ;  /* 0x0000000a0a0b7211 */ /* 0x000fe200078f08ff */
[----:B------:R-:W-:Y:S02]  /*0d50*/  IMAD R12, R9, 0x10, R12 ;  /* 0x00000010090c7824 */ /* 0x000fe400078e020c */
[----:B------:R-:W-:Y:S01]  /*0d60*/  IMAD.SHL.U32 R9, R16, 0x400, RZ ;  /* 0x0000040010097824 */ /* 0x000fe200078e00ff */
[----:B------:R-:W-:Y:S01]  /*0d70*/  LOP3.LUT R3, R3, 0x1c0, RZ, 0xc0, !PT ;  /* 0x000001c003037812 */ /* 0x000fe200078ec0ff */
[----:B------:R-:W-:Y:S01]  /*0d80*/  IMAD.SHL.U32 R8, R7, 0x8, RZ ;  /* 0x0000000807087824 */ /* 0x000fe200078e00ff */
[----:B------:R-:W-:Y:S01]  /*0d90*/  LEA.HI R0, R0, R13, RZ, 0x2 ;  /* 0x0000000d00007211 */ /* 0x000fe200078f10ff */
[----:B------:R-:W-:Y:S01]  /*0da0*/  IMAD R5, R5, 0x40, R9 ;  /* 0x0000004005057824 */ /* 0x000fe200078e0209 */
[----:B------:R-:W-:Y:S01]  /*0db0*/  SHF.R.U32.HI R10, RZ, 0x3, R3 ;  /* 0x00000003ff0a7819 */ /* 0x000fe20000011603 */
[----:B------:R-:W-:Y:S01]  /*0dc0*/  IMAD R11, R11, -0x3, R15 ;  /* 0xfffffffd0b0b7824 */ /* 0x000fe200078e020f */
[----:B------:R-:W-:-:S02]  /*0dd0*/  LOP3.LUT R7, R3, 0x8, R8, 0xf8, !PT ;  /* 0x0000000803077812 */ /* 0x000fc400078ef808 */
[----:B------:R-:W-:Y:S01]  /*0de0*/  SHF.L.U32 R4, R4, 0x6, RZ ;  /* 0x0000000604047819 */ /* 0x000fe200000006ff */
[----:B------:R-:W-:Y:S01]  /*0df0*/  IMAD.IADD R5, R8, 0x1, R5 ;  /* 0x0000000108057824 */ /* 0x000fe200078e0205 */
[----:B------:R-:W-:Y:S01]  /*0e00*/  SHF.R.S32.HI R18, RZ, 0x2, R0 ;  /* 0x00000002ff127819 */ /* 0x000fe20000011400 */
[----:B------:R-:W-:Y:S01]  /*0e10*/  IMAD R3, R11, 0x40, R12 ;  /* 0x000000400b037824 */ /* 0x000fe200078e020c */
[----:B------:R-:W-:Y:S02]  /*0e20*/  LOP3.LUT R7, R7, R10, RZ, 0x3c, !PT ;  /* 0x0000000a07077212 */ /* 0x000fe400078e3cff */
[----:B------:R-:W-:Y:S02]  /*0e30*/  LOP3.LUT R4, R4, 0x7ffffe00, RZ, 0xc0, !PT ;  /* 0x7ffffe0004047812 */ /* 0x000fe400078ec0ff */
[----:B------:R-:W-:Y:S01]  /*0e40*/  IADD3 R8, R18, 0x60, RZ ;  /* 0x0000006012087810 */ /* 0x000fe20007ffe0ff */
[----:B------:R0:W-:Y:S01]  /*0e50*/  STL [R1+0x78], R5 ;  /* 0x0000780501007387 */ /* 0x0001e20000100800 */
[----:B------:R-:W-:-:S02]  /*0e60*/  IADD3 R7, R7, R4, R9 ;  /* 0x0000000407077210 */ /* 0x000fc40007ffe009 */
[----:B------:R-:W-:Y:S01]  /*0e70*/  SHF.R.S32.HI R4, RZ, 0x1f, R8 ;  /* 0x0000001fff047819 */ /* 0x000fe20000011408 */
[----:B------:R1:W-:Y:S03]  /*0e80*/  STL [R1+0x74], R3 ;  /* 0x0000740301007387 */ /* 0x0003e60000100800 */
[----:B------:R-:W-:Y:S02]  /*0e90*/  LEA.HI R4, R4, R8, RZ, 0x3 ;  /* 0x0000000804047211 */ /* 0x000fe400078f18ff */
[----:B0-----:R-:W-:Y:S02]  /*0ea0*/  SHF.R.S32.HI R5, RZ, 0x1f, R0 ;  /* 0x0000001fff057819 */ /* 0x001fe40000011400 */
[----:B-1----:R-:W-:Y:S01]  /*0eb0*/  LOP3.LUT R3, R0, 0xfffffffc, RZ, 0xc0, !PT ;  /* 0xfffffffc00037812 */ /* 0x002fe200078ec0ff */
[----:B------:R-:W-:Y:S01]  /*0ec0*/  IMAD.SHL.U32 R0, R8, 0x40, RZ ;  /* 0x0000004008007824 */ /* 0x000fe200078e00ff */
[----:B------:R-:W-:-:S03]  /*0ed0*/  LEA.HI R5, R5, R18, RZ, 0x3 ;  /* 0x0000001205057211 */ /* 0x000fc600078f18ff */
[----:B------:R-:W-:Y:S01]  /*0ee0*/  IMAD.IADD R3, R13, 0x1, -R3 ;  /* 0x000000010d037824 */ /* 0x000fe200078e0a03 */
[----:B------:R-:W-:Y:S01]  /*0ef0*/  R2P PR, R6, 0x6 ;  /* 0x0000000606007804 */ /* 0x000fe20000000000 */
[----:B------:R-:W-:Y:S01]  /*0f00*/  IMAD.SHL.U32 R4, R4, 0x40, RZ ;  /* 0x0000004004047824 */ /* 0x000fe200078e00ff */
[----:B------:R-:W-:Y:S01]  /*0f10*/  LOP3.LUT R0, R0, 0x1c0, RZ, 0xc0, !PT ;  /* 0x000001c000007812 */ /* 0x000fe200078ec0ff */
[----:B------:R-:W-:Y:S01]  /*0f20*/  IMAD.SHL.U32 R16, R3, 0x8, RZ ;  /* 0x0000000803107824 */ /* 0x000fe200078e00ff */
[----:B------:R-:W-:Y:S01]  /*0f30*/  LOP3.LUT R5, R5, 0xfffffff8, RZ, 0xc0, !PT ;  /* 0xfffffff805057812 */ /* 0x000fe200078ec0ff */
[----:B------:R-:W-:Y:S01]  /*0f40*/  IMAD R157, R7, 0x2, R2 ;  /* 0x00000002079d7824 */ /* 0x000fe200078e0202 */
[----:B------:R-:W-:Y:S01]  /*0f50*/  SHF.R.U32.HI R8, RZ, 0x3, R0 ;  /* 0x00000003ff087819 */ /* 0x000fe20000011600 */
[----:B------:R-:W-:Y:S01]  /*0f60*/  IMAD.SHL.U32 R22, R3, 0x4, RZ ;  /* 0x0000000403167824 */ /* 0x000fe200078e00ff */
[----:B------:R-:W-:Y:S01]  /*0f70*/  LOP3.LUT R3, R0, 0x38, R16, 0xf8, !PT ;  /* 0x0000003800037812 */ /* 0x000fe200078ef810 */
[----:B------:R-:W-:Y:S01]  /*0f80*/  IMAD.MOV.U32 R6, RZ, RZ, 0x40 ;  /* 0x00000040ff067424 */ /* 0x000fe200078e00ff */
[----:B------:R-:W-:-:S02]  /*0f90*/  LOP3.LUT R4, R4, 0xfffffe00, RZ, 0xc0, !PT ;  /* 0xfffffe0004047812 */ /* 0x000fc400078ec0ff */
[----:B------:R-:W-:Y:S01]  /*0fa0*/  SHF.R.S32.HI R9, RZ, 0x1f, R18 ;  /* 0x0000001fff097819 */ /* 0x000fe20000011412 */
[----:B------:R-:W-:Y:S01]  /*0fb0*/  IMAD.IADD R9, R18, 0x1, -R5 ;  /* 0x0000000112097824 */ /* 0x000fe200078e0a05 */
[C---:B------:R-:W-:Y:S02]  /*0fc0*/  IADD3 R0, R157.reuse, 0x1e800, RZ ;  /* 0x0001e8009d007810 */ /* 0x040fe40007ffe0ff */
[----:B------:R-:W-:Y:S02]  /*0fd0*/  LOP3.LUT R5, R4, R3, R8, 0xf6, !PT ;  /* 0x0000000304057212 */ /* 0x000fe400078ef608 */
[----:B------:R-:W-:Y:S01]  /*0fe0*/  SEL R3, R6, 0xffffffc0, !P2 ;  /* 0xffffffc006037807 */ /* 0x000fe20005000000 */
[----:B------:R-:W-:Y:S01]  /*0ff0*/  STL [R1+0x64], RZ ;  /* 0x000064ff01007387 */ /* 0x000fe20000100800 */
[----:B------:R-:W-:Y:S02]  /*1000*/  VIADD R7, R157, 0x1e820 ;  /* 0x0001e8209d077836 */ /* 0x000fe40000000000 */
[C---:B------:R-:W-:Y:S01]  /*1010*/  @P1 VIADD R7, R0.reuse, 0xffffffe0 ;  /* 0xffffffe000071836 */ /* 0x040fe20000000000 */
[----:B------:R0:W-:Y:S01]  /*1020*/  STL [R1+0x48], R4 ;  /* 0x0000480401007387 */ /* 0x0001e20000100800 */
[----:B------:R-:W-:-:S03]  /*1030*/  IMAD.IADD R0, R0, 0x1, R3 ;  /* 0x0000000100007824 */ /* 0x000fc600078e0203 */
[----:B------:R-:W-:Y:S01]  /*1040*/  STL [R1+0x34], R9 ;  /* 0x0000340901007387 */ /* 0x000fe20000100800 */
[----:B0-----:R-:W-:-:S03]  /*1050*/  IMAD R4, R5, 0x2, R2 ;  /* 0x0000000205047824 */ /* 0x001fc600078e0202 */
[----:B------:R-:W-:Y:S04]  /*1060*/  STL [R1+0x4c], R7 ;  /* 0x00004c0701007387 */ /* 0x000fe80000100800 */
[----:B------:R0:W-:Y:S04]  /*1070*/  STL [R1+0x70], R4 ;  /* 0x0000700401007387 */ /* 0x0001e80000100800 */
[----:B------:R1:W-:Y:S01]  /*1080*/  STL [R1+0x8], R0 ;  /* 0x0000080001007387 */ /* 0x0003e20000100800 */
[----:B0-----:R-:W-:Y:S01]  /*1090*/  IADD3 R4, R3, R7, RZ ;  /* 0x0000000703047210 */ /* 0x001fe20007ffe0ff */
[----:B------:R-:W-:-:S02]  /*10a0*/  VIADD R3, R7, 0x6000 ;  /* 0x0000600007037836 */ /* 0x000fc40000000000 */
[----:B-1----:R-:W-:Y:S02]  /*10b0*/  VIADD R0, R7, 0xc000 ;  /* 0x0000c00007007836 */ /* 0x002fe40000000000 */
[----:B------:R0:W-:Y:S04]  /*10c0*/  STL [R1+0x4], R4 ;  /* 0x0000040401007387 */ /* 0x0001e80000100800 */
[----:B------:R0:W-:Y:S04]  /*10d0*/  STL [R1+0x50], R0 ;  /* 0x0000500001007387 */ /* 0x0001e80000100800 */
[----:B------:R0:W-:Y:S01]  /*10e0*/  STL [R1+0x54], R3 ;  /* 0x0000540301007387 */ /* 0x0001e20000100800 */
[----:B------:R-:W-:Y:S01]  /*10f0*/  IMAD.MOV.U32 R19, RZ, RZ, RZ ;  /* 0x000000ffff137224 */ /* 0x000fe200078e00ff */
[----:B------:R-:W-:Y:S01]  /*1100*/  CS2R R152, SRZ ;  /* 0x0000000000987805 */ /* 0x000fe2000001ff00 */
[----:B------:R-:W-:-:S02]  /*1110*/  IMAD.MOV.U32 R156, RZ, RZ, RZ ;  /* 0x000000ffff9c7224 */ /* 0x000fc400078e00ff */
[----:B------:R-:W-:Y:S01]  /*1120*/  VIADD R154, R22, 0x10 ;  /* 0x00000010169a7836 */ /* 0x000fe20000000000 */
[----:B0-2---:R-:W-:-:S07]  /*1130*/  LOP3.LUT R155, R14, 0x1, RZ, 0xfc, !PT ;  /* 0x000000010e9b7812 */ /* 0x005fce00078efcff */
.L_x_530:
[----:B01-3--:R-:W0:Y:S02]  /*1140*/  LDC.64 R4, c[0x0][0xc88] ;  /* 0x00032200ff047b82 */ /* 0x00be240000000a00 */
[----:B0-----:R-:W-:-:S05]  /*1150*/  IMAD.WIDE R4, R35, 0x4, R4 ;  /* 0x0000000423047825 */ /* 0x001fca00078e0204 */
[----:B--2-4-:R-:W2:Y:S01]  /*1160*/  LDG.E R38, desc[UR56][R4.64] ;  /* 0x0000003804267981 */ /* 0x014ea2000c1e1900 */
[----:B------:R-:W-:Y:S05]  /*1170*/  YIELD ;  /* 0x0000000000007946 */ /* 0x000fea0003800000 */
[----:B------:R-:W-:Y:S01]  /*1180*/  ULDC.64 UR4, c[0x0][0xa28] ;  /* 0x00028a0000047ab9 */ /* 0x000fe20000000a00 */
[----:B------:R-:W-:Y:S01]  /*1190*/  ULDC.64 UR8, c[0x0][0xa18] ;  /* 0x0002860000087ab9 */ /* 0x000fe20000000a00 */
[----:B------:R-:W-:Y:S01]  /*11a0*/  ISETP.NE.U32.AND P1, PT, RZ, UR4, PT ;  /* 0x00000004ff007c0c */ /* 0x000fe2000bf25070 */
[----:B------:R-:W-:Y:S01]  /*11b0*/  ULDC.64 UR6, c[0x0][0xa08] ;  /* 0x0002820000067ab9 */ /* 0x000fe20000000a00 */
[----:B------:R-:W-:Y:S01]  /*11c0*/  IMAD.MOV.U32 R11, RZ, RZ, RZ ;  /* 0x000000ffff0b7224 */ /* 0x000fe200078e00ff */
[----:B------:R-:W-:Y:S01]  /*11d0*/  ISETP.NE.U32.AND P0, PT, RZ, UR6, PT ;  /* 0x00000006ff007c0c */ /* 0x000fe2000bf05070 */
[----:B------:R-:W-:Y:S01]  /*11e0*/  IMAD.MOV.U32 R35, RZ, RZ, RZ ;  /* 0x000000ffff237224 */ /* 0x000fe200078e00ff */
[----:B------:R-:W-:-:S02]  /*11f0*/  ISETP.NE.AND.EX P1, PT, RZ, UR5, PT, P1 ;  /* 0x00000005ff007c0c */ /* 0x000fc4000bf25310 */
[----:B------:R-:W-:Y:S02]  /*1200*/  ISETP.NE.AND.EX P0, PT, RZ, UR7, PT, P0 ;  /* 0x00000007ff007c0c */ /* 0x000fe4000bf05300 */
[----:B--2---:R-:W-:Y:S01]  /*1210*/  SHF.R.S32.HI R0, RZ, 0x1f, R38 ;  /* 0x0000001fff007819 */ /* 0x004fe20000011426 */
[----:B------:R-:W-:-:S08]  /*1220*/  IMAD.SHL.U32 R36, R38, 0x4, RZ ;  /* 0x0000000426247824 */ /* 0x000fd000078e00ff */
[C---:B------:R-:W-:Y:S01]  /*1230*/  @P1 LEA R6, P2, R38.reuse, UR4, 0x2 ;  /* 0x0000000426061c11 */ /* 0x040fe2000f8410ff */
[----:B------:R0:W-:Y:S01]  /*1240*/  STL [R1+0x5c], R38 ;  /* 0x00005c2601007387 */ /* 0x0001e20000100800 */
[C-C-:B------:R-:W-:Y:S02]  /*1250*/  SHF.L.U64.HI R37, R38.reuse, 0x2, R0.reuse ;  /* 0x0000000226257819 */ /* 0x140fe40000010200 */
[----:B------:R-:W-:Y:S02]  /*1260*/  @P1 LEA.HI.X R7, R38, UR5, R0, 0x2, P2 ;  /* 0x0000000526071c11 */ /* 0x000fe400090f1400 */
[----:B------:R-:W-:Y:S01]  /*1270*/  ISETP.NE.U32.AND P2, PT, RZ, UR8, PT ;  /* 0x00000008ff007c0c */ /* 0x000fe2000bf45070 */
[----:B------:R-:W-:Y:S01]  /*1280*/  ULDC UR4, c[0x0][0x288] ;  /* 0x0000a20000047ab9 */ /* 0x000fe20000000800 */
[----:B------:R-:W-:Y:S01]  /*1290*/  IADD3 R8, P3, R36, UR6, RZ ;  /* 0x0000000624087c10 */ /* 0x000fe2000ff7e0ff */
[----:B------:R0:W5:Y:S01]  /*12a0*/  @P1 LDG.E R11, desc[UR56][R6.64] ;  /* 0x00000038060b1981 */ /* 0x000162000c1e1900 */
[----:B------:R-:W-:Y:S01]  /*12b0*/  ISETP.NE.AND.EX P2, PT, RZ, UR9, PT, P2 ;  /* 0x00000009ff007c0c */ /* 0x000fe2000bf45320 */
[----:B------:R-:W-:Y:S01]  /*12c0*/  IMAD.U32 R24, RZ, RZ, UR4 ;  /* 0x00000004ff187e24 */ /* 0x000fe2000f8e00ff */
[----:B------:R-:W-:Y:S01]  /*12d0*/  IADD3.X R9, R37, UR7, RZ, P3, !PT ;  /* 0x0000000725097c10 */ /* 0x000fe20009ffe4ff */
[----:B------:R-:W-:-:S04]  /*12e0*/  ULDC.64 UR4, c[0x0][0x418] ;  /* 0x0001060000047ab9 */ /* 0x000fc80000000a00 */
[----:B------:R0:W5:Y:S06]  /*12f0*/  @P0 LDG.E R35, desc[UR56][R8.64] ;  /* 0x0000003808230981 */ /* 0x00016c000c1e1900 */
[----:B------:R-:W-:-:S04]  /*1300*/  @P2 IADD3 R4, P1, R36, UR8, RZ ;  /* 0x0000000824042c10 */ /* 0x000fc8000ff3e0ff */
[----:B------:R-:W-:-:S05]  /*1310*/  @P2 IADD3.X R5, R37, UR9, RZ, P1, !PT ;  /* 0x0000000925052c10 */ /* 0x000fca0008ffe4ff */
[----:B------:R0:W5:Y:S01]  /*1320*/  @P2 LDG.E R24, desc[UR56][R4.64] ;  /* 0x0000003804182981 */ /* 0x000162000c1e1900 */
[----:B------:R-:W-:-:S03]  /*1330*/  UISETP.NE.U32.AND UP0, UPT, UR4, URZ, UPT ;  /* 0x0000003f0400728c */ /* 0x000fc6000bf05070 */
[----:B------:R-:W-:Y:S01]  /*1340*/  ULDC UR4, c[0x0][0x424] ;  /* 0x0001090000047ab9 */ /* 0x000fe20000000800 */
[----:B------:R-:W-:-:S03]  /*1350*/  UISETP.NE.AND.EX UP0, UPT, UR5, URZ, UPT, UP0 ;  /* 0x0000003f0500728c */ /* 0x000fc6000bf05300 */
[----:B------:R-:W-:Y:S01]  /*1360*/  ULDC UR5, c[0x0][0x2f0] ;  /* 0x0000bc0000057ab9 */ /* 0x000fe20000000800 */
[----:B------:R-:W-:-:S04]  /*1370*/  USEL UR4, UR4, 0x1, UP0 ;  /* 0x0000000104047887 */ /* 0x000fc80008000000 */
[----:B------:R-:W-:-:S03]  /*1380*/  UIMAD UR4, UR4, UR5, URZ ;  /* 0x00000005040472a4 */ /* 0x000fc6000f8e023f */
[----:B------:R-:W-:Y:S02]  /*1390*/  ULDC UR5, c[0x0][0x348] ;  /* 0x0000d20000057ab9 */ /* 0x000fe40000000800 */
[----:B------:R-:W-:Y:S01]  /*13a0*/  MOV R27, UR5 ;  /* 0x00000005001b7c02 */ /* 0x000fe20008000f00 */
[----:B------:R-:W-:Y:S01]  /*13b0*/  IMAD.U32 R32, RZ, RZ, UR4 ;  /* 0x00000004ff207e24 */ /* 0x000fe2000f8e00ff */
[----:B0-----:R-:W-:Y:S06]  /*13c0*/  @P2 BRA `(.L_x_401) ;  /* 0x0000000000242947 */ /* 0x001fec0003800000 */
[----:B------:R-:W-:Y:S02]  /*13d0*/  ULDC.64 UR4, c[0x0][0xa00] ;  /* 0x0002800000047ab9 */ /* 0x000fe40000000a00 */
[----:B------:R-:W-:-:S04]  /*13e0*/  ISETP.NE.U32.AND P1, PT, RZ, UR4, PT ;  /* 0x00000004ff007c0c */ /* 0x000fc8000bf25070 */
[----:B------:R-:W-:-:S13]  /*13f0*/  ISETP.NE.AND.EX P1, PT, RZ, UR5, PT, P1 ;  /* 0x00000005ff007c0c */ /* 0x000fda000bf25310 */
[----:B------:R-:W-:Y:S05]  /*1400*/  @!P1 BRA `(.L_x_401) ;  /* 0x0000000000149947 */ /* 0x000fea0003800000 */
[----:B------:R-:W0:Y:S02]  /*1410*/  LDC.64 R4, c[0x0][0xa00] ;  /* 0x00028000ff047b82 */ /* 0x000e240000000a00 */
[----:B0-----:R-:W-:-:S05]  /*1420*/  IMAD.WIDE R4, R38, 0x4, R4 ;  /* 0x0000000426047825 */ /* 0x001fca00078e0204 */
[----:B-----5:R-:W2:Y:S04]  /*1430*/  LDG.E R24, desc[UR56][R4.64] ;  /* 0x0000003804187981 */ /* 0x020ea8000c1e1900 */
[----:B------:R-:W2:Y:S02]  /*1440*/  LDG.E R3, desc[UR56][R4.64+0x4] ;  /* 0x0000043804037981 */ /* 0x000ea4000c1e1900 */
[----:B--2---:R-:W-:-:S07]  /*1450*/  IMAD.IADD R24, R3, 0x1, -R24 ;  /* 0x0000000103187824 */ /* 0x004fce00078e0a18 */
.L_x_401:
[C---:B------:R-:W-:Y:S01]  /*1460*/  LOP3.LUT R42, R34.reuse, 0xffff, RZ, 0xc0, !PT ;  /* 0x0000ffff222a7812 */ /* 0x040fe200078ec0ff */
[----:B------:R-:W-:Y:S01]  /*1470*/  ULDC.64 UR4, c[0x0][0xa20] ;  /* 0x0002880000047ab9 */ /* 0x000fe20000000a00 */
[----:B------:R0:W-:Y:S01]  /*1480*/  STL [R1+0x68], R33 ;  /* 0x0000682101007387 */ /* 0x0001e20000100800 */
[----:B------:R-:W-:Y:S02]  /*1490*/  ISETP.NE.U32.AND P1, PT, RZ, UR4, PT ;  /* 0x00000004ff007c0c */ /* 0x000fe4000bf25070 */
[C---:B------:R-:W-:Y:S01]  /*14a0*/  LOP3.LUT R3, R34.reuse, 0xff000000, RZ, 0xc0, !PT ;  /* 0xff00000022037812 */ /* 0x040fe200078ec0ff */
[----:B------:R0:W-:Y:S01]  /*14b0*/  STL [R1+0x58], R42 ;  /* 0x0000582a01007387 */ /* 0x0001e20000100800 */
[----:B------:R-:W-:Y:S02]  /*14c0*/  ISETP.NE.AND.EX P1, PT, RZ, UR5, PT, P1 ;  /* 0x00000005ff007c0c */ /* 0x000fe4000bf25310 */
[----:B------:R-:W-:Y:S02]  /*14d0*/  LOP3.LUT R0, R34, 0xff0000, RZ, 0xc0, !PT ;  /* 0x00ff000022007812 */ /* 0x000fe400078ec0ff */
[----:B------:R-:W-:-:S04]  /*14e0*/  SHF.R.U32.HI R3, RZ, 0x8, R3 ;  /* 0x00000008ff037819 */ /* 0x000fc80000011603 */
[----:B------:R-:W-:-:S05]  /*14f0*/  LEA.HI R10, R0, R3, RZ, 0x10 ;  /* 0x00000003000a7211 */ /* 0x000fca00078f80ff */
[----:B0-----:R-:W-:Y:S05]  /*1500*/  @!P1 BRA `(.L_x_402) ;  /* 0x0000000000109947 */ /* 0x001fea0003800000 */
[----:B------:R-:W-:-:S04]  /*1510*/  IADD3 R4, P0, R36, UR4, RZ ;  /* 0x0000000424047c10 */ /* 0x000fc8000ff1e0ff */
[----:B------:R-:W-:-:S05]  /*1520*/  IADD3.X R5, R37, UR5, RZ, P0, !PT ;  /* 0x0000000525057c10 */ /* 0x000fca00087fe4ff */
[----:B------:R0:W5:Y:S01]  /*1530*/  LDG.E R32, desc[UR56][R4.64] ;  /* 0x0000003804207981 */ /* 0x000162000c1e1900 */
[----:B------:R-:W-:Y:S05]  /*1540*/  BRA `(.L_x_403) ;  /* 0x0000000000107947 */ /* 0x000fea0003800000 */
.L_x_402:
[----:B------:R-:W-:Y:S05]  /*1550*/  @!P0 BRA `(.L_x_403) ;  /* 0x00000000000c8947 */ /* 0x000fea0003800000 */
[----:B------:R-:W2:Y:S04]  /*1560*/  LDG.E R3, desc[UR56][R8.64] ;  /* 0x0000003808037981 */ /* 0x000ea8000c1e1900 */
[----:B------:R-:W2:Y:S02]  /*1570*/  LDG.E R32, desc[UR56][R8.64+0x4] ;  /* 0x0000043808207981 */ /* 0x000ea4000c1e1900 */
[----:B--2---:R-:W-:-:S07]  /*1580*/  IMAD.IADD R32, R32, 0x1, -R3 ;  /* 0x0000000120207824 */ /* 0x004fce00078e0a03 */
.L_x_403:
[----:B------:R-:W-:Y:S01]  /*1590*/  ULDC.64 UR4, c[0x0][0xa10] ;  /* 0x0002840000047ab9 */ /* 0x000fe20000000a00 */
[----:B------:R-:W2:Y:S01]  /*15a0*/  LDL.LU R34, [R1] ;  /* 0x0000000001227983 */ /* 0x000ea20000300800 */
[----:B------:R-:W-:-:S04]  /*15b0*/  ISETP.NE.U32.AND P0, PT, RZ, UR4, PT ;  /* 0x00000004ff007c0c */ /* 0x000fc8000bf05070 */
[----:B------:R-:W-:Y:S01]  /*15c0*/  ISETP.NE.AND.EX P0, PT, RZ, UR5, PT, P0 ;  /* 0x00000005ff007c0c */ /* 0x000fe2000bf05300 */
[----:B------:R-:W-:-:S12]  /*15d0*/  ULDC.64 UR4, c[0x0][0xa30] ;  /* 0x00028c0000047ab9 */ /* 0x000fd80000000a00 */
[----:B0-----:R-:W0:Y:S02]  /*15e0*/  @P0 LDC.64 R4, c[0x0][0xa10] ;  /* 0x00028400ff040b82 */ /* 0x001e240000000a00 */
[----:B0-----:R-:W-:-:S05]  /*15f0*/  @P0 IMAD.WIDE R4, R38, 0x4, R4 ;  /* 0x0000000426040825 */ /* 0x001fca00078e0204 */
[----:B------:R-:W3:Y:S04]  /*1600*/  @P0 LDG.E R0, desc[UR56][R4.64] ;  /* 0x0000003804000981 */ /* 0x000ee8000c1e1900 */
[----:B------:R-:W3:Y:S01]  /*1610*/  @P0 LDG.E R3, desc[UR56][R4.64+0x4] ;  /* 0x0000043804030981 */ /* 0x000ee2000c1e1900 */
[----:B------:R-:W-:Y:S01]  /*1620*/  ISETP.NE.U32.AND P1, PT, RZ, UR4, PT ;  /* 0x00000004ff007c0c */ /* 0x000fe2000bf25070 */
[----:B-----5:R-:W-:-:S03]  /*1630*/  IMAD.MOV.U32 R25, RZ, RZ, R32 ;  /* 0x000000ffff197224 */ /* 0x020fc600078e0020 */
[----:B------:R-:W-:-:S13]  /*1640*/  ISETP.NE.AND.EX P1, PT, RZ, UR5, PT, P1 ;  /* 0x00000005ff007c0c */ /* 0x000fda000bf25310 */
[----:B------:R-:W-:-:S04]  /*1650*/  @P1 IADD3 R6, P2, R36, UR4, RZ ;  /* 0x0000000424061c10 */ /* 0x000fc8000ff5e0ff */
[----:B------:R-:W-:-:S05]  /*1660*/  @P1 IADD3.X R7, R37, UR5, RZ, P2, !PT ;  /* 0x0000000525071c10 */ /* 0x000fca00097fe4ff */
[----:B------:R0:W5:Y:S01]  /*1670*/  @P1 LDG.E R25, desc[UR56][R6.64] ;  /* 0x0000003806191981 */ /* 0x000162000c1e1900 */
[----:B------:R-:W-:Y:S01]  /*1680*/  IMAD.IADD R12, R32, 0x1, -R11 ;  /* 0x00000001200c7824 */ /* 0x000fe200078e0a0b */
[----:B------:R-:W-:Y:S01]  /*1690*/  LOP3.LUT R13, R10, 0xff, RZ, 0xc0, !PT ;  /* 0x000000ff0a0d7812 */ /* 0x000fe200078ec0ff */
[----:B------:R-:W-:Y:S01]  /*16a0*/  BSSY B0, `(.L_x_404) ;  /* 0x000002d000007945 */ /* 0x000fe20003800000 */
[----:B------:R-:W-:-:S03]  /*16b0*/  SHF.R.U32.HI R8, RZ, 0x10, R10 ;  /* 0x00000010ff087819 */ /* 0x000fc6000001160a */
[----:B------:R0:W-:Y:S01]  /*16c0*/  STL [R1+0x6c], R13 ;  /* 0x00006c0d01007387 */ /* 0x0001e20000100800 */
[----:B--2---:R-:W-:Y:S01]  /*16d0*/  LOP3.LUT R34, R34, 0xfffffff7, RZ, 0xc0, !PT ;  /* 0xfffffff722227812 */ /* 0x004fe200078ec0ff */
[----:B---3--:R-:W-:-:S05]  /*16e0*/  @P0 IMAD.IADD R27, R3, 0x1, -R0 ;  /* 0x00000001031b0824 */ /* 0x008fca00078e0a00 */
[----:B------:R-:W-:-:S04]  /*16f0*/  IADD3 R120, R12, R27, RZ ;  /* 0x0000001b0c787210 */ /* 0x000fc80007ffe0ff */
[C---:B------:R-:W-:Y:S01]  /*1700*/  ISETP.GE.AND P3, PT, R120.reuse, 0x1, PT ;  /* 0x000000017800780c */ /* 0x040fe20003f66270 */
[----:B------:R-:W-:-:S04]  /*1710*/  VIADD R0, R120, 0xbf ;  /* 0x000000bf78007836 */ /* 0x000fc80000000000 */
[----:B------:R-:W-:-:S05]  /*1720*/  IMAD.HI R0, R0, 0x2aaaaaab, RZ ;  /* 0x2aaaaaab00007827 */ /* 0x000fca00078e02ff */
[----:B------:R-:W-:-:S03]  /*1730*/  SHF.R.U32.HI R3, RZ, 0x1f, R0 ;  /* 0x0000001fff037819 */ /* 0x000fc60000011600 */
[----:B------:R-:W-:Y:S02]  /*1740*/  @P3 LOP3.LUT R34, R34, 0x8, RZ, 0xfc, !PT ;  /* 0x0000000822223812 */ /* 0x000fe400078efcff */
[----:B------:R-:W-:Y:S01]  /*1750*/  LEA.HI.SX32 R26, R0, R3, 0x1b ;  /* 0x00000003001a7211 */ /* 0x000fe200078fdaff */
[----:B------:R-:W-:Y:S02]  /*1760*/  IMAD.MOV.U32 R3, RZ, RZ, RZ ;  /* 0x000000ffff037224 */ /* 0x000fe400078e00ff */
[----:B------:R0:W-:Y:S04]  /*1770*/  STL [R1], R34 ;  /* 0x0000002201007387 */ /* 0x0001e80000100800 */
[----:B------:R0:W-:Y:S01]  /*1780*/  STL [R1+0x60], R8 ;  /* 0x0000600801007387 */ /* 0x0001e20000100800 */
[----:B------:R-:W-:Y:S05]  /*1790*/  @!P3 BRA `(.L_x_405) ;  /* 0x000000000074b947 */ /* 0x000fea0003800000 */
[----:B------:R-:W-:Y:S01]  /*17a0*/  ISETP.NE.AND P0, PT, R8, RZ, PT ;  /* 0x000000ff0800720c */ /* 0x000fe20003f05270 */
[----:B------:R-:W-:-:S03]  /*17b0*/  ULDC UR4, c[0x0][0x9f0] ;  /* 0x00027c0000047ab9 */ /* 0x000fc60000000800 */
[----:B------:R-:W-:-:S04]  /*17c0*/  SEL R9, R8, UR4, P0 ;  /* 0x0000000408097c07 */ /* 0x000fc80008000000 */
[-C--:B0-----:R-:W-:Y:S02]  /*17d0*/  IABS R6, R9.reuse ;  /* 0x0000000900067213 */ /* 0x081fe40000000000 */
[----:B------:R-:W-:Y:S02]  /*17e0*/  IADD3 R0, R26, -0x1, R9 ;  /* 0xffffffff1a007810 */ /* 0x000fe40007ffe009 */
[----:B------:R-:W0:Y:S01]  /*17f0*/  I2F.RP R3, R6 ;  /* 0x0000000600037306 */ /* 0x000e220000209400 */
[-C--:B------:R-:W-:Y:S02]  /*1800*/  IABS R10, R9.reuse ;  /* 0x00000009000a7213 */ /* 0x080fe40000000000 */
[----:B------:R-:W-:Y:S02]  /*1810*/  IABS R8, R0 ;  /* 0x0000000000087213 */ /* 0x000fe40000000000 */
[----:B------:R-:W-:-:S04]  /*1820*/  LOP3.LUT R0, R0, R9, RZ, 0x3c, !PT ;  /* 0x0000000900007212 */ /* 0x000fc800078e3cff */
[----:B------:R-:W-:Y:S01]  /*1830*/  ISETP.GE.AND P2, PT, R0, RZ, PT ;  /* 0x000000ff0000720c */ /* 0x000fe20003f46270 */
[----:B0-----:R-:W0:Y:S02]  /*1840*/  MUFU.RCP R3, R3 ;  /* 0x0000000300037308 */ /* 0x001e240000001000 */
[----:B0-----:R-:W-:Y:S02]  /*1850*/  VIADD R4, R3, 0xffffffe ;  /* 0x0ffffffe03047836 */ /* 0x001fe40000000000 */
[----:B------:R-:W-:-:S04]  /*1860*/  IMAD.MOV R3, RZ, RZ, -R10 ;  /* 0x000000ffff037224 */ /* 0x000fc800078e0a0a */
[----:B------:R0:W1:Y:S02]  /*1870*/  F2I.FTZ.U32.TRUNC.NTZ R5, R4 ;  /* 0x0000000400057305 */ /* 0x000064000021f000 */
[----:B0-----:R-:W-:Y:S02]  /*1880*/  IMAD.MOV.U32 R4, RZ, RZ, RZ ;  /* 0x000000ffff047224 */ /* 0x001fe400078e00ff */
[----:B-1----:R-:W-:-:S04]  /*1890*/  IMAD.MOV R7, RZ, RZ, -R5 ;  /* 0x000000ffff077224 */ /* 0x002fc800078e0a05 */
[----:B------:R-:W-:-:S04]  /*18a0*/  IMAD R7, R7, R6, RZ ;  /* 0x0000000607077224 */ /* 0x000fc800078e02ff */
[----:B------:R-:W-:-:S06]  /*18b0*/  IMAD.HI.U32 R5, R5, R7, R4 ;  /* 0x0000000705057227 */ /* 0x000fcc00078e0004 */
[----:B------:R-:W-:-:S04]  /*18c0*/  IMAD.HI.U32 R5, R5, R8, RZ ;  /* 0x0000000805057227 */ /* 0x000fc800078e00ff */
[----:B------:R-:W-:-:S05]  /*18d0*/  IMAD R3, R5, R3, R8 ;  /* 0x0000000305037224 */ /* 0x000fca00078e0208 */
[----:B------:R-:W-:-:S13]  /*18e0*/  ISETP.GT.U32.AND P1, PT, R6, R3, PT ;  /* 0x000000030600720c */ /* 0x000fda0003f24070 */
[-C--:B------:R-:W-:Y:S01]  /*18f0*/  @!P1 IADD3 R3, R3, -R6.reuse, RZ ;  /* 0x8000000603039210 */ /* 0x080fe20007ffe0ff */
[----:B------:R-:W-:Y:S01]  /*1900*/  @!P1 VIADD R5, R5, 0x1 ;  /* 0x0000000105059836 */ /* 0x000fe20000000000 */
[----:B------:R-:W-:Y:S02]  /*1910*/  ISETP.NE.AND P1, PT, R9, RZ, PT ;  /* 0x000000ff0900720c */ /* 0x000fe40003f25270 */
[----:B------:R-:W-:-:S13]  /*1920*/  ISETP.GE.U32.AND P0, PT, R3, R6, PT ;  /* 0x000000060300720c */ /* 0x000fda0003f06070 */
[----:B------:R-:W-:-:S04]  /*1930*/  @P0 VIADD R5, R5, 0x1 ;  /* 0x0000000105050836 */ /* 0x000fc80000000000 */
[----:B------:R-:W-:-:S04]  /*1940*/  IMAD.MOV.U32 R3, RZ, RZ, R5 ;  /* 0x000000ffff037224 */ /* 0x000fc800078e0005 */
[----:B------:R-:W-:Y:S01]  /*1950*/  @!P2 IMAD.MOV R3, RZ, RZ, -R3 ;  /* 0x000000ffff03a224 */ /* 0x000fe200078e0a03 */
[----:B------:R-:W-:-:S07]  /*1960*/  @!P1 LOP3.LUT R3, RZ, R9, RZ, 0x33, !PT ;  /* 0x00000009ff039212 */ /* 0x000fce00078e33ff */
.L_x_405:
[----:B------:R-:W-:Y:S05]  /*1970*/  BSYNC B0 ;  /* 0x0000000000007941 */ /* 0x000fea0003800000 */
.L_x_404:
[----:B------:R-:W-:-:S05]  /*1980*/  IMAD R0, R13, R3, RZ ;  /* 0x000000030d007224 */ /* 0x000fca00078e02ff */
[C---:B------:R-:W-:Y:S01]  /*1990*/  VIADDMNMX R3, R0.reuse, R3, R26, PT ;  /* 0x0000000300037246 */ /* 0x040fe2000380011a */
[----:B------:R-:W-:-:S04]  /*19a0*/  IMAD R0, R0, 0xc0, -R12 ;  /* 0x000000c000007824 */ /* 0x000fc800078e0a0c */
[----:B------:R-:W-:Y:S01]  /*19b0*/  IMAD R4, R3, 0xc0, -R12 ;  /* 0x000000c003047824 */ /* 0x000fe200078e0a0c */
[----:B------:R-:W-:-:S04]  /*19c0*/  VIMNMX R0, RZ, R0, !PT ;  /* 0x00000000ff007248 */ /* 0x000fc80007fe0100 */
[----:B------:R-:W-:Y:S01]  /*19d0*/  VIMNMX R3, R4, R27, PT ;  /* 0x0000001b04037248 */ /* 0x000fe20003fe0100 */
[----:B------:R-:W-:-:S03]  /*19e0*/  IMAD.WIDE.U32 R30, R0, -0x55555555, RZ ;  /* 0xaaaaaaab001e7825 */ /* 0x000fc600078e00ff */
[----:B------:R-:W-:Y:S02]  /*19f0*/  ISETP.GT.AND P0, PT, R3, R0, PT ;  /* 0x000000000300720c */ /* 0x000fe40003f04270 */
[----:B------:R-:W-:-:S05]  /*1a00*/  SHF.R.U32.HI R30, RZ, 0x7, R31 ;  /* 0x00000007ff1e7819 */ /* 0x000fca000001161f */
[----:B------:R-:W-:-:S06]  /*1a10*/  IMAD.MOV.U32 R29, RZ, RZ, R30 ;  /* 0x000000ffff1d7224 */ /* 0x000fcc00078e001e */
[----:B------:R-:W-:-:S04]  /*1a20*/  @P0 VIADD R0, R3, 0xbf ;  /* 0x000000bf03000836 */ /* 0x000fc80000000000 */
[----:B------:R-:W-:-:S05]  /*1a30*/  @P0 IMAD.HI R0, R0, 0x2aaaaaab, RZ ;  /* 0x2aaaaaab00000827 */ /* 0x000fca00078e02ff */
[----:B------:R-:W-:-:S04]  /*1a40*/  @P0 SHF.R.U32.HI R3, RZ, 0x1f, R0 ;  /* 0x0000001fff030819 */ /* 0x000fc80000011600 */
[----:B------:R-:W-:Y:S02]  /*1a50*/  @P0 LEA.HI.SX32 R29, R0, R3, 0x1b ;  /* 0x00000003001d0211 */ /* 0x000fe400078fdaff */
[----:B------:R-:W-:Y:S02]  /*1a60*/  PLOP3.LUT P0, PT, PT, PT, PT, 0x80, 0x0 ;  /* 0x000000000000781c */ /* 0x000fe40003f0f070 */
[----:B------:R-:W-:-:S13]  /*1a70*/  ISETP.GT.AND P1, PT, R29, R30, PT ;  /* 0x0000001e1d00720c */ /* 0x000fda0003f24270 */
[----:B------:R-:W-:Y:S05]  /*1a80*/  @!P1 BRA `(.L_x_406) ;  /* 0x0000003c006c9947 */ /* 0x000fea0003800000 */
[----:B------:R-:W-:Y:S01]  /*1a90*/  IADD3 R0, R2, 0x12400, RZ ;  /* 0x0001240002007810 */ /* 0x000fe20007ffe0ff */
[----:B------:R-:W-:Y:S03]  /*1aa0*/  BSSY B6, `(.L_x_407) ;  /* 0x0000013000067945 */ /* 0x000fe60003800000 */
[----:B------:R-:W-:-:S13]  /*1ab0*/  LOP3.LUT P0, RZ, R0, 0x3ff, RZ, 0xc0, !PT ;  /* 0x000003ff00ff7812 */ /* 0x000fda000780c0ff */
[----:B------:R-:W-:Y:S05]  /*1ac0*/  @!P0 BRA `(.L_x_408) ;  /* 0x0000000000408947 */ /* 0x000fea0003800000 */
[----:B------:R-:W-:Y:S01]  /*1ad0*/  MOV R0, 0x0 ;  /* 0x0000000000007802 */ /* 0x000fe20000000f00 */
[----:B------:R-:W-:Y:S01]  /*1ae0*/  ULDC.64 UR4, c[0x4][0xa8] ;  /* 0x01002a0000047ab9 */ /* 0x000fe20000000a00 */
[----:B------:R-:W-:Y:S01]  /*1af0*/  ULDC.64 UR6, c[0x4][0x40] ;  /* 0x0100100000067ab9 */ /* 0x000fe20000000a00 */
[----:B------:R-:W-:Y:S01]  /*1b00*/  IMAD.U32 R4, RZ, RZ, UR4 ;  /* 0x00000004ff047e24 */ /* 0x000fe2000f8e00ff */
[----:B------:R1:W2:Y:S01]  /*1b10*/  LDC.64 R14, c[0x4][R0] ;  /* 0x01000000000e7b82 */ /* 0x0002a20000000a00 */
[----:B------:R-:W-:Y:S01]  /*1b20*/  IMAD.U32 R5, RZ, RZ, UR5 ;  /* 0x00000005ff057e24 */ /* 0x000fe2000f8e00ff */
[----:B------:R-:W-:Y:S01]  /*1b30*/  ULDC.64 UR4, c[0x4][0xb0] ;  /* 0x01002c0000047ab9 */ /* 0x000fe20000000a00 */
[----:B------:R-:W-:Y:S01]  /*1b40*/  IMAD.U32 R10, RZ, RZ, UR6 ;  /* 0x00000006ff0a7e24 */ /* 0x000fe2000f8e00ff */
[----:B0-----:R-:W-:Y:S01]  /*1b50*/  MOV R8, 0x70 ;  /* 0x0000007000087802 */ /* 0x001fe20000000f00 */
[----:B------:R-:W-:Y:S02]  /*1b60*/  IMAD.U32 R6, RZ, RZ, UR4 ;  /* 0x00000004ff067e24 */ /* 0x000fe4000f8e00ff */
[----:B------:R-:W-:-:S02]  /*1b70*/  IMAD.U32 R7, RZ, RZ, UR5 ;  /* 0x00000005ff077e24 */ /* 0x000fc4000f8e00ff */
[----:B------:R-:W-:Y:S02]  /*1b80*/  IMAD.U32 R11, RZ, RZ, UR7 ;  /* 0x00000007ff0b7e24 */ /* 0x000fe4000f8e00ff */
[----:B------:R-:W-:Y:S02]  /*1b90*/  IMAD.MOV.U32 R12, RZ, RZ, 0x1 ;  /* 0x00000001ff0c7424 */ /* 0x000fe400078e00ff */
[----:B-1----:R-:W-:-:S07]  /*1ba0*/  IMAD.MOV.U32 R13, RZ, RZ, RZ ;  /* 0x000000ffff0d7224 */ /* 0x002fce00078e00ff */
[----:B------:R-:W-:-:S07]  /*1bb0*/  LEPC R20, `(.L_x_408) ;  /* 0x000000001014794e */ /* 0x000fce0000000000 */
[----:B--2--5:R-:W-:Y:S05]  /*1bc0*/  CALL.ABS.NOINC R14 ;  /* 0x000000000e007343 */ /* 0x024fea0003c00000 */
.L_x_408:
[----:B------:R-:W-:Y:S05]  /*1bd0*/  BSYNC B6 ;  /* 0x0000000000067941 */ /* 0x000fea0003800000 */
.L_x_407:
[----:B------:R-:W-:Y:S01]  /*1be0*/  VIADD R28, R2, 0x400 ;  /* 0x00000400021c7836 */ /* 0x000fe20000000000 */
[----:B------:R-:W-:Y:S04]  /*1bf0*/  BSSY B6, `(.L_x_409) ;  /* 0x0000013000067945 */ /* 0x000fe80003800000 */
        /* <DEDUP_REMOVED lines=10> */
[----:B0-----:R-:W-:Y:S01]  /*1ca0*/  MOV R7, UR5 ;  /* 0x0000000500077c02 */ /* 0x001fe20008000f00 */
[----:B------:R-:W-:Y:S02]  /*1cb0*/  IMAD.U32 R6, RZ, RZ, UR4 ;  /* 0x00000004ff067e24 */ /* 0x000fe4000f8e00ff */
[----:B------:R-:W-:-:S02]  /*1cc0*/  IMAD.U32 R11, RZ, RZ, UR7 ;  /* 0x00000007ff0b7e24 */ /* 0x000fc4000f8e00ff */
[----:B------:R-:W-:Y:S02]  /*1cd0*/  IMAD.MOV.U32 R8, RZ, RZ, 0x70 ;  /* 0x00000070ff087424 */ /* 0x000fe400078e00ff */
[----:B------:R-:W-:Y:S02]  /*1ce0*/  IMAD.MOV.U32 R12, RZ, RZ, 0x1 ;  /* 0x00000001ff0c7424 */ /* 0x000fe400078e00ff */
[----:B-1----:R-:W-:-:S07]  /*1cf0*/  IMAD.MOV.U32 R13, RZ, RZ, RZ ;  /* 0x000000ffff0d7224 */ /* 0x002fce00078e00ff */
[----:B------:R-:W-:-:S07]  /*1d00*/  LEPC R20, `(.L_x_410) ;  /* 0x000000001014794e */ /* 0x000fce0000000000 */
[----:B--2--5:R-:W-:Y:S05]  /*1d10*/  CALL.ABS.NOINC R14 ;  /* 0x000000000e007343 */ /* 0x024fea0003c00000 */
.L_x_410:
[----:B------:R-:W-:Y:S05]  /*1d20*/  BSYNC B6 ;  /* 0x0000000000067941 */ /* 0x000fea0003800000 */
.L_x_409:
[----:B------:R-:W-:Y:S01]  /*1d30*/  ULDC.64 UR4, c[0x0][0x9f8] ;  /* 0x00027e0000047ab9 */ /* 0x000fe20000000a00 */
[----:B------:R-:W-:Y:S01]  /*1d40*/  IMAD.MOV.U32 R0, RZ, RZ, R38 ;  /* 0x000000ffff007224 */ /* 0x000fe200078e0026 */
[----:B------:R-:W-:Y:S01]  /*1d50*/  ISETP.NE.U32.AND P0, PT, RZ, UR4, PT ;  /* 0x00000004ff007c0c */ /* 0x000fe2000bf05070 */
[----:B------:R-:W2:Y:S01]  /*1d60*/  LDL R12, [R1+0x34] ;  /* 0x00003400010c7983 */ /* 0x000ea20000100800 */
[----:B------:R-:W0:Y:S02]  /*1d70*/  LDC.64 R58, c[0x0][0x300] ;  /* 0x0000c000ff3a7b82 */ /* 0x000e240000000a00 */
[----:B------:R-:W-:Y:S01]  /*1d80*/  ISETP.NE.AND.EX P0, PT, RZ, UR5, PT, P0 ;  /* 0x00000005ff007c0c */ /* 0x000fe2000bf05300 */
[----:B------:R-:W3:Y:S01]  /*1d90*/  LDL R14, [R1+0x48] ;  /* 0x00004800010e7983 */ /* 0x000ee20000100800 */
[----:B------:R-:W1:Y:S01]  /*1da0*/  S2R R31, SR_TID.X ;  /* 0x00000000001f7919 */ /* 0x000e620000002100 */
[----:B------:R-:W-:-:S03]  /*1db0*/  IADD3 R41, R35, R32, RZ ;  /* 0x0000002023297210 */ /* 0x000fc60007ffe0ff */
[----:B------:R-:W4:Y:S07]  /*1dc0*/  LDC R39, c[0x0][0x3f4] ;  /* 0x0000fd00ff277b82 */ /* 0x000f2e0000000800 */
[----:B------:R-:W-:Y:S01]  /*1dd0*/  @P0 IADD3 R4, P1, R36, UR4, RZ ;  /* 0x0000000424040c10 */ /* 0x000fe2000ff3e0ff */
[----:B------:R-:W4:Y:S03]  /*1de0*/  LDC.64 R20, c[0x0][0x3f8] ;  /* 0x0000fe00ff147b82 */ /* 0x000f260000000a00 */
[----:B------:R-:W-:Y:S01]  /*1df0*/  @P0 IADD3.X R5, R37, UR5, RZ, P1, !PT ;  /* 0x0000000525050c10 */ /* 0x000fe20008ffe4ff */
[----:B------:R-:W-:-:S04]  /*1e00*/  ULDC.64 UR4, c[0x0][0xa08] ;  /* 0x0002820000047ab9 */ /* 0x000fc80000000a00 */
[----:B------:R1:W3:Y:S01]  /*1e10*/  @P0 LDG.E R0, desc[UR56][R4.64] ;  /* 0x0000003804000981 */ /* 0x0002e2000c1e1900 */
[----:B------:R-:W-:Y:S01]  /*1e20*/  SHF.R.S32.HI R43, RZ, 0x1f, R41 ;  /* 0x0000001fff2b7819 */ /* 0x000fe20000011429 */
[-C--:B0-----:R-:W-:Y:S01]  /*1e30*/  IMAD.WIDE.U32 R6, R41, R58.reuse, RZ ;  /* 0x0000003a29067225 */ /* 0x081fe200078e00ff */
[----:B------:R-:W-:Y:S02]  /*1e40*/  ISETP.NE.U32.AND P0, PT, RZ, UR4, PT ;  /* 0x00000004ff007c0c */ /* 0x000fe4000bf05070 */
[----:B------:R-:W-:Y:S01]  /*1e50*/  SHF.R.S32.HI R40, RZ, 0x1f, R18 ;  /* 0x0000001fff287819 */ /* 0x000fe20000011412 */
[----:B------:R-:W-:Y:S01]  /*1e60*/  IMAD R8, R43, R58, RZ ;  /* 0x0000003a2b087224 */ /* 0x000fe200078e02ff */
[----:B------:R-:W-:Y:S01]  /*1e70*/  ISETP.NE.AND.EX P0, PT, RZ, UR5, PT, P0 ;  /* 0x00000005ff007c0c */ /* 0x000fe2000bf05300 */
[----:B------:R-:W-:Y:S01]  /*1e80*/  ULDC.64 UR4, c[0x0][0x308] ;  /* 0x0000c20000047ab9 */ /* 0x000fe20000000a00 */
[----:B------:R-:W-:Y:S01]  /*1e90*/  SHF.R.S32.HI R17, RZ, 0x1f, R16 ;  /* 0x0000001fff117819 */ /* 0x000fe20000011410 */
[----:B------:R-:W-:-:S04]  /*1ea0*/  IMAD R3, R41, R59, R8 ;  /* 0x0000003b29037224 */ /* 0x000fc800078e0208 */
[----:B------:R-:W-:Y:S01]  /*1eb0*/  IMAD.IADD R7, R7, 0x1, R3 ;  /* 0x0000000107077824 */ /* 0x000fe200078e0203 */
[----:B-1----:R-:W-:Y:S01]  /*1ec0*/  SHF.R.U32.HI R38, RZ, 0x7, R31 ;  /* 0x00000007ff267819 */ /* 0x002fe2000001161f */
[----:B------:R-:W-:-:S03]  /*1ed0*/  IMAD.WIDE.U32 R4, R42, UR4, R6 ;  /* 0x000000042a047c25 */ /* 0x000fc6000f8e0006 */
[----:B------:R-:W-:Y:S01]  /*1ee0*/  ISETP.NE.AND P6, PT, R38, 0x1, PT ;  /* 0x000000012600780c */ /* 0x000fe20003fc5270 */
[----:B------:R-:W0:Y:S01]  /*1ef0*/  LDC.64 R6, c[0x0][0x408] ;  /* 0x00010200ff067b82 */ /* 0x000e220000000a00 */
[----:B------:R-:W-:Y:S01]  /*1f00*/  IMAD R5, R42, UR5, R5 ;  /* 0x000000052a057c24 */ /* 0x000fe2000f8e0205 */
[----:B------:R-:W-:Y:S01]  /*1f10*/  ULDC.64 UR4, c[0x0][0x310] ;  /* 0x0000c40000047ab9 */ /* 0x000fe20000000a00 */
[----:B------:R-:W-:-:S03]  /*1f20*/  SHF.R.S32.HI R23, RZ, 0x1f, R22 ;  /* 0x0000001fff177819 */ /* 0x000fc60000011416 */
[----:B----4-:R-:W-:-:S04]  /*1f30*/  IMAD.WIDE.U32 R56, R18, R20, R22 ;  /* 0x0000001412387225 */ /* 0x010fc800078e0016 */
[----:B------:R-:W-:Y:S02]  /*1f40*/  VIADD R95, R38, 0x8 ;  /* 0x00000008265f7836 */ /* 0x000fe40000000000 */
[----:B------:R-:W-:-:S04]  /*1f50*/  VIADD R32, R18, 0x60 ;  /* 0x0000006012207836 */ /* 0x000fc80000000000 */
[----:B------:R-:W-:-:S05]  /*1f60*/  IMAD.SHL.U32 R32, R32, 0x40, RZ ;  /* 0x0000004020207824 */ /* 0x000fca00078e00ff */
[----:B------:R-:W-:Y:S01]  /*1f70*/  LOP3.LUT R32, R32, 0x1c0, RZ, 0xc0, !PT ;  /* 0x000001c020207812 */ /* 0x000fe200078ec0ff */
[----:B------:R-:W-:-:S03]  /*1f80*/  IMAD R31, R21, 0xc0, RZ ;  /* 0x000000c0151f7824 */ /* 0x000fc600078e02ff */
[----:B------:R-:W-:Y:S01]  /*1f90*/  SHF.R.U32.HI R32, RZ, 0x3, R32 ;  /* 0x00000003ff207819 */ /* 0x000fe20000011620 */
[----:B------:R-:W-:Y:S02]  /*1fa0*/  IMAD R73, R59, 0xc0, RZ ;  /* 0x000000c03b497824 */ /* 0x000fe400078e02ff */
[----:B0-----:R-:W-:Y:S02]  /*1fb0*/  IMAD R71, R7, 0xc0, RZ ;  /* 0x000000c007477824 */ /* 0x001fe400078e02ff */
[----:B------:R-:W-:Y:S01]  /*1fc0*/  VIADD R77, R16, 0x20 ;  /* 0x00000020104d7836 */ /* 0x000fe20000000000 */
[----:B------:R-:W-:Y:S01]  /*1fd0*/  SHF.L.U32 R74, R39, 0x1, RZ ;  /* 0x00000001274a7819 */ /* 0x000fe200000006ff */
[C---:B--2---:R-:W-:Y:S01]  /*1fe0*/  IMAD.SHL.U32 R78, R12.reuse, 0x40, RZ ;  /* 0x000000400c4e7824 */ /* 0x044fe200078e00ff */
[----:B------:R-:W-:Y:S01]  /*1ff0*/  LOP3.LUT P1, RZ, R12, 0x4, RZ, 0xc0, !PT ;  /* 0x000000040cff7812 */ /* 0x000fe2000782c0ff */
[----:B------:R-:W-:-:S05]  /*2000*/  VIADD R12, R18, 0x60 ;  /* 0x00000060120c7836 */ /* 0x000fca0000000000 */
[----:B------:R-:W-:Y:S02]  /*2010*/  SHF.R.S32.HI R76, RZ, 0x1f, R12 ;  /* 0x0000001fff4c7819 */ /* 0x000fe4000001140c */
[----:B------:R-:W0:Y:S01]  /*2020*/  S2R R12, SR_TID.X ;  /* 0x00000000000c7919 */ /* 0x000e220000002100 */
[----:B---3--:R-:W-:Y:S02]  /*2030*/  SHF.R.S32.HI R3, RZ, 0x1f, R0 ;  /* 0x0000001fff037819 */ /* 0x008fe40000011400 */
[----:B------:R-:W-:Y:S02]  /*2040*/  SEL R61, R0, RZ, !P0 ;  /* 0x000000ff003d7207 */ /* 0x000fe40004000000 */
[----:B------:R-:W-:-:S03]  /*2050*/  SEL R10, R3, RZ, !P0 ;  /* 0x000000ff030a7207 */ /* 0x000fc60004000000 */
[----:B------:R-:W-:-:S04]  /*2060*/  IMAD.WIDE.U32 R62, R61, UR4, R4 ;  /* 0x000000043d3e7c25 */ /* 0x000fc8000f8e0004 */
[----:B------:R-:W-:Y:S02]  /*2070*/  IMAD R0, R10, UR4, RZ ;  /* 0x000000040a007c24 */ /* 0x000fe4000f8e02ff */
[----:B------:R-:W-:-:S04]  /*2080*/  IMAD.WIDE.U32 R4, R18, R58, R16 ;  /* 0x0000003a12047225 */ /* 0x000fc800078e0010 */
[----:B------:R-:W-:Y:S01]  /*2090*/  IMAD R3, R61, UR5, R0 ;  /* 0x000000053d037c24 */ /* 0x000fe2000f8e0200 */
[----:B------:R-:W-:Y:S05]  /*20a0*/  @!P6 WARPSYNC.ALL ;  /* 0x000000000000e948 */ /* 0x000fea0003800000 */
[----:B------:R-:W-:Y:S01]  /*20b0*/  IMAD R0, R40, R58, RZ ;  /* 0x0000003a28007224 */ /* 0x000fe200078e02ff */
[----:B------:R-:W-:Y:S01]  /*20c0*/  ULDC.64 UR4, c[0x0][0x330] ;  /* 0x0000cc0000047ab9 */ /* 0x000fe20000000a00 */
[----:B------:R-:W-:Y:S01]  /*20d0*/  IMAD.IADD R80, R63, 0x1, R3 ;  /* 0x000000013f507824 */ /* 0x000fe200078e0203 */
[----:B------:R-:W-:Y:S01]  /*20e0*/  @!P6 BAR.SYNC.DEFER_BLOCKING 0x9, 0x100 ;  /* 0x024400000000eb1d */ /* 0x000fe20000010000 */
[----:B------:R-:W-:Y:S01]  /*20f0*/  IMAD.WIDE.U32 R8, R42, UR4, R16 ;  /* 0x000000042a087c25 */ /* 0x000fe2000f8e0010 */
[----:B------:R-:W-:-:S03]  /*2100*/  IADD3 R81, P0, R62, R4, RZ ;  /* 0x000000043e517210 */ /* 0x000fc60007f1e0ff */
[----:B------:R-:W-:Y:S02]  /*2110*/  IMAD R79, R18, R59, R0 ;  /* 0x0000003b124f7224 */ /* 0x000fe400078e0200 */
[----:B------:R-:W-:Y:S01]  /*2120*/  IMAD R9, R42, UR5, R9 ;  /* 0x000000052a097c24 */ /* 0x000fe2000f8e0209 */
[----:B------:R-:W-:Y:S01]  /*2130*/  ULDC.64 UR4, c[0x0][0x338] ;  /* 0x0000ce0000047ab9 */ /* 0x000fe20000000a00 */
[----:B------:R-:W-:Y:S01]  /*2140*/  IMAD R0, R40, R20, RZ ;  /* 0x0000001428007224 */ /* 0x000fe200078e02ff */
[----:B------:R-:W-:Y:S01]  /*2150*/  IADD3.X R79, R80, R5, R79, P0, !PT ;  /* 0x00000005504f7210 */ /* 0x000fe200007fe44f */
[----:B------:R-:W-:Y:S01]  /*2160*/  IMAD R3, R10, UR4, RZ ;  /* 0x000000040a037c24 */ /* 0x000fe2000f8e02ff */
[----:B------:R-:W-:Y:S01]  /*2170*/  ISETP.GE.AND P0, PT, R16, R39, PT ;  /* 0x000000271000720c */ /* 0x000fe20003f06270 */
[----:B------:R-:W-:Y:S02]  /*2180*/  IMAD.MOV.U32 R42, RZ, RZ, R34 ;  /* 0x000000ffff2a7224 */ /* 0x000fe400078e0022 */
[----:B------:R-:W-:Y:S01]  /*2190*/  IMAD R37, R61, UR5, R3 ;  /* 0x000000053d257c24 */ /* 0x000fe2000f8e0203 */
[----:B------:R-:W-:Y:S01]  /*21a0*/  SEL R3, R39, RZ, P0 ;  /* 0x000000ff27037207 */ /* 0x000fe20000000000 */
[----:B------:R-:W-:-:S02]  /*21b0*/  IMAD R5, R18, R21, R0 ;  /* 0x0000001512057224 */ /* 0x000fc400078e0200 */
[----:B------:R-:W-:Y:S01]  /*21c0*/  IMAD R0, R40, R6, RZ ;  /* 0x0000000628007224 */ /* 0x000fe200078e02ff */
[----:B------:R-:W-:Y:S01]  /*21d0*/  IADD3 R3, R16, R3, RZ ;  /* 0x0000000310037210 */ /* 0x000fe20007ffe0ff */
[----:B------:R-:W-:Y:S01]  /*21e0*/  IMAD.WIDE.U32 R34, R18, R20, R16 ;  /* 0x0000001412227225 */ /* 0x000fe200078e0010 */
[----:B------:R-:W-:-:S03]  /*21f0*/  LOP3.LUT R42, R42, 0xfffffffb, RZ, 0xc0, !PT ;  /* 0xfffffffb2a2a7812 */ /* 0x000fc600078ec0ff */
[----:B------:R-:W-:Y:S02]  /*2200*/  IMAD.IADD R57, R57, 0x1, R5 ;  /* 0x0000000139397824 */ /* 0x000fe400078e0205 */
[----:B------:R-:W-:Y:S01]  /*2210*/  IMAD R13, R18, R7, R0 ;  /* 0x00000007120d7224 */ /* 0x000fe200078e0200 */
[----:B------:R-:W-:Y:S01]  /*2220*/  SHF.R.S32.HI R0, RZ, 0x1f, R3 ;  /* 0x0000001fff007819 */ /* 0x000fe20000011403 */
[----:B------:R-:W-:Y:S01]  /*2230*/  IMAD.IADD R35, R5, 0x1, R35 ;  /* 0x0000000105237824 */ /* 0x000fe200078e0223 */
[----:B-----5:R-:W-:Y:S01]  /*2240*/  SHF.R.S32.HI R5, RZ, 0x1f, R25 ;  /* 0x0000001fff057819 */ /* 0x020fe20000011419 */
[----:B0-----:R-:W-:Y:S01]  /*2250*/  VIADD R38, R12, 0xffffff80 ;  /* 0xffffff800c267836 */ /* 0x001fe20000000000 */
[----:B------:R-:W-:Y:S02]  /*2260*/  LEA.HI R3, R0, R3, RZ, 0x3 ;  /* 0x0000000300037211 */ /* 0x000fe400078f18ff */
[----:B------:R-:W-:Y:S01]  /*2270*/  @P1 LOP3.LUT R42, R42, 0x4, RZ, 0xfc, !PT ;  /* 0x000000042a2a1812 */ /* 0x000fe200078efcff */
[----:B------:R-:W-:Y:S01]  /*2280*/  IMAD R0, R5, R6, RZ ;  /* 0x0000000605007224 */ /* 0x000fe200078e02ff */
[----:B------:R-:W-:Y:S01]  /*2290*/  LOP3.LUT R78, R78, 0x1c0, RZ, 0xc0, !PT ;  /* 0x000001c04e4e7812 */ /* 0x000fe200078ec0ff */
[----:B------:R-:W-:Y:S01]  /*22a0*/  VIADD R12, R18, 0x60 ;  /* 0x00000060120c7836 */ /* 0x000fe20000000000 */
[----:B------:R-:W-:Y:S01]  /*22b0*/  SHF.R.S32.HI R36, RZ, 0x1f, R38 ;  /* 0x0000001fff247819 */ /* 0x000fe20000011426 */
[----:B------:R-:W-:Y:S01]  /*22c0*/  IMAD R15, R25, R7, R0 ;  /* 0x00000007190f7224 */ /* 0x000fe200078e0200 */
[----:B------:R0:W-:Y:S01]  /*22d0*/  STL [R1], R42 ;  /* 0x0000002a01007387 */ /* 0x0001e20000100800 */
[----:B------:R-:W-:Y:S01]  /*22e0*/  SHF.R.U32.HI R75, RZ, 0x3, R78 ;  /* 0x00000003ff4b7819 */ /* 0x000fe2000001164e */
[----:B------:R-:W-:Y:S01]  /*22f0*/  IMAD.SHL.U32 R12, R12, 0x40, RZ ;  /* 0x000000400c0c7824 */ /* 0x000fe200078e00ff */
[----:B------:R-:W-:-:S02]  /*2300*/  LOP3.LUT R0, R78, 0x18, R16, 0xf8, !PT ;  /* 0x000000184e007812 */ /* 0x000fc400078ef810 */
[----:B------:R-:W-:Y:S01]  /*2310*/  LEA.HI R36, R36, R38, RZ, 0x5 ;  /* 0x0000002624247211 */ /* 0x000fe200078f28ff */
[----:B------:R-:W-:Y:S01]  /*2320*/  IMAD.WIDE.U32 R60, R61, UR4, R8 ;  /* 0x000000043d3c7c25 */ /* 0x000fe2000f8e0008 */
[----:B------:R-:W-:Y:S01]  /*2330*/  LOP3.LUT R0, R0, R75, RZ, 0x3c, !PT ;  /* 0x0000004b00007212 */ /* 0x000fe200078e3cff */
[----:B------:R-:W-:Y:S01]  /*2340*/  ULDC UR4, c[0x0][0x2f4] ;  /* 0x0000bd0000047ab9 */ /* 0x000fe20000000800 */
[----:B------:R-:W-:Y:S01]  /*2350*/  SHF.R.S32.HI R36, RZ, 0x5, R36 ;  /* 0x00000005ff247819 */ /* 0x000fe20000011424 */
[----:B------:R-:W-:Y:S01]  /*2360*/  IMAD.WIDE.U32 R10, R18, R6, R22 ;  /* 0x00000006120a7225 */ /* 0x000fe200078e0016 */
[----:B------:R-:W-:-:S03]  /*2370*/  LOP3.LUT R12, R12, 0x1c0, RZ, 0xc0, !PT ;  /* 0x000001c00c0c7812 */ /* 0x000fc600078ec0ff */
[----:B------:R-:W-:Y:S01]  /*2380*/  IMAD.WIDE.U32 R8, R18, R6, R16 ;  /* 0x0000000612087225 */ /* 0x000fe200078e0010 */
[----:B------:R-:W-:-:S03]  /*2390*/  LOP3.LUT R12, R12, 0x38, R3, 0xf8, !PT ;  /* 0x000000380c0c7812 */ /* 0x000fc600078ef803 */
[-C--:B------:R-:W-:Y:S02]  /*23a0*/  IMAD R4, R5, R20.reuse, RZ ;  /* 0x0000001405047224 */ /* 0x080fe400078e02ff */
[----:B------:R-:W-:Y:S01]  /*23b0*/  IMAD R70, R36, 0x200, R0 ;  /* 0x0000020024467824 */ /* 0x000fe200078e0200 */
[----:B------:R-:W-:Y:S01]  /*23c0*/  LOP3.LUT R0, R78, 0x38, R3, 0xf8, !PT ;  /* 0x000000384e007812 */ /* 0x000fe200078ef803 */
[----:B------:R-:W-:Y:S02]  /*23d0*/  IMAD.IADD R11, R11, 0x1, R13 ;  /* 0x000000010b0b7824 */ /* 0x000fe400078e020d */
[----:B------:R-:W-:Y:S02]  /*23e0*/  IMAD.IADD R9, R13, 0x1, R9 ;  /* 0x000000010d097824 */ /* 0x000fe400078e0209 */
[C---:B------:R-:W-:Y:S01]  /*23f0*/  IMAD R13, R25.reuse, R21, R4 ;  /* 0x00000015190d7224 */ /* 0x040fe200078e0204 */
[----:B------:R-:W-:Y:S01]  /*2400*/  IADD3 R4, P1, R18, R41, RZ ;  /* 0x0000002912047210 */ /* 0x000fe20007f3e0ff */
[----:B------:R-:W-:Y:S01]  /*2410*/  IMAD.WIDE.U32 R56, R25, R20, R56 ;  /* 0x0000001419387225 */ /* 0x000fe200078e0038 */
[----:B------:R-:W-:-:S03]  /*2420*/  LOP3.LUT R0, R0, R75, RZ, 0x3c, !PT ;  /* 0x0000004b00007212 */ /* 0x000fc600078e3cff */
[----:B------:R-:W-:Y:S01]  /*2430*/  IMAD.WIDE.U32 R34, R25, R20, R34 ;  /* 0x0000001419227225 */ /* 0x000fe200078e0022 */
[----:B------:R-:W-:-:S03]  /*2440*/  LOP3.LUT R12, R12, R32, RZ, 0x3c, !PT ;  /* 0x000000200c0c7212 */ /* 0x000fc600078e3cff */
[----:B------:R-:W-:Y:S01]  /*2450*/  IMAD.WIDE.U32 R20, R20, 0xc0, RZ ;  /* 0x000000c014147825 */ /* 0x000fe200078e00ff */
[----:B------:R-:W-:-:S03]  /*2460*/  LOP3.LUT R65, R3, 0xfffffff8, RZ, 0xc0, !PT ;  /* 0xfffffff803417812 */ /* 0x000fc600078ec0ff */
[----:B------:R-:W-:-:S04]  /*2470*/  IMAD.WIDE.U32 R10, R25, R6, R10 ;  /* 0x00000006190a7225 */ /* 0x000fc800078e000a */
[----:B------:R-:W-:Y:S01]  /*2480*/  IMAD.WIDE.U32 R8, R25, R6, R8 ;  /* 0x0000000619087225 */ /* 0x000fe200078e0008 */
[----:B------:R-:W-:-:S03]  /*2490*/  SHF.R.S32.HI R64, RZ, 0x3, R3 ;  /* 0x00000003ff407819 */ /* 0x000fc60000011403 */
[----:B------:R-:W-:-:S04]  /*24a0*/  IMAD.WIDE.U32 R58, R58, 0xc0, RZ ;  /* 0x000000c03a3a7825 */ /* 0x000fc800078e00ff */
[----:B------:R-:W-:Y:S01]  /*24b0*/  IMAD.WIDE.U32 R6, R6, 0xc0, RZ ;  /* 0x000000c006067825 */ /* 0x000fe200078e00ff */
[----:B------:R-:W-:-:S03]  /*24c0*/  IADD3 R68, R13, R35, RZ ;  /* 0x000000230d447210 */ /* 0x000fc60007ffe0ff */
[----:B------:R-:W-:Y:S01]  /*24d0*/  IMAD.IADD R72, R21, 0x1, R31 ;  /* 0x0000000115487824 */ /* 0x000fe200078e021f */
[----:B------:R-:W-:Y:S01]  /*24e0*/  LEA R31, R36, R0, 0x9 ;  /* 0x00000000241f7211 */ /* 0x000fe200078e48ff */
[----:B------:R-:W-:Y:S01]  /*24f0*/  IMAD.X R5, R40, 0x1, R43, P1 ;  /* 0x0000000128057824 */ /* 0x000fe200008e062b */
[----:B------:R-:W-:Y:S01]  /*2500*/  ISETP.GE.AND P1, PT, R16, UR4, PT ;  /* 0x0000000410007c0c */ /* 0x000fe2000bf26270 */
[----:B------:R-:W-:Y:S01]  /*2510*/  IMAD.IADD R73, R59, 0x1, R73 ;  /* 0x000000013b497824 */ /* 0x000fe200078e0249 */
[----:B------:R-:W-:Y:S01]  /*2520*/  ISETP.GE.AND P2, PT, R77, UR4, PT ;  /* 0x000000044d007c0c */ /* 0x000fe2000bf46270 */
[----:B------:R-:W-:Y:S01]  /*2530*/  IMAD.IADD R71, R7, 0x1, R71 ;  /* 0x0000000107477824 */ /* 0x000fe200078e0247 */
[----:B------:R-:W-:Y:S01]  /*2540*/  SHF.R.S32.HI R32, RZ, 0x1f, R65 ;  /* 0x0000001fff207819 */ /* 0x000fe20000011441 */
[----:B------:R-:W-:Y:S02]  /*2550*/  IMAD.IADD R69, R57, 0x1, R13 ;  /* 0x0000000139457824 */ /* 0x000fe400078e020d */
[----:B------:R-:W-:-:S02]  /*2560*/  IMAD.IADD R67, R11, 0x1, R15 ;  /* 0x000000010b437824 */ /* 0x000fc400078e020f */
[----:B------:R-:W-:Y:S02]  /*2570*/  IMAD.IADD R66, R15, 0x1, R9 ;  /* 0x000000010f427824 */ /* 0x000fe400078e0209 */
[----:B------:R-:W-:Y:S02]  /*2580*/  IMAD.IADD R3, R14, 0x1, R12 ;  /* 0x000000010e037824 */ /* 0x000fe400078e020c */
[----:B0-----:R-:W-:-:S07]  /*2590*/  IMAD.IADD R0, R61, 0x1, R37 ;  /* 0x000000013d007824 */ /* 0x001fce00078e0225 */
.L_x_460:
[----:B------:R-:W2:Y:S01]  /*25a0*/  LDL R39, [R1+0x34] ;  /* 0x0000340001277983 */ /* 0x000ea20000100800 */
[----:B------:R-:W0:Y:S03]  /*25b0*/  LDC.64 R90, c[0x0][0x300] ;  /* 0x0000c000ff5a7b82 */ /* 0x000e260000000a00 */
[----:B------:R-:W3:Y:S01]  /*25c0*/  LDL.LU R38, [R1] ;  /* 0x0000000001267983 */ /* 0x000ee20000300800 */
[----:B------:R-:W-:Y:S01]  /*25d0*/  VIADD R37, R29, 0xffffffff ;  /* 0xffffffff1d257836 */ /* 0x000fe20000000000 */
[----:B------:R-:W-:Y:S05]  /*25e0*/  YIELD ;  /* 0x0000000000007946 */ /* 0x000fea0003800000 */
[----:B------:R-:W1:Y:S01]  /*25f0*/  LDC.64 R84, c[0x0][0x2e8] ;  /* 0x0000ba00ff547b82 */ /* 0x000e620000000a00 */
[----:B------:R-:W-:Y:S01]  /*2600*/  SHF.R.S32.HI R36, RZ, 0x1f, R37 ;  /* 0x0000001fff247819 */ /* 0x000fe20000011425 */
[-C--:B------:R-:W-:Y:S01]  /*2610*/  IMAD R13, R73, R37.reuse, RZ ;  /* 0x00000025490d7224 */ /* 0x080fe200078e02ff */
[----:B------:R-:W-:Y:S01]  /*2620*/  BSSY B0, `(.L_x_411) ;  /* 0x00002c9000007945 */ /* 0x000fe20003800000 */
[----:B------:R-:W-:-:S04]  /*2630*/  IMAD.WIDE.U32 R88, R58, R37, RZ ;  /* 0x000000253a587225 */ /* 0x000fc800078e00ff */
[----:B------:R-:W-:Y:S01]  /*2640*/  IMAD R13, R36, R58, R13 ;  /* 0x0000003a240d7224 */ /* 0x000fe200078e020d */
[----:B------:R-:W-:Y:S01]  /*2650*/  IADD3 R14, P3, R81, R88, RZ ;  /* 0x00000058510e7210 */ /* 0x000fe20007f7e0ff */
[----:B------:R-:W4:Y:S01]  /*2660*/  LDC R92, c[0x0][0x3f4] ;  /* 0x0000fd00ff5c7b82 */ /* 0x000f220000000800 */
[----:B------:R-:W-:Y:S02]  /*2670*/  IMAD R87, R19, 0x3000, R70 ;  /* 0x0000300013577824 */ /* 0x000fe400078e0246 */
[----:B------:R-:W-:Y:S02]  /*2680*/  IMAD.IADD R89, R89, 0x1, R13 ;  /* 0x0000000159597824 */ /* 0x000fe400078e020d */
[----:B0-----:R-:W-:Y:S02]  /*2690*/  IMAD R29, R91, 0x60, RZ ;  /* 0x000000605b1d7824 */ /* 0x001fe400078e02ff */
[----:B------:R-:W-:-:S04]  /*26a0*/  IMAD.WIDE.U32 R12, R90, 0x60, R88 ;  /* 0x000000605a0c7825 */ /* 0x000fc800078e0058 */
[----:B------:R-:W-:Y:S01]  /*26b0*/  IMAD.X R15, R89, 0x1, R79, P3 ;  /* 0x00000001590f7824 */ /* 0x000fe200018e064f */
[----:B------:R-:W-:Y:S01]  /*26c0*/  IADD3 R12, P3, R81, R12, RZ ;  /* 0x0000000c510c7210 */ /* 0x000fe20007f7e0ff */
[----:B------:R-:W-:-:S03]  /*26d0*/  VIADD R83, R87, 0x20 ;  /* 0x0000002057537836 */ /* 0x000fc60000000000 */
[----:B------:R-:W-:Y:S01]  /*26e0*/  IADD3.X R13, R79, R13, R29, P3, !PT ;  /* 0x0000000d4f0d7210 */ /* 0x000fe20001ffe41d */
[----:B------:R-:W-:Y:S01]  /*26f0*/  IMAD.MOV.U32 R29, RZ, RZ, R37 ;  /* 0x000000ffff1d7224 */ /* 0x000fe200078e0025 */
[----:B-1----:R-:W-:-:S04]  /*2700*/  LEA R42, P3, R14, R84, 0x1 ;  /* 0x000000540e2a7211 */ /* 0x002fc800078608ff */
[----:B------:R-:W-:Y:S02]  /*2710*/  LEA.HI.X R43, R14, R85, R15, 0x1, P3 ;  /* 0x000000550e2b7211 */ /* 0x000fe400018f0c0f */
[----:B------:R-:W-:-:S04]  /*2720*/  LEA R40, P3, R12, R84, 0x1 ;  /* 0x000000540c287211 */ /* 0x000fc800078608ff */
[----:B------:R-:W-:Y:S02]  /*2730*/  LEA.HI.X R41, R12, R85, R13, 0x1, P3 ;  /* 0x000000550c297211 */ /* 0x000fe400018f0c0d */
[----:B------:R-:W-:Y:S02]  /*2740*/  ISETP.GT.AND P3, PT, R37, R30, PT ;  /* 0x0000001e2500720c */ /* 0x000fe40003f64270 */
[----:B--2---:R-:W-:Y:S02]  /*2750*/  LOP3.LUT P4, RZ, R39, 0x4, RZ, 0xc0, !PT ;  /* 0x0000000427ff7812 */ /* 0x004fe4000788c0ff */
[----:B---3--:R-:W-:-:S09]  /*2760*/  LOP3.LUT R38, R38, 0xfffffffd, RZ, 0xc0, !PT ;  /* 0xfffffffd26267812 */ /* 0x008fd200078ec0ff */
[----:B------:R-:W-:Y:S02]  /*2770*/  @P3 LOP3.LUT R38, R38, 0x2, RZ, 0xfc, !PT ;  /* 0x0000000226263812 */ /* 0x000fe400078efcff */
[----:B----4-:R-:W-:-:S03]  /*2780*/  ISETP.GE.AND P3, PT, R92, 0x1, PT ;  /* 0x000000015c00780c */ /* 0x010fc60003f66270 */
[----:B------:R0:W-:Y:S01]  /*2790*/  STL [R1], R38 ;  /* 0x0000002601007387 */ /* 0x0001e20000100800 */
[C---:B------:R-:W-:Y:S01]  /*27a0*/  @P4 IADD3 R83, R87.reuse, -0x20, RZ ;  /* 0xffffffe057534810 */ /* 0x040fe20007ffe0ff */
[----:B------:R-:W-:-:S04]  /*27b0*/  IMAD R87, R87, 0x2, R28 ;  /* 0x0000000257577824 */ /* 0x000fc800078e021c */
[----:B------:R-:W-:-:S04]  /*27c0*/  IMAD R83, R83, 0x2, R28 ;  /* 0x0000000253537824 */ /* 0x000fc800078e021c */
[----:B0-----:R-:W-:Y:S05]  /*27d0*/  @!P3 BRA `(.L_x_412) ;  /* 0x00000028004cb947 */ /* 0x001fea0003800000 */
[----:B------:R-:W-:Y:S01]  /*27e0*/  ULDC.U8 UR4, c[0x0][0x410] ;  /* 0x0001040000047ab9 */ /* 0x000fe20000000000 */
[-C--:B------:R-:W-:Y:S01]  /*27f0*/  IMAD R13, R72, R37.reuse, RZ ;  /* 0x00000025480d7224 */ /* 0x080fe200078e02ff */
[----:B------:R-:W-:Y:S01]  /*2800*/  ISETP.NE.AND P3, PT, RZ, UR4, PT ;  /* 0x00000004ff007c0c */ /* 0x000fe2000bf65270 */
[-C--:B------:R-:W-:Y:S02]  /*2810*/  IMAD R15, R71, R37.reuse, RZ ;  /* 0x00000025470f7224 */ /* 0x080fe400078e02ff */
[----:B------:R-:W-:Y:S02]  /*2820*/  IMAD R86, R29, -0xc0, R27 ;  /* 0xffffff401d567824 */ /* 0x000fe400078e021b */
[C---:B------:R-:W-:Y:S02]  /*2830*/  IMAD R13, R36.reuse, R20, R13 ;  /* 0x00000014240d7224 */ /* 0x040fe400078e020d */
[----:B------:R-:W-:Y:S01]  /*2840*/  IMAD R15, R36, R6, R15 ;  /* 0x00000006240f7224 */ /* 0x000fe200078e020f */
[----:B------:R-:W-:Y:S01]  /*2850*/  VIMNMX R86, R86, 0xc0, PT ;  /* 0x000000c056567848 */ /* 0x000fe20003fe0100 */
[----:B------:R-:W-:-:S04]  /*2860*/  IMAD.WIDE.U32 R50, R20, R37, RZ ;  /* 0x0000002514327225 */ /* 0x000fc800078e00ff */
[----:B------:R-:W-:-:S04]  /*2870*/  IMAD.WIDE.U32 R48, R6, R37, RZ ;  /* 0x0000002506307225 */ /* 0x000fc800078e00ff */
[----:B------:R-:W-:Y:S02]  /*2880*/  IMAD.IADD R93, R51, 0x1, R13 ;  /* 0x00000001335d7824 */ /* 0x000fe400078e020d */
[----:B------:R-:W-:Y:S01]  /*2890*/  IMAD.IADD R82, R49, 0x1, R15 ;  /* 0x0000000131527824 */ /* 0x000fe200078e020f */
[----:B------:R-:W-:Y:S06]  /*28a0*/  @!P3 BRA `(.L_x_413) ;  /* 0x0000001000b0b947 */ /* 0x000fec0003800000 */
[----:B------:R-:W-:Y:S01]  /*28b0*/  ISETP.GE.AND P4, PT, R18, R86, PT ;  /* 0x000000561200720c */ /* 0x000fe20003f86270 */
[----:B------:R-:W-:Y:S01]  /*28c0*/  BSSY B1, `(.L_x_414) ;  /* 0x000001e000017945 */ /* 0x000fe20003800000 */
[----:B------:R-:W-:Y:S02]  /*28d0*/  CS2R R36, SRZ ;  /* 0x0000000000247805 */ /* 0x000fe4000001ff00 */
[----:B------:R-:W-:Y:S02]  /*28e0*/  CS2R R52, SRZ ;  /* 0x0000000000347805 */ /* 0x000fe4000001ff00 */
[----:B------:R-:W-:Y:S02]  /*28f0*/  CS2R R84, SRZ ;  /* 0x0000000000547805 */ /* 0x000fe4000001ff00 */
[----:B------:R-:W-:Y:S02]  /*2900*/  CS2R R54, SRZ ;  /* 0x0000000000367805 */ /* 0x000fe4000001ff00 */
[----:B------:R-:W-:-:S02]  /*2910*/  CS2R R88, SRZ ;  /* 0x0000000000587805 */ /* 0x000fc4000001ff00 */
[----:B------:R-:W-:Y:S02]  /*2920*/  CS2R R44, SRZ ;  /* 0x00000000002c7805 */ /* 0x000fe4000001ff00 */
[----:B------:R-:W-:Y:S02]  /*2930*/  CS2R R38, SRZ ;  /* 0x0000000000267805 */ /* 0x000fe4000001ff00 */
[----:B------:R-:W-:Y:S01]  /*2940*/  CS2R R46, SRZ ;  /* 0x00000000002e7805 */ /* 0x000fe2000001ff00 */
[----:B------:R-:W-:Y:S06]  /*2950*/  @P4 BRA `(.L_x_415) ;  /* 0x0000000000504947 */ /* 0x000fec0003800000 */
[----:B------:R-:W-:Y:S01]  /*2960*/  IADD3 R13, P3, R56, R50, RZ ;  /* 0x00000032380d7210 */ /* 0x000fe20007f7e0ff */
[----:B------:R-:W-:Y:S01]  /*2970*/  ULDC.64 UR4, c[0x0][0x3e8] ;  /* 0x0000fa0000047ab9 */ /* 0x000fe20000000a00 */
[----:B------:R-:W-:Y:S02]  /*2980*/  CS2R R84, SRZ ;  /* 0x0000000000547805 */ /* 0x000fe4000001ff00 */
[----:B------:R-:W-:Y:S01]  /*2990*/  CS2R R88, SRZ ;  /* 0x0000000000587805 */ /* 0x000fe2000001ff00 */
[----:B------:R-:W-:Y:S01]  /*29a0*/  IMAD.X R14, R93, 0x1, R69, P3 ;  /* 0x000000015d0e7824 */ /* 0x000fe200018e0645 */
[----:B------:R-:W-:-:S04]  /*29b0*/  IADD3 R15, P3, R10, R48, RZ ;  /* 0x000000300a0f7210 */ /* 0x000fc80007f7e0ff */
[----:B------:R-:W-:Y:S02]  /*29c0*/  IADD3.X R52, R82, R67, RZ, P3, !PT ;  /* 0x0000004352347210 */ /* 0x000fe40001ffe4ff */
[----:B------:R-:W-:-:S04]  /*29d0*/  LEA R12, P3, R13, UR4, 0x1 ;  /* 0x000000040d0c7c11 */ /* 0x000fc8000f8608ff */
[----:B------:R-:W-:Y:S01]  /*29e0*/  LEA.HI.X R13, R13, UR5, R14, 0x1, P3 ;  /* 0x000000050d0d7c11 */ /* 0x000fe200098f0c0e */
[----:B------:R-:W-:Y:S02]  /*29f0*/  ULDC.64 UR4, c[0x0][0x400] ;  /* 0x0001000000047ab9 */ /* 0x000fe40000000a00 */
[----:B------:R-:W-:-:S04]  /*2a00*/  LEA R14, P3, R15, UR4, 0x1 ;  /* 0x000000040f0e7c11 */ /* 0x000fc8000f8608ff */
[----:B------:R-:W-:Y:S02]  /*2a10*/  LEA.HI.X R15, R15, UR5, R52, 0x1, P3 ;  /* 0x000000050f0f7c11 */ /* 0x000fe400098f0c34 */
[----:B------:R-:W-:Y:S02]  /*2a20*/  ISETP.GE.AND P3, PT, R22, R92, PT ;  /* 0x0000005c1600720c */ /* 0x000fe40003f66270 */
[----:B------:R-:W-:Y:S02]  /*2a30*/  CS2R R52, SRZ ;  /* 0x0000000000347805 */ /* 0x000fe4000001ff00 */
[----:B------:R-:W-:-:S09]  /*2a40*/  CS2R R54, SRZ ;  /* 0x0000000000367805 */ /* 0x000fd2000001ff00 */
[----:B------:R0:W5:Y:S04]  /*2a50*/  @!P3 LDG.E.64 R84, desc[UR56][R12.64] ;  /* 0x000000380c54b981 */ /* 0x000168000c1e1b00 */
[----:B------:R0:W5:Y:S01]  /*2a60*/  @!P3 LDG.E.64 R88, desc[UR56][R14.64] ;  /* 0x000000380e58b981 */ /* 0x000162000c1e1b00 */
[----:B------:R-:W-:-:S13]  /*2a70*/  ISETP.GE.AND P3, PT, R154, R92, PT ;  /* 0x0000005c9a00720c */ /* 0x000fda0003f66270 */
[----:B------:R0:W5:Y:S04]  /*2a80*/  @!P3 LDG.E.64 R52, desc[UR56][R12.64+0x20] ;  /* 0x000020380c34b981 */ /* 0x000168000c1e1b00 */
[----:B------:R0:W5:Y:S02]  /*2a90*/  @!P3 LDG.E.64 R54, desc[UR56][R14.64+0x20] ;  /* 0x000020380e36b981 */ /* 0x000164000c1e1b00 */
.L_x_415:
[----:B------:R-:W-:Y:S05]  /*2aa0*/  BSYNC B1 ;  /* 0x0000000000017941 */ /* 0x000fea0003800000 */
.L_x_414:
[----:B0-----:R-:W-:Y:S01]  /*2ab0*/  VIADD R12, R18, 0x60 ;  /* 0x00000060120c7836 */ /* 0x001fe20000000000 */
[----:B------:R-:W-:Y:S01]  /*2ac0*/  BSSY B1, `(.L_x_416) ;  /* 0x0000021000017945 */ /* 0x000fe20003800000 */
[----:B-----5:R-:W-:Y:S02]  /*2ad0*/  IMAD.MOV.U32 R90, RZ, RZ, R52 ;  /* 0x000000ffff5a7224 */ /* 0x020fe400078e0034 */
[----:B------:R-:W-:Y:S01]  /*2ae0*/  IMAD.MOV.U32 R91, RZ, RZ, R53 ;  /* 0x000000ffff5b7224 */ /* 0x000fe200078e0035 */
[----:B------:R-:W-:-:S13]  /*2af0*/  ISETP.GE.AND P5, PT, R12, R86, PT ;  /* 0x000000560c00720c */ /* 0x000fda0003fa6270 */
[----:B------:R-:W-:Y:S05]  /*2b00*/  @P5 BRA `(.L_x_417) ;  /* 0x0000000000705947 */ /* 0x000fea0003800000 */
[----:B------:R-:W0:Y:S01]  /*2b10*/  LDC.64 R12, c[0x0][0x3f8] ;  /* 0x0000fe00ff0c7b82 */ /* 0x000e220000000a00 */
[----:B------:R-:W-:Y:S01]  /*2b20*/  IMAD.MOV.U32 R51, RZ, RZ, R93 ;  /* 0x000000ffff337224 */ /* 0x000fe200078e005d */
[----:B------:R-:W-:Y:S01]  /*2b30*/  ULDC.64 UR4, c[0x0][0x3e8] ;  /* 0x0000fa0000047ab9 */ /* 0x000fe20000000a00 */
[----:B------:R-:W-:Y:S01]  /*2b40*/  IMAD.MOV.U32 R49, RZ, RZ, R82 ;  /* 0x000000ffff317224 */ /* 0x000fe200078e0052 */
[----:B------:R-:W-:Y:S02]  /*2b50*/  CS2R R44, SRZ ;  /* 0x00000000002c7805 */ /* 0x000fe4000001ff00 */
[----:B------:R-:W-:Y:S01]  /*2b60*/  CS2R R46, SRZ ;  /* 0x00000000002e7805 */ /* 0x000fe2000001ff00 */
[----:B0-----:R-:W-:-:S04]  /*2b70*/  IMAD.WIDE.U32 R50, R12, 0x60, R50 ;  /* 0x000000600c327825 */ /* 0x001fc800078e0032 */
[----:B------:R-:W-:Y:S01]  /*2b80*/  IMAD R13, R13, 0x60, RZ ;  /* 0x000000600d0d7824 */ /* 0x000fe200078e02ff */
[----:B------:R-:W-:-:S04]  /*2b90*/  IADD3 R14, P3, R56, R50, RZ ;  /* 0x00000032380e7210 */ /* 0x000fc80007f7e0ff */
[----:B------:R-:W-:Y:S02]  /*2ba0*/  IADD3.X R51, R69, R51, R13, P3, !PT ;  /* 0x0000003345337210 */ /* 0x000fe40001ffe40d */
[----:B------:R-:W0:Y:S02]  /*2bb0*/  LDC.64 R12, c[0x0][0x408] ;  /* 0x00010200ff0c7b82 */ /* 0x000e240000000a00 */
[----:B0-----:R-:W-:-:S04]  /*2bc0*/  IMAD.WIDE.U32 R48, R12, 0x60, R48 ;  /* 0x000000600c307825 */ /* 0x001fc800078e0030 */
[----:B------:R-:W-:Y:S01]  /*2bd0*/  IMAD R13, R13, 0x60, RZ ;  /* 0x000000600d0d7824 */ /* 0x000fe200078e02ff */
[----:B------:R-:W-:-:S04]  /*2be0*/  IADD3 R15, P3, R10, R48, RZ ;  /* 0x000000300a0f7210 */ /* 0x000fc80007f7e0ff */
[----:B------:R-:W-:Y:S02]  /*2bf0*/  IADD3.X R48, R67, R49, R13, P3, !PT ;  /* 0x0000003143307210 */ /* 0x000fe40001ffe40d */
        /* <DEDUP_REMOVED lines=13> */
.L_x_417:
[----:B------:R-:W-:Y:S05]  /*2cd0*/  BSYNC B1 ;  /* 0x0000000000017941 */ /* 0x000fea0003800000 */
.L_x_416:
[----:B0-----:R-:W-:Y:S01]  /*2ce0*/  IMAD.MOV.U32 R12, RZ, RZ, R84 ;  /* 0x000000ffff0c7224 */ /* 0x001fe200078e0054 */
[----:B------:R-:W-:Y:S01]  /*2cf0*/  MOV R13, R85 ;  /* 0x00000055000d7202 */ /* 0x000fe20000000f00 */
[----:B------:R-:W-:Y:S01]  /*2d00*/  IMAD.MOV.U32 R14, RZ, RZ, R88 ;  /* 0x000000ffff0e7224 */ /* 0x000fe200078e0058 */
[----:B------:R-:W-:Y:S01]  /*2d10*/  PRMT R91, R91, 0x5410, R90 ;  /* 0x000054105b5b7816 */ /* 0x000fe2000000005a */
[----:B------:R-:W-:Y:S01]  /*2d20*/  IMAD.MOV.U32 R15, RZ, RZ, R89 ;  /* 0x000000ffff0f7224 */ /* 0x000fe200078e0059 */
[----:B------:R-:W-:Y:S01]  /*2d30*/  PRMT R97, R12, 0x5410, R13 ;  /* 0x000054100c617816 */ /* 0x000fe2000000000d */
[----:B------:R-:W-:Y:S01]  /*2d40*/  IMAD.MOV.U32 R12, RZ, RZ, R54 ;  /* 0x000000ffff0c7224 */ /* 0x000fe200078e0036 */
[----:B------:R-:W-:Y:S01]  /*2d50*/  PRMT R90, R91, 0x7610, R90 ;  /* 0x000076105b5a7816 */ /* 0x000fe2000000005a */
[----:B------:R-:W-:Y:S01]  /*2d60*/  IMAD.MOV.U32 R13, RZ, RZ, R55 ;  /* 0x000000ffff0d7224 */ /* 0x000fe200078e0037 */
[----:B------:R-:W-:Y:S02]  /*2d70*/  ISETP.NE.AND P3, PT, R155, 0x3, PT ;  /* 0x000000039b00780c */ /* 0x000fe40003f65270 */
[----:B------:R-:W-:Y:S01]  /*2d80*/  PRMT R91, R12, 0x7610, R91 ;  /* 0x000076100c5b7816 */ /* 0x000fe2000000005b */
[----:B-----5:R-:W-:Y:S01]  /*2d90*/  IMAD.MOV.U32 R12, RZ, RZ, R36 ;  /* 0x000000ffff0c7224 */ /* 0x020fe200078e0024 */
[----:B------:R-:W-:Y:S01]  /*2da0*/  PRMT R90, R90, 0x5410, R13 ;  /* 0x000054105a5a7816 */ /* 0x000fe2000000000d */
[----:B------:R-:W-:Y:S01]  /*2db0*/  IMAD.MOV.U32 R13, RZ, RZ, R37 ;  /* 0x000000ffff0d7224 */ /* 0x000fe200078e0025 */
[----:B------:R-:W-:Y:S01]  /*2dc0*/  PRMT R101, R14, 0x5410, R15 ;  /* 0x000054100e657816 */ /* 0x000fe2000000000f */
[----:B------:R-:W-:Y:S01]  /*2dd0*/  IMAD.MOV.U32 R15, RZ, RZ, R45 ;  /* 0x000000ffff0f7224 */ /* 0x000fe200078e002d */
[----:B------:R-:W-:-:S02]  /*2de0*/  MOV R14, R44 ;  /* 0x0000002c000e7202 */ /* 0x000fc40000000f00 */
[----:B------:R-:W-:Y:S01]  /*2df0*/  PRMT R48, R12, 0x5410, R13 ;  /* 0x000054100c307816 */ /* 0x000fe2000000000d */
[----:B------:R-:W-:Y:S01]  /*2e00*/  IMAD.MOV.U32 R12, RZ, RZ, R38 ;  /* 0x000000ffff0c7224 */ /* 0x000fe200078e0026 */
[----:B------:R-:W-:Y:S01]  /*2e10*/  PRMT R50, R14, 0x5410, R15 ;  /* 0x000054100e327816 */ /* 0x000fe2000000000f */
[----:B------:R-:W-:Y:S02]  /*2e20*/  IMAD.MOV.U32 R13, RZ, RZ, R39 ;  /* 0x000000ffff0d7224 */ /* 0x000fe400078e0027 */
[----:B------:R-:W-:Y:S02]  /*2e30*/  IMAD.MOV.U32 R14, RZ, RZ, R46 ;  /* 0x000000ffff0e7224 */ /* 0x000fe400078e002e */
[----:B------:R-:W-:Y:S01]  /*2e40*/  IMAD.MOV.U32 R15, RZ, RZ, R47 ;  /* 0x000000ffff0f7224 */ /* 0x000fe200078e002f */
[----:B------:R-:W-:-:S04]  /*2e50*/  PRMT R49, R12, 0x5410, R13 ;  /* 0x000054100c317816 */ /* 0x000fc8000000000d */
[----:B------:R-:W-:Y:S01]  /*2e60*/  PRMT R51, R14, 0x5410, R15 ;  /* 0x000054100e337816 */ /* 0x000fe2000000000f */
[----:B------:R-:W-:Y:S06]  /*2e70*/  @!P3 BRA `(.L_x_418) ;  /* 0x000000000004b947 */ /* 0x000fec0003800000 */
[----:B------:R-:W-:Y:S01]  /*2e80*/  BPT.TRAP 0x1 ;  /* 0x000000040000795c */ /* 0x000fe20000300000 */
.L_x_418:
[----:B------:R-:W-:Y:S01]  /*2e90*/  IMAD R82, R19, 0x8, R2 ;  /* 0x0000000813527824 */ /* 0x000fe200078e0202 */
[----:B------:R-:W-:Y:S01]  /*2ea0*/  SHF.L.U32 R94, R153, 0x1f, RZ ;  /* 0x0000001f995e7819 */ /* 0x000fe200000006ff */
[----:B------:R-:W-:Y:S03]  /*2eb0*/  BSSY B1, `(.L_x_419) ;  /* 0x0000003000017945 */ /* 0x000fe60003800000 */
[----:B------:R-:W0:Y:S02]  /*2ec0*/  SYNCS.PHASECHK.TRANS64.TRYWAIT P6, [R82+URZ+0x30890], R94 ;  /* 0x0308905e520075a7 */ /* 0x000e2400080c017f */
[----:B0-----:R-:W-:Y:S05]  /*2ed0*/  @!P6 BRA `(.L_x_420) ;  /* 0x0000014c007ce947 */ /* 0x001fea0003800000 */
.L_x_673:
[----:B------:R-:W-:Y:S05]  /*2ee0*/  BSYNC B1 ;  /* 0x0000000000017941 */ /* 0x000fea0003800000 */
.L_x_419:
[----:B------:R-:W-:Y:S04]  /*2ef0*/  BSSY B1, `(.L_x_421) ;  /* 0x0000063000017945 */ /* 0x000fe80003800000 */
[----:B------:R-:W-:Y:S05]  /*2f00*/  @P4 BRA `(.L_x_422) ;  /* 0x0000000400844947 */ /* 0x000fea0003800000 */
[----:B------:R-:W-:Y:S04]  /*2f10*/  BSSY B2, `(.L_x_423) ;  /* 0x0000030000027945 */ /* 0x000fe80003800000 */
[----:B------:R-:W-:Y:S05]  /*2f20*/  @P1 BRA `(.L_x_424) ;  /* 0x0000000000b81947 */ /* 0x000fea0003800000 */
[----:B------:R1:W2:Y:S01]  /*2f30*/  LDS.128 R12, [R87+0x12000] ;  /* 0x01200000570c7984 */ /* 0x0002a20000000c00 */
[----:B------:R-:W-:Y:S01]  /*2f40*/  ISETP.GE.AND P4, PT, R22, R92, PT ;  /* 0x0000005c1600720c */ /* 0x000fe20003f86270 */
[----:B------:R-:W-:-:S12]  /*2f50*/  BSSY B3, `(.L_x_425) ;  /* 0x000002a000037945 */ /* 0x000fd80003800000 */
[----:B-1----:R-:W-:Y:S05]  /*2f60*/  @P4 BRA `(.L_x_426) ;  /* 0x0000000000a04947 */ /* 0x002fea0003800000 */
[----:B------:R-:W-:Y:S02]  /*2f70*/  SHF.R.U32.HI R98, RZ, 0x10, R89 ;  /* 0x00000010ff627819 */ /* 0x000fe40000011659 */
[----:B------:R-:W-:Y:S02]  /*2f80*/  SHF.R.U64 R93, R84, 0x10, R85 ;  /* 0x00000010545d7819 */ /* 0x000fe40000001255 */
[----:B------:R-:W-:Y:S01]  /*2f90*/  SHF.R.U64 R84, R88, 0x10, R89 ;  /* 0x0000001058547819 */ /* 0x000fe20000001259 */
[----:B------:R-:W-:Y:S01]  /*2fa0*/  HADD2.F32 R98, -RZ, R98.H0_H0 ;  /* 0x20000062ff627230 */ /* 0x000fe20000004100 */
[----:B------:R-:W-:Y:S01]  /*2fb0*/  SHF.R.U32.HI R96, RZ, 0x10, R85 ;  /* 0x00000010ff607819 */ /* 0x000fe20000011655 */
[--C-:B--2---:R-:W-:Y:S02]  /*2fc0*/  HADD2.F32 R85, -RZ, R15.reuse.H1_H1 ;  /* 0x3000000fff557230 */ /* 0x104fe40000004100 */
[----:B------:R-:W-:Y:S02]  /*2fd0*/  HADD2.F32 R15, -RZ, R15.H0_H0 ;  /* 0x2000000fff0f7230 */ /* 0x000fe40000004100 */
[----:B------:R-:W-:-:S02]  /*2fe0*/  HADD2.F32 R89, -RZ, R84.H0_H0 ;  /* 0x20000054ff597230 */ /* 0x000fc40000004100 */
[-C--:B------:R-:W-:Y:S01]  /*2ff0*/  FMUL.FTZ R102, R85, R98.reuse ;  /* 0x0000006255667220 */ /* 0x080fe20000410000 */
[--C-:B------:R-:W-:Y:S02]  /*3000*/  HADD2.F32 R84, -RZ, R13.reuse.H1_H1 ;  /* 0x3000000dff547230 */ /* 0x100fe40000004100 */
[C---:B------:R-:W-:Y:S01]  /*3010*/  FMUL.FTZ R98, R15.reuse, R98 ;  /* 0x000000620f627220 */ /* 0x040fe20000410000 */
[----:B------:R-:W-:Y:S02]  /*3020*/  HADD2.F32 R96, -RZ, R96.H0_H0 ;  /* 0x20000060ff607230 */ /* 0x000fe40000004100 */
[----:B------:R-:W-:Y:S02]  /*3030*/  HADD2.F32 R13, -RZ, R13.H0_H0 ;  /* 0x2000000dff0d7230 */ /* 0x000fe40000004100 */
[----:B------:R-:W-:Y:S01]  /*3040*/  FMUL.FTZ R100, R84, R89 ;  /* 0x0000005954647220 */ /* 0x000fe20000410000 */
[----:B------:R-:W-:Y:S02]  /*3050*/  HADD2.F32 R88, -RZ, R93.H0_H0 ;  /* 0x2000005dff587230 */ /* 0x000fe40000004100 */
[----:B------:R-:W-:Y:S01]  /*3060*/  FFMA.FTZ R102, R15, R96, -R102 ;  /* 0x000000600f667223 */ /* 0x000fe20000010866 */
[----:B------:R-:W-:-:S02]  /*3070*/  HADD2.F32 R15, -RZ, R12.H1_H1 ;  /* 0x3000000cff0f7230 */ /* 0x000fc40000004100 */
[----:B------:R-:W-:Y:S01]  /*3080*/  FMUL.FTZ R89, R13, R89 ;  /* 0x000000590d597220 */ /* 0x000fe20000410000 */
[----:B------:R-:W-:Y:S01]  /*3090*/  FFMA.FTZ R99, R85, R96, R98 ;  /* 0x0000006055637223 */ /* 0x000fe20000010062 */
[--C-:B------:R-:W-:Y:S02]  /*30a0*/  HADD2.F32 R93, -RZ, R101.reuse.H0_H0 ;  /* 0x20000065ff5d7230 */ /* 0x100fe40000004100 */
[-C--:B------:R-:W-:Y:S01]  /*30b0*/  FFMA.FTZ R13, R13, R88.reuse, -R100 ;  /* 0x000000580d0d7223 */ /* 0x080fe20000010864 */
[----:B------:R-:W-:Y:S02]  /*30c0*/  HADD2.F32 R12, -RZ, R12.H0_H0 ;  /* 0x2000000cff0c7230 */ /* 0x000fe40000004100 */
[----:B------:R-:W-:Y:S01]  /*30d0*/  FFMA.FTZ R84, R84, R88, R89 ;  /* 0x0000005854547223 */ /* 0x000fe20000010059 */
[----:B------:R-:W-:Y:S02]  /*30e0*/  HADD2.F32 R96, -RZ, R101.H1_H1 ;  /* 0x30000065ff607230 */ /* 0x000fe40000004100 */
[----:B------:R-:W-:-:S02]  /*30f0*/  HADD2.F32 R85, -RZ, R14.H1_H1 ;  /* 0x3000000eff557230 */ /* 0x000fc40000004100 */
[----:B------:R-:W-:Y:S01]  /*3100*/  FMUL.FTZ R98, R12, R93 ;  /* 0x0000005d0c627220 */ /* 0x000fe20000410000 */
[----:B------:R-:W-:Y:S01]  /*3110*/  HADD2.F32 R14, -RZ, R14.H0_H0 ;  /* 0x2000000eff0e7230 */ /* 0x000fe20000004100 */
[----:B------:R-:W-:Y:S01]  /*3120*/  F2FP.F16.F32.PACK_AB R13, R84, R13 ;  /* 0x0000000d540d723e */ /* 0x000fe200000000ff */
[--C-:B------:R-:W-:Y:S02]  /*3130*/  HADD2.F32 R88, -RZ, R97.reuse.H0_H0 ;  /* 0x20000061ff587230 */ /* 0x100fe40000004100 */
[----:B------:R-:W-:Y:S02]  /*3140*/  HADD2.F32 R89, -RZ, R97.H1_H1 ;  /* 0x30000061ff597230 */ /* 0x000fe40000004100 */
[----:B------:R-:W-:Y:S01]  /*3150*/  FMUL.FTZ R97, R15, R93 ;  /* 0x0000005d0f617220 */ /* 0x000fe20000410000 */
[-C--:B------:R-:W-:Y:S01]  /*3160*/  FMUL.FTZ R93, R85, R96.reuse ;  /* 0x00000060555d7220 */ /* 0x080fe20000410000 */
[----:B------:R-:W-:Y:S01]  /*3170*/  FMUL.FTZ R96, R14, R96 ;  /* 0x000000600e607220 */ /* 0x000fe20000410000 */
[-C--:B------:R-:W-:Y:S01]  /*3180*/  FFMA.FTZ R98, R15, R88.reuse, R98 ;  /* 0x000000580f627223 */ /* 0x080fe20000010062 */
[----:B------:R-:W-:Y:S01]  /*3190*/  FFMA.FTZ R97, R12, R88, -R97 ;  /* 0x000000580c617223 */ /* 0x000fe20000010861 */
[-C--:B------:R-:W-:Y:S01]  /*31a0*/  FFMA.FTZ R93, R14, R89.reuse, -R93 ;  /* 0x000000590e5d7223 */ /* 0x080fe2000001085d */
[----:B------:R-:W-:Y:S01]  /*31b0*/  FFMA.FTZ R96, R85, R89, R96 ;  /* 0x0000005955607223 */ /* 0x000fe20000010060 */
[----:B------:R-:W-:-:S02]  /*31c0*/  F2FP.F16.F32.PACK_AB R15, R99, R102 ;  /* 0x00000066630f723e */ /* 0x000fc400000000ff */
[----:B------:R-:W-:Y:S02]  /*31d0*/  F2FP.F16.F32.PACK_AB R12, R98, R97 ;  /* 0x00000061620c723e */ /* 0x000fe400000000ff */
[----:B------:R-:W-:-:S07]  /*31e0*/  F2FP.F16.F32.PACK_AB R14, R96, R93 ;  /* 0x0000005d600e723e */ /* 0x000fce00000000ff */
.L_x_426:
[----:B------:R-:W-:Y:S05]  /*31f0*/  BSYNC B3 ;  /* 0x0000000000037941 */ /* 0x000fea0003800000 */
.L_x_425:
[----:B--2---:R1:W-:Y:S02]  /*3200*/  STG.E.128 desc[UR56][R42.64], R12 ;  /* 0x0000000c2a007986 */ /* 0x0043e4000c101d38 */
.L_x_424:
[----:B------:R-:W-:Y:S05]  /*3210*/  BSYNC B2 ;  /* 0x0000000000027941 */ /* 0x000fea0003800000 */
.L_x_423:
[----:B------:R-:W-:Y:S05]  /*3220*/  @P2 BRA `(.L_x_422) ;  /* 0x0000000000bc2947 */ /* 0x000fea0003800000 */
[----:B-1----:R1:W2:Y:S01]  /*3230*/  LDS.128 R12, [R83+0x12000] ;  /* 0x01200000530c7984 */ /* 0x0022a20000000c00 */
[----:B------:R-:W-:Y:S01]  /*3240*/  ISETP.GE.AND P4, PT, R154, R92, PT ;  /* 0x0000005c9a00720c */ /* 0x000fe20003f86270 */
[----:B------:R-:W-:-:S12]  /*3250*/  BSSY B2, `(.L_x_427) ;  /* 0x000002b000027945 */ /* 0x000fd80003800000 */
[----:B-1----:R-:W-:Y:S05]  /*3260*/  @P4 BRA `(.L_x_428) ;  /* 0x0000000000a44947 */ /* 0x002fea0003800000 */
[--C-:B------:R-:W-:Y:S02]  /*3270*/  SHF.R.U64 R85, R52, 0x10, R53.reuse ;  /* 0x0000001034557819 */ /* 0x100fe40000001235 */
[----:B------:R-:W-:Y:S02]  /*3280*/  SHF.R.U32.HI R84, RZ, 0x10, R53 ;  /* 0x00000010ff547819 */ /* 0x000fe40000011635 */
[--C-:B------:R-:W-:Y:S01]  /*3290*/  SHF.R.U64 R53, R54, 0x10, R55.reuse ;  /* 0x0000001036357819 */ /* 0x100fe20000001237 */
[----:B------:R-:W-:Y:S01]  /*32a0*/  HADD2.F32 R54, -RZ, R85.H0_H0 ;  /* 0x20000055ff367230 */ /* 0x000fe20000004100 */
[----:B------:R-:W-:Y:S01]  /*32b0*/  SHF.R.U32.HI R88, RZ, 0x10, R55 ;  /* 0x00000010ff587819 */ /* 0x000fe20000011637 */
[----:B------:R-:W-:Y:S01]  /*32c0*/  HADD2.F32 R84, -RZ, R84.H0_H0 ;  /* 0x20000054ff547230 */ /* 0x000fe20000004100 */
[----:B--2---:R-:W-:Y:S01]  /*32d0*/  MOV R52, R14 ;  /* 0x0000000e00347202 */ /* 0x004fe20000000f00 */
[----:B------:R-:W-:Y:S02]  /*32e0*/  HADD2.F32 R55, -RZ, R53.H0_H0 ;  /* 0x20000035ff377230 */ /* 0x000fe40000004100 */
[----:B------:R-:W-:-:S02]  /*32f0*/  HADD2.F32 R88, -RZ, R88.H0_H0 ;  /* 0x20000058ff587230 */ /* 0x000fc40000004100 */
[----:B------:R-:W-:Y:S02]  /*3300*/  HADD2.F32 R14, -RZ, R13.H1_H1 ;  /* 0x3000000dff0e7230 */ /* 0x000fe40000004100 */
[----:B------:R-:W-:Y:S02]  /*3310*/  HADD2.F32 R53, -RZ, R15.H1_H1 ;  /* 0x3000000fff357230 */ /* 0x000fe40000004100 */
[----:B------:R-:W-:Y:S02]  /*3320*/  HADD2.F32 R13, -RZ, R13.H0_H0 ;  /* 0x2000000dff0d7230 */ /* 0x000fe40000004100 */
[-C--:B------:R-:W-:Y:S01]  /*3330*/  FMUL.FTZ R96, R14, R55.reuse ;  /* 0x000000370e607220 */ /* 0x080fe20000410000 */
[----:B------:R-:W-:Y:S02]  /*3340*/  HADD2.F32 R15, -RZ, R15.H0_H0 ;  /* 0x2000000fff0f7230 */ /* 0x000fe40000004100 */
[----:B------:R-:W-:Y:S01]  /*3350*/  FMUL.FTZ R98, R53, R88 ;  /* 0x0000005835627220 */ /* 0x000fe20000410000 */
[C---:B------:R-:W-:Y:S01]  /*3360*/  FMUL.FTZ R55, R13.reuse, R55 ;  /* 0x000000370d377220 */ /* 0x040fe20000410000 */
[----:B------:R-:W-:Y:S01]  /*3370*/  FFMA.FTZ R96, R13, R54, -R96 ;  /* 0x000000360d607223 */ /* 0x000fe20000010860 */
[C---:B------:R-:W-:Y:S01]  /*3380*/  FMUL.FTZ R88, R15.reuse, R88 ;  /* 0x000000580f587220 */ /* 0x040fe20000410000 */
[----:B------:R-:W-:Y:S01]  /*3390*/  FFMA.FTZ R98, R15, R84, -R98 ;  /* 0x000000540f627223 */ /* 0x000fe20000010862 */
[----:B------:R-:W-:-:S02]  /*33a0*/  HADD2.F32 R15, -RZ, R91.H1_H1 ;  /* 0x3000005bff0f7230 */ /* 0x000fc40000004100 */
[----:B------:R-:W-:Y:S01]  /*33b0*/  FFMA.FTZ R89, R14, R54, R55 ;  /* 0x000000360e597223 */ /* 0x000fe20000010037 */
[--C-:B------:R-:W-:Y:S02]  /*33c0*/  HADD2.F32 R13, -RZ, R12.reuse.H1_H1 ;  /* 0x3000000cff0d7230 */ /* 0x100fe40000004100 */
[----:B------:R-:W-:Y:S01]  /*33d0*/  FFMA.FTZ R93, R53, R84, R88 ;  /* 0x00000054355d7223 */ /* 0x000fe20000010058 */
[----:B------:R-:W-:Y:S02]  /*33e0*/  HADD2.F32 R91, -RZ, R91.H0_H0 ;  /* 0x2000005bff5b7230 */ /* 0x000fe40000004100 */
[----:B------:R-:W-:Y:S02]  /*33f0*/  HADD2.F32 R12, -RZ, R12.H0_H0 ;  /* 0x2000000cff0c7230 */ /* 0x000fe40000004100 */
[----:B------:R-:W-:Y:S02]  /*3400*/  HADD2.F32 R55, -RZ, R90.H1_H1 ;  /* 0x3000005aff377230 */ /* 0x000fe40000004100 */
[----:B------:R-:W-:Y:S01]  /*3410*/  FMUL.FTZ R85, R13, R91 ;  /* 0x0000005b0d557220 */ /* 0x000fe20000410000 */
[----:B------:R-:W-:-:S02]  /*3420*/  HADD2.F32 R14, -RZ, R52.H1_H1 ;  /* 0x30000034ff0e7230 */ /* 0x000fc40000004100 */
[C---:B------:R-:W-:Y:S01]  /*3430*/  FMUL.FTZ R54, R12.reuse, R91 ;  /* 0x0000005b0c367220 */ /* 0x040fe20000410000 */
[----:B------:R-:W-:Y:S02]  /*3440*/  HADD2.F32 R52, -RZ, R52.H0_H0 ;  /* 0x20000034ff347230 */ /* 0x000fe40000004100 */
[----:B------:R-:W-:Y:S01]  /*3450*/  FFMA.FTZ R85, R12, R15, -R85 ;  /* 0x0000000f0c557223 */ /* 0x000fe20000010855 */
[----:B------:R-:W-:Y:S02]  /*3460*/  HADD2.F32 R53, -RZ, R90.H0_H0 ;  /* 0x2000005aff357230 */ /* 0x000fe40000004100 */
[----:B------:R-:W-:Y:S01]  /*3470*/  FMUL.FTZ R91, R14, R55 ;  /* 0x000000370e5b7220 */ /* 0x000fe20000410000 */
[----:B------:R-:W-:Y:S01]  /*3480*/  FFMA.FTZ R54, R13, R15, R54 ;  /* 0x0000000f0d367223 */ /* 0x000fe20000010036 */
[C---:B------:R-:W-:Y:S01]  /*3490*/  FMUL.FTZ R55, R52.reuse, R55 ;  /* 0x0000003734377220 */ /* 0x040fe20000410000 */
[----:B------:R-:W-:Y:S01]  /*34a0*/  F2FP.F16.F32.PACK_AB R13, R89, R96 ;  /* 0x00000060590d723e */ /* 0x000fe200000000ff */
[-C--:B------:R-:W-:Y:S01]  /*34b0*/  FFMA.FTZ R91, R52, R53.reuse, -R91 ;  /* 0x00000035345b7223 */ /* 0x080fe2000001085b */
[----:B------:R-:W-:Y:S01]  /*34c0*/  F2FP.F16.F32.PACK_AB R15, R93, R98 ;  /* 0x000000625d0f723e */ /* 0x000fe200000000ff */
[----:B------:R-:W-:Y:S01]  /*34d0*/  FFMA.FTZ R14, R14, R53, R55 ;  /* 0x000000350e0e7223 */ /* 0x000fe20000010037 */
[----:B------:R-:W-:-:S04]  /*34e0*/  F2FP.F16.F32.PACK_AB R12, R54, R85 ;  /* 0x00000055360c723e */ /* 0x000fc800000000ff */
[----:B------:R-:W-:-:S07]  /*34f0*/  F2FP.F16.F32.PACK_AB R14, R14, R91 ;  /* 0x0000005b0e0e723e */ /* 0x000fce00000000ff */
.L_x_428:
[----:B------:R-:W-:Y:S05]  /*3500*/  BSYNC B2 ;  /* 0x0000000000027941 */ /* 0x000fea0003800000 */
.L_x_427:
[----:B--2---:R2:W-:Y:S02]  /*3510*/  STG.E.128 desc[UR56][R42.64+0x40], R12 ;  /* 0x0000400c2a007986 */ /* 0x0045e4000c101d38 */
.L_x_422:
[----:B------:R-:W-:Y:S05]  /*3520*/  BSYNC B1 ;  /* 0x0000000000017941 */ /* 0x000fea0003800000 */
.L_x_421:
[----:B------:R-:W-:Y:S05]  /*3530*/  @P5 BRA `(.L_x_429) ;  /* 0x0000001c005c5947 */ /* 0x000fea0003800000 */
[----:B------:R-:W-:Y:S04]  /*3540*/  BSSY B1, `(.L_x_430) ;  /* 0x0000031000017945 */ /* 0x000fe80003800000 */
[----:B------:R-:W-:Y:S05]  /*3550*/  @P1 BRA `(.L_x_431) ;  /* 0x0000000000bc1947 */ /* 0x000fea0003800000 */
[----:B-12---:R1:W2:Y:S01]  /*3560*/  LDS.128 R12, [R87+0x15000] ;  /* 0x01500000570c7984 */ /* 0x0062a20000000c00 */
[----:B------:R-:W-:Y:S01]  /*3570*/  ISETP.GE.AND P4, PT, R22, R92, PT ;  /* 0x0000005c1600720c */ /* 0x000fe20003f86270 */
[----:B------:R-:W-:-:S12]  /*3580*/  BSSY B2, `(.L_x_432) ;  /* 0x000002b000027945 */ /* 0x000fd80003800000 */
[----:B-1----:R-:W-:Y:S05]  /*3590*/  @P4 BRA `(.L_x_433) ;  /* 0x0000000000a44947 */ /* 0x002fea0003800000 */
[--C-:B------:R-:W-:Y:S01]  /*35a0*/  SHF.R.U64 R44, R44, 0x10, R45.reuse ;  /* 0x000000102c2c7819 */ /* 0x100fe2000000122d */
[----:B--2---:R-:W-:Y:S01]  /*35b0*/  IMAD.MOV.U32 R42, RZ, RZ, R14 ;  /* 0x000000ffff2a7224 */ /* 0x004fe200078e000e */
[----:B------:R-:W-:Y:S01]  /*35c0*/  SHF.R.U32.HI R53, RZ, 0x10, R45 ;  /* 0x00000010ff357819 */ /* 0x000fe2000001162d */
[--C-:B------:R-:W-:Y:S01]  /*35d0*/  HADD2.F32 R14, -RZ, R13.reuse.H1_H1 ;  /* 0x3000000dff0e7230 */ /* 0x100fe20000004100 */
[--C-:B------:R-:W-:Y:S01]  /*35e0*/  SHF.R.U64 R45, R46, 0x10, R47.reuse ;  /* 0x000000102e2d7819 */ /* 0x100fe2000000122f */
[----:B------:R-:W-:Y:S01]  /*35f0*/  HADD2.F32 R13, -RZ, R13.H0_H0 ;  /* 0x2000000dff0d7230 */ /* 0x000fe20000004100 */
[----:B------:R-:W-:Y:S01]  /*3600*/  SHF.R.U32.HI R52, RZ, 0x10, R47 ;  /* 0x00000010ff347819 */ /* 0x000fe2000001162f */
[----:B------:R-:W-:Y:S02]  /*3610*/  HADD2.F32 R44, -RZ, R44.H0_H0 ;  /* 0x2000002cff2c7230 */ /* 0x000fe40000004100 */
[----:B------:R-:W-:Y:S02]  /*3620*/  HADD2.F32 R45, -RZ, R45.H0_H0 ;  /* 0x2000002dff2d7230 */ /* 0x000fe40000004100 */
[----:B------:R-:W-:-:S02]  /*3630*/  HADD2.F32 R52, -RZ, R52.H0_H0 ;  /* 0x20000034ff347230 */ /* 0x000fc40000004100 */
[--C-:B------:R-:W-:Y:S02]  /*3640*/  HADD2.F32 R43, -RZ, R15.reuse.H1_H1 ;  /* 0x3000000fff2b7230 */ /* 0x100fe40000004100 */
[CC--:B------:R-:W-:Y:S01]  /*3650*/  FMUL.FTZ R54, R14.reuse, R45.reuse ;  /* 0x0000002d0e367220 */ /* 0x0c0fe20000410000 */
[C---:B------:R-:W-:Y:S01]  /*3660*/  FMUL.FTZ R45, R13.reuse, R45 ;  /* 0x0000002d0d2d7220 */ /* 0x040fe20000410000 */
[----:B------:R-:W-:Y:S02]  /*3670*/  HADD2.F32 R15, -RZ, R15.H0_H0 ;  /* 0x2000000fff0f7230 */ /* 0x000fe40000004100 */
[-C--:B------:R-:W-:Y:S01]  /*3680*/  FFMA.FTZ R54, R13, R44.reuse, -R54 ;  /* 0x0000002c0d367223 */ /* 0x080fe20000010836 */
[----:B------:R-:W-:Y:S01]  /*3690*/  FFMA.FTZ R47, R14, R44, R45 ;  /* 0x0000002c0e2f7223 */ /* 0x000fe2000001002d */
[----:B------:R-:W-:Y:S02]  /*36a0*/  HADD2.F32 R46, -RZ, R53.H0_H0 ;  /* 0x20000035ff2e7230 */ /* 0x000fe40000004100 */
[----:B------:R-:W-:Y:S01]  /*36b0*/  FMUL.FTZ R84, R43, R52 ;  /* 0x000000342b547220 */ /* 0x000fe20000410000 */
[----:B------:R-:W-:-:S02]  /*36c0*/  HADD2.F32 R44, -RZ, R51.H0_H0 ;  /* 0x20000033ff2c7230 */ /* 0x000fc40000004100 */
[C---:B------:R-:W-:Y:S01]  /*36d0*/  FMUL.FTZ R52, R15.reuse, R52 ;  /* 0x000000340f347220 */ /* 0x040fe20000410000 */
[----:B------:R-:W-:Y:S02]  /*36e0*/  HADD2.F32 R51, -RZ, R51.H1_H1 ;  /* 0x30000033ff337230 */ /* 0x000fe40000004100 */
[-C--:B------:R-:W-:Y:S01]  /*36f0*/  FFMA.FTZ R84, R15, R46.reuse, -R84 ;  /* 0x0000002e0f547223 */ /* 0x080fe20000010854 */
[----:B------:R-:W-:Y:S02]  /*3700*/  HADD2.F32 R13, -RZ, R12.H1_H1 ;  /* 0x3000000cff0d7230 */ /* 0x000fe40000004100 */
[----:B------:R-:W-:Y:S01]  /*3710*/  FFMA.FTZ R55, R43, R46, R52 ;  /* 0x0000002e2b377223 */ /* 0x000fe20000010034 */
[----:B------:R-:W-:Y:S02]  /*3720*/  HADD2.F32 R14, -RZ, R42.H1_H1 ;  /* 0x3000002aff0e7230 */ /* 0x000fe40000004100 */
[----:B------:R-:W-:Y:S02]  /*3730*/  HADD2.F32 R12, -RZ, R12.H0_H0 ;  /* 0x2000000cff0c7230 */ /* 0x000fe40000004100 */
[----:B------:R-:W-:Y:S01]  /*3740*/  FMUL.FTZ R45, R13, R44 ;  /* 0x0000002c0d2d7220 */ /* 0x000fe20000410000 */
[----:B------:R-:W-:-:S02]  /*3750*/  HADD2.F32 R42, -RZ, R42.H0_H0 ;  /* 0x2000002aff2a7230 */ /* 0x000fc40000004100 */
[-C--:B------:R-:W-:Y:S01]  /*3760*/  FMUL.FTZ R53, R14, R51.reuse ;  /* 0x000000330e357220 */ /* 0x080fe20000410000 */
[--C-:B------:R-:W-:Y:S02]  /*3770*/  HADD2.F32 R15, -RZ, R50.reuse.H0_H0 ;  /* 0x20000032ff0f7230 */ /* 0x100fe40000004100 */
[----:B------:R-:W-:Y:S01]  /*3780*/  FMUL.FTZ R44, R12, R44 ;  /* 0x0000002c0c2c7220 */ /* 0x000fe20000410000 */
[----:B------:R-:W-:Y:S02]  /*3790*/  HADD2.F32 R43, -RZ, R50.H1_H1 ;  /* 0x30000032ff2b7230 */ /* 0x000fe40000004100 */
[----:B------:R-:W-:Y:S01]  /*37a0*/  FMUL.FTZ R51, R42, R51 ;  /* 0x000000332a337220 */ /* 0x000fe20000410000 */
[-C--:B------:R-:W-:Y:S01]  /*37b0*/  FFMA.FTZ R45, R12, R15.reuse, -R45 ;  /* 0x0000000f0c2d7223 */ /* 0x080fe2000001082d */
[----:B------:R-:W-:Y:S01]  /*37c0*/  FFMA.FTZ R44, R13, R15, R44 ;  /* 0x0000000f0d2c7223 */ /* 0x000fe2000001002c */
[-C--:B------:R-:W-:Y:S01]  /*37d0*/  FFMA.FTZ R53, R42, R43.reuse, -R53 ;  /* 0x0000002b2a357223 */ /* 0x080fe20000010835 */
[----:B------:R-:W-:Y:S01]  /*37e0*/  FFMA.FTZ R14, R14, R43, R51 ;  /* 0x0000002b0e0e7223 */ /* 0x000fe20000010033 */
[----:B------:R-:W-:-:S02]  /*37f0*/  F2FP.F16.F32.PACK_AB R13, R47, R54 ;  /* 0x000000362f0d723e */ /* 0x000fc400000000ff */
[----:B------:R-:W-:Y:S02]  /*3800*/  F2FP.F16.F32.PACK_AB R15, R55, R84 ;  /* 0x00000054370f723e */ /* 0x000fe400000000ff */
[----:B------:R-:W-:Y:S02]  /*3810*/  F2FP.F16.F32.PACK_AB R12, R44, R45 ;  /* 0x0000002d2c0c723e */ /* 0x000fe400000000ff */
[----:B------:R-:W-:-:S07]  /*3820*/  F2FP.F16.F32.PACK_AB R14, R14, R53 ;  /* 0x000000350e0e723e */ /* 0x000fce00000000ff */
.L_x_433:
[----:B------:R-:W-:Y:S05]  /*3830*/  BSYNC B2 ;  /* 0x0000000000027941 */ /* 0x000fea0003800000 */
.L_x_432:
[----:B--2---:R3:W-:Y:S02]  /*3840*/  STG.E.128 desc[UR56][R40.64], R12 ;  /* 0x0000000c28007986 */ /* 0x0047e4000c101d38 */
.L_x_431:
[----:B------:R-:W-:Y:S05]  /*3850*/  BSYNC B1 ;  /* 0x0000000000017941 */ /* 0x000fea0003800000 */
.L_x_430:
[----:B------:R-:W-:Y:S05]  /*3860*/  @P2 BRA `(.L_x_429) ;  /* 0x0000001800902947 */ /* 0x000fea0003800000 */
[----:B-123--:R1:W2:Y:S01]  /*3870*/  LDS.128 R12, [R83+0x15000] ;  /* 0x01500000530c7984 */ /* 0x00e2a20000000c00 */
        /* <DEDUP_REMOVED lines=44> */
.L_x_435:
[----:B------:R-:W-:Y:S05]  /*3b40*/  BSYNC B1 ;  /* 0x0000000000017941 */ /* 0x000fea0003800000 */
.L_x_434:
[----:B--2---:R4:W-:Y:S01]  /*3b50*/  STG.E.128 desc[UR56][R40.64+0x40], R12 ;  /* 0x0000400c28007986 */ /* 0x0049e2000c101d38 */
[----:B------:R-:W-:Y:S05]  /*3b60*/  BRA `(.L_x_429) ;  /* 0x0000001400d07947 */ /* 0x000fea0003800000 */
.L_x_413:
[C---:B------:R-:W-:Y:S02]  /*3b70*/  ISETP.GE.AND P3, PT, R18.reuse, R86, PT ;  /* 0x000000561200720c */ /* 0x040fe40003f66270 */
[----:B------:R-:W-:Y:S02]  /*3b80*/  CS2R R38, SRZ ;  /* 0x0000000000267805 */ /* 0x000fe4000001ff00 */
[----:B------:R-:W-:Y:S01]  /*3b90*/  CS2R R36, SRZ ;  /* 0x0000000000247805 */ /* 0x000fe2000001ff00 */
[----:B------:R-:W-:Y:S01]  /*3ba0*/  VIADD R44, R18, 0x60 ;  /* 0x00000060122c7836 */ /* 0x000fe20000000000 */
[----:B------:R-:W-:-:S13]  /*3bb0*/  ISETP.GE.OR P3, PT, R16, R92, P3 ;  /* 0x0000005c1000720c */ /* 0x000fda0001f66670 */
[----:B------:R-:W0:Y:S01]  /*3bc0*/  @!P3 LDC.64 R40, c[0x0][0x3e8] ;  /* 0x0000fa00ff28bb82 */ /* 0x000e220000000a00 */
[----:B------:R-:W-:-:S05]  /*3bd0*/  @!P3 IADD3 R14, P4, R34, R50, RZ ;  /* 0x00000032220eb210 */ /* 0x000fca0007f9e0ff */
[----:B------:R-:W-:Y:S01]  /*3be0*/  @!P3 IMAD.X R15, R93, 0x1, R68, P4 ;  /* 0x000000015d0fb824 */ /* 0x000fe200020e0644 */
[----:B------:R-:W-:Y:S01]  /*3bf0*/  @!P3 IADD3 R12, P4, R8, R48, RZ ;  /* 0x00000030080cb210 */ /* 0x000fe20007f9e0ff */
[----:B------:R-:W1:Y:S04]  /*3c00*/  @!P3 LDC.64 R42, c[0x0][0x400] ;  /* 0x00010000ff2abb82 */ /* 0x000e680000000a00 */
[----:B------:R-:W-:Y:S01]  /*3c10*/  @!P3 IMAD.X R13, R82, 0x1, R66, P4 ;  /* 0x00000001520db824 */ /* 0x000fe200020e0642 */
[----:B0-----:R-:W-:-:S04]  /*3c20*/  @!P3 LEA R40, P4, R14, R40, 0x1 ;  /* 0x000000280e28b211 */ /* 0x001fc800078808ff */
[----:B------:R-:W-:Y:S02]  /*3c30*/  @!P3 LEA.HI.X R41, R14, R41, R15, 0x1, P4 ;  /* 0x000000290e29b211 */ /* 0x000fe400020f0c0f */
[----:B------:R-:W-:Y:S02]  /*3c40*/  CS2R R14, SRZ ;  /* 0x00000000000e7805 */ /* 0x000fe4000001ff00 */
[----:B-1----:R-:W-:-:S04]  /*3c50*/  @!P3 LEA R42, P4, R12, R42, 0x1 ;  /* 0x0000002a0c2ab211 */ /* 0x002fc800078808ff */
[----:B------:R-:W-:Y:S02]  /*3c60*/  @!P3 LEA.HI.X R43, R12, R43, R13, 0x1, P4 ;  /* 0x0000002b0c2bb211 */ /* 0x000fe400020f0c0d */
[----:B------:R-:W-:-:S03]  /*3c70*/  CS2R R12, SRZ ;  /* 0x00000000000c7805 */ /* 0x000fc6000001ff00 */
[----:B------:R0:W5:Y:S04]  /*3c80*/  @!P3 LDG.E.128 R36, desc[UR56][R42.64] ;  /* 0x000000382a24b981 */ /* 0x000168000c1e1d00 */
[----:B------:R1:W5:Y:S01]  /*3c90*/  @!P3 LDG.E.128 R12, desc[UR56][R40.64] ;  /* 0x00000038280cb981 */ /* 0x000362000c1e1d00 */
[----:B------:R-:W-:-:S04]  /*3ca0*/  ISETP.GE.AND P3, PT, R44, R86, PT ;  /* 0x000000562c00720c */ /* 0x000fc80003f66270 */
[----:B------:R-:W-:Y:S01]  /*3cb0*/  ISETP.GE.OR P3, PT, R16, R92, P3 ;  /* 0x0000005c1000720c */ /* 0x000fe20001f66670 */
[----:B------:R-:W-:Y:S01]  /*3cc0*/  BSSY B1, `(.L_x_436) ;  /* 0x000001a000017945 */ /* 0x000fe20003800000 */
[----:B0-----:R-:W-:Y:S02]  /*3cd0*/  CS2R R42, SRZ ;  /* 0x00000000002a7805 */ /* 0x001fe4000001ff00 */
[----:B------:R-:W-:Y:S02]  /*3ce0*/  CS2R R46, SRZ ;  /* 0x00000000002e7805 */ /* 0x000fe4000001ff00 */
[----:B------:R-:W-:Y:S02]  /*3cf0*/  CS2R R44, SRZ ;  /* 0x00000000002c7805 */ /* 0x000fe4000001ff00 */
[----:B-1----:R-:W-:-:S05]  /*3d00*/  CS2R R40, SRZ ;  /* 0x0000000000287805 */ /* 0x002fca000001ff00 */
[----:B------:R-:W-:Y:S05]  /*3d10*/  @P3 BRA `(.L_x_437) ;  /* 0x0000000000503947 */ /* 0x000fea0003800000 */
[----:B------:R-:W0:Y:S01]  /*3d20*/  LDC.64 R40, c[0x0][0x3f8] ;  /* 0x0000fe00ff287b82 */ /* 0x000e220000000a00 */
[----:B------:R-:W-:Y:S01]  /*3d30*/  IMAD.MOV.U32 R51, RZ, RZ, R93 ;  /* 0x000000ffff337224 */ /* 0x000fe200078e005d */
[----:B------:R-:W-:Y:S01]  /*3d40*/  MOV R49, R82 ;  /* 0x0000005200317202 */ /* 0x000fe20000000f00 */
[----:B------:R-:W-:Y:S01]  /*3d50*/  ULDC.64 UR4, c[0x0][0x3e8] ;  /* 0x0000fa0000047ab9 */ /* 0x000fe20000000a00 */
        /* <DEDUP_REMOVED lines=14> */
[----:B------:R-:W5:Y:S04]  /*3e40*/  LDG.E.128 R40, desc[UR56][R40.64] ;  /* 0x0000003828287981 */ /* 0x000f68000c1e1d00 */
[----:B------:R-:W5:Y:S03]  /*3e50*/  LDG.E.128 R44, desc[UR56][R44.64] ;  /* 0x000000382c2c7981 */ /* 0x000f66000c1e1d00 */
.L_x_437:
[----:B------:R-:W-:Y:S05]  /*3e60*/  BSYNC B1 ;  /* 0x0000000000017941 */ /* 0x000fea0003800000 */
.L_x_436:
[----:B-----5:R-:W-:Y:S01]  /*3e70*/  IMAD.MOV.U32 R48, RZ, RZ, R42 ;  /* 0x000000ffff307224 */ /* 0x020fe200078e002a */
[----:B------:R-:W-:Y:S01]  /*3e80*/  ISETP.NE.AND P3, PT, R155, 0x3, PT ;  /* 0x000000039b00780c */ /* 0x000fe20003f65270 */
[----:B------:R-:W-:Y:S01]  /*3e90*/  IMAD.MOV.U32 R49, RZ, RZ, R43 ;  /* 0x000000ffff317224 */ /* 0x000fe200078e002b */
[----:B------:R-:W-:Y:S01]  /*3ea0*/  ISETP.GE.AND P4, PT, R16, R92, PT ;  /* 0x0000005c1000720c */ /* 0x000fe20003f86270 */
[----:B------:R-:W-:Y:S02]  /*3eb0*/  IMAD.MOV.U32 R50, RZ, RZ, R40 ;  /* 0x000000ffff327224 */ /* 0x000fe400078e0028 */
[----:B------:R-:W-:Y:S01]  /*3ec0*/  IMAD.MOV.U32 R51, RZ, RZ, R41 ;  /* 0x000000ffff337224 */ /* 0x000fe200078e0029 */
[----:B------:R-:W-:Y:S01]  /*3ed0*/  PRMT R102, R48, 0x5410, R49 ;  /* 0x0000541030667816 */ /* 0x000fe20000000031 */
[----:B------:R-:W-:Y:S02]  /*3ee0*/  IMAD.MOV.U32 R48, RZ, RZ, R46 ;  /* 0x000000ffff307224 */ /* 0x000fe400078e002e */
        /* <DEDUP_REMOVED lines=8> */
[----:B------:R-:W-:Y:S01]  /*3f70*/  IMAD.MOV.U32 R51, RZ, RZ, R13 ;  /* 0x000000ffff337224 */ /* 0x000fe200078e000d */
[----:B------:R-:W-:Y:S01]  /*3f80*/  PRMT R107, R107, 0x5410, R48 ;  /* 0x000054106b6b7816 */ /* 0x000fe20000000030 */
[----:B------:R-:W-:Y:S01]  /*3f90*/  IMAD.MOV.U32 R49, RZ, RZ, R15 ;  /* 0x000000ffff317224 */ /* 0x000fe200078e000f */
[----:B------:R-:W-:Y:S01]  /*3fa0*/  PRMT R109, R109, 0x5410, R50 ;  /* 0x000054106d6d7816 */ /* 0x000fe20000000032 */
[----:B------:R-:W-:Y:S01]  /*3fb0*/  IMAD.MOV.U32 R48, RZ, RZ, R38 ;  /* 0x000000ffff307224 */ /* 0x000fe200078e0026 */
[----:B------:R-:W-:Y:S01]  /*3fc0*/  PRMT R111, R51, 0x7610, R111 ;  /* 0x00007610336f7816 */ /* 0x000fe2000000006f */
[----:B------:R-:W-:Y:S01]  /*3fd0*/  IMAD.MOV.U32 R50, RZ, RZ, R36 ;  /* 0x000000ffff327224 */ /* 0x000fe200078e0024 */
[----:B------:R-:W-:Y:S01]  /*3fe0*/  PRMT R112, R49, 0x7610, R112 ;  /* 0x0000761031707816 */ /* 0x000fe20000000070 */
[----:B------:R-:W-:Y:S01]  /*3ff0*/  IMAD.MOV.U32 R51, RZ, RZ, R37 ;  /* 0x000000ffff337224 */ /* 0x000fe200078e0025 */
[----:B------:R-:W-:-:S02]  /*4000*/  MOV R49, R39 ;  /* 0x0000002700317202 */ /* 0x000fc40000000f00 */
[----:B------:R-:W-:Y:S02]  /*4010*/  PRMT R107, R48, 0x7610, R107 ;  /* 0x00007610306b7816 */ /* 0x000fe4000000006b */
[----:B------:R-:W-:Y:S02]  /*4020*/  PRMT R112, R112, 0x5410, R49 ;  /* 0x0000541070707816 */ /* 0x000fe40000000031 */
[----:B------:R-:W-:Y:S02]  /*4030*/  PRMT R109, R50, 0x7610, R109 ;  /* 0x00007610326d7816 */ /* 0x000fe4000000006d */
[----:B------:R-:W-:Y:S01]  /*4040*/  PRMT R113, R51, 0x7610, R113 ;  /* 0x0000761033717816 */ /* 0x000fe20000000071 */
[----:B------:R-:W-:Y:S06]  /*4050*/  @!P3 BRA `(.L_x_438) ;  /* 0x000000000004b947 */ /* 0x000fec0003800000 */
[----:B------:R-:W-:Y:S01]  /*4060*/  BPT.TRAP 0x1 ;  /* 0x000000040000795c */ /* 0x000fe20000300000 */
.L_x_438:
[----:B------:R-:W-:Y:S01]  /*4070*/  IMAD R82, R19, 0x8, R2 ;  /* 0x0000000813527824 */ /* 0x000fe200078e0202 */
[----:B------:R-:W-:Y:S01]  /*4080*/  SHF.L.U32 R94, R153, 0x1f, RZ ;  /* 0x0000001f995e7819 */ /* 0x000fe200000006ff */
[----:B------:R-:W0:Y:S01]  /*4090*/  LDC R97, c[0x0][0x2f4] ;  /* 0x0000bd00ff617b82 */ /* 0x000e220000000800 */
[----:B------:R-:W-:Y:S02]  /*40a0*/  BSSY B1, `(.L_x_439) ;  /* 0x0000004000017945 */ /* 0x000fe40003800000 */
[----:B------:R-:W1:Y:S01]  /*40b0*/  SYNCS.PHASECHK.TRANS64.TRYWAIT P5, [R82+URZ+0x30890], R94 ;  /* 0x0308905e520075a7 */ /* 0x000e6200080a017f */
[----:B0-----:R-:W-:Y:S01]  /*40c0*/  IMAD.IADD R99, R97, 0x1, -R74 ;  /* 0x0000000161637824 */ /* 0x001fe200078e0a4a */
[----:B-1----:R-:W-:Y:S06]  /*40d0*/  @!P5 BRA `(.L_x_440) ;  /* 0x0000013c0010d947 */ /* 0x002fec0003800000 */
.L_x_674:
[----:B------:R-:W-:Y:S05]  /*40e0*/  BSYNC B1 ;  /* 0x0000000000017941 */ /* 0x000fea0003800000 */
.L_x_439:
[----:B------:R-:W-:Y:S01]  /*40f0*/  ISETP.GE.OR P5, PT, R18, R86, P1 ;  /* 0x000000561200720c */ /* 0x000fe20000fa6670 */
[----:B------:R-:W-:-:S12]  /*4100*/  BSSY B1, `(.L_x_441) ;  /* 0x000007e000017945 */ /* 0x000fd80003800000 */
[----:B------:R-:W-:Y:S05]  /*4110*/  @P5 BRA `(.L_x_442) ;  /* 0x0000000400f05947 */ /* 0x000fea0003800000 */
[----:B------:R-:W1:Y:S01]  /*4120*/  S2R R49, SR_TID.X ;  /* 0x0000000000317919 */ /* 0x000e620000002100 */
[----:B------:R-:W-:Y:S01]  /*4130*/  SHF.R.S32.HI R48, RZ, 0x1f, R18 ;  /* 0x0000001fff307819 */ /* 0x000fe20000011412 */
[-C--:B------:R-:W-:Y:S01]  /*4140*/  IMAD.WIDE.U32 R92, R18, R90.reuse, R88 ;  /* 0x0000005a125c7225 */ /* 0x080fe200078e0058 */
[----:B------:R-:W-:Y:S03]  /*4150*/  BSSY B2, `(.L_x_443) ;  /* 0x000006c000027945 */ /* 0x000fe60003800000 */
[----:B------:R-:W-:Y:S01]  /*4160*/  IMAD R48, R48, R90, RZ ;  /* 0x0000005a30307224 */ /* 0x000fe200078e02ff */
[----:B------:R-:W-:-:S03]  /*4170*/  IADD3 R96, P5, P6, R62, R92, R65 ;  /* 0x0000005c3e607210 */ /* 0x000fc60007ebe041 */
[----:B------:R-:W-:Y:S01]  /*4180*/  IMAD R101, R18, R91, R48 ;  /* 0x0000005b12657224 */ /* 0x000fe200078e0230 */
[----:B------:R-:W-:-:S03]  /*4190*/  SEL R48, R74, R99, !P0 ;  /* 0x000000634a307207 */ /* 0x000fc60004000000 */
[----:B------:R-:W-:-:S05]  /*41a0*/  IMAD.IADD R101, R101, 0x1, R93 ;  /* 0x0000000165657824 */ /* 0x000fca00078e025d */
[----:B------:R-:W-:Y:S01]  /*41b0*/  IADD3.X R98, R80, R101, R32, P5, P6 ;  /* 0x0000006550627210 */ /* 0x000fe20002fec420 */
[----:B-1----:R-:W-:Y:S01]  /*41c0*/  VIADD R51, R49, 0xffffff80 ;  /* 0xffffff8031337836 */ /* 0x002fe20000000000 */
[----:B------:R-:W-:-:S04]  /*41d0*/  SHF.R.S32.HI R49, RZ, 0x1f, R48 ;  /* 0x0000001fff317819 */ /* 0x000fc80000011430 */
[----:B------:R-:W-:Y:S02]  /*41e0*/  LEA.HI R49, R49, R48, RZ, 0x4 ;  /* 0x0000003031317211 */ /* 0x000fe400078f20ff */
[----:B------:R-:W-:Y:S02]  /*41f0*/  SHF.R.S32.HI R50, RZ, 0x1f, R51 ;  /* 0x0000001fff327819 */ /* 0x000fe40000011433 */
[----:B------:R-:W-:Y:S02]  /*4200*/  LEA.HI.SX32 R49, R49, R64, 0x1c ;  /* 0x0000004031317211 */ /* 0x000fe400078fe2ff */
[----:B------:R-:W-:Y:S02]  /*4210*/  LEA.HI R50, R50, R51, RZ, 0x5 ;  /* 0x0000003332327211 */ /* 0x000fe400078f28ff */
[----:B------:R-:W-:Y:S01]  /*4220*/  SHF.L.U32 R103, R49, 0x3, RZ ;  /* 0x0000000331677819 */ /* 0x000fe200000006ff */
[----:B------:R-:W-:Y:S01]  /*4230*/  IMAD R49, R19, 0x3000, R31 ;  /* 0x0000300013317824 */ /* 0x000fe200078e021f */
[----:B------:R-:W-:-:S02]  /*4240*/  SHF.R.S32.HI R50, RZ, 0x5, R50 ;  /* 0x00000005ff327819 */ /* 0x000fc40000011432 */
[----:B------:R-:W-:Y:S01]  /*4250*/  LOP3.LUT R48, R78, 0x38, R103, 0xf8, !PT ;  /* 0x000000384e307812 */ /* 0x000fe200078ef867 */
[----:B------:R-:W-:-:S03]  /*4260*/  IMAD R49, R49, 0x2, R2 ;  /* 0x0000000231317824 */ /* 0x000fc600078e0202 */
[----:B------:R-:W-:-:S05]  /*4270*/  LOP3.LUT R48, R48, R75, RZ, 0x3c, !PT ;  /* 0x0000004b30307212 */ /* 0x000fca00078e3cff */
[----:B------:R-:W-:-:S04]  /*4280*/  IMAD R48, R50, 0x200, R48 ;  /* 0x0000020032307824 */ /* 0x000fc800078e0230 */
[----:B------:R-:W-:-:S04]  /*4290*/  IMAD R51, R19, 0x3000, R48 ;  /* 0x0000300013337824 */ /* 0x000fc800078e0230 */
[----:B------:R-:W-:Y:S02]  /*42a0*/  IMAD R52, R51, 0x2, R2 ;  /* 0x0000000233347824 */ /* 0x000fe400078e0202 */
[----:B------:R-:W1:Y:S04]  /*42b0*/  LDS.128 R48, [R49+0x12400] ;  /* 0x0124000031307984 */ /* 0x000e680000000c00 */
[----:B------:R-:W2:Y:S01]  /*42c0*/  LDS.128 R52, [R52+0x12400] ;  /* 0x0124000034347984 */ /* 0x000ea20000000c00 */
[----:B------:R-:W-:Y:S05]  /*42d0*/  @P4 BRA `(.L_x_444) ;  /* 0x00000004004c4947 */ /* 0x000fea0003800000 */
[--C-:B------:R-:W-:Y:S01]  /*42e0*/  SHF.R.U64 R12, R12, 0x10, R13.reuse ;  /* 0x000000100c0c7819 */ /* 0x100fe2000000120d */
[----:B------:R-:W-:Y:S01]  /*42f0*/  HADD2.F32 R113, -RZ, R113.H0_H0 ;  /* 0x20000071ff717230 */ /* 0x000fe20000004100 */
[----:B------:R-:W-:Y:S01]  /*4300*/  SHF.R.U32.HI R100, RZ, 0x10, R13 ;  /* 0x00000010ff647819 */ /* 0x000fe2000001160d */
[----:B--2---:R-:W-:Y:S01]  /*4310*/  HADD2.F32 R108, -RZ, R53.H0_H0 ;  /* 0x20000035ff6c7230 */ /* 0x004fe20000004100 */
[----:B------:R-:W-:Y:S01]  /*4320*/  SHF.R.U64 R13, R36, 0x10, R37 ;  /* 0x00000010240d7819 */ /* 0x000fe20000001225 */
[----:B-1----:R-:W-:Y:S01]  /*4330*/  HADD2.F32 R110, -RZ, R49.H0_H0 ;  /* 0x20000031ff6e7230 */ /* 0x002fe20000004100 */
[--C-:B------:R-:W-:Y:S01]  /*4340*/  SHF.R.U64 R14, R14, 0x10, R15.reuse ;  /* 0x000000100e0e7819 */ /* 0x100fe2000000120f */
[----:B------:R-:W-:Y:S01]  /*4350*/  HADD2.F32 R111, -RZ, R111.H0_H0 ;  /* 0x2000006fff6f7230 */ /* 0x000fe20000004100 */
[----:B------:R-:W-:Y:S01]  /*4360*/  SHF.R.U32.HI R36, RZ, 0x10, R15 ;  /* 0x00000010ff247819 */ /* 0x000fe2000001160f */
[----:B------:R-:W-:Y:S01]  /*4370*/  HADD2.F32 R53, -RZ, R53.H1_H1 ;  /* 0x30000035ff357230 */ /* 0x000fe20000004100 */
[--C-:B------:R-:W-:Y:S01]  /*4380*/  SHF.R.U64 R15, R38, 0x10, R39.reuse ;  /* 0x00000010260f7819 */ /* 0x100fe20000001227 */
[----:B------:R-:W-:Y:S01]  /*4390*/  HADD2.F32 R49, -RZ, R49.H1_H1 ;  /* 0x30000031ff317230 */ /* 0x000fe20000004100 */
[----:B------:R-:W-:Y:S01]  /*43a0*/  SHF.R.U32.HI R38, RZ, 0x10, R39 ;  /* 0x00000010ff267819 */ /* 0x000fe20000011627 */
[-C--:B------:R-:W-:Y:S01]  /*43b0*/  FMUL.FTZ R39, R108, R113.reuse ;  /* 0x000000716c277220 */ /* 0x080fe20000410000 */
[----:B------:R-:W-:Y:S01]  /*43c0*/  SHF.R.U32.HI R37, RZ, 0x10, R37 ;  /* 0x00000010ff257819 */ /* 0x000fe20000011625 */
[----:B------:R-:W-:Y:S01]  /*43d0*/  FMUL.FTZ R113, R110, R113 ;  /* 0x000000716e717220 */ /* 0x000fe20000410000 */
[----:B------:R-:W-:-:S02]  /*43e0*/  HADD2.F32 R13, -RZ, R13.H0_H0 ;  /* 0x2000000dff0d7230 */ /* 0x000fc40000004100 */
[-C--:B------:R-:W-:Y:S01]  /*43f0*/  FFMA.FTZ R39, R110, R111.reuse, -R39 ;  /* 0x0000006f6e277223 */ /* 0x080fe20000010827 */
[----:B------:R-:W-:Y:S02]  /*4400*/  HADD2.F32 R110, -RZ, R37.H0_H0 ;  /* 0x20000025ff6e7230 */ /* 0x000fe40000004100 */
[----:B------:R-:W-:Y:S01]  /*4410*/  FFMA.FTZ R37, R108, R111, R113 ;  /* 0x0000006f6c257223 */ /* 0x000fe20000010071 */
[----:B------:R-:W-:Y:S02]  /*4420*/  HADD2.F32 R108, -RZ, R100.H0_H0 ;  /* 0x20000064ff6c7230 */ /* 0x000fe40000004100 */
[-C--:B------:R-:W-:Y:S01]  /*4430*/  FMUL.FTZ R100, R53, R110.reuse ;  /* 0x0000006e35647220 */ /* 0x080fe20000410000 */
[C---:B------:R-:W-:Y:S01]  /*4440*/  FMUL.FTZ R114, R49.reuse, R110 ;  /* 0x0000006e31727220 */ /* 0x040fe20000410000 */
[----:B------:R-:W-:Y:S02]  /*4450*/  HADD2.F32 R110, -RZ, R112.H1_H1 ;  /* 0x30000070ff6e7230 */ /* 0x000fe40000004100 */
[----:B------:R-:W-:Y:S01]  /*4460*/  FFMA.FTZ R100, R49, R108, -R100 ;  /* 0x0000006c31647223 */ /* 0x000fe20000010864 */
[----:B------:R-:W-:-:S02]  /*4470*/  HADD2.F32 R49, -RZ, R55.H0_H0 ;  /* 0x20000037ff317230 */ /* 0x000fc40000004100 */
[----:B------:R-:W-:Y:S01]  /*4480*/  FFMA.FTZ R108, R53, R108, R114 ;  /* 0x0000006c356c7223 */ /* 0x000fe20000010072 */
[----:B------:R-:W-:Y:S02]  /*4490*/  HADD2.F32 R53, -RZ, R51.H0_H0 ;  /* 0x20000033ff357230 */ /* 0x000fe40000004100 */
[----:B------:R-:W-:Y:S02]  /*44a0*/  HADD2.F32 R112, -RZ, R112.H0_H0 ;  /* 0x20000070ff707230 */ /* 0x000fe40000004100 */
[-C--:B------:R-:W-:Y:S01]  /*44b0*/  FMUL.FTZ R116, R49, R110.reuse ;  /* 0x0000006e31747220 */ /* 0x080fe20000410000 */
[----:B------:R-:W-:Y:S02]  /*44c0*/  HADD2.F32 R55, -RZ, R55.H1_H1 ;  /* 0x30000037ff377230 */ /* 0x000fe40000004100 */
[C---:B------:R-:W-:Y:S01]  /*44d0*/  FMUL.FTZ R118, R53.reuse, R110 ;  /* 0x0000006e35767220 */ /* 0x040fe20000410000 */
[----:B------:R-:W-:Y:S02]  /*44e0*/  HADD2.F32 R114, -RZ, R38.H0_H0 ;  /* 0x20000026ff727230 */ /* 0x000fe40000004100 */
[----:B------:R-:W-:Y:S01]  /*44f0*/  FFMA.FTZ R38, R53, R112, -R116 ;  /* 0x0000007035267223 */ /* 0x000fe20000010874 */
[----:B------:R-:W-:Y:S01]  /*4500*/  HADD2.F32 R51, -RZ, R51.H1_H1 ;  /* 0x30000033ff337230 */ /* 0x000fe20000004100 */
[----:B------:R-:W-:Y:S01]  /*4510*/  F2FP.F16.F32.PACK_AB R39, R100, R39 ;  /* 0x000000276427723e */ /* 0x000fe200000000ff */
[----:B------:R-:W-:-:S02]  /*4520*/  HADD2.F32 R110, -RZ, R36.H0_H0 ;  /* 0x20000024ff6e7230 */ /* 0x000fc40000004100 */
[----:B------:R-:W-:Y:S01]  /*4530*/  FMUL.FTZ R116, R55, R114 ;  /* 0x0000007237747220 */ /* 0x000fe20000410000 */
[----:B------:R-:W-:Y:S01]  /*4540*/  FFMA.FTZ R36, R49, R112, R118 ;  /* 0x0000007031247223 */ /* 0x000fe20000010076 */
[C---:B------:R-:W-:Y:S01]  /*4550*/  FMUL.FTZ R114, R51.reuse, R114 ;  /* 0x0000007233727220 */ /* 0x040fe20000410000 */
[--C-:B------:R-:W-:Y:S02]  /*4560*/  HADD2.F32 R53, -RZ, R109.reuse.H1_H1 ;  /* 0x3000006dff357230 */ /* 0x100fe40000004100 */
[-C--:B------:R-:W-:Y:S01]  /*4570*/  FFMA.FTZ R49, R51, R110.reuse, -R116 ;  /* 0x0000006e33317223 */ /* 0x080fe20000010874 */
[----:B------:R-:W-:Y:S02]  /*4580*/  HADD2.F32 R109, -RZ, R109.H0_H0 ;  /* 0x2000006dff6d7230 */ /* 0x000fe40000004100 */
[----:B------:R-:W-:Y:S01]  /*4590*/  FFMA.FTZ R51, R55, R110, R114 ;  /* 0x0000006e37337223 */ /* 0x000fe20000010072 */
[----:B------:R-:W-:Y:S01]  /*45a0*/  HADD2.F32 R110, -RZ, R52.H0_H0 ;  /* 0x20000034ff6e7230 */ /* 0x000fe20000004100 */
[----:B------:R-:W-:Y:S01]  /*45b0*/  F2FP.F16.F32.PACK_AB R37, R108, R37 ;  /* 0x000000256c25723e */ /* 0x000fe200000000ff */
[----:B------:R-:W-:Y:S01]  /*45c0*/  HADD2.F32 R112, -RZ, R48.H0_H0 ;  /* 0x20000030ff707230 */ /* 0x000fe20000004100 */
[----:B------:R-:W-:Y:S01]  /*45d0*/  F2FP.F16.F32.PACK_AB R38, R49, R38 ;  /* 0x000000263126723e */ /* 0x000fe200000000ff */
[----:B------:R-:W-:-:S02]  /*45e0*/  HADD2.F32 R52, -RZ, R52.H1_H1 ;  /* 0x30000034ff347230 */ /* 0x000fc40000004100 */
[-C--:B------:R-:W-:Y:S01]  /*45f0*/  FMUL.FTZ R111, R110, R109.reuse ;  /* 0x0000006d6e6f7220 */ /* 0x080fe20000410000 */
[----:B------:R-:W-:Y:S02]  /*4600*/  HADD2.F32 R48, -RZ, R48.H1_H1 ;  /* 0x30000030ff307230 */ /* 0x000fe40000004100 */
[----:B------:R-:W-:Y:S01]  /*4610*/  FMUL.FTZ R109, R112, R109 ;  /* 0x0000006d706d7220 */ /* 0x000fe20000410000 */
[----:B------:R-:W-:Y:S02]  /*4620*/  HADD2.F32 R55, -RZ, R12.H0_H0 ;  /* 0x2000000cff377230 */ /* 0x000fe40000004100 */
[----:B------:R-:W-:Y:S01]  /*4630*/  FMUL.FTZ R113, R52, R13 ;  /* 0x0000000d34717220 */ /* 0x000fe20000410000 */
[----:B------:R-:W-:Y:S01]  /*4640*/  FFMA.FTZ R12, R112, R53, -R111 ;  /* 0x00000035700c7223 */ /* 0x000fe2000001086f */
[----:B------:R-:W-:Y:S01]  /*4650*/  FMUL.FTZ R115, R48, R13 ;  /* 0x0000000d30737220 */ /* 0x000fe20000410000 */
[----:B------:R-:W-:Y:S01]  /*4660*/  FFMA.FTZ R13, R110, R53, R109 ;  /* 0x000000356e0d7223 */ /* 0x000fe2000001006d */
[----:B------:R-:W-:Y:S01]  /*4670*/  FFMA.FTZ R53, R48, R55, -R113 ;  /* 0x0000003730357223 */ /* 0x000fe20000010871 */
[----:B------:R-:W-:-:S02]  /*4680*/  HADD2.F32 R109, -RZ, R15.H0_H0 ;  /* 0x2000000fff6d7230 */ /* 0x000fc40000004100 */
[----:B------:R-:W-:Y:S01]  /*4690*/  FFMA.FTZ R52, R52, R55, R115 ;  /* 0x0000003734347223 */ /* 0x000fe20000010073 */
[----:B------:R-:W-:Y:S02]  /*46a0*/  HADD2.F32 R55, -RZ, R54.H0_H0 ;  /* 0x20000036ff377230 */ /* 0x000fe40000004100 */
[--C-:B------:R-:W-:Y:S02]  /*46b0*/  HADD2.F32 R110, -RZ, R107.reuse.H0_H0 ;  /* 0x2000006bff6e7230 */ /* 0x100fe40000004100 */
[----:B------:R-:W-:Y:S01]  /*46c0*/  HADD2.F32 R15, -RZ, R50.H0_H0 ;  /* 0x20000032ff0f7230 */ /* 0x000fe20000004100 */
[----:B------:R-:W-:Y:S01]  /*46d0*/  F2FP.F16.F32.PACK_AB R52, R52, R13 ;  /* 0x0000000d3434723e */ /* 0x000fe200000000ff */
[----:B------:R-:W-:Y:S02]  /*46e0*/  HADD2.F32 R54, -RZ, R54.H1_H1 ;  /* 0x30000036ff367230 */ /* 0x000fe40000004100 */
[----:B------:R-:W-:Y:S02]  /*46f0*/  HADD2.F32 R50, -RZ, R50.H1_H1 ;  /* 0x30000032ff327230 */ /* 0x000fe40000004100 */
[----:B------:R-:W-:-:S02]  /*4700*/  HADD2.F32 R48, -RZ, R107.H1_H1 ;  /* 0x3000006bff307230 */ /* 0x000fc40000004100 */
[-C--:B------:R-:W-:Y:S01]  /*4710*/  FMUL.FTZ R111, R54, R109.reuse ;  /* 0x0000006d366f7220 */ /* 0x080fe20000410000 */
[----:B------:R-:W-:Y:S02]  /*4720*/  HADD2.F32 R107, -RZ, R14.H0_H0 ;  /* 0x2000000eff6b7230 */ /* 0x000fe40000004100 */
[-C--:B------:R-:W-:Y:S01]  /*4730*/  FMUL.FTZ R14, R55, R110.reuse ;  /* 0x0000006e370e7220 */ /* 0x080fe20000410000 */
[C---:B------:R-:W-:Y:S01]  /*4740*/  FMUL.FTZ R110, R15.reuse, R110 ;  /* 0x0000006e0f6e7220 */ /* 0x040fe20000410000 */
[C---:B------:R-:W-:Y:S01]  /*4750*/  FMUL.FTZ R109, R50.reuse, R109 ;  /* 0x0000006d326d7220 */ /* 0x040fe20000410000 */
[----:B------:R-:W-:Y:S02]  /*4760*/  IMAD.MOV.U32 R49, RZ, RZ, R39 ;  /* 0x000000ffff317224 */ /* 0x000fe400078e0027 */
[-C--:B------:R-:W-:Y:S01]  /*4770*/  FFMA.FTZ R14, R15, R48.reuse, -R14 ;  /* 0x000000300f0e7223 */ /* 0x080fe2000001080e */
[----:B------:R-:W-:Y:S01]  /*4780*/  FFMA.FTZ R110, R55, R48, R110 ;  /* 0x00000030376e7223 */ /* 0x000fe2000001006e */
[-C--:B------:R-:W-:Y:S01]  /*4790*/  FFMA.FTZ R111, R50, R107.reuse, -R111 ;  /* 0x0000006b326f7223 */ /* 0x080fe2000001086f */
[----:B------:R-:W-:Y:S01]  /*47a0*/  FFMA.FTZ R109, R54, R107, R109 ;  /* 0x0000006b366d7223 */ /* 0x000fe2000001006d */
[----:B------:R-:W-:Y:S01]  /*47b0*/  F2FP.F16.F32.PACK_AB R55, R51, R36 ;  /* 0x000000243337723e */ /* 0x000fe200000000ff */
[----:B------:R-:W-:Y:S01]  /*47c0*/  IMAD.MOV.U32 R51, RZ, RZ, R38 ;  /* 0x000000ffff337224 */ /* 0x000fe200078e0026 */
[----:B------:R-:W-:Y:S01]  /*47d0*/  F2FP.F16.F32.PACK_AB R48, R53, R12 ;  /* 0x0000000c3530723e */ /* 0x000fe200000000ff */
[----:B------:R-:W-:Y:S01]  /*47e0*/  IMAD.MOV.U32 R53, RZ, RZ, R37 ;  /* 0x000000ffff357224 */ /* 0x000fe200078e0025 */
[----:B------:R-:W-:-:S02]  /*47f0*/  F2FP.F16.F32.PACK_AB R50, R111, R14 ;  /* 0x0000000e6f32723e */ /* 0x000fc400000000ff */
[----:B------:R-:W-:-:S07]  /*4800*/  F2FP.F16.F32.PACK_AB R54, R109, R110 ;  /* 0x0000006e6d36723e */ /* 0x000fce00000000ff */
.L_x_444:
[----:B------:R-:W-:Y:S05]  /*4810*/  BSYNC B2 ;  /* 0x0000000000027941 */ /* 0x000fea0003800000 */
.L_x_443:
[----:B------:R-:W-:Y:S02]  /*4820*/  ISETP.GE.AND P5, PT, R103, R97, PT ;  /* 0x000000616700720c */ /* 0x000fe40003fa6270 */
[----:B------:R-:W-:-:S11]  /*4830*/  P2R R13, PR, RZ, 0x1 ;  /* 0x00000001ff0d7803 */ /* 0x000fd60000000000 */
[--C-:B------:R-:W-:Y:S02]  /*4840*/  @!P5 SHF.R.S32.HI R12, RZ, 0x1f, R103.reuse ;  /* 0x0000001fff0cd819 */ /* 0x100fe40000011467 */
[----:B------:R-:W-:-:S04]  /*4850*/  @!P5 IADD3 R92, P0, P6, R62, R92, R103 ;  /* 0x0000005c3e5cd210 */ /* 0x000fc80007e1e067 */
[----:B------:R-:W-:Y:S02]  /*4860*/  @!P5 IADD3.X R101, R80, R101, R12, P0, P6 ;  /* 0x000000655065d210 */ /* 0x000fe400007ec40c */
[CC--:B------:R-:W-:Y:S02]  /*4870*/  LEA R12, P6, R96.reuse, R84.reuse, 0x1 ;  /* 0x00000054600c7211 */ /* 0x0c0fe400078c08ff */
[----:B------:R-:W-:Y:S02]  /*4880*/  ISETP.NE.AND P0, PT, R13, RZ, PT ;  /* 0x000000ff0d00720c */ /* 0x000fe40003f05270 */
[----:B------:R-:W-:Y:S02]  /*4890*/  LEA.HI.X R13, R96, R85, R98, 0x1, P6 ;  /* 0x00000055600d7211 */ /* 0x000fe400030f0c62 */
[----:B------:R-:W-:-:S03]  /*48a0*/  @!P5 LEA R14, P6, R92, R84, 0x1 ;  /* 0x000000545c0ed211 */ /* 0x000fc600078c08ff */
[----:B-1----:R1:W-:Y:S01]  /*48b0*/  STG.E.128 desc[UR56][R12.64], R48 ;  /* 0x000000300c007986 */ /* 0x0023e2000c101d38 */
[----:B------:R-:W-:-:S05]  /*48c0*/  @!P5 LEA.HI.X R15, R92, R85, R101, 0x1, P6 ;  /* 0x000000555c0fd211 */ /* 0x000fca00030f0c65 */
[----:B--2---:R1:W-:Y:S04]  /*48d0*/  @!P5 STG.E.128 desc[UR56][R14.64], R52 ;  /* 0x000000340e00d986 */ /* 0x0043e8000c101d38 */
.L_x_442:
[----:B------:R-:W-:Y:S05]  /*48e0*/  BSYNC B1 ;  /* 0x0000000000017941 */ /* 0x000fea0003800000 */
.L_x_441:
[----:B-1----:R-:W-:Y:S01]  /*48f0*/  IADD3 R13, R18, 0x60, RZ ;  /* 0x00000060120d7810 */ /* 0x002fe20007ffe0ff */
[----:B------:R-:W-:-:S03]  /*4900*/  IMAD R12, R76, R90, RZ ;  /* 0x0000005a4c0c7224 */ /* 0x000fc600078e02ff */
[C---:B------:R-:W-:Y:S01]  /*4910*/  ISETP.GE.OR P5, PT, R13.reuse, R86, P1 ;  /* 0x000000560d00720c */ /* 0x040fe20000fa6670 */
[----:B------:R-:W-:-:S04]  /*4920*/  IMAD.WIDE.U32 R88, R13, R90, R88 ;  /* 0x0000005a0d587225 */ /* 0x000fc800078e0058 */
[----:B------:R-:W-:-:S08]  /*4930*/  IMAD R51, R13, R91, R12 ;  /* 0x0000005b0d337224 */ /* 0x000fd000078e020c */
[----:B------:R-:W-:Y:S05]  /*4940*/  @P5 BRA `(.L_x_429) ;  /* 0x0000000800585947 */ /* 0x000fea0003800000 */
[----:B------:R-:W2:Y:S01]  /*4950*/  LDL R14, [R1+0x48] ;  /* 0x00004800010e7983 */ /* 0x000ea20000100800 */
[----:B------:R-:W-:Y:S01]  /*4960*/  IMAD.IADD R51, R89, 0x1, R51 ;  /* 0x0000000159337824 */ /* 0x000fe200078e0233 */
[----:B------:R-:W-:Y:S01]  /*4970*/  IADD3 R12, P5, P6, R62, R88, R65 ;  /* 0x000000583e0c7210 */ /* 0x000fe20007ebe041 */
[----:B------:R-:W-:Y:S01]  /*4980*/  VIADD R15, R18, 0x60 ;  /* 0x00000060120f7836 */ /* 0x000fe20000000000 */
[----:B------:R-:W-:Y:S01]  /*4990*/  SEL R99, R74, R99, !P0 ;  /* 0x000000634a637207 */ /* 0x000fe20004000000 */
[----:B------:R-:W-:Y:S01]  /*49a0*/  VIADD R36, R18, 0x60 ;  /* 0x0000006012247836 */ /* 0x000fe20000000000 */
[----:B------:R-:W-:Y:S01]  /*49b0*/  IADD3.X R13, R80, R51, R32, P5, P6 ;  /* 0x00000033500d7210 */ /* 0x000fe20002fec420 */
[----:B------:R-:W-:Y:S01]  /*49c0*/  IMAD.SHL.U32 R15, R15, 0x40, RZ ;  /* 0x000000400f0f7824 */ /* 0x000fe200078e00ff */
[----:B------:R-:W-:Y:S01]  /*49d0*/  LEA R48, P5, R12, R84, 0x1 ;  /* 0x000000540c307211 */ /* 0x000fe200078a08ff */
[----:B------:R-:W-:Y:S01]  /*49e0*/  IMAD.SHL.U32 R36, R36, 0x40, RZ ;  /* 0x0000004024247824 */ /* 0x000fe200078e00ff */
[----:B------:R-:W-:Y:S02]  /*49f0*/  BSSY B1, `(.L_x_445) ;  /* 0x0000067000017945 */ /* 0x000fe40003800000 */
[----:B------:R-:W-:Y:S01]  /*4a00*/  LEA.HI.X R49, R12, R85, R13, 0x1, P5 ;  /* 0x000000550c317211 */ /* 0x000fe200028f0c0d */
[----:B------:R-:W-:Y:S01]  /*4a10*/  IMAD R13, R19, 0x3000, R3 ;  /* 0x00003000130d7824 */ /* 0x000fe200078e0203 */
[----:B------:R-:W-:-:S02]  /*4a20*/  SHF.R.S32.HI R12, RZ, 0x1f, R99 ;  /* 0x0000001fff0c7819 */ /* 0x000fc40000011463 */
[----:B------:R-:W-:Y:S01]  /*4a30*/  LOP3.LUT R15, R15, 0x1c0, RZ, 0xc0, !PT ;  /* 0x000001c00f0f7812 */ /* 0x000fe200078ec0ff */
[----:B------:R-:W-:Y:S01]  /*4a40*/  IMAD R13, R13, 0x2, R2 ;  /* 0x000000020d0d7824 */ /* 0x000fe200078e0202 */
[----:B------:R-:W-:Y:S02]  /*4a50*/  LEA.HI R99, R12, R99, RZ, 0x4 ;  /* 0x000000630c637211 */ /* 0x000fe400078f20ff */
[----:B------:R-:W-:Y:S02]  /*4a60*/  LOP3.LUT R36, R36, 0x1c0, RZ, 0xc0, !PT ;  /* 0x000001c024247812 */ /* 0x000fe400078ec0ff */
[----:B------:R-:W-:Y:S02]  /*4a70*/  LEA.HI.SX32 R53, R99, R64, 0x1c ;  /* 0x0000004063357211 */ /* 0x000fe400078fe2ff */
[----:B------:R-:W-:-:S03]  /*4a80*/  SHF.R.U32.HI R15, RZ, 0x3, R15 ;  /* 0x00000003ff0f7819 */ /* 0x000fc6000001160f */
[----:B------:R-:W-:-:S05]  /*4a90*/  IMAD.SHL.U32 R53, R53, 0x8, RZ ;  /* 0x0000000835357824 */ /* 0x000fca00078e00ff */
[----:B------:R-:W-:-:S04]  /*4aa0*/  LOP3.LUT R12, R36, 0x38, R53, 0xf8, !PT ;  /* 0x00000038240c7812 */ /* 0x000fc800078ef835 */
[----:B------:R-:W-:-:S04]  /*4ab0*/  LOP3.LUT R12, R12, R15, RZ, 0x3c, !PT ;  /* 0x0000000f0c0c7212 */ /* 0x000fc800078e3cff */
[----:B--2---:R-:W-:-:S05]  /*4ac0*/  IADD3 R12, R14, R12, RZ ;  /* 0x0000000c0e0c7210 */ /* 0x004fca0007ffe0ff */
[----:B------:R-:W-:-:S04]  /*4ad0*/  IMAD R15, R19, 0x3000, R12 ;  /* 0x00003000130f7824 */ /* 0x000fc800078e020c */
[----:B------:R-:W-:Y:S02]  /*4ae0*/  IMAD R36, R15, 0x2, R2 ;  /* 0x000000020f247824 */ /* 0x000fe400078e0202 */
[----:B------:R-:W1:Y:S04]  /*4af0*/  LDS.128 R12, [R13+0x12400] ;  /* 0x012400000d0c7984 */ /* 0x000e680000000c00 */
[----:B------:R-:W2:Y:S01]  /*4b00*/  LDS.128 R36, [R36+0x12400] ;  /* 0x0124000024247984 */ /* 0x000ea20000000c00 */
[----:B------:R-:W-:Y:S05]  /*4b10*/  @P4 BRA `(.L_x_446) ;  /* 0x0000000400504947 */ /* 0x000fea0003800000 */
[----:B------:R-:W-:Y:S01]  /*4b20*/  SHF.R.U64 R44, R44, 0x10, R45 ;  /* 0x000000102c2c7819 */ /* 0x000fe2000000122d */
[----:B--2---:R-:W-:Y:S01]  /*4b30*/  IMAD.MOV.U32 R52, RZ, RZ, R39 ;  /* 0x000000ffff347224 */ /* 0x004fe200078e0027 */
[----:B------:R-:W-:Y:S01]  /*4b40*/  SHF.R.U32.HI R55, RZ, 0x10, R45 ;  /* 0x00000010ff377819 */ /* 0x000fe2000001162d */
[----:B------:R-:W-:Y:S01]  /*4b50*/  IMAD.MOV.U32 R45, RZ, RZ, R37 ;  /* 0x000000ffff2d7224 */ /* 0x000fe200078e0025 */
[----:B------:R-:W-:Y:S01]  /*4b60*/  SHF.R.U64 R40, R40, 0x10, R41 ;  /* 0x0000001028287819 */ /* 0x000fe20000001229 */
[----:B-1----:R-:W-:Y:S01]  /*4b70*/  IMAD.MOV.U32 R37, RZ, RZ, R15 ;  /* 0x000000ffff257224 */ /* 0x002fe200078e000f */
[----:B------:R-:W-:Y:S01]  /*4b80*/  SHF.R.U32.HI R54, RZ, 0x10, R41 ;  /* 0x00000010ff367819 */ /* 0x000fe20000011629 */
[----:B------:R-:W-:Y:S01]  /*4b90*/  HADD2.F32 R90, -RZ, R106.H1_H1 ;  /* 0x3000006aff5a7230 */ /* 0x000fe20000004100 */
[----:B------:R-:W-:Y:S01]  /*4ba0*/  SHF.R.U64 R41, R42, 0x10, R43 ;  /* 0x000000102a297819 */ /* 0x000fe2000000122b */
[----:B------:R-:W-:Y:S01]  /*4bb0*/  HADD2.F32 R39, -RZ, R45.H0_H0 ;  /* 0x2000002dff277230 */ /* 0x000fe20000004100 */
[--C-:B------:R-:W-:Y:S01]  /*4bc0*/  SHF.R.U64 R42, R46, 0x10, R47.reuse ;  /* 0x000000102e2a7819 */ /* 0x100fe2000000122f */
[----:B------:R-:W-:Y:S01]  /*4bd0*/  HADD2.F32 R15, -RZ, R13.H0_H0 ;  /* 0x2000000dff0f7230 */ /* 0x000fe20000004100 */
[----:B------:R-:W-:Y:S01]  /*4be0*/  SHF.R.U32.HI R47, RZ, 0x10, R47 ;  /* 0x00000010ff2f7819 */ /* 0x000fe2000001162f */
[----:B------:R-:W-:-:S02]  /*4bf0*/  HADD2.F32 R45, -RZ, R45.H1_H1 ;  /* 0x3000002dff2d7230 */ /* 0x000fc40000004100 */
[-C--:B------:R-:W-:Y:S01]  /*4c00*/  FMUL.FTZ R92, R39, R90.reuse ;  /* 0x0000005a275c7220 */ /* 0x080fe20000410000 */
[----:B------:R-:W-:Y:S02]  /*4c10*/  HADD2.F32 R55, -RZ, R55.H0_H0 ;  /* 0x20000037ff377230 */ /* 0x000fe40000004100 */
[----:B------:R-:W-:Y:S01]  /*4c20*/  FMUL.FTZ R90, R15, R90 ;  /* 0x0000005a0f5a7220 */ /* 0x000fe20000410000 */
[----:B------:R-:W-:Y:S01]  /*4c30*/  HADD2.F32 R46, -RZ, R13.H1_H1 ;  /* 0x3000000dff2e7230 */ /* 0x000fe20000004100 */
[----:B------:R-:W-:Y:S01]  /*4c40*/  SHF.R.U32.HI R43, RZ, 0x10, R43 ;  /* 0x00000010ff2b7819 */ /* 0x000fe2000001162b */
[----:B------:R-:W-:Y:S02]  /*4c50*/  HADD2.F32 R50, -RZ, R104.H1_H1 ;  /* 0x30000068ff327230 */ /* 0x000fe40000004100 */
[-C--:B------:R-:W-:Y:S01]  /*4c60*/  FMUL.FTZ R91, R45, R55.reuse ;  /* 0x000000372d5b7220 */ /* 0x080fe20000410000 */
[----:B------:R-:W-:Y:S02]  /*4c70*/  HADD2.F32 R54, -RZ, R54.H0_H0 ;  /* 0x20000036ff367230 */ /* 0x000fe40000004100 */
[----:B------:R-:W-:Y:S01]  /*4c80*/  FMUL.FTZ R96, R46, R55 ;  /* 0x000000372e607220 */ /* 0x000fe20000410000 */
[----:B------:R-:W-:-:S02]  /*4c90*/  HADD2.F32 R47, -RZ, R47.H0_H0 ;  /* 0x2000002fff2f7230 */ /* 0x000fc40000004100 */
[-C--:B------:R-:W-:Y:S01]  /*4ca0*/  FFMA.FTZ R13, R15, R50.reuse, -R92 ;  /* 0x000000320f0d7223 */ /* 0x080fe2000001085c */
[----:B------:R-:W-:Y:S01]  /*4cb0*/  FFMA.FTZ R15, R39, R50, R90 ;  /* 0x00000032270f7223 */ /* 0x000fe2000001005a */
[-C--:B------:R-:W-:Y:S01]  /*4cc0*/  FFMA.FTZ R46, R46, R54.reuse, -R91 ;  /* 0x000000362e2e7223 */ /* 0x080fe2000001085b */
[----:B------:R-:W-:Y:S01]  /*4cd0*/  FFMA.FTZ R50, R45, R54, R96 ;  /* 0x000000362d327223 */ /* 0x000fe20000010060 */
[--C-:B------:R-:W-:Y:S02]  /*4ce0*/  HADD2.F32 R45, -RZ, R52.reuse.H0_H0 ;  /* 0x20000034ff2d7230 */ /* 0x100fe40000004100 */
[----:B------:R-:W-:Y:S01]  /*4cf0*/  HADD2.F32 R54, -RZ, R52.H1_H1 ;  /* 0x30000034ff367230 */ /* 0x000fe20000004100 */
[----:B------:R-:W-:Y:S01]  /*4d00*/  F2FP.F16.F32.PACK_AB R13, R46, R13 ;  /* 0x0000000d2e0d723e */ /* 0x000fe200000000ff */
[----:B------:R-:W-:Y:S02]  /*4d10*/  HADD2.F32 R52, -RZ, R37.H1_H1 ;  /* 0x30000025ff347230 */ /* 0x000fe40000004100 */
[----:B------:R-:W-:-:S02]  /*4d20*/  HADD2.F32 R43, -RZ, R43.H0_H0 ;  /* 0x2000002bff2b7230 */ /* 0x000fc40000004100 */
[-C--:B------:R-:W-:Y:S01]  /*4d30*/  FMUL.FTZ R55, R54, R47.reuse ;  /* 0x0000002f36377220 */ /* 0x080fe20000410000 */
[----:B------:R-:W-:Y:S02]  /*4d40*/  HADD2.F32 R92, -RZ, R105.H1_H1 ;  /* 0x30000069ff5c7230 */ /* 0x000fe40000004100 */
[C---:B------:R-:W-:Y:S01]  /*4d50*/  FMUL.FTZ R47, R52.reuse, R47 ;  /* 0x0000002f342f7220 */ /* 0x040fe20000410000 */
[----:B------:R-:W-:Y:S02]  /*4d60*/  HADD2.F32 R39, -RZ, R37.H0_H0 ;  /* 0x20000025ff277230 */ /* 0x000fe40000004100 */
[-C--:B------:R-:W-:Y:S01]  /*4d70*/  FFMA.FTZ R52, R52, R43.reuse, -R55 ;  /* 0x0000002b34347223 */ /* 0x080fe20000010837 */
[----:B------:R-:W-:Y:S02]  /*4d80*/  HADD2.F32 R90, -RZ, R102.H1_H1 ;  /* 0x30000066ff5a7230 */ /* 0x000fe40000004100 */
[----:B------:R-:W-:Y:S01]  /*4d90*/  FFMA.FTZ R54, R54, R43, R47 ;  /* 0x0000002b36367223 */ /* 0x000fe2000001002f */
[----:B------:R-:W-:-:S02]  /*4da0*/  HADD2.F32 R47, -RZ, R44.H0_H0 ;  /* 0x2000002cff2f7230 */ /* 0x000fc40000004100 */
[-C--:B------:R-:W-:Y:S01]  /*4db0*/  FMUL.FTZ R96, R45, R92.reuse ;  /* 0x0000005c2d607220 */ /* 0x080fe20000410000 */
[----:B------:R-:W-:Y:S02]  /*4dc0*/  HADD2.F32 R44, -RZ, R36.H0_H0 ;  /* 0x20000024ff2c7230 */ /* 0x000fe40000004100 */
[C---:B------:R-:W-:Y:S01]  /*4dd0*/  FMUL.FTZ R92, R39.reuse, R92 ;  /* 0x0000005c275c7220 */ /* 0x040fe20000410000 */
[----:B------:R-:W-:Y:S02]  /*4de0*/  HADD2.F32 R106, -RZ, R106.H0_H0 ;  /* 0x2000006aff6a7230 */ /* 0x000fe40000004100 */
[-C--:B------:R-:W-:Y:S01]  /*4df0*/  FFMA.FTZ R37, R39, R90.reuse, -R96 ;  /* 0x0000005a27257223 */ /* 0x080fe20000010860 */
[----:B------:R-:W-:Y:S02]  /*4e00*/  HADD2.F32 R43, -RZ, R12.H0_H0 ;  /* 0x2000000cff2b7230 */ /* 0x000fe40000004100 */
[----:B------:R-:W-:Y:S01]  /*4e10*/  FFMA.FTZ R39, R45, R90, R92 ;  /* 0x0000005a2d277223 */ /* 0x000fe2000001005c */
[----:B------:R-:W-:-:S02]  /*4e20*/  HADD2.F32 R36, -RZ, R36.H1_H1 ;  /* 0x30000024ff247230 */ /* 0x000fc40000004100 */
[----:B------:R-:W-:Y:S02]  /*4e30*/  HADD2.F32 R12, -RZ, R12.H1_H1 ;  /* 0x3000000cff0c7230 */ /* 0x000fe40000004100 */
[-C--:B------:R-:W-:Y:S01]  /*4e40*/  FMUL.FTZ R55, R43, R106.reuse ;  /* 0x0000006a2b377220 */ /* 0x080fe20000410000 */
[----:B------:R-:W-:Y:S02]  /*4e50*/  HADD2.F32 R104, -RZ, R104.H0_H0 ;  /* 0x20000068ff687230 */ /* 0x000fe40000004100 */
[-C--:B------:R-:W-:Y:S01]  /*4e60*/  FMUL.FTZ R91, R36, R47.reuse ;  /* 0x0000002f245b7220 */ /* 0x080fe20000410000 */
[----:B------:R-:W-:Y:S02]  /*4e70*/  HADD2.F32 R45, -RZ, R40.H0_H0 ;  /* 0x20000028ff2d7230 */ /* 0x000fe40000004100 */
[----:B------:R-:W-:Y:S01]  /*4e80*/  FMUL.FTZ R47, R12, R47 ;  /* 0x0000002f0c2f7220 */ /* 0x000fe20000410000 */
[C---:B------:R-:W-:Y:S01]  /*4e90*/  FMUL.FTZ R40, R44.reuse, R106 ;  /* 0x0000006a2c287220 */ /* 0x040fe20000410000 */
[----:B------:R-:W-:Y:S01]  /*4ea0*/  FFMA.FTZ R55, R44, R104, R55 ;  /* 0x000000682c377223 */ /* 0x000fe20000010037 */
[----:B------:R-:W-:-:S02]  /*4eb0*/  HADD2.F32 R105, -RZ, R105.H0_H0 ;  /* 0x20000069ff697230 */ /* 0x000fc40000004100 */
[-C--:B------:R-:W-:Y:S01]  /*4ec0*/  FFMA.FTZ R44, R36, R45.reuse, R47 ;  /* 0x0000002d242c7223 */ /* 0x080fe2000001002f */
[----:B------:R-:W-:Y:S01]  /*4ed0*/  FFMA.FTZ R91, R12, R45, -R91 ;  /* 0x0000002d0c5b7223 */ /* 0x000fe2000001085b */
[----:B------:R-:W-:Y:S02]  /*4ee0*/  HADD2.F32 R36, -RZ, R38.H0_H0 ;  /* 0x20000026ff247230 */ /* 0x000fe40000004100 */
[----:B------:R-:W-:Y:S01]  /*4ef0*/  FFMA.FTZ R40, R43, R104, -R40 ;  /* 0x000000682b287223 */ /* 0x000fe20000010828 */
[----:B------:R-:W-:Y:S01]  /*4f00*/  HADD2.F32 R45, -RZ, R42.H0_H0 ;  /* 0x2000002aff2d7230 */ /* 0x000fe20000004100 */
[----:B------:R-:W-:Y:S01]  /*4f10*/  F2FP.F16.F32.PACK_AB R52, R52, R37 ;  /* 0x000000253434723e */ /* 0x000fe200000000ff */
[----:B------:R-:W-:Y:S02]  /*4f20*/  HADD2.F32 R12, -RZ, R14.H0_H0 ;  /* 0x2000000eff0c7230 */ /* 0x000fe40000004100 */
[----:B------:R-:W-:Y:S01]  /*4f30*/  FMUL.FTZ R47, R36, R105 ;  /* 0x00000069242f7220 */ /* 0x000fe20000410000 */
[----:B------:R-:W-:Y:S01]  /*4f40*/  HADD2.F32 R38, -RZ, R38.H1_H1 ;  /* 0x30000026ff267230 */ /* 0x000fe20000004100 */
[----:B------:R-:W-:Y:S01]  /*4f50*/  F2FP.F16.F32.PACK_AB R37, R50, R15 ;  /* 0x0000000f3225723e */ /* 0x000fe200000000ff */
[----:B------:R-:W-:-:S02]  /*4f60*/  HADD2.F32 R14, -RZ, R14.H1_H1 ;  /* 0x3000000eff0e7230 */ /* 0x000fc40000004100 */
[----:B------:R-:W-:Y:S01]  /*4f70*/  FMUL.FTZ R105, R12, R105 ;  /* 0x000000690c697220 */ /* 0x000fe20000410000 */
[----:B------:R-:W-:Y:S02]  /*4f80*/  HADD2.F32 R43, -RZ, R102.H0_H0 ;  /* 0x20000066ff2b7230 */ /* 0x000fe40000004100 */
[-C--:B------:R-:W-:Y:S01]  /*4f90*/  FMUL.FTZ R93, R38, R45.reuse ;  /* 0x0000002d265d7220 */ /* 0x080fe20000410000 */
[----:B------:R-:W-:Y:S02]  /*4fa0*/  HADD2.F32 R41, -RZ, R41.H0_H0 ;  /* 0x20000029ff297230 */ /* 0x000fe40000004100 */
[----:B------:R-:W-:Y:S01]  /*4fb0*/  FMUL.FTZ R45, R14, R45 ;  /* 0x0000002d0e2d7220 */ /* 0x000fe20000410000 */
[----:B------:R-:W-:Y:S01]  /*4fc0*/  F2FP.F16.F32.PACK_AB R39, R54, R39 ;  /* 0x000000273627723e */ /* 0x000fe200000000ff */
[-C--:B------:R-:W-:Y:S01]  /*4fd0*/  FFMA.FTZ R47, R12, R43.reuse, -R47 ;  /* 0x0000002b0c2f7223 */ /* 0x080fe2000001082f */
[----:B------:R-:W-:Y:S01]  /*4fe0*/  FFMA.FTZ R105, R36, R43, R105 ;  /* 0x0000002b24697223 */ /* 0x000fe20000010069 */
[-C--:B------:R-:W-:Y:S01]  /*4ff0*/  FFMA.FTZ R14, R14, R41.reuse, -R93 ;  /* 0x000000290e0e7223 */ /* 0x080fe2000001085d */
[----:B------:R-:W-:Y:S01]  /*5000*/  FFMA.FTZ R38, R38, R41, R45 ;  /* 0x0000002926267223 */ /* 0x000fe2000001002d */
[----:B------:R-:W-:Y:S01]  /*5010*/  F2FP.F16.F32.PACK_AB R12, R91, R40 ;  /* 0x000000285b0c723e */ /* 0x000fe200000000ff */
[----:B------:R-:W-:Y:S01]  /*5020*/  IMAD.MOV.U32 R15, RZ, RZ, R52 ;  /* 0x000000ffff0f7224 */ /* 0x000fe200078e0034 */
[----:B------:R-:W-:-:S02]  /*5030*/  F2FP.F16.F32.PACK_AB R36, R44, R55 ;  /* 0x000000372c24723e */ /* 0x000fc400000000ff */
[----:B------:R-:W-:Y:S02]  /*5040*/  F2FP.F16.F32.PACK_AB R14, R14, R47 ;  /* 0x0000002f0e0e723e */ /* 0x000fe400000000ff */
[----:B------:R-:W-:-:S07]  /*5050*/  F2FP.F16.F32.PACK_AB R38, R38, R105 ;  /* 0x000000692626723e */ /* 0x000fce00000000ff */
.L_x_446:
[----:B------:R-:W-:Y:S05]  /*5060*/  BSYNC B1 ;  /* 0x0000000000017941 */ /* 0x000fea0003800000 */
.L_x_445:
[----:B-1----:R1:W-:Y:S01]  /*5070*/  STG.E.128 desc[UR56][R48.64], R12 ;  /* 0x0000000c30007986 */ /* 0x0023e2000c101d38 */
[----:B------:R-:W-:-:S13]  /*5080*/  ISETP.GE.AND P4, PT, R53, R97, PT ;  /* 0x000000613500720c */ /* 0x000fda0003f86270 */
[----:B------:R-:W-:Y:S05]  /*5090*/  @P4 BRA `(.L_x_429) ;  /* 0x0000000000844947 */ /* 0x000fea0003800000 */
[--C-:B-1----:R-:W-:Y:S02]  /*50a0*/  SHF.R.S32.HI R12, RZ, 0x1f, R53.reuse ;  /* 0x0000001fff0c7819 */ /* 0x102fe40000011435 */
[----:B------:R-:W-:-:S04]  /*50b0*/  IADD3 R53, P4, P5, R62, R88, R53 ;  /* 0x000000583e357210 */ /* 0x000fc80007d9e035 */
[----:B------:R-:W-:Y:S02]  /*50c0*/  IADD3.X R12, R80, R51, R12, P4, P5 ;  /* 0x00000033500c7210 */ /* 0x000fe400027ea40c */
[----:B------:R-:W-:-:S04]  /*50d0*/  LEA R84, P4, R53, R84, 0x1 ;  /* 0x0000005435547211 */ /* 0x000fc800078808ff */
[----:B------:R-:W-:-:S05]  /*50e0*/  LEA.HI.X R85, R53, R85, R12, 0x1, P4 ;  /* 0x0000005535557211 */ /* 0x000fca00020f0c0c */
[----:B--2---:R1:W-:Y:S01]  /*50f0*/  STG.E.128 desc[UR56][R84.64], R36 ;  /* 0x0000002454007986 */ /* 0x0043e2000c101d38 */
[----:B------:R-:W-:Y:S05]  /*5100*/  BRA `(.L_x_429) ;  /* 0x0000000000687947 */ /* 0x000fea0003800000 */
.L_x_412:
[----:B------:R-:W-:-:S13]  /*5110*/  ISETP.NE.AND P3, PT, R155, 0x3, PT ;  /* 0x000000039b00780c */ /* 0x000fda0003f65270 */
[----:B------:R-:W-:Y:S05]  /*5120*/  @!P3 BRA `(.L_x_447) ;  /* 0x000000000004b947 */ /* 0x000fea0003800000 */
[----:B------:R-:W-:Y:S01]  /*5130*/  BPT.TRAP 0x1 ;  /* 0x000000040000795c */ /* 0x000fe20000300000 */
.L_x_447:
[----:B------:R-:W-:Y:S01]  /*5140*/  LEA R82, R19, R2, 0x3 ;  /* 0x0000000213527211 */ /* 0x000fe200078e18ff */
[----:B------:R-:W-:Y:S01]  /*5150*/  IMAD R86, R29, -0xc0, R27 ;  /* 0xffffff401d567824 */ /* 0x000fe200078e021b */
[----:B------:R-:W-:Y:S01]  /*5160*/  SHF.L.U32 R94, R153, 0x1f, RZ ;  /* 0x0000001f995e7819 */ /* 0x000fe200000006ff */
[----:B------:R-:W-:Y:S03]  /*5170*/  BSSY B1, `(.L_x_448) ;  /* 0x0000004000017945 */ /* 0x000fe60003800000 */
[----:B------:R-:W0:Y:S01]  /*5180*/  SYNCS.PHASECHK.TRANS64.TRYWAIT P4, [R82+URZ+0x30890], R94 ;  /* 0x0308905e520075a7 */ /* 0x000e22000808017f */
[----:B------:R-:W-:Y:S01]  /*5190*/  VIMNMX R86, R86, 0xc0, PT ;  /* 0x000000c056567848 */ /* 0x000fe20003fe0100 */
[----:B0-----:R-:W-:Y:S06]  /*51a0*/  @!P4 BRA `(.L_x_449) ;  /* 0x0000012800f0c947 */ /* 0x001fec0003800000 */
.L_x_675:
[----:B------:R-:W-:Y:S05]  /*51b0*/  BSYNC B1 ;  /* 0x0000000000017941 */ /* 0x000fea0003800000 */
.L_x_448:
[----:B------:R-:W-:Y:S01]  /*51c0*/  ISETP.GE.AND P4, PT, R18, R86, PT ;  /* 0x000000561200720c */ /* 0x000fe20003f86270 */
[----:B------:R-:W-:-:S12]  /*51d0*/  BSSY B1, `(.L_x_450) ;  /* 0x0000006000017945 */ /* 0x000fd80003800000 */
[----:B------:R-:W-:Y:S05]  /*51e0*/  @P4 BRA `(.L_x_451) ;  /* 0x0000000000104947 */ /* 0x000fea0003800000 */
[----:B------:R-:W1:Y:S04]  /*51f0*/  @!P1 LDS.128 R12, [R87+0x12000] ;  /* 0x01200000570c9984 */ /* 0x000e680000000c00 */
[----:B------:R-:W2:Y:S04]  /*5200*/  @!P2 LDS.128 R36, [R83+0x12000] ;  /* 0x012000005324a984 */ /* 0x000ea80000000c00 */
[----:B-1----:R1:W-:Y:S04]  /*5210*/  @!P1 STG.E.128 desc[UR56][R42.64], R12 ;  /* 0x0000000c2a009986 */ /* 0x0023e8000c101d38 */
[----:B--2---:R1:W-:Y:S02]  /*5220*/  @!P2 STG.E.128 desc[UR56][R42.64+0x40], R36 ;  /* 0x000040242a00a986 */ /* 0x0043e4000c101d38 */
.L_x_451:
[----:B------:R-:W-:Y:S05]  /*5230*/  BSYNC B1 ;  /* 0x0000000000017941 */ /* 0x000fea0003800000 */
.L_x_450:
[----:B-1----:R-:W-:-:S05]  /*5240*/  VIADD R12, R18, 0x60 ;  /* 0x00000060120c7836 */ /* 0x002fca0000000000 */
[----:B------:R-:W-:-:S13]  /*5250*/  ISETP.GE.AND P4, PT, R12, R86, PT ;  /* 0x000000560c00720c */ /* 0x000fda0003f86270 */
[----:B------:R-:W-:Y:S05]  /*5260*/  @P4 BRA `(.L_x_429) ;  /* 0x0000000000104947 */ /* 0x000fea0003800000 */
[----:B------:R-:W1:Y:S04]  /*5270*/  @!P1 LDS.128 R12, [R87+0x15000] ;  /* 0x01500000570c9984 */ /* 0x000e680000000c00 */
[----:B------:R-:W2:Y:S04]  /*5280*/  @!P2 LDS.128 R36, [R83+0x15000] ;  /* 0x015000005324a984 */ /* 0x000ea80000000c00 */
[----:B-1----:R1:W-:Y:S04]  /*5290*/  @!P1 STG.E.128 desc[UR56][R40.64], R12 ;  /* 0x0000000c28009986 */ /* 0x0023e8000c101d38 */
[----:B--2---:R1:W-:Y:S02]  /*52a0*/  @!P2 STG.E.128 desc[UR56][R40.64+0x40], R36 ;  /* 0x000040242800a986 */ /* 0x0043e4000c101d38 */
.L_x_429:
[----:B------:R-:W-:Y:S05]  /*52b0*/  BSYNC B0 ;  /* 0x0000000000007941 */ /* 0x000fea0003800000 */
.L_x_411:
[----:B-1234-:R-:W1:Y:S01]  /*52c0*/  S2R R12, SR_TID.X ;  /* 0x00000000000c7919 */ /* 0x01ee620000002100 */
[----:B------:R-:W-:Y:S01]  /*52d0*/  @!PT LDS RZ, [RZ] ;  /* 0x00000000fffff984 */ /* 0x000fe20000000800 */
[----:B------:R-:W-:Y:S01]  /*52e0*/  @!PT LDS RZ, [RZ] ;  /* 0x00000000fffff984 */ /* 0x000fe20000000800 */
[----:B------:R-:W-:Y:S01]  /*52f0*/  @!PT LDS RZ, [RZ] ;  /* 0x00000000fffff984 */ /* 0x000fe20000000800 */
[----:B------:R-:W-:Y:S01]  /*5300*/  @!PT LDS RZ, [RZ] ;  /* 0x00000000fffff984 */ /* 0x000fe20000000800 */
[----:B------:R2:W-:Y:S06]  /*5310*/  MEMBAR.ALL.CTA ;  /* 0x0000000000007992 */ /* 0x0005ec0000008000 */
[----:B--2---:R-:W2:Y:S01]  /*5320*/  FENCE.VIEW.ASYNC.S ;  /* 0x00000000000073c6 */ /* 0x004ea20000000000 */
[----:B------:R-:W-:Y:S05]  /*5330*/  WARPSYNC.ALL ;  /* 0x0000000000007948 */ /* 0x000fea0003800000 */
[----:B------:R-:W-:Y:S01]  /*5340*/  BSSY B0, `(.L_x_452) ;  /* 0x0000009000007945 */ /* 0x000fe20003800000 */
[----:B-1----:R-:W-:Y:S01]  /*5350*/  LOP3.LUT R12, R12, 0x7f, RZ, 0xc0, !PT ;  /* 0x0000007f0c0c7812 */ /* 0x002fe200078ec0ff */
[----:B--2---:R1:W-:Y:S03]  /*5360*/  BAR.SYNC.DEFER_BLOCKING R95, 0x80 ;  /* 0x0002005f0000751d */ /* 0x0043e60000010000 */
[----:B------:R-:W-:-:S13]  /*5370*/  ISETP.NE.AND P4, PT, R12, RZ, PT ;  /* 0x000000ff0c00720c */ /* 0x000fda0003f85270 */
[----:B------:R-:W-:-:S05]  /*5380*/  @!P4 VIADD R12, R82, 0x308a0 ;  /* 0x000308a0520cc836 */ /* 0x000fca0000000000 */
[----:B------:R-:W-:-:S04]  /*5390*/  @!P4 PRMT R12, RZ, 0x654, R12 ;  /* 0x00000654ff0cc816 */ /* 0x000fc8000000000c */
[----:B------:R1:W-:Y:S01]  /*53a0*/  @!P4 SYNCS.ARRIVE.TRANS64.RED.A1T0 RZ, [R12+URZ], RZ ;  /* 0x000000ff0cffc9a7 */ /* 0x0003e2000810043f */
[----:B------:R-:W-:Y:S05]  /*53b0*/  @!P3 BRA `(.L_x_453) ;  /* 0x000000000004b947 */ /* 0x000fea0003800000 */
[----:B------:R-:W-:Y:S01]  /*53c0*/  BPT.TRAP 0x1 ;  /* 0x000000040000795c */ /* 0x000fe20000300000 */
.L_x_453:
[----:B------:R-:W-:Y:S05]  /*53d0*/  BSYNC B0 ;  /* 0x0000000000007941 */ /* 0x000fea0003800000 */
.L_x_452:
[----:B------:R-:W2:Y:S01]  /*53e0*/  SYNCS.PHASECHK.TRANS64.TRYWAIT P3, [R82+URZ+0x308b0], R94 ;  /* 0x0308b05e520075a7 */ /* 0x000ea2000806017f */
[----:B------:R-:W-:Y:S01]  /*53f0*/  ULDC UR58, c[0x0][0x2f4] ;  /* 0x0000bd00003a7ab9 */ /* 0x000fe20000000800 */
[----:B------:R-:W-:Y:S01]  /*5400*/  ULDC.64 UR38, c[0x0][0x328] ;  /* 0x0000ca0000267ab9 */ /* 0x000fe20000000a00 */
[----:B------:R-:W-:Y:S01]  /*5410*/  ULDC.64 UR36, c[0x0][0x318] ;  /* 0x0000c60000247ab9 */ /* 0x000fe20000000a00 */
[----:B------:R-:W-:Y:S01]  /*5420*/  BSSY B0, `(.L_x_454) ;  /* 0x0000003000007945 */ /* 0x000fe20003800000 */
[----:B------:R-:W-:-:S03]  /*5430*/  IMAD.WIDE R36, R29, 0xc0, R4 ;  /* 0x000000c01d247825 */ /* 0x000fc600078e0204 */
[----:B--2---:R-:W-:Y:S05]  /*5440*/  @!P3 BRA `(.L_x_455) ;  /* 0x00000128005cb947 */ /* 0x004fea0003800000 */
.L_x_676:
[----:B------:R-:W-:Y:S05]  /*5450*/  BSYNC B0 ;  /* 0x0000000000007941 */ /* 0x000fea0003800000 */
.L_x_454:
[----:B------:R-:W-:Y:S01]  /*5460*/  ISETP.GE.AND P3, PT, R18, R86, PT ;  /* 0x000000561200720c */ /* 0x000fe20003f66270 */
[----:B------:R-:W-:-:S12]  /*5470*/  BSSY B0, `(.L_x_456) ;  /* 0x0000010000007945 */ /* 0x000fd80003800000 */
[----:B------:R-:W-:Y:S05]  /*5480*/  @P3 BRA `(.L_x_457) ;  /* 0x0000000000383947 */ /* 0x000fea0003800000 */
[----:B------:R-:W-:Y:S02]  /*5490*/  IMAD R15, R37, UR38, RZ ;  /* 0x00000026250f7c24 */ /* 0x000fe4000f8e02ff */
[----:B-1----:R-:W-:Y:S02]  /*54a0*/  IMAD.MOV.U32 R12, RZ, RZ, R60 ;  /* 0x000000ffff0c7224 */ /* 0x002fe400078e003c */
[----:B------:R-:W-:Y:S02]  /*54b0*/  IMAD.MOV.U32 R13, RZ, RZ, R0 ;  /* 0x000000ffff0d7224 */ /* 0x000fe400078e0000 */
[C---:B------:R-:W-:Y:S02]  /*54c0*/  IMAD R15, R36.reuse, UR39, R15 ;  /* 0x00000027240f7c24 */ /* 0x040fe4000f8e020f */
[----:B------:R-:W-:-:S04]  /*54d0*/  IMAD.WIDE.U32 R12, R36, UR38, R12 ;  /* 0x00000026240c7c25 */ /* 0x000fc8000f8e000c */
[----:B------:R-:W-:Y:S01]  /*54e0*/  IMAD.IADD R13, R13, 0x1, R15 ;  /* 0x000000010d0d7824 */ /* 0x000fe200078e020f */
[----:B------:R-:W-:-:S04]  /*54f0*/  LEA R38, P3, R12, UR36, 0x1 ;  /* 0x000000240c267c11 */ /* 0x000fc8000f8608ff */
[----:B------:R-:W-:Y:S02]  /*5500*/  LEA.HI.X R39, R12, UR37, R13, 0x1, P3 ;  /* 0x000000250c277c11 */ /* 0x000fe400098f0c0d */
[----:B------:R-:W-:-:S13]  /*5510*/  ISETP.GE.AND P3, PT, R16, UR58, PT ;  /* 0x0000003a10007c0c */ /* 0x000fda000bf66270 */
[----:B------:R-:W1:Y:S04]  /*5520*/  @!P3 LDS.128 R12, [R87] ;  /* 0x00000000570cb984 */ /* 0x000e680000000c00 */
[----:B-1----:R-:W-:Y:S01]  /*5530*/  @!P3 STG.E.128 desc[UR56][R38.64], R12 ;  /* 0x0000000c2600b986 */ /* 0x002fe2000c101d38 */
[----:B------:R-:W-:-:S13]  /*5540*/  ISETP.GE.AND P3, PT, R77, UR58, PT ;  /* 0x0000003a4d007c0c */ /* 0x000fda000bf66270 */
[----:B------:R-:W1:Y:S04]  /*5550*/  @!P3 LDS.128 R12, [R83] ;  /* 0x00000000530cb984 */ /* 0x000e680000000c00 */
[----:B-1----:R3:W-:Y:S02]  /*5560*/  @!P3 STG.E.128 desc[UR56][R38.64+0x40], R12 ;  /* 0x0000400c2600b986 */ /* 0x0027e4000c101d38 */
.L_x_457:
[----:B------:R-:W-:Y:S05]  /*5570*/  BSYNC B0 ;  /* 0x0000000000007941 */ /* 0x000fea0003800000 */
.L_x_456:
[----:B-1-3--:R-:W-:Y:S01]  /*5580*/  VIADD R12, R18, 0x60 ;  /* 0x00000060120c7836 */ /* 0x00afe20000000000 */
[----:B------:R-:W-:Y:S04]  /*5590*/  BSSY B0, `(.L_x_458) ;  /* 0x0000013000007945 */ /* 0x000fe80003800000 */
[----:B------:R-:W-:-:S13]  /*55a0*/  ISETP.GE.AND P3, PT, R12, R86, PT ;  /* 0x000000560c00720c */ /* 0x000fda0003f66270 */
[----:B------:R-:W-:Y:S05]  /*55b0*/  @P3 BRA `(.L_x_459) ;  /* 0x0000000000403947 */ /* 0x000fea0003800000 */
[----:B------:R-:W-:Y:S01]  /*55c0*/  IADD3 R15, P3, R36, 0x60, RZ ;  /* 0x00000060240f7810 */ /* 0x000fe20007f7e0ff */
[----:B------:R-:W-:Y:S02]  /*55d0*/  IMAD.MOV.U32 R12, RZ, RZ, R60 ;  /* 0x000000ffff0c7224 */ /* 0x000fe400078e003c */
[----:B------:R-:W-:Y:S01]  /*55e0*/  IMAD.MOV.U32 R13, RZ, RZ, R0 ;  /* 0x000000ffff0d7224 */ /* 0x000fe200078e0000 */
[----:B------:R-:W-:Y:S01]  /*55f0*/  IADD3.X R36, RZ, R37, RZ, P3, !PT ;  /* 0x00000025ff247210 */ /* 0x000fe20001ffe4ff */
[----:B------:R-:W-:-:S04]  /*5600*/  IMAD.WIDE.U32 R12, R15, UR38, R12 ;  /* 0x000000260f0c7c25 */ /* 0x000fc8000f8e000c */
[----:B------:R-:W-:-:S04]  /*5610*/  IMAD R36, R36, UR38, RZ ;  /* 0x0000002624247c24 */ /* 0x000fc8000f8e02ff */
[----:B------:R-:W-:Y:S01]  /*5620*/  IMAD R15, R15, UR39, R36 ;  /* 0x000000270f0f7c24 */ /* 0x000fe2000f8e0224 */
[----:B------:R-:W-:-:S03]  /*5630*/  LEA R36, P3, R12, UR36, 0x1 ;  /* 0x000000240c247c11 */ /* 0x000fc6000f8608ff */
[----:B------:R-:W-:-:S05]  /*5640*/  IMAD.IADD R13, R13, 0x1, R15 ;  /* 0x000000010d0d7824 */ /* 0x000fca00078e020f */
[----:B------:R-:W-:Y:S02]  /*5650*/  LEA.HI.X R37, R12, UR37, R13, 0x1, P3 ;  /* 0x000000250c257c11 */ /* 0x000fe400098f0c0d */
[----:B------:R-:W-:-:S13]  /*5660*/  ISETP.GE.AND P3, PT, R16, UR58, PT ;  /* 0x0000003a10007c0c */ /* 0x000fda000bf66270 */
[----:B------:R-:W1:Y:S04]  /*5670*/  @!P3 LDS.128 R12, [R87+0x3000] ;  /* 0x00300000570cb984 */ /* 0x000e680000000c00 */
[----:B-1----:R-:W-:Y:S01]  /*5680*/  @!P3 STG.E.128 desc[UR56][R36.64], R12 ;  /* 0x0000000c2400b986 */ /* 0x002fe2000c101d38 */
[----:B------:R-:W-:-:S13]  /*5690*/  ISETP.GE.AND P3, PT, R77, UR58, PT ;  /* 0x0000003a4d007c0c */ /* 0x000fda000bf66270 */
[----:B------:R-:W1:Y:S04]  /*56a0*/  @!P3 LDS.128 R12, [R83+0x3000] ;  /* 0x00300000530cb984 */ /* 0x000e680000000c00 */
[----:B-1----:R1:W-:Y:S02]  /*56b0*/  @!P3 STG.E.128 desc[UR56][R36.64+0x40], R12 ;  /* 0x0000400c2400b986 */ /* 0x0023e4000c101d38 */
.L_x_459:
[----:B------:R-:W-:Y:S05]  /*56c0*/  BSYNC B0 ;  /* 0x0000000000007941 */ /* 0x000fea0003800000 */
.L_x_458:
[----:B-1----:R-:W3:Y:S01]  /*56d0*/  LDL R12, [R1] ;  /* 0x00000000010c7983 */ /* 0x002ee20000100800 */
[----:B------:R-:W-:Y:S02]  /*56e0*/  VIADD R19, R19, 0x1 ;  /* 0x0000000113137836 */ /* 0x000fe40000000000 */
[----:B0-2---:R-:W-:Y:S01]  /*56f0*/  @!P4 VIADD R82, R82, 0x308c0 ;  /* 0x000308c05252c836 */ /* 0x005fe20000000000 */
[----:B------:R-:W-:Y:S01]  /*5700*/  @!PT LDS RZ, [RZ] ;  /* 0x00000000fffff984 */ /* 0x000fe20000000800 */
[----:B------:R-:W-:Y:S01]  /*5710*/  @!PT LDS RZ, [RZ] ;  /* 0x00000000fffff984 */ /* 0x000fe20000000800 */
[----:B------:R-:W-:Y:S01]  /*5720*/  @!PT LDS RZ, [RZ] ;  /* 0x00000000fffff984 */ /* 0x000fe20000000800 */
[----:B------:R-:W-:Y:S01]  /*5730*/  @!PT LDS RZ, [RZ] ;  /* 0x00000000fffff984 */ /* 0x000fe20000000800 */
[----:B------:R0:W-:Y:S06]  /*5740*/  MEMBAR.ALL.CTA ;  /* 0x0000000000007992 */ /* 0x0001ec0000008000 */
[----:B0-----:R-:W0:Y:S02]  /*5750*/  FENCE.VIEW.ASYNC.S ;  /* 0x00000000000073c6 */ /* 0x001e240000000000 */
[----:B0-----:R0:W-:Y:S01]  /*5760*/  BAR.SYNC.DEFER_BLOCKING R95, 0x80 ;  /* 0x0002005f0000751d */ /* 0x0011e20000010000 */
[----:B------:R-:W-:-:S02]  /*5770*/  ISETP.NE.AND P3, PT, R19, 0x2, PT ;  /* 0x000000021300780c */ /* 0x000fc40003f65270 */
[----:B------:R-:W-:Y:S02]  /*5780*/  @!P4 PRMT R82, RZ, 0x654, R82 ;  /* 0x00000654ff52c816 */ /* 0x000fe40000000052 */
[----:B------:R-:W-:Y:S02]  /*5790*/  SEL R19, R19, RZ, P3 ;  /* 0x000000ff13137207 */ /* 0x000fe40001800000 */
[----:B------:R0:W-:Y:S01]  /*57a0*/  @!P4 SYNCS.ARRIVE.TRANS64.RED.A1T0 RZ, [R82+URZ], RZ ;  /* 0x000000ff52ffc9a7 */ /* 0x0001e2000810043f */
[----:B---3--:R-:W-:Y:S02]  /*57b0*/  LOP3.LUT P5, RZ, R12, 0x2, RZ, 0xc0, !PT ;  /* 0x000000020cff7812 */ /* 0x008fe400078ac0ff */
[----:B------:R-:W-:-:S04]  /*57c0*/  SEL R12, RZ, 0x1, P3 ;  /* 0x00000001ff0c7807 */ /* 0x000fc80001800000 */
[----:B------:R-:W-:-:S07]  /*57d0*/  LOP3.LUT R153, R153, R12, RZ, 0x3c, !PT ;  /* 0x0000000c99997212 */ /* 0x000fce00078e3cff */
[----:B0-----:R-:W-:Y:S05]  /*57e0*/  @P5 BRA `(.L_x_460) ;  /* 0xffffffcc006c5947 */ /* 0x001fea000383ffff */
[----:B------:R-:W0:Y:S01]  /*57f0*/  S2R R13, SR_TID.X ;  /* 0x00000000000d7919 */ /* 0x000e220000002100 */
[----:B------:R-:W-:Y:S02]  /*5800*/  PLOP3.LUT P0, PT, PT, PT, PT, 0x8, 0x0 ;  /* 0x000000000000781c */ /* 0x000fe40003f0e170 */
[----:B0-----:R-:W-:-:S04]  /*5810*/  SHF.R.U32.HI R13, RZ, 0x7, R13 ;  /* 0x00000007ff0d7819 */ /* 0x001fc8000001160d */
[----:B------:R-:W-:-:S13]  /*5820*/  ISETP.NE.AND P5, PT, R13, 0x1, PT ;  /* 0x000000010d00780c */ /* 0x000fda0003fa5270 */
[----:B------:R-:W-:Y:S06]  /*5830*/  @!P5 BAR.ARV 0x9, 0x100 ;  /* 0x024400000000db1d */ /* 0x000fec0000002000 */
.L_x_406:
[----:B------:R-:W-:Y:S01]  /*5840*/  IMAD.MOV.U32 R3, RZ, RZ, RZ ;  /* 0x000000ffff037224 */ /* 0x000fe200078e00ff */
[----:B------:R-:W-:Y:S06]  /*5850*/  @P0 BRA `(.L_x_461) ;  /* 0x00000000000c0947 */ /* 0x000fec0003800000 */
[----:B------:R-:W1:Y:S01]  /*5860*/  FENCE.VIEW.ASYNC.G ;  /* 0x00000000000073c6 */ /* 0x000e620000000100 */
[----:B------:R-:W-:Y:S05]  /*5870*/  WARPSYNC.ALL ;  /* 0x0000000000007948 */ /* 0x000fea0003800000 */
[----:B-1----:R-:W-:Y:S06]  /*5880*/  BAR.ARV 0xc, 0x200 ;  /* 0x0308000000007b1d */ /* 0x002fec0000002000 */
.L_x_461:
[----:B------:R-:W2:Y:S01]  /*5890*/  LDL R0, [R1] ;  /* 0x0000000001007983 */ /* 0x000ea20000100800 */
[----:B------:R-:W-:Y:S01]  /*58a0*/  BSSY B0, `(.L_x_462) ;  /* 0x0000021000007945 */ /* 0x000fe20003800000 */
[----:B--2---:R-:W-:-:S13]  /*58b0*/  LOP3.LUT P0, RZ, R0, 0x8, RZ, 0xc0, !PT ;  /* 0x0000000800ff7812 */ /* 0x004fda000780c0ff */
[----:B------:R-:W-:Y:S05]  /*58c0*/  @!P0 BRA `(.L_x_463) ;  /* 0x0000000000788947 */ /* 0x000fea0003800000 */
[----:B------:R-:W2:Y:S01]  /*58d0*/  LDL R0, [R1+0x60] ;  /* 0x0000600001007983 */ /* 0x000ea20000100800 */
[----:B------:R-:W-:Y:S01]  /*58e0*/  ULDC UR4, c[0x0][0x9f0] ;  /* 0x00027c0000047ab9 */ /* 0x000fe20000000800 */
[----:B--2---:R-:W-:-:S04]  /*58f0*/  ISETP.NE.AND P0, PT, R0, RZ, PT ;  /* 0x000000ff0000720c */ /* 0x004fc80003f05270 */
        /* <DEDUP_REMOVED lines=9> */
[----:B0-----:R-:W-:Y:S01]  /*5990*/  IADD3 R4, R3, 0xffffffe, RZ ;  /* 0x0ffffffe03047810 */ /* 0x001fe20007ffe0ff */
[----:B------:R-:W-:-:S05]  /*59a0*/  IMAD.MOV R3, RZ, RZ, -R10 ;  /* 0x000000ffff037224 */ /* 0x000fca00078e0a0a */
        /* <DEDUP_REMOVED lines=13> */
[----:B------:R-:W-:-:S05]  /*5a80*/  MOV R3, R5 ;  /* 0x0000000500037202 */ /* 0x000fca0000000f00 */
[----:B------:R-:W-:Y:S01]  /*5a90*/  @!P2 IMAD.MOV R3, RZ, RZ, -R3 ;  /* 0x000000ffff03a224 */ /* 0x000fe200078e0a03 */
[----:B------:R-:W-:-:S07]  /*5aa0*/  @!P1 LOP3.LUT R3, RZ, R9, RZ, 0x33, !PT ;  /* 0x00000009ff039212 */ /* 0x000fce00078e33ff */
.L_x_463:
[----:B------:R-:W-:Y:S05]  /*5ab0*/  BSYNC B0 ;  /* 0x0000000000007941 */ /* 0x000fea0003800000 */
.L_x_462:
[----:B------:R-:W2:Y:S01]  /*5ac0*/  LDL R0, [R1+0x6c] ;  /* 0x00006c0001007983 */ /* 0x000ea20000100800 */
[----:B------:R-:W-:Y:S02]  /*5ad0*/  PLOP3.LUT P0, PT, PT, PT, PT, 0x80, 0x0 ;  /* 0x000000000000781c */ /* 0x000fe40003f0f070 */
        /* <DEDUP_REMOVED lines=16> */
[----:B--2---:R-:W-:-:S05]  /*5be0*/  IMAD R0, R0, R3, RZ ;  /* 0x0000000300007224 */ /* 0x004fca00078e02ff */
[----:B------:R1:W-:Y:S01]  /*5bf0*/  STL [R1+0x38], R0 ;  /* 0x0000380001007387 */ /* 0x0003e20000100800 */
[----:B------:R-:W-:Y:S02]  /*5c00*/  VIADDMNMX R136, R0, R3, R26, PT ;  /* 0x0000000300887246 */ /* 0x000fe4000380011a */
[----:B------:R-:W-:Y:S02]  /*5c10*/  CS2R R26, SRZ ;  /* 0x00000000001a7805 */ /* 0x000fe4000001ff00 */
[----:B------:R-:W-:-:S13]  /*5c20*/  ISETP.GT.AND P1, PT, R136, R0, PT ;  /* 0x000000008800720c */ /* 0x000fda0003f24270 */
[----:B-1----:R-:W-:Y:S05]  /*5c30*/  @!P1 BRA `(.L_x_464) ;  /* 0x0000009000089947 */ /* 0x002fea0003800000 */
[----:B------:R-:W-:-:S03]  /*5c40*/  UMOV UR4, 0xffffffff ;  /* 0xffffffff00047882 */ /* 0x000fc60000000000 */
[----:B------:R-:W-:Y:S05]  /*5c50*/  BRA.DIV UR4, `(.L_x_465) ;  /* 0x00000122046c7947 */ /* 0x000fea000b800000 */
[----:B------:R-:W1:Y:S02]  /*5c60*/  S2R R0, SR_TID.X ;  /* 0x0000000000007919 */ /* 0x000e640000002100 */
[----:B-1----:R-:W-:-:S05]  /*5c70*/  VIADD R3, R0, 0xffffff80 ;  /* 0xffffff8000037836 */ /* 0x002fca0000000000 */
[----:B------:R-:W-:-:S04]  /*5c80*/  SHF.R.S32.HI R0, RZ, 0x1f, R3 ;  /* 0x0000001fff007819 */ /* 0x000fc80000011403 */
[----:B------:R-:W-:-:S04]  /*5c90*/  LEA.HI R0, R0, R3, RZ, 0x7 ;  /* 0x0000000300007211 */ /* 0x000fc800078f38ff */
[----:B------:R-:W-:-:S06]  /*5ca0*/  SHF.R.S32.HI R0, RZ, 0x7, R0 ;  /* 0x00000007ff007819 */ /* 0x000fcc0000011400 */
[----:B------:R-:W1:Y:S04]  /*5cb0*/  SHFL.IDX PT, R0, R0, RZ, 0x1f ;  /* 0x00001fff00007589 */ /* 0x000e6800000e0000 */
[----:B-1----:R1:W-:Y:S02]  /*5cc0*/  STL [R1+0x40], R0 ;  /* 0x0000400001007387 */ /* 0x0023e40000100800 */
.L_x_679:
[----:B------:R-:W1:Y:S01]  /*5cd0*/  LDL R3, [R1+0x40] ;  /* 0x0000400001037983 */ /* 0x000e620000100800 */
[----:B------:R-:W-:Y:S01]  /*5ce0*/  BSSY B6, `(.L_x_466) ;  /* 0x000001c000067945 */ /* 0x000fe20003800000 */
[----:B-1----:R-:W-:-:S05]  /*5cf0*/  IMAD.HI R0, R3, 0x55555556, RZ ;  /* 0x5555555603007827 */ /* 0x002fca00078e02ff */
[----:B------:R-:W-:-:S05]  /*5d00*/  LEA.HI R0, R0, R0, RZ, 0x1 ;  /* 0x0000000000007211 */ /* 0x000fca00078f08ff */
[----:B------:R-:W-:-:S04]  /*5d10*/  IMAD R3, R0, -0x3, R3 ;  /* 0xfffffffd00037824 */ /* 0x000fc800078e0203 */
[----:B------:R-:W-:Y:S01]  /*5d20*/  IMAD R0, R3, 0x2000, R2 ;  /* 0x0000200003007824 */ /* 0x000fe200078e0202 */
[----:B------:R1:W-:Y:S03]  /*5d30*/  STL [R1+0x3c], R3 ;  /* 0x00003c0301007387 */ /* 0x0003e60000100800 */
[----:B------:R-:W-:-:S05]  /*5d40*/  VIADD R0, R0, 0xc400 ;  /* 0x0000c40000007836 */ /* 0x000fca0000000000 */
[----:B------:R-:W-:Y:S01]  /*5d50*/  SHF.R.U32.HI R0, RZ, 0x4, R0 ;  /* 0x00000004ff007819 */ /* 0x000fe20000011600 */
[----:B-1----:R-:W-:-:S03]  /*5d60*/  VIADD R3, R2, 0x1e800 ;  /* 0x0001e80002037836 */ /* 0x002fc60000000000 */
[----:B------:R-:W-:Y:S02]  /*5d70*/  LOP3.LUT R29, R0, 0x3fff, RZ, 0xc0, !PT ;  /* 0x00003fff001d7812 */ /* 0x000fe400078ec0ff */
[----:B------:R-:W-:-:S13]  /*5d80*/  LOP3.LUT P0, RZ, R3, 0x3ff, RZ, 0xc0, !PT ;  /* 0x000003ff03ff7812 */ /* 0x000fda000780c0ff */
[----:B------:R-:W-:Y:S05]  /*5d90*/  @!P0 BRA `(.L_x_467) ;  /* 0x0000000000408947 */ /* 0x000fea0003800000 */
[----:B------:R-:W-:Y:S01]  /*5da0*/  MOV R0, 0x0 ;  /* 0x0000000000007802 */ /* 0x000fe20000000f00 */
[----:B------:R-:W-:Y:S01]  /*5db0*/  ULDC.64 UR4, c[0x4][0xa8] ;  /* 0x01002a0000047ab9 */ /* 0x000fe20000000a00 */
[----:B------:R-:W-:Y:S01]  /*5dc0*/  ULDC.64 UR6, c[0x4][0xb0] ;  /* 0x01002c0000067ab9 */ /* 0x000fe20000000a00 */
[----:B------:R-:W-:Y:S01]  /*5dd0*/  IMAD.U32 R4, RZ, RZ, UR4 ;  /* 0x00000004ff047e24 */ /* 0x000fe2000f8e00ff */
[----:B0-----:R0:W1:Y:S01]  /*5de0*/  LDC.64 R14, c[0x4][R0] ;  /* 0x01000000000e7b82 */ /* 0x0010620000000a00 */
[----:B------:R-:W-:Y:S01]  /*5df0*/  MOV R5, UR5 ;  /* 0x0000000500057c02 */ /* 0x000fe20008000f00 */
[----:B------:R-:W-:Y:S01]  /*5e00*/  ULDC.64 UR4, c[0x4][0x48] ;  /* 0x0100120000047ab9 */ /* 0x000fe20000000a00 */
[----:B------:R-:W-:Y:S01]  /*5e10*/  IMAD.U32 R6, RZ, RZ, UR6 ;  /* 0x00000006ff067e24 */ /* 0x000fe2000f8e00ff */
[----:B------:R-:W-:Y:S01]  /*5e20*/  MOV R13, RZ ;  /* 0x000000ff000d7202 */ /* 0x000fe20000000f00 */
[----:B------:R-:W-:Y:S02]  /*5e30*/  IMAD.U32 R7, RZ, RZ, UR7 ;  /* 0x00000007ff077e24 */ /* 0x000fe4000f8e00ff */
[----:B------:R-:W-:-:S02]  /*5e40*/  IMAD.U32 R10, RZ, RZ, UR4 ;  /* 0x00000004ff0a7e24 */ /* 0x000fc4000f8e00ff */
[----:B------:R-:W-:Y:S02]  /*5e50*/  IMAD.U32 R11, RZ, RZ, UR5 ;  /* 0x00000005ff0b7e24 */ /* 0x000fe4000f8e00ff */
[----:B------:R-:W-:Y:S02]  /*5e60*/  IMAD.MOV.U32 R8, RZ, RZ, 0x70 ;  /* 0x00000070ff087424 */ /* 0x000fe400078e00ff */
[----:B0-----:R-:W-:-:S07]  /*5e70*/  IMAD.MOV.U32 R12, RZ, RZ, 0x1 ;  /* 0x00000001ff0c7424 */ /* 0x001fce00078e00ff */
[----:B------:R-:W-:-:S07]  /*5e80*/  LEPC R20, `(.L_x_467) ;  /* 0x000000001014794e */ /* 0x000fce0000000000 */
[----:B-1---5:R-:W-:Y:S05]  /*5e90*/  CALL.ABS.NOINC R14 ;  /* 0x000000000e007343 */ /* 0x022fea0003c00000 */
.L_x_467:
[----:B------:R-:W-:Y:S05]  /*5ea0*/  BSYNC B6 ;  /* 0x0000000000067941 */ /* 0x000fea0003800000 */
.L_x_466:
[----:B------:R-:W-:Y:S02]  /*5eb0*/  ULDC UR4, c[0x0][0x3f4] ;  /* 0x0000fd0000047ab9 */ /* 0x000fe40000000800 */
[----:B------:R-:W-:-:S13]  /*5ec0*/  ISETP.LT.AND P0, PT, RZ, UR4, PT ;  /* 0x00000004ff007c0c */ /* 0x000fda000bf01270 */
[----:B------:R-:W-:Y:S05]  /*5ed0*/  @P0 BRA `(.L_x_468) ;  /* 0x0000000000400947 */ /* 0x000fea0003800000 */
[----:B------:R-:W2:Y:S02]  /*5ee0*/  LDL R20, [R1+0x64] ;  /* 0x0000640001147983 */ /* 0x000ea40000100800 */
[----:B--2---:R-:W-:-:S04]  /*5ef0*/  LEA.HI R0, R20, R20, RZ, 0x1 ;  /* 0x0000001414007211 */ /* 0x004fc800078f08ff */
[----:B------:R-:W-:-:S05]  /*5f00*/  LOP3.LUT R0, R0, 0xfffffffe, RZ, 0xc0, !PT ;  /* 0xfffffffe00007812 */ /* 0x000fca00078ec0ff */
[----:B------:R-:W-:-:S05]  /*5f10*/  IMAD.IADD R0, R20, 0x1, -R0 ;  /* 0x0000000114007824 */ /* 0x000fca00078e0a00 */
[----:B------:R-:W-:-:S04]  /*5f20*/  SHF.L.U32 R3, R0, 0x1f, RZ ;  /* 0x0000001f00037819 */ /* 0x000fc800000006ff */
[----:B------:R1:W2:Y:S03]  /*5f30*/  SYNCS.PHASECHK.TRANS64.TRYWAIT P0, [R2+URZ+0x30800], R3 ;  /* 0x03080003020075a7 */ /* 0x0002a6000800017f */
[----:B--2---:R-:W-:Y:S05]  /*5f40*/  @!P0 NANOSLEEP.SYNCS 0x989680 ;  /* 0x009896800000895d */ /* 0x004fea0003900000 */
[----:B------:R-:W2:Y:S01]  /*5f50*/  @!P0 SYNCS.PHASECHK.TRANS64 P0, [R2+URZ+0x30800], R3 ;  /* 0x03080003020085a7 */ /* 0x000ea2000800007f */
[----:B------:R-:W-:Y:S04]  /*5f60*/  BSSY B0, `(.L_x_469) ;  /* 0x0000006000007945 */ /* 0x000fe80003800000 */
[----:B--2---:R-:W-:Y:S05]  /*5f70*/  @P0 BRA `(.L_x_470) ;  /* 0x0000000000100947 */ /* 0x004fea0003800000 */
.L_x_471:
[----:B--2---:R2:W3:Y:S02]  /*5f80*/  SYNCS.PHASECHK.TRANS64.TRYWAIT P0, [R2+URZ+0x30800], R3 ;  /* 0x03080003020075a7 */ /* 0x0044e4000800017f */
[----:B---3--:R-:W-:Y:S05]  /*5f90*/  @!P0 NANOSLEEP.SYNCS 0x989680 ;  /* 0x009896800000895d */ /* 0x008fea0003900000 */
[----:B------:R-:W3:Y:S02]  /*5fa0*/  @!P0 SYNCS.PHASECHK.TRANS64 P0, [R2+URZ+0x30800], R3 ;  /* 0x03080003020085a7 */ /* 0x000ee4000800007f */
[----:B---3--:R-:W-:Y:S05]  /*5fb0*/  @!P0 BRA `(.L_x_471) ;  /* 0xfffffffc00f08947 */ /* 0x008fea000383ffff */
.L_x_470:
[----:B------:R-:W-:Y:S05]  /*5fc0*/  BSYNC B0 ;  /* 0x0000000000007941 */ /* 0x000fea0003800000 */
.L_x_469:
[----:B------:R-:W-:Y:S05]  /*5fd0*/  BRA `(.L_x_472) ;  /* 0x0000002000f87947 */ /* 0x000fea0003800000 */
.L_x_468:
[----:B-----5:R-:W-:Y:S01]  /*5fe0*/  SHF.R.S32.HI R0, RZ, 0x1f, R25 ;  /* 0x0000001fff007819 */ /* 0x020fe20000011419 */
[----:B------:R-:W-:Y:S01]  /*5ff0*/  VIADD R3, R2, 0xc400 ;  /* 0x0000c40002037836 */ /* 0x000fe20000000000 */
[----:B------:R-:W-:Y:S01]  /*6000*/  ULDC.64 UR4, c[0x0][0x3f8] ;  /* 0x0000fe0000047ab9 */ /* 0x000fe20000000a00 */
[----:B------:R-:W-:Y:S01]  /*6010*/  ULDC.64 UR6, c[0x0][0x408] ;  /* 0x0001020000067ab9 */ /* 0x000fe20000000a00 */
[----:B------:R-:W-:Y:S01]  /*6020*/  IMAD.WIDE.U32 R4, R25, UR4, RZ ;  /* 0x0000000419047c25 */ /* 0x000fe2000f8e00ff */
[----:B------:R-:W-:Y:S01]  /*6030*/  BSSY B6, `(.L_x_473) ;  /* 0x0000020000067945 */ /* 0x000fe20003800000 */
[----:B------:R-:W-:Y:S02]  /*6040*/  LOP3.LUT P0, RZ, R3, 0x3ff, RZ, 0xc0, !PT ;  /* 0x000003ff03ff7812 */ /* 0x000fe4000780c0ff */
[C---:B0-----:R-:W-:Y:S02]  /*6050*/  IMAD R6, R0.reuse, UR4, RZ ;  /* 0x0000000400067c24 */ /* 0x041fe4000f8e02ff */
[----:B------:R-:W-:-:S02]  /*6060*/  IMAD R0, R0, UR6, RZ ;  /* 0x0000000600007c24 */ /* 0x000fc4000f8e02ff */
[C---:B------:R-:W-:Y:S01]  /*6070*/  IMAD R3, R25.reuse, UR5, R6 ;  /* 0x0000000519037c24 */ /* 0x040fe2000f8e0206 */
[----:B------:R-:W-:Y:S01]  /*6080*/  ULDC.64 UR4, c[0x0][0x3e8] ;  /* 0x0000fa0000047ab9 */ /* 0x000fe20000000a00 */
[----:B------:R-:W-:-:S04]  /*6090*/  IMAD.WIDE.U32 R6, R25, UR6, RZ ;  /* 0x0000000619067c25 */ /* 0x000fc8000f8e00ff */
[----:B------:R-:W-:Y:S01]  /*60a0*/  IMAD R9, R25, UR7, R0 ;  /* 0x0000000719097c24 */ /* 0x000fe2000f8e0200 */
[----:B------:R-:W-:Y:S01]  /*60b0*/  ULDC.64 UR6, c[0x0][0x400] ;  /* 0x0001000000067ab9 */ /* 0x000fe20000000a00 */
[----:B------:R-:W-:Y:S01]  /*60c0*/  IMAD.IADD R5, R3, 0x1, R5 ;  /* 0x0000000103057824 */ /* 0x000fe200078e0205 */
[----:B------:R-:W-:Y:S01]  /*60d0*/  LEA R25, P1, R4, UR4, 0x1 ;  /* 0x0000000404197c11 */ /* 0x000fe2000f8208ff */
[----:B------:R-:W-:Y:S01]  /*60e0*/  IMAD.IADD R3, R9, 0x1, R7 ;  /* 0x0000000109037824 */ /* 0x000fe200078e0207 */
[----:B------:R-:W-:Y:S02]  /*60f0*/  LEA R27, P2, R6, UR6, 0x1 ;  /* 0x00000006061b7c11 */ /* 0x000fe4000f8408ff */
[----:B------:R-:W-:Y:S02]  /*6100*/  LEA.HI.X R26, R4, UR5, R5, 0x1, P1 ;  /* 0x00000005041a7c11 */ /* 0x000fe400088f0c05 */
[----:B------:R-:W-:Y:S01]  /*6110*/  LEA.HI.X R28, R6, UR7, R3, 0x1, P2 ;  /* 0x00000007061c7c11 */ /* 0x000fe200090f0c03 */
[----:B------:R-:W-:Y:S08]  /*6120*/  @!P0 BRA `(.L_x_474) ;  /* 0x0000000000408947 */ /* 0x000ff00003800000 */
[----:B------:R-:W-:Y:S01]  /*6130*/  MOV R0, 0x0 ;  /* 0x0000000000007802 */ /* 0x000fe20000000f00 */
[----:B------:R-:W-:Y:S01]  /*6140*/  ULDC.64 UR4, c[0x4][0xa8] ;  /* 0x01002a0000047ab9 */ /* 0x000fe20000000a00 */
[----:B------:R-:W-:Y:S01]  /*6150*/  ULDC.64 UR6, c[0x4][0xb0] ;  /* 0x01002c0000067ab9 */ /* 0x000fe20000000a00 */
[----:B------:R-:W-:Y:S01]  /*6160*/  IMAD.U32 R4, RZ, RZ, UR4 ;  /* 0x00000004ff047e24 */ /* 0x000fe2000f8e00ff */
[----:B------:R0:W1:Y:S01]  /*6170*/  LDC.64 R14, c[0x4][R0] ;  /* 0x01000000000e7b82 */ /* 0x0000620000000a00 */
[----:B------:R-:W-:Y:S01]  /*6180*/  IMAD.U32 R5, RZ, RZ, UR5 ;  /* 0x00000005ff057e24 */ /* 0x000fe2000f8e00ff */
[----:B------:R-:W-:Y:S01]  /*6190*/  ULDC.64 UR4, c[0x4][0x20] ;  /* 0x0100080000047ab9 */ /* 0x000fe20000000a00 */
[----:B------:R-:W-:Y:S01]  /*61a0*/  MOV R6, UR6 ;  /* 0x0000000600067c02 */ /* 0x000fe20008000f00 */
        /* <DEDUP_REMOVED lines=8> */
.L_x_474:
[----:B------:R-:W-:Y:S05]  /*6230*/  BSYNC B6 ;  /* 0x0000000000067941 */ /* 0x000fea0003800000 */
.L_x_473:
[----:B------:R-:W-:Y:S01]  /*6240*/  ULDC.U8 UR4, c[0x0][0x410] ;  /* 0x0001040000047ab9 */ /* 0x000fe20000000000 */
[----:B------:R-:W-:Y:S01]  /*6250*/  BSSY B0, `(.L_x_475) ;  /* 0x000020e000007945 */ /* 0x000fe20003800000 */
[----:B------:R-:W-:Y:S01]  /*6260*/  ISETP.NE.AND P0, PT, RZ, UR4, PT ;  /* 0x00000004ff007c0c */ /* 0x000fe2000bf05270 */
[----:B------:R-:W-:-:S12]  /*6270*/  IMAD R4, R33, 0xc0, R18 ;  /* 0x000000c021047824 */ /* 0x000fd800078e0212 */
[----:B------:R-:W-:Y:S05]  /*6280*/  @!P0 BRA `(.L_x_476) ;  /* 0x00000010002c8947 */ /* 0x000fea0003800000 */
[----:B------:R-:W-:-:S03]  /*6290*/  UMOV UR4, 0xffffffff ;  /* 0xffffffff00047882 */ /* 0x000fc60000000000 */
[----:B------:R-:W-:Y:S05]  /*62a0*/  BRA.DIV UR4, `(.L_x_477) ;  /* 0x0000011e04187947 */ /* 0x000fea000b800000 */
[----:B------:R0:W1:Y:S04]  /*62b0*/  SHFL.IDX PT, R3, R26, RZ, 0x1c1f ;  /* 0x001c1fff1a037589 */ /* 0x00006800000e0000 */
[----:B------:R0:W2:Y:S04]  /*62c0*/  SHFL.IDX PT, R0, R25, RZ, 0x1c1f ;  /* 0x001c1fff19007589 */ /* 0x0000a800000e0000 */
[----:B------:R0:W3:Y:S04]  /*62d0*/  SHFL.IDX PT, R5, R28, RZ, 0x1c1f ;  /* 0x001c1fff1c057589 */ /* 0x0000e800000e0000 */
[----:B------:R0:W4:Y:S02]  /*62e0*/  SHFL.IDX PT, R14, R27, RZ, 0x1c1f ;  /* 0x001c1fff1b0e7589 */ /* 0x00012400000e0000 */
.L_x_685:
[----:B------:R-:W5:Y:S01]  /*62f0*/  LDL R30, [R1+0x34] ;  /* 0x00003400011e7983 */ /* 0x000f620000100800 */
[----:B------:R-:W-:-:S03]  /*6300*/  ULDC UR4, c[0x0][0x448] ;  /* 0x0001120000047ab9 */ /* 0x000fc60000000800 */
[----:B------:R-:W2:Y:S01]  /*6310*/  LDL R12, [R1+0x64] ;  /* 0x00006400010c7983 */ /* 0x000ea20000100800 */
[----:B------:R-:W-:-:S05]  /*6320*/  IMAD R24, R24, UR4, RZ ;  /* 0x0000000418187c24 */ /* 0x000fca000f8e02ff */
[----:B------:R-:W-:Y:S01]  /*6330*/  ISETP.GE.AND P0, PT, R4, R24, PT ;  /* 0x000000180400720c */ /* 0x000fe20003f06270 */
[----:B------:R-:W-:Y:S01]  /*6340*/  BSSY B1, `(.L_x_478) ;  /* 0x0000026000017945 */ /* 0x000fe20003800000 */
[----:B0-----:R-:W-:Y:S01]  /*6350*/  IMAD R26, R33, -0xc0, R24 ;  /* 0xffffff40211a7824 */ /* 0x001fe200078e0218 */
[----:B------:R-:W-:Y:S02]  /*6360*/  CS2R R10, SRZ ;  /* 0x00000000000a7805 */ /* 0x000fe4000001ff00 */
[----:B-----5:R-:W-:-:S04]  /*6370*/  SHF.L.U32 R6, R30, 0x6, RZ ;  /* 0x000000061e067819 */ /* 0x020fc800000006ff */
[----:B------:R-:W-:Y:S02]  /*6380*/  LOP3.LUT R7, R6, 0x1c0, RZ, 0xc0, !PT ;  /* 0x000001c006077812 */ /* 0x000fe400078ec0ff */
[----:B--2---:R-:W-:Y:S02]  /*6390*/  LEA.HI R6, R12, R12, RZ, 0x1 ;  /* 0x0000000c0c067211 */ /* 0x004fe400078f08ff */
[----:B------:R-:W-:Y:S02]  /*63a0*/  LOP3.LUT R8, R7, 0x18, R16, 0xf8, !PT ;  /* 0x0000001807087812 */ /* 0x000fe400078ef810 */
[----:B------:R-:W-:Y:S02]  /*63b0*/  LOP3.LUT R4, R6, 0xfffffffe, RZ, 0xc0, !PT ;  /* 0xfffffffe06047812 */ /* 0x000fe400078ec0ff */
[----:B------:R-:W-:-:S03]  /*63c0*/  SHF.R.U32.HI R7, RZ, 0x3, R7 ;  /* 0x00000003ff077819 */ /* 0x000fc60000011607 */
[----:B------:R-:W-:Y:S01]  /*63d0*/  IMAD.IADD R27, R12, 0x1, -R4 ;  /* 0x000000010c1b7824 */ /* 0x000fe200078e0a04 */
[----:B------:R-:W-:Y:S02]  /*63e0*/  LOP3.LUT R28, R8, R7, RZ, 0x3c, !PT ;  /* 0x00000007081c7212 */ /* 0x000fe400078e3cff */
[----:B------:R-:W-:Y:S02]  /*63f0*/  CS2R R8, SRZ ;  /* 0x0000000000087805 */ /* 0x000fe4000001ff00 */
[----:B------:R-:W-:Y:S02]  /*6400*/  CS2R R6, SRZ ;  /* 0x0000000000067805 */ /* 0x000fe4000001ff00 */
[----:B------:R-:W-:Y:S01]  /*6410*/  CS2R R12, SRZ ;  /* 0x00000000000c7805 */ /* 0x000fe2000001ff00 */
[----:B------:R-:W-:Y:S06]  /*6420*/  @P0 BRA `(.L_x_479) ;  /* 0x00000000005c0947 */ /* 0x000fec0003800000 */
[----:B------:R-:W-:Y:S01]  /*6430*/  ULDC UR4, c[0x0][0x3f4] ;  /* 0x0000fd0000047ab9 */ /* 0x000fe20000000800 */
[----:B------:R-:W-:Y:S01]  /*6440*/  IMAD.SHL.U32 R9, R154, 0x2, RZ ;  /* 0x000000029a097824 */ /* 0x000fe200078e00ff */
[----:B------:R-:W-:Y:S01]  /*6450*/  ISETP.GE.AND P2, PT, R22, UR4, PT ;  /* 0x0000000416007c0c */ /* 0x000fe2000bf46270 */
[----:B------:R-:W-:Y:S01]  /*6460*/  IMAD.MOV.U32 R6, RZ, RZ, R0 ;  /* 0x000000ffff067224 */ /* 0x000fe200078e0000 */
[----:B------:R-:W-:Y:S01]  /*6470*/  ISETP.GE.AND P3, PT, R154, UR4, PT ;  /* 0x000000049a007c0c */ /* 0x000fe2000bf66270 */
[----:B-1----:R-:W-:Y:S01]  /*6480*/  IMAD.MOV.U32 R7, RZ, RZ, R3 ;  /* 0x000000ffff077224 */ /* 0x002fe200078e0003 */
[----:B------:R-:W-:Y:S01]  /*6490*/  SHF.R.S32.HI R13, RZ, 0x1f, R154 ;  /* 0x0000001fff0d7819 */ /* 0x000fe2000001149a */
[----:B---3--:R-:W-:Y:S01]  /*64a0*/  IMAD.MOV.U32 R15, RZ, RZ, R5 ;  /* 0x000000ffff0f7224 */ /* 0x008fe200078e0005 */
[----:B------:R-:W-:-:S07]  /*64b0*/  CS2R R10, SRZ ;  /* 0x00000000000a7805 */ /* 0x000fce000001ff00 */
[----:B------:R-:W-:Y:S01]  /*64c0*/  @!P2 IMAD.WIDE R20, R22, 0x2, R6 ;  /* 0x000000021614a825 */ /* 0x000fe200078e0206 */
[----:B------:R-:W-:Y:S02]  /*64d0*/  SHF.L.U64.HI R6, R154, 0x1, R13 ;  /* 0x000000019a067819 */ /* 0x000fe4000001020d */
[-C--:B------:R-:W-:Y:S02]  /*64e0*/  @!P3 IADD3 R24, P0, R0, R9.reuse, RZ ;  /* 0x000000090018b210 */ /* 0x080fe40007f1e0ff */
[----:B----4-:R-:W-:Y:S02]  /*64f0*/  @!P3 IADD3 R4, P1, R14, R9, RZ ;  /* 0x000000090e04b210 */ /* 0x010fe40007f3e0ff */
[----:B------:R-:W-:Y:S02]  /*6500*/  CS2R R8, SRZ ;  /* 0x0000000000087805 */ /* 0x000fe4000001ff00 */
[----:B------:R-:W-:Y:S01]  /*6510*/  CS2R R12, SRZ ;  /* 0x00000000000c7805 */ /* 0x000fe2000001ff00 */
[----:B------:R-:W-:Y:S01]  /*6520*/  @!P3 IMAD.X R25, R3, 0x1, R6, P0 ;  /* 0x000000010319b824 */ /* 0x000fe200000e0606 */
[----:B------:R-:W-:-:S02]  /*6530*/  @!P3 IADD3.X R5, R5, R6, RZ, P1, !PT ;  /* 0x000000060505b210 */ /* 0x000fc40000ffe4ff */
[----:B------:R-:W-:Y:S01]  /*6540*/  CS2R R6, SRZ ;  /* 0x0000000000067805 */ /* 0x000fe2000001ff00 */
[----:B------:R-:W-:Y:S01]  /*6550*/  @!P2 IMAD.WIDE R14, R22, 0x2, R14 ;  /* 0x00000002160ea825 */ /* 0x000fe200078e020e */
[----:B------:R0:W5:Y:S04]  /*6560*/  @!P2 LD.E.64 R10, desc[UR56][R20.64] ;  /* 0x00000038140aa980 */ /* 0x000168000c101b00 */
[----:B------:R0:W5:Y:S04]  /*6570*/  @!P2 LD.E.64 R8, desc[UR56][R14.64] ;  /* 0x000000380e08a980 */ /* 0x000168000c101b00 */
[----:B------:R0:W5:Y:S04]  /*6580*/  @!P3 LD.E.64 R12, desc[UR56][R24.64] ;  /* 0x00000038180cb980 */ /* 0x000168000c101b00 */
[----:B------:R0:W5:Y:S02]  /*6590*/  @!P3 LD.E.64 R6, desc[UR56][R4.64] ;  /* 0x000000380406b980 */ /* 0x000164000c101b00 */
.L_x_479:
[----:B------:R-:W-:Y:S05]  /*65a0*/  BSYNC B1 ;  /* 0x0000000000017941 */ /* 0x000fea0003800000 */
.L_x_478:
[----:B------:R-:W1:Y:S01]  /*65b0*/  S2R R0, SR_TID.X ;  /* 0x0000000000007919 */ /* 0x000e620000002100 */
[----:B0--3--:R-:W-:Y:S01]  /*65c0*/  SHF.L.U32 R5, R27, 0x1f, RZ ;  /* 0x0000001f1b057819 */ /* 0x009fe200000006ff */
[--C-:B-----5:R-:W-:Y:S01]  /*65d0*/  IMAD.MOV.U32 R15, RZ, RZ, R11.reuse ;  /* 0x000000ffff0f7224 */ /* 0x120fe200078e000b */
[----:B------:R-:W-:Y:S01]  /*65e0*/  LOP3.LUT P1, RZ, R30, 0x4, RZ, 0xc0, !PT ;  /* 0x000000041eff7812 */ /* 0x000fe2000782c0ff */
[----:B------:R-:W-:Y:S01]  /*65f0*/  IMAD.MOV.U32 R32, RZ, RZ, R10 ;  /* 0x000000ffff207224 */ /* 0x000fe200078e000a */
[----:B------:R-:W0:Y:S01]  /*6600*/  SYNCS.PHASECHK.TRANS64.TRYWAIT P0, [R2+URZ+0x30800], R5 ;  /* 0x03080005020075a7 */ /* 0x000e22000800017f */
[----:B------:R-:W-:Y:S01]  /*6610*/  SHF.R.U64 R34, R10, 0x10, R11 ;  /* 0x000000100a227819 */ /* 0x000fe2000000120b */
[----:B------:R-:W-:Y:S01]  /*6620*/  IMAD.MOV.U32 R10, RZ, RZ, R13 ;  /* 0x000000ffff0a7224 */ /* 0x000fe200078e000d */
[----:B------:R-:W-:Y:S01]  /*6630*/  SHF.R.U32.HI R20, RZ, 0x10, R11 ;  /* 0x00000010ff147819 */ /* 0x000fe2000001160b */
[----:B------:R-:W-:Y:S01]  /*6640*/  IMAD.MOV.U32 R11, RZ, RZ, R12 ;  /* 0x000000ffff0b7224 */ /* 0x000fe200078e000c */
[----:B------:R-:W-:Y:S01]  /*6650*/  SHF.R.U64 R21, R12, 0x10, R13 ;  /* 0x000000100c157819 */ /* 0x000fe2000000120d */
[--C-:B------:R-:W-:Y:S01]  /*6660*/  IMAD.MOV.U32 R12, RZ, RZ, R9.reuse ;  /* 0x000000ffff0c7224 */ /* 0x100fe200078e0009 */
[--C-:B------:R-:W-:Y:S01]  /*6670*/  SHF.R.U64 R35, R8, 0x10, R9.reuse ;  /* 0x0000001008237819 */ /* 0x100fe20000001209 */
[----:B------:R-:W-:Y:S01]  /*6680*/  IMAD.MOV.U32 R30, RZ, RZ, R8 ;  /* 0x000000ffff1e7224 */ /* 0x000fe200078e0008 */
[----:B------:R-:W-:Y:S01]  /*6690*/  SHF.R.U32.HI R25, RZ, 0x10, R9 ;  /* 0x00000010ff197819 */ /* 0x000fe20000011609 */
[----:B------:R-:W-:Y:S01]  /*66a0*/  IMAD.MOV.U32 R9, RZ, RZ, R6 ;  /* 0x000000ffff097224 */ /* 0x000fe200078e0006 */
[----:B------:R-:W-:Y:S01]  /*66b0*/  SHF.R.U32.HI R24, RZ, 0x10, R13 ;  /* 0x00000010ff187819 */ /* 0x000fe2000001160d */
[--C-:B----4-:R-:W-:Y:S01]  /*66c0*/  IMAD.MOV.U32 R14, RZ, RZ, R7.reuse ;  /* 0x000000ffff0e7224 */ /* 0x110fe200078e0007 */
[----:B------:R-:W-:Y:S01]  /*66d0*/  VIMNMX R13, R26, 0xc0, PT ;  /* 0x000000c01a0d7848 */ /* 0x000fe20003fe0100 */
[----:B------:R-:W-:Y:S01]  /*66e0*/  BSSY B1, `(.L_x_480) ;  /* 0x0000016000017945 */ /* 0x000fe20003800000 */
[----:B------:R-:W-:-:S02]  /*66f0*/  SHF.R.U64 R6, R6, 0x10, R7 ;  /* 0x0000001006067819 */ /* 0x000fc40000001207 */
[----:B------:R-:W-:Y:S02]  /*6700*/  PRMT R8, R10, 0x5410, R24 ;  /* 0x000054100a087816 */ /* 0x000fe40000000018 */
[----:B------:R-:W-:Y:S02]  /*6710*/  PRMT R11, R11, 0x5410, R9 ;  /* 0x000054100b0b7816 */ /* 0x000fe40000000009 */
[----:B------:R-:W-:Y:S02]  /*6720*/  SHF.R.U32.HI R7, RZ, 0x10, R7 ;  /* 0x00000010ff077819 */ /* 0x000fe40000011607 */
[----:B------:R-:W-:Y:S02]  /*6730*/  PRMT R32, R32, 0x5410, R15 ;  /* 0x0000541020207816 */ /* 0x000fe4000000000f */
[----:B------:R-:W-:Y:S01]  /*6740*/  PRMT R34, R34, 0x5410, R20 ;  /* 0x0000541022227816 */ /* 0x000fe20000000014 */
[----:B-1----:R-:W-:Y:S01]  /*6750*/  VIADD R3, R0, 0xffffff80 ;  /* 0xffffff8000037836 */ /* 0x002fe20000000000 */
[----:B------:R-:W-:-:S02]  /*6760*/  PRMT R10, R21, 0x7610, R10 ;  /* 0x00007610150a7816 */ /* 0x000fc4000000000a */
[----:B------:R-:W-:Y:S02]  /*6770*/  PRMT R30, R30, 0x5410, R12 ;  /* 0x000054101e1e7816 */ /* 0x000fe4000000000c */
[----:B------:R-:W-:Y:S02]  /*6780*/  SHF.R.S32.HI R0, RZ, 0x1f, R3 ;  /* 0x0000001fff007819 */ /* 0x000fe40000011403 */
[----:B------:R-:W-:Y:S02]  /*6790*/  PRMT R35, R35, 0x5410, R25 ;  /* 0x0000541023237816 */ /* 0x000fe40000000019 */
[----:B------:R-:W-:Y:S02]  /*67a0*/  LEA.HI R0, R0, R3, RZ, 0x5 ;  /* 0x0000000300007211 */ /* 0x000fe400078f28ff */
[----:B------:R-:W-:Y:S02]  /*67b0*/  PRMT R9, R14, 0x7610, R9 ;  /* 0x000076100e097816 */ /* 0x000fe40000000009 */
[----:B------:R-:W-:-:S05]  /*67c0*/  SHF.R.S32.HI R0, RZ, 0x5, R0 ;  /* 0x00000005ff007819 */ /* 0x000fca0000011400 */
[----:B------:R-:W-:-:S05]  /*67d0*/  IMAD R3, R0, 0x200, R28 ;  /* 0x0000020000037824 */ /* 0x000fca00078e021c */
[----:B------:R-:W-:-:S05]  /*67e0*/  LEA R3, R3, R2, 0x1 ;  /* 0x0000000203037211 */ /* 0x000fca00078e08ff */
[C---:B------:R-:W-:Y:S02]  /*67f0*/  VIADD R4, R3.reuse, 0xc400 ;  /* 0x0000c40003047836 */ /* 0x040fe40000000000 */
[----:B------:R-:W-:-:S03]  /*6800*/  VIADD R0, R3, 0xc440 ;  /* 0x0000c44003007836 */ /* 0x000fc60000000000 */
[----:B------:R-:W-:Y:S02]  /*6810*/  @P1 IADD3 R0, R4, -0x40, RZ ;  /* 0xffffffc004001810 */ /* 0x000fe40007ffe0ff */
[----:B------:R-:W-:Y:S01]  /*6820*/  ISETP.GE.AND P1, PT, R18, R13, PT ;  /* 0x0000000d1200720c */ /* 0x000fe20003f26270 */
[----:B0-----:R-:W-:-:S12]  /*6830*/  @!P0 BRA `(.L_x_481) ;  /* 0x0000011800248947 */ /* 0x001fd80003800000 */
.L_x_686:
[----:B------:R-:W-:Y:S05]  /*6840*/  BSYNC B1 ;  /* 0x0000000000017941 */ /* 0x000fea0003800000 */
.L_x_480:
[----:B------:R-:W-:Y:S01]  /*6850*/  BSSY B1, `(.L_x_482) ;  /* 0x0000057000017945 */ /* 0x000fe20003800000 */
[----:B------:R-:W-:Y:S02]  /*6860*/  PRMT R10, R10, 0x5410, R6 ;  /* 0x000054100a0a7816 */ /* 0x000fe40000000006 */
[----:B------:R-:W-:Y:S01]  /*6870*/  PRMT R9, R9, 0x5410, R7 ;  /* 0x0000541009097816 */ /* 0x000fe20000000007 */
[----:B------:R-:W-:Y:S06]  /*6880*/  @P1 BRA `(.L_x_483) ;  /* 0x00000004004c1947 */ /* 0x000fec0003800000 */
[----:B0-----:R-:W0:Y:S01]  /*6890*/  LDC R5, c[0x0][0x3f4] ;  /* 0x0000fd00ff057b82 */ /* 0x001e220000000800 */
[----:B------:R-:W-:Y:S01]  /*68a0*/  BSSY B2, `(.L_x_484) ;  /* 0x000002a000027945 */ /* 0x000fe20003800000 */
[-C--:B0-----:R-:W-:Y:S02]  /*68b0*/  ISETP.GE.AND P0, PT, R22, R5.reuse, PT ;  /* 0x000000051600720c */ /* 0x081fe40003f06270 */
[----:B------:R-:W-:-:S11]  /*68c0*/  ISETP.GE.AND P1, PT, R154, R5, PT ;  /* 0x000000059a00720c */ /* 0x000fd60003f26270 */
[----:B------:R-:W-:Y:S05]  /*68d0*/  @P0 BRA `(.L_x_485) ;  /* 0x0000000000980947 */ /* 0x000fea0003800000 */
[----:B------:R-:W0:Y:S01]  /*68e0*/  LDS.128 R4, [R3+0xc400] ;  /* 0x00c4000003047984 */ /* 0x000e220000000c00 */
[----:B------:R-:W-:Y:S02]  /*68f0*/  HADD2.F32 R25, -RZ, R30.H0_H0 ;  /* 0x2000001eff197230 */ /* 0x000fe40000004100 */
[----:B------:R-:W-:Y:S02]  /*6900*/  HADD2.F32 R21, -RZ, R32.H0_H0 ;  /* 0x20000020ff157230 */ /* 0x000fe40000004100 */
[----:B------:R-:W-:Y:S02]  /*6910*/  HADD2.F32 R24, -RZ, R34.H0_H0 ;  /* 0x20000022ff187230 */ /* 0x000fe40000004100 */
[----:B------:R-:W-:Y:S02]  /*6920*/  HADD2.F32 R26, -RZ, R35.H0_H0 ;  /* 0x20000023ff1a7230 */ /* 0x000fe40000004100 */
[--C-:B0-----:R-:W-:Y:S02]  /*6930*/  HADD2.F32 R12, -RZ, R4.reuse.H0_H0 ;  /* 0x20000004ff0c7230 */ /* 0x101fe40000004100 */
[----:B------:R-:W-:-:S02]  /*6940*/  HADD2.F32 R4, -RZ, R4.H1_H1 ;  /* 0x30000004ff047230 */ /* 0x000fc40000004100 */
[--C-:B------:R-:W-:Y:S02]  /*6950*/  HADD2.F32 R14, -RZ, R5.reuse.H0_H0 ;  /* 0x20000005ff0e7230 */ /* 0x100fe40000004100 */
[----:B------:R-:W-:Y:S02]  /*6960*/  HADD2.F32 R5, -RZ, R5.H1_H1 ;  /* 0x30000005ff057230 */ /* 0x000fe40000004100 */
[C---:B------:R-:W-:Y:S01]  /*6970*/  FMUL.FTZ R27, R4.reuse, R25 ;  /* 0x00000019041b7220 */ /* 0x040fe20000410000 */
[----:B------:R-:W-:Y:S01]  /*6980*/  FMUL.FTZ R4, R4, R21 ;  /* 0x0000001504047220 */ /* 0x000fe20000410000 */
[--C-:B------:R-:W-:Y:S02]  /*6990*/  HADD2.F32 R15, -RZ, R6.reuse.H0_H0 ;  /* 0x20000006ff0f7230 */ /* 0x100fe40000004100 */
[----:B------:R-:W-:Y:S02]  /*69a0*/  HADD2.F32 R20, -RZ, R7.H0_H0 ;  /* 0x20000007ff147230 */ /* 0x000fe40000004100 */
[C---:B------:R-:W-:Y:S01]  /*69b0*/  FFMA.FTZ R28, R12.reuse, R25, R4 ;  /* 0x000000190c1c7223 */ /* 0x040fe20000010004 */
[C---:B------:R-:W-:Y:S01]  /*69c0*/  FMUL.FTZ R31, R5.reuse, R26 ;  /* 0x0000001a051f7220 */ /* 0x040fe20000410000 */
[----:B------:R-:W-:Y:S01]  /*69d0*/  FFMA.FTZ R27, R12, R21, -R27 ;  /* 0x000000150c1b7223 */ /* 0x000fe2000001081b */
[----:B------:R-:W-:Y:S01]  /*69e0*/  FMUL.FTZ R25, R5, R24 ;  /* 0x0000001805197220 */ /* 0x000fe20000410000 */
[----:B------:R-:W-:-:S02]  /*69f0*/  HADD2.F32 R6, -RZ, R6.H1_H1 ;  /* 0x30000006ff067230 */ /* 0x000fc40000004100 */
[C---:B------:R-:W-:Y:S01]  /*6a00*/  FFMA.FTZ R31, R14.reuse, R24, -R31 ;  /* 0x000000180e1f7223 */ /* 0x040fe2000001081f */
[----:B------:R-:W-:Y:S02]  /*6a10*/  HADD2.F32 R7, -RZ, R7.H1_H1 ;  /* 0x30000007ff077230 */ /* 0x000fe40000004100 */
[----:B------:R-:W-:Y:S01]  /*6a20*/  FFMA.FTZ R14, R14, R26, R25 ;  /* 0x0000001a0e0e7223 */ /* 0x000fe20000010019 */
[----:B------:R-:W-:Y:S02]  /*6a30*/  HADD2.F32 R12, -RZ, R30.H1_H1 ;  /* 0x3000001eff0c7230 */ /* 0x000fe40000004100 */
[----:B------:R-:W-:Y:S02]  /*6a40*/  HADD2.F32 R4, -RZ, R32.H1_H1 ;  /* 0x30000020ff047230 */ /* 0x000fe40000004100 */
[----:B------:R-:W-:Y:S02]  /*6a50*/  HADD2.F32 R21, -RZ, R35.H1_H1 ;  /* 0x30000023ff157230 */ /* 0x000fe40000004100 */
[----:B------:R-:W-:Y:S01]  /*6a60*/  FMUL.FTZ R24, R6, R12 ;  /* 0x0000000c06187220 */ /* 0x000fe20000410000 */
[----:B------:R-:W-:-:S02]  /*6a70*/  HADD2.F32 R5, -RZ, R34.H1_H1 ;  /* 0x30000022ff057230 */ /* 0x000fc40000004100 */
[-C--:B------:R-:W-:Y:S01]  /*6a80*/  FMUL.FTZ R25, R6, R4.reuse ;  /* 0x0000000406197220 */ /* 0x080fe20000410000 */
[----:B------:R-:W-:Y:S01]  /*6a90*/  FMUL.FTZ R33, R7, R21 ;  /* 0x0000001507217220 */ /* 0x000fe20000410000 */
[----:B------:R-:W-:Y:S01]  /*6aa0*/  FFMA.FTZ R6, R15, R4, -R24 ;  /* 0x000000040f067223 */ /* 0x000fe20000010818 */
[-C--:B------:R-:W-:Y:S01]  /*6ab0*/  FMUL.FTZ R26, R7, R5.reuse ;  /* 0x00000005071a7220 */ /* 0x080fe20000410000 */
[----:B------:R-:W-:Y:S01]  /*6ac0*/  FFMA.FTZ R25, R15, R12, R25 ;  /* 0x0000000c0f197223 */ /* 0x000fe20000010019 */
[----:B------:R-:W-:Y:S01]  /*6ad0*/  FFMA.FTZ R7, R20, R5, -R33 ;  /* 0x0000000514077223 */ /* 0x000fe20000010821 */
[----:B------:R-:W-:Y:S01]  /*6ae0*/  F2FP.F16.F32.PACK_AB R4, R28, R27 ;  /* 0x0000001b1c04723e */ /* 0x000fe200000000ff */
[----:B------:R-:W-:Y:S01]  /*6af0*/  FFMA.FTZ R26, R20, R21, R26 ;  /* 0x00000015141a7223 */ /* 0x000fe2000001001a */
[----:B------:R-:W-:Y:S02]  /*6b00*/  F2FP.F16.F32.PACK_AB R5, R14, R31 ;  /* 0x0000001f0e05723e */ /* 0x000fe400000000ff */
[----:B------:R-:W-:-:S02]  /*6b10*/  F2FP.F16.F32.PACK_AB R6, R25, R6 ;  /* 0x000000061906723e */ /* 0x000fc400000000ff */
[----:B------:R-:W-:-:S05]  /*6b20*/  F2FP.F16.F32.PACK_AB R7, R26, R7 ;  /* 0x000000071a07723e */ /* 0x000fca00000000ff */
[----:B------:R0:W-:Y:S02]  /*6b30*/  STS.128 [R3+0xc400], R4 ;  /* 0x00c4000403007388 */ /* 0x0001e40000000c00 */
.L_x_485:
[----:B------:R-:W-:Y:S05]  /*6b40*/  BSYNC B2 ;  /* 0x0000000000027941 */ /* 0x000fea0003800000 */
.L_x_484:
[----:B------:R-:W-:Y:S05]  /*6b50*/  @P1 BRA `(.L_x_483) ;  /* 0x0000000000981947 */ /* 0x000fea0003800000 */
[----:B0-----:R-:W0:Y:S01]  /*6b60*/  LDS.128 R4, [R0] ;  /* 0x0000000000047984 */ /* 0x001e220000000c00 */
[--C-:B------:R-:W-:Y:S02]  /*6b70*/  HADD2.F32 R25, -RZ, R11.reuse.H1_H1 ;  /* 0x3000000bff197230 */ /* 0x100fe40000004100 */
[----:B------:R-:W-:Y:S02]  /*6b80*/  HADD2.F32 R21, -RZ, R11.H0_H0 ;  /* 0x2000000bff157230 */ /* 0x000fe40000004100 */
[--C-:B------:R-:W-:Y:S02]  /*6b90*/  HADD2.F32 R24, -RZ, R10.reuse.H0_H0 ;  /* 0x2000000aff187230 */ /* 0x100fe40000004100 */
[----:B------:R-:W-:Y:S02]  /*6ba0*/  HADD2.F32 R26, -RZ, R10.H1_H1 ;  /* 0x3000000aff1a7230 */ /* 0x000fe40000004100 */
        /* <DEDUP_REMOVED lines=16> */
[--C-:B------:R-:W-:Y:S02]  /*6cb0*/  HADD2.F32 R12, -RZ, R9.reuse.H0_H0 ;  /* 0x20000009ff0c7230 */ /* 0x100fe40000004100 */
[--C-:B------:R-:W-:Y:S02]  /*6cc0*/  HADD2.F32 R4, -RZ, R8.reuse.H0_H0 ;  /* 0x20000008ff047230 */ /* 0x100fe40000004100 */
        /* <DEDUP_REMOVED lines=14> */
[----:B------:R1:W-:Y:S02]  /*6db0*/  STS.128 [R0], R4 ;  /* 0x0000000400007388 */ /* 0x0003e40000000c00 */
.L_x_483:
[----:B------:R-:W-:Y:S05]  /*6dc0*/  BSYNC B1 ;  /* 0x0000000000017941 */ /* 0x000fea0003800000 */
.L_x_482:
[----:B01----:R-:W-:-:S05]  /*6dd0*/  VIADD R4, R18, 0x60 ;  /* 0x0000006012047836 */ /* 0x003fca0000000000 */
[----:B------:R-:W-:-:S13]  /*6de0*/  ISETP.GE.AND P0, PT, R4, R13, PT ;  /* 0x0000000d0400720c */ /* 0x000fda0003f06270 */
[----:B------:R-:W-:Y:S05]  /*6df0*/  @P0 BRA `(.L_x_486) ;  /* 0x00000014004c0947 */ /* 0x000fea0003800000 */
[----:B------:R-:W0:Y:S01]  /*6e00*/  LDC R5, c[0x0][0x3f4] ;  /* 0x0000fd00ff057b82 */ /* 0x000e220000000800 */
[----:B------:R-:W-:Y:S01]  /*6e10*/  BSSY B1, `(.L_x_487) ;  /* 0x000002a000017945 */ /* 0x000fe20003800000 */
[-C--:B0-----:R-:W-:Y:S02]  /*6e20*/  ISETP.GE.AND P0, PT, R22, R5.reuse, PT ;  /* 0x000000051600720c */ /* 0x081fe40003f06270 */
[----:B------:R-:W-:-:S11]  /*6e30*/  ISETP.GE.AND P1, PT, R154, R5, PT ;  /* 0x000000059a00720c */ /* 0x000fd60003f26270 */
[----:B------:R-:W-:Y:S05]  /*6e40*/  @P0 BRA `(.L_x_488) ;  /* 0x0000000000980947 */ /* 0x000fea0003800000 */
[----:B------:R-:W0:Y:S01]  /*6e50*/  LDS.128 R4, [R3+0xf400] ;  /* 0x00f4000003047984 */ /* 0x000e220000000c00 */
[----:B------:R-:W-:Y:S02]  /*6e60*/  HADD2.F32 R24, -RZ, R32.H0_H0 ;  /* 0x20000020ff187230 */ /* 0x000fe40000004100 */
[----:B------:R-:W-:Y:S02]  /*6e70*/  HADD2.F32 R26, -RZ, R30.H0_H0 ;  /* 0x2000001eff1a7230 */ /* 0x000fe40000004100 */
[--C-:B------:R-:W-:Y:S02]  /*6e80*/  HADD2.F32 R31, -RZ, R35.reuse.H0_H0 ;  /* 0x20000023ff1f7230 */ /* 0x100fe40000004100 */
[----:B------:R-:W-:Y:S02]  /*6e90*/  HADD2.F32 R27, -RZ, R34.H0_H0 ;  /* 0x20000022ff1b7230 */ /* 0x000fe40000004100 */
[----:B------:R-:W-:Y:S02]  /*6ea0*/  HADD2.F32 R28, -RZ, R30.H1_H1 ;  /* 0x3000001eff1c7230 */ /* 0x000fe40000004100 */
[----:B------:R-:W-:-:S02]  /*6eb0*/  HADD2.F32 R33, -RZ, R35.H1_H1 ;  /* 0x30000023ff217230 */ /* 0x000fc40000004100 */
[--C-:B0-----:R-:W-:Y:S02]  /*6ec0*/  HADD2.F32 R12, -RZ, R4.reuse.H0_H0 ;  /* 0x20000004ff0c7230 */ /* 0x101fe40000004100 */
[----:B------:R-:W-:Y:S02]  /*6ed0*/  HADD2.F32 R4, -RZ, R4.H1_H1 ;  /* 0x30000004ff047230 */ /* 0x000fe40000004100 */
[--C-:B------:R-:W-:Y:S02]  /*6ee0*/  HADD2.F32 R13, -RZ, R5.reuse.H0_H0 ;  /* 0x20000005ff0d7230 */ /* 0x100fe40000004100 */
[----:B------:R-:W-:Y:S02]  /*6ef0*/  HADD2.F32 R5, -RZ, R5.H1_H1 ;  /* 0x30000005ff057230 */ /* 0x000fe40000004100 */
[-C--:B------:R-:W-:Y:S01]  /*6f00*/  FMUL.FTZ R21, R26, R4.reuse ;  /* 0x000000041a157220 */ /* 0x080fe20000410000 */
[----:B------:R-:W-:Y:S01]  /*6f10*/  FMUL.FTZ R25, R24, R4 ;  /* 0x0000000418197220 */ /* 0x000fe20000410000 */
[----:B------:R-:W-:-:S02]  /*6f20*/  HADD2.F32 R14, -RZ, R6.H0_H0 ;  /* 0x20000006ff0e7230 */ /* 0x000fc40000004100 */
[-C--:B------:R-:W-:Y:S01]  /*6f30*/  FMUL.FTZ R20, R31, R5.reuse ;  /* 0x000000051f147220 */ /* 0x080fe20000410000 */
[-C--:B------:R-:W-:Y:S01]  /*6f40*/  FFMA.FTZ R4, R24, R12.reuse, -R21 ;  /* 0x0000000c18047223 */ /* 0x080fe20000010815 */
[----:B------:R-:W-:Y:S01]  /*6f50*/  FFMA.FTZ R25, R26, R12, R25 ;  /* 0x0000000c1a197223 */ /* 0x000fe20000010019 */
[C---:B------:R-:W-:Y:S01]  /*6f60*/  FMUL.FTZ R12, R27.reuse, R5 ;  /* 0x000000051b0c7220 */ /* 0x040fe20000410000 */
[--C-:B------:R-:W-:Y:S02]  /*6f70*/  HADD2.F32 R15, -RZ, R7.reuse.H0_H0 ;  /* 0x20000007ff0f7230 */ /* 0x100fe40000004100 */
[-C--:B------:R-:W-:Y:S01]  /*6f80*/  FFMA.FTZ R5, R27, R13.reuse, -R20 ;  /* 0x0000000d1b057223 */ /* 0x080fe20000010814 */
[----:B------:R-:W-:Y:S02]  /*6f90*/  HADD2.F32 R6, -RZ, R6.H1_H1 ;  /* 0x30000006ff067230 */ /* 0x000fe40000004100 */
[----:B------:R-:W-:Y:S01]  /*6fa0*/  FFMA.FTZ R12, R31, R13, R12 ;  /* 0x0000000d1f0c7223 */ /* 0x000fe2000001000c */
[----:B------:R-:W-:Y:S01]  /*6fb0*/  HADD2.F32 R7, -RZ, R7.H1_H1 ;  /* 0x30000007ff077230 */ /* 0x000fe20000004100 */
[----:B------:R-:W-:Y:S01]  /*6fc0*/  F2FP.F16.F32.PACK_AB R4, R25, R4 ;  /* 0x000000041904723e */ /* 0x000fe200000000ff */
[----:B------:R-:W-:-:S02]  /*6fd0*/  HADD2.F32 R26, -RZ, R32.H1_H1 ;  /* 0x30000020ff1a7230 */ /* 0x000fc40000004100 */
[-C--:B------:R-:W-:Y:S01]  /*6fe0*/  FMUL.FTZ R13, R28, R6.reuse ;  /* 0x000000061c0d7220 */ /* 0x080fe20000410000 */
[----:B------:R-:W-:Y:S02]  /*6ff0*/  HADD2.F32 R27, -RZ, R34.H1_H1 ;  /* 0x30000022ff1b7230 */ /* 0x000fe40000004100 */
[----:B------:R-:W-:Y:S01]  /*7000*/  FMUL.FTZ R20, R33, R7 ;  /* 0x0000000721147220 */ /* 0x000fe20000410000 */
[----:B------:R-:W-:Y:S01]  /*7010*/  F2FP.F16.F32.PACK_AB R5, R12, R5 ;  /* 0x000000050c05723e */ /* 0x000fe200000000ff */
[C---:B------:R-:W-:Y:S01]  /*7020*/  FMUL.FTZ R21, R26.reuse, R6 ;  /* 0x000000061a157220 */ /* 0x040fe20000410000 */
[-C--:B------:R-:W-:Y:S01]  /*7030*/  FFMA.FTZ R6, R26, R14.reuse, -R13 ;  /* 0x0000000e1a067223 */ /* 0x080fe2000001080d */
[C---:B------:R-:W-:Y:S01]  /*7040*/  FMUL.FTZ R24, R27.reuse, R7 ;  /* 0x000000071b187220 */ /* 0x040fe20000410000 */
[-C--:B------:R-:W-:Y:S01]  /*7050*/  FFMA.FTZ R7, R27, R15.reuse, -R20 ;  /* 0x0000000f1b077223 */ /* 0x080fe20000010814 */
[----:B------:R-:W-:Y:S02]  /*7060*/  FFMA.FTZ R21, R28, R14, R21 ;  /* 0x0000000e1c157223 */ /* 0x000fe40000010015 */
[----:B------:R-:W-:-:S03]  /*7070*/  FFMA.FTZ R24, R33, R15, R24 ;  /* 0x0000000f21187223 */ /* 0x000fc60000010018 */
[----:B------:R-:W-:Y:S02]  /*7080*/  F2FP.F16.F32.PACK_AB R6, R21, R6 ;  /* 0x000000061506723e */ /* 0x000fe400000000ff */
[----:B------:R-:W-:-:S05]  /*7090*/  F2FP.F16.F32.PACK_AB R7, R24, R7 ;  /* 0x000000071807723e */ /* 0x000fca00000000ff */
[----:B------:R0:W-:Y:S02]  /*70a0*/  STS.128 [R3+0xf400], R4 ;  /* 0x00f4000403007388 */ /* 0x0001e40000000c00 */
.L_x_488:
[----:B------:R-:W-:Y:S05]  /*70b0*/  BSYNC B1 ;  /* 0x0000000000017941 */ /* 0x000fea0003800000 */
.L_x_487:
[----:B------:R-:W-:Y:S05]  /*70c0*/  @P1 BRA `(.L_x_486) ;  /* 0x0000001000981947 */ /* 0x000fea0003800000 */
[----:B0-----:R-:W0:Y:S01]  /*70d0*/  LDS.128 R4, [R0+0x3000] ;  /* 0x0030000000047984 */ /* 0x001e220000000c00 */
[--C-:B------:R-:W-:Y:S02]  /*70e0*/  HADD2.F32 R21, -RZ, R11.reuse.H1_H1 ;  /* 0x3000000bff157230 */ /* 0x100fe40000004100 */
[--C-:B------:R-:W-:Y:S02]  /*70f0*/  HADD2.F32 R24, -RZ, R10.reuse.H0_H0 ;  /* 0x2000000aff187230 */ /* 0x100fe40000004100 */
[----:B------:R-:W-:Y:S02]  /*7100*/  HADD2.F32 R26, -RZ, R10.H1_H1 ;  /* 0x3000000aff1a7230 */ /* 0x000fe40000004100 */
[----:B------:R-:W-:Y:S02]  /*7110*/  HADD2.F32 R15, -RZ, R11.H0_H0 ;  /* 0x2000000bff0f7230 */ /* 0x000fe40000004100 */
[----:B------:R-:W-:Y:S02]  /*7120*/  HADD2.F32 R25, -RZ, R9.H0_H0 ;  /* 0x20000009ff197230 */ /* 0x000fe40000004100 */
[----:B0-----:R-:W-:-:S02]  /*7130*/  HADD2.F32 R3, -RZ, R4.H0_H0 ;  /* 0x20000004ff037230 */ /* 0x001fc40000004100 */
[----:B------:R-:W-:Y:S02]  /*7140*/  HADD2.F32 R4, -RZ, R4.H1_H1 ;  /* 0x30000004ff047230 */ /* 0x000fe40000004100 */
[--C-:B------:R-:W-:Y:S02]  /*7150*/  HADD2.F32 R10, -RZ, R5.reuse.H0_H0 ;  /* 0x20000005ff0a7230 */ /* 0x100fe40000004100 */
[----:B------:R-:W-:Y:S02]  /*7160*/  HADD2.F32 R5, -RZ, R5.H1_H1 ;  /* 0x30000005ff057230 */ /* 0x000fe40000004100 */
[-C--:B------:R-:W-:Y:S01]  /*7170*/  FMUL.FTZ R14, R21, R4.reuse ;  /* 0x00000004150e7220 */ /* 0x080fe20000410000 */
[C---:B------:R-:W-:Y:S01]  /*7180*/  FMUL.FTZ R20, R15.reuse, R4 ;  /* 0x000000040f147220 */ /* 0x040fe20000410000 */
[----:B------:R-:W-:Y:S02]  /*7190*/  HADD2.F32 R11, -RZ, R6.H0_H0 ;  /* 0x20000006ff0b7230 */ /* 0x000fe40000004100 */
[----:B------:R-:W-:Y:S01]  /*71a0*/  FMUL.FTZ R13, R26, R5 ;  /* 0x000000051a0d7220 */ /* 0x000fe20000410000 */
[----:B------:R-:W-:Y:S01]  /*71b0*/  FFMA.FTZ R4, R15, R3, -R14 ;  /* 0x000000030f047223 */ /* 0x000fe2000001080e */
[----:B------:R-:W-:Y:S01]  /*71c0*/  FMUL.FTZ R15, R24, R5 ;  /* 0x00000005180f7220 */ /* 0x000fe20000410000 */
[----:B------:R-:W-:-:S02]  /*71d0*/  HADD2.F32 R12, -RZ, R7.H0_H0 ;  /* 0x20000007ff0c7230 */ /* 0x000fc40000004100 */
[-C--:B------:R-:W-:Y:S01]  /*71e0*/  FFMA.FTZ R5, R24, R10.reuse, -R13 ;  /* 0x0000000a18057223 */ /* 0x080fe2000001080d */
[----:B------:R-:W-:Y:S02]  /*71f0*/  HADD2.F32 R6, -RZ, R6.H1_H1 ;  /* 0x30000006ff067230 */ /* 0x000fe40000004100 */
[----:B------:R-:W-:Y:S01]  /*7200*/  FFMA.FTZ R3, R21, R3, R20 ;  /* 0x0000000315037223 */ /* 0x000fe20000010014 */
[----:B------:R-:W-:Y:S02]  /*7210*/  HADD2.F32 R7, -RZ, R7.H1_H1 ;  /* 0x30000007ff077230 */ /* 0x000fe40000004100 */
[----:B------:R-:W-:Y:S01]  /*7220*/  FFMA.FTZ R10, R26, R10, R15 ;  /* 0x0000000a1a0a7223 */ /* 0x000fe2000001000f */
[----:B------:R-:W-:Y:S02]  /*7230*/  HADD2.F32 R24, -RZ, R9.H1_H1 ;  /* 0x30000009ff187230 */ /* 0x000fe40000004100 */
[--C-:B------:R-:W-:Y:S01]  /*7240*/  HADD2.F32 R21, -RZ, R8.reuse.H0_H0 ;  /* 0x20000008ff157230 */ /* 0x100fe20000004100 */
[----:B------:R-:W-:Y:S01]  /*7250*/  F2FP.F16.F32.PACK_AB R4, R3, R4 ;  /* 0x000000040304723e */ /* 0x000fe200000000ff */
[----:B------:R-:W-:-:S02]  /*7260*/  HADD2.F32 R20, -RZ, R8.H1_H1 ;  /* 0x30000008ff147230 */ /* 0x000fc40000004100 */
[-C--:B------:R-:W-:Y:S01]  /*7270*/  FMUL.FTZ R8, R25, R6.reuse ;  /* 0x0000000619087220 */ /* 0x080fe20000410000 */
[----:B------:R-:W-:Y:S01]  /*7280*/  FMUL.FTZ R9, R24, R7 ;  /* 0x0000000718097220 */ /* 0x000fe20000410000 */
[C---:B------:R-:W-:Y:S01]  /*7290*/  FMUL.FTZ R14, R21.reuse, R6 ;  /* 0x00000006150e7220 */ /* 0x040fe20000410000 */
[----:B------:R-:W-:Y:S01]  /*72a0*/  F2FP.F16.F32.PACK_AB R5, R10, R5 ;  /* 0x000000050a05723e */ /* 0x000fe200000000ff */
[C---:B------:R-:W-:Y:S01]  /*72b0*/  FMUL.FTZ R13, R20.reuse, R7 ;  /* 0x00000007140d7220 */ /* 0x040fe20000410000 */
[-C--:B------:R-:W-:Y:S01]  /*72c0*/  FFMA.FTZ R6, R21, R11.reuse, -R8 ;  /* 0x0000000b15067223 */ /* 0x080fe20000010808 */
[-C--:B------:R-:W-:Y:S01]  /*72d0*/  FFMA.FTZ R7, R20, R12.reuse, -R9 ;  /* 0x0000000c14077223 */ /* 0x080fe20000010809 */
[----:B------:R-:W-:Y:S01]  /*72e0*/  FFMA.FTZ R11, R25, R11, R14 ;  /* 0x0000000b190b7223 */ /* 0x000fe2000001000e */
[----:B------:R-:W-:-:S04]  /*72f0*/  FFMA.FTZ R12, R24, R12, R13 ;  /* 0x0000000c180c7223 */ /* 0x000fc8000001000d */
[----:B------:R-:W-:Y:S02]  /*7300*/  F2FP.F16.F32.PACK_AB R6, R11, R6 ;  /* 0x000000060b06723e */ /* 0x000fe400000000ff */
[----:B------:R-:W-:-:S05]  /*7310*/  F2FP.F16.F32.PACK_AB R7, R12, R7 ;  /* 0x000000070c07723e */ /* 0x000fca00000000ff */
[----:B------:R1:W-:Y:S01]  /*7320*/  STS.128 [R0+0x3000], R4 ;  /* 0x0030000400007388 */ /* 0x0003e20000000c00 */
[----:B------:R-:W-:Y:S05]  /*7330*/  BRA `(.L_x_486) ;  /* 0x0000000c00fc7947 */ /* 0x000fea0003800000 */
.L_x_476:
[----:B------:R-:W-:-:S03]  /*7340*/  UMOV UR4, 0xffffffff ;  /* 0xffffffff00047882 */ /* 0x000fc60000000000 */
[----:B------:R-:W-:Y:S05]  /*7350*/  BRA.DIV UR4, `(.L_x_489) ;  /* 0x0000010e04707947 */ /* 0x000fea000b800000 */
[----:B------:R0:W1:Y:S04]  /*7360*/  SHFL.IDX PT, R0, R26, RZ, 0x1c1f ;  /* 0x001c1fff1a007589 */ /* 0x00006800000e0000 */
[----:B------:R0:W2:Y:S04]  /*7370*/  SHFL.IDX PT, R3, R25, RZ, 0x1c1f ;  /* 0x001c1fff19037589 */ /* 0x0000a800000e0000 */
[----:B------:R0:W3:Y:S04]  /*7380*/  SHFL.IDX PT, R20, R28, RZ, 0x1c1f ;  /* 0x001c1fff1c147589 */ /* 0x0000e800000e0000 */
[----:B------:R0:W4:Y:S02]  /*7390*/  SHFL.IDX PT, R14, R27, RZ, 0x1c1f ;  /* 0x001c1fff1b0e7589 */ /* 0x00012400000e0000 */
.L_x_692:
[----:B------:R-:W5:Y:S01]  /*73a0*/  LDL R6, [R1+0x64] ;  /* 0x0000640001067983 */ /* 0x000f620000100800 */
[----:B------:R-:W-:Y:S01]  /*73b0*/  ULDC UR4, c[0x0][0x448] ;  /* 0x0001120000047ab9 */ /* 0x000fe20000000800 */
[----:B------:R-:W-:Y:S01]  /*73c0*/  BSSY B1, `(.L_x_490) ;  /* 0x000001a000017945 */ /* 0x000fe20003800000 */
[----:B------:R-:W-:Y:S01]  /*73d0*/  IMAD R24, R24, UR4, RZ ;  /* 0x0000000418187c24 */ /* 0x000fe2000f8e02ff */
[----:B------:R-:W-:Y:S02]  /*73e0*/  CS2R R8, SRZ ;  /* 0x0000000000087805 */ /* 0x000fe4000001ff00 */
[----:B------:R-:W-:Y:S02]  /*73f0*/  CS2R R10, SRZ ;  /* 0x00000000000a7805 */ /* 0x000fe4000001ff00 */
[----:B------:R-:W-:Y:S01]  /*7400*/  ISETP.GE.AND P0, PT, R4, R24, PT ;  /* 0x000000180400720c */ /* 0x000fe20003f06270 */
[----:B------:R-:W-:Y:S01]  /*7410*/  IMAD R24, R33, -0xc0, R24 ;  /* 0xffffff4021187824 */ /* 0x000fe200078e0218 */
[----:B-----5:R-:W-:-:S04]  /*7420*/  LEA.HI R5, R6, R6, RZ, 0x1 ;  /* 0x0000000606057211 */ /* 0x020fc800078f08ff */
[----:B------:R-:W-:-:S05]  /*7430*/  LOP3.LUT R5, R5, 0xfffffffe, RZ, 0xc0, !PT ;  /* 0xfffffffe05057812 */ /* 0x000fca00078ec0ff */
[----:B0-----:R-:W-:Y:S01]  /*7440*/  IMAD.IADD R25, R6, 0x1, -R5 ;  /* 0x0000000106197824 */ /* 0x001fe200078e0a05 */
[----:B------:R-:W-:Y:S02]  /*7450*/  CS2R R4, SRZ ;  /* 0x0000000000047805 */ /* 0x000fe4000001ff00 */
[----:B------:R-:W-:Y:S02]  /*7460*/  CS2R R6, SRZ ;  /* 0x0000000000067805 */ /* 0x000fe4000001ff00 */
[----:B------:R-:W-:Y:S01]  /*7470*/  SHF.L.U32 R25, R25, 0x1f, RZ ;  /* 0x0000001f19197819 */ /* 0x000fe200000006ff */
[----:B------:R-:W-:Y:S06]  /*7480*/  @P0 BRA `(.L_x_491) ;  /* 0x0000000000340947 */ /* 0x000fec0003800000 */
[----:B------:R-:W-:Y:S01]  /*7490*/  ULDC UR4, c[0x0][0x3f4] ;  /* 0x0000fd0000047ab9 */ /* 0x000fe20000000800 */
[C---:B------:R-:W-:Y:S01]  /*74a0*/  IMAD.SHL.U32 R15, R16.reuse, 0x2, RZ ;  /* 0x00000002100f7824 */ /* 0x040fe200078e00ff */
[C---:B------:R-:W-:Y:S02]  /*74b0*/  ISETP.GE.AND P2, PT, R16.reuse, UR4, PT ;  /* 0x0000000410007c0c */ /* 0x040fe4000bf46270 */
[----:B------:R-:W-:Y:S02]  /*74c0*/  SHF.R.S32.HI R5, RZ, 0x1f, R16 ;  /* 0x0000001fff057819 */ /* 0x000fe40000011410 */
[----:B--2---:R-:W-:Y:S02]  /*74d0*/  IADD3 R12, P0, R3, R15, RZ ;  /* 0x0000000f030c7210 */ /* 0x004fe40007f1e0ff */
[----:B------:R-:W-:Y:S02]  /*74e0*/  SHF.L.U64.HI R3, R16, 0x1, R5 ;  /* 0x0000000110037819 */ /* 0x000fe40000010205 */
[----:B------:R-:W-:-:S02]  /*74f0*/  CS2R R4, SRZ ;  /* 0x0000000000047805 */ /* 0x000fc4000001ff00 */
[----:B----4-:R-:W-:Y:S01]  /*7500*/  IADD3 R14, P1, R14, R15, RZ ;  /* 0x0000000f0e0e7210 */ /* 0x010fe20007f3e0ff */
[----:B-1----:R-:W-:-:S04]  /*7510*/  IMAD.X R13, R0, 0x1, R3, P0 ;  /* 0x00000001000d7824 */ /* 0x002fc800000e0603 */
[----:B---3--:R-:W-:Y:S01]  /*7520*/  IMAD.X R15, R20, 0x1, R3, P1 ;  /* 0x00000001140f7824 */ /* 0x008fe200008e0603 */
[----:B------:R-:W-:Y:S07]  /*7530*/  @P2 BRA `(.L_x_491) ;  /* 0x0000000000082947 */ /* 0x000fee0003800000 */
[----:B------:R0:W5:Y:S04]  /*7540*/  LD.E.128 R4, desc[UR56][R12.64] ;  /* 0x000000380c047980 */ /* 0x000168000c101d00 */
[----:B------:R0:W5:Y:S02]  /*7550*/  LD.E.128 R8, desc[UR56][R14.64] ;  /* 0x000000380e087980 */ /* 0x000164000c101d00 */
.L_x_491:
[----:B------:R-:W-:Y:S05]  /*7560*/  BSYNC B1 ;  /* 0x0000000000017941 */ /* 0x000fea0003800000 */
.L_x_490:
[----:B------:R-:W3:Y:S01]  /*7570*/  SYNCS.PHASECHK.TRANS64.TRYWAIT P1, [R2+URZ+0x30800], R25 ;  /* 0x03080019020075a7 */ /* 0x000ee2000802017f */
[----:B0----5:R-:W-:Y:S01]  /*7580*/  MOV R15, R5 ;  /* 0x00000005000f7202 */ /* 0x021fe20000000f00 */
[----:B------:R-:W-:Y:S01]  /*7590*/  IMAD.MOV.U32 R21, RZ, RZ, R4 ;  /* 0x000000ffff157224 */ /* 0x000fe200078e0004 */
[--C-:B--2---:R-:W-:Y:S01]  /*75a0*/  SHF.R.U64 R3, R4, 0x10, R5.reuse ;  /* 0x0000001004037819 */ /* 0x104fe20000001205 */
[----:B------:R-:W-:Y:S01]  /*75b0*/  IMAD.MOV.U32 R13, RZ, RZ, R6 ;  /* 0x000000ffff0d7224 */ /* 0x000fe200078e0006 */
[----:B----4-:R-:W-:Y:S01]  /*75c0*/  SHF.R.U32.HI R14, RZ, 0x10, R5 ;  /* 0x00000010ff0e7819 */ /* 0x010fe20000011605 */
[----:B------:R-:W-:Y:S01]  /*75d0*/  IMAD.MOV.U32 R4, RZ, RZ, R8 ;  /* 0x000000ffff047224 */ /* 0x000fe200078e0008 */
[----:B------:R-:W-:Y:S01]  /*75e0*/  PRMT R15, R15, 0x5410, R3 ;  /* 0x000054100f0f7816 */ /* 0x000fe20000000003 */
[----:B------:R-:W-:Y:S01]  /*75f0*/  IMAD.MOV.U32 R5, RZ, RZ, R10 ;  /* 0x000000ffff057224 */ /* 0x000fe200078e000a */
[--C-:B------:R-:W-:Y:S01]  /*7600*/  SHF.R.U64 R12, R6, 0x10, R7.reuse ;  /* 0x00000010060c7819 */ /* 0x100fe20000001207 */
[----:B-1----:R-:W-:Y:S01]  /*7610*/  IMAD.MOV.U32 R0, RZ, RZ, R7 ;  /* 0x000000ffff007224 */ /* 0x002fe200078e0007 */
[----:B------:R-:W-:Y:S01]  /*7620*/  VIMNMX R3, R24, 0xc0, PT ;  /* 0x000000c018037848 */ /* 0x000fe20003fe0100 */
[--C-:B---3--:R-:W-:Y:S01]  /*7630*/  IMAD.MOV.U32 R20, RZ, RZ, R9.reuse ;  /* 0x000000ffff147224 */ /* 0x108fe200078e0009 */
[----:B------:R-:W-:Y:S01]  /*7640*/  SHF.R.U64 R8, R8, 0x10, R9 ;  /* 0x0000001008087819 */ /* 0x000fe20000001209 */
[--C-:B------:R-:W-:Y:S01]  /*7650*/  IMAD.MOV.U32 R6, RZ, RZ, R11.reuse ;  /* 0x000000ffff067224 */ /* 0x100fe200078e000b */
[----:B------:R-:W-:Y:S01]  /*7660*/  SHF.R.U64 R10, R10, 0x10, R11 ;  /* 0x000000100a0a7819 */ /* 0x000fe2000000120b */
[----:B------:R-:W0:Y:S01]  /*7670*/  LDC R27, c[0x0][0x3f4] ;  /* 0x0000fd00ff1b7b82 */ /* 0x000e220000000800 */
[----:B------:R-:W-:Y:S01]  /*7680*/  IADD3 R26, R18, 0x60, RZ ;  /* 0x00000060121a7810 */ /* 0x000fe20007ffe0ff */
[----:B------:R-:W-:Y:S01]  /*7690*/  BSSY B1, `(.L_x_492) ;  /* 0x0000010000017945 */ /* 0x000fe20003800000 */
[----:B------:R-:W-:-:S02]  /*76a0*/  SHF.R.U32.HI R7, RZ, 0x10, R7 ;  /* 0x00000010ff077819 */ /* 0x000fc40000011607 */
[----:B------:R-:W-:Y:S02]  /*76b0*/  SHF.R.U32.HI R9, RZ, 0x10, R9 ;  /* 0x00000010ff097819 */ /* 0x000fe40000011609 */
[----:B------:R-:W-:Y:S02]  /*76c0*/  SHF.R.U32.HI R11, RZ, 0x10, R11 ;  /* 0x00000010ff0b7819 */ /* 0x000fe4000001160b */
[----:B------:R-:W-:Y:S02]  /*76d0*/  PRMT R21, R21, 0x5410, R4 ;  /* 0x0000541015157816 */ /* 0x000fe40000000004 */
[----:B------:R-:W-:Y:S02]  /*76e0*/  PRMT R0, R7, 0x5410, R0 ;  /* 0x0000541007007816 */ /* 0x000fe40000000000 */
[----:B------:R-:W-:Y:S02]  /*76f0*/  PRMT R20, R20, 0x5410, R8 ;  /* 0x0000541014147816 */ /* 0x000fe40000000008 */
[----:B------:R-:W-:-:S02]  /*7700*/  PRMT R14, R14, 0x5410, R9 ;  /* 0x000054100e0e7816 */ /* 0x000fc40000000009 */
[----:B------:R-:W-:Y:S02]  /*7710*/  PRMT R13, R13, 0x5410, R5 ;  /* 0x000054100d0d7816 */ /* 0x000fe40000000005 */
[----:B------:R-:W-:Y:S02]  /*7720*/  PRMT R12, R12, 0x5410, R10 ;  /* 0x000054100c0c7816 */ /* 0x000fe4000000000a */
[C---:B0-----:R-:W-:Y:S01]  /*7730*/  ISETP.GE.AND P0, PT, R16.reuse, R27, PT ;  /* 0x0000001b1000720c */ /* 0x041fe20003f06270 */
[----:B------:R-:W-:-:S03]  /*7740*/  IMAD.IADD R4, R16, 0x1, R27 ;  /* 0x0000000110047824 */ /* 0x000fc600078e021b */
[-C--:B------:R-:W-:Y:S02]  /*7750*/  ISETP.GE.OR P2, PT, R18, R3.reuse, P0 ;  /* 0x000000031200720c */ /* 0x080fe40000746670 */
[----:B------:R-:W-:Y:S02]  /*7760*/  ISETP.GE.OR P0, PT, R26, R3, P0 ;  /* 0x000000031a00720c */ /* 0x000fe40000706670 */
[----:B------:R-:W-:Y:S01]  /*7770*/  PRMT R3, R6, 0x5410, R11 ;  /* 0x0000541006037816 */ /* 0x000fe2000000000b */
[----:B------:R-:W-:Y:S10]  /*7780*/  @!P1 BRA `(.L_x_493) ;  /* 0x0000010800d49947 */ /* 0x000ff40003800000 */
.L_x_693:
[----:B------:R-:W-:Y:S05]  /*7790*/  BSYNC B1 ;  /* 0x0000000000017941 */ /* 0x000fea0003800000 */
.L_x_492:
[----:B------:R-:W-:Y:S01]  /*77a0*/  BSSY B1, `(.L_x_494) ;  /* 0x000005f000017945 */ /* 0x000fe20003800000 */
[----:B------:R-:W-:-:S03]  /*77b0*/  LOP3.LUT R24, R4, 0x38, RZ, 0xc0, !PT ;  /* 0x0000003804187812 */ /* 0x000fc600078ec0ff */
[----:B------:R-:W-:Y:S05]  /*77c0*/  @P2 BRA `(.L_x_495) ;  /* 0x0000000400702947 */ /* 0x000fea0003800000 */
[----:B------:R-:W2:Y:S01]  /*77d0*/  LDL R6, [R1+0x34] ;  /* 0x0000340001067983 */ /* 0x000ea20000100800 */
[----:B------:R-:W1:Y:S02]  /*77e0*/  S2R R5, SR_TID.X ;  /* 0x0000000000057919 */ /* 0x000e640000002100 */
[----:B-1----:R-:W-:-:S05]  /*77f0*/  VIADD R5, R5, 0xffffff80 ;  /* 0xffffff8005057836 */ /* 0x002fca0000000000 */
[----:B------:R-:W-:-:S04]  /*7800*/  SHF.R.S32.HI R10, RZ, 0x1f, R5 ;  /* 0x0000001fff0a7819 */ /* 0x000fc80000011405 */
[----:B------:R-:W-:-:S04]  /*7810*/  LEA.HI R10, R10, R5, RZ, 0x5 ;  /* 0x000000050a0a7211 */ /* 0x000fc800078f28ff */
[----:B------:R-:W-:Y:S01]  /*7820*/  SHF.R.S32.HI R10, RZ, 0x5, R10 ;  /* 0x00000005ff0a7819 */ /* 0x000fe2000001140a */
[--C-:B------:R-:W-:Y:S02]  /*7830*/  HADD2.F32 R34, -RZ, R21.reuse.H0_H0 ;  /* 0x20000015ff227230 */ /* 0x100fe40000004100 */
[----:B------:R-:W-:Y:S02]  /*7840*/  HADD2.F32 R36, -RZ, R21.H1_H1 ;  /* 0x30000015ff247230 */ /* 0x000fe40000004100 */
[----:B------:R-:W-:Y:S02]  /*7850*/  HADD2.F32 R37, -RZ, R20.H1_H1 ;  /* 0x30000014ff257230 */ /* 0x000fe40000004100 */
[----:B------:R-:W-:Y:S02]  /*7860*/  HADD2.F32 R35, -RZ, R15.H1_H1 ;  /* 0x3000000fff237230 */ /* 0x000fe40000004100 */
[----:B--2---:R-:W-:-:S05]  /*7870*/  IMAD.SHL.U32 R4, R6, 0x40, RZ ;  /* 0x0000004006047824 */ /* 0x004fca00078e00ff */
[----:B------:R-:W-:-:S04]  /*7880*/  LOP3.LUT R7, R4, 0x1c0, RZ, 0xc0, !PT ;  /* 0x000001c004077812 */ /* 0x000fc800078ec0ff */
[--C-:B------:R-:W-:Y:S02]  /*7890*/  SHF.R.U32.HI R9, RZ, 0x3, R7.reuse ;  /* 0x00000003ff097819 */ /* 0x100fe40000011607 */
[----:B------:R-:W-:Y:S02]  /*78a0*/  LOP3.LUT R4, R7, 0x38, R16, 0xf8, !PT ;  /* 0x0000003807047812 */ /* 0x000fe400078ef810 */
[----:B------:R-:W-:Y:S02]  /*78b0*/  LOP3.LUT R8, R9, R24, R7, 0x1e, !PT ;  /* 0x0000001809087212 */ /* 0x000fe400078e1e07 */
[----:B------:R-:W-:-:S03]  /*78c0*/  LOP3.LUT R4, R4, R9, RZ, 0x3c, !PT ;  /* 0x0000000904047212 */ /* 0x000fc600078e3cff */
[C---:B------:R-:W-:Y:S02]  /*78d0*/  IMAD R9, R10.reuse, 0x200, R8 ;  /* 0x000002000a097824 */ /* 0x040fe400078e0208 */
[----:B------:R-:W-:-:S03]  /*78e0*/  IMAD R5, R10, 0x200, R4 ;  /* 0x000002000a057824 */ /* 0x000fc600078e0204 */
[----:B------:R-:W-:Y:S01]  /*78f0*/  LEA R44, R9, R2, 0x1 ;  /* 0x00000002092c7211 */ /* 0x000fe200078e08ff */
[----:B------:R-:W-:-:S04]  /*7900*/  IMAD R43, R5, 0x2, R2 ;  /* 0x00000002052b7824 */ /* 0x000fc800078e0202 */
[----:B------:R-:W1:Y:S04]  /*7910*/  LDS.128 R8, [R44+0xc400] ;  /* 0x00c400002c087984 */ /* 0x000e680000000c00 */
[----:B------:R-:W0:Y:S01]  /*7920*/  LDS.128 R4, [R43+0xc400] ;  /* 0x00c400002b047984 */ /* 0x000e220000000c00 */
[--C-:B-1----:R-:W-:Y:S02]  /*7930*/  HADD2.F32 R30, -RZ, R8.reuse.H0_H0 ;  /* 0x20000008ff1e7230 */ /* 0x102fe40000004100 */
[----:B------:R-:W-:Y:S02]  /*7940*/  HADD2.F32 R8, -RZ, R8.H1_H1 ;  /* 0x30000008ff087230 */ /* 0x000fe40000004100 */
[--C-:B0-----:R-:W-:Y:S02]  /*7950*/  HADD2.F32 R25, -RZ, R4.reuse.H0_H0 ;  /* 0x20000004ff197230 */ /* 0x101fe40000004100 */
[C---:B------:R-:W-:Y:S01]  /*7960*/  FMUL.FTZ R38, R30.reuse, R36 ;  /* 0x000000241e267220 */ /* 0x040fe20000410000 */
[----:B------:R-:W-:Y:S01]  /*7970*/  FMUL.FTZ R40, R30, R34 ;  /* 0x000000221e287220 */ /* 0x000fe20000410000 */
[----:B------:R-:W-:-:S02]  /*7980*/  HADD2.F32 R4, -RZ, R4.H1_H1 ;  /* 0x30000004ff047230 */ /* 0x000fc40000004100 */
[C---:B------:R-:W-:Y:S01]  /*7990*/  FMUL.FTZ R39, R8.reuse, R37 ;  /* 0x0000002508277220 */ /* 0x040fe20000410000 */
[----:B------:R-:W-:Y:S02]  /*79a0*/  HADD2.F32 R31, -RZ, R9.H0_H0 ;  /* 0x20000009ff1f7230 */ /* 0x000fe40000004100 */
[C---:B------:R-:W-:Y:S01]  /*79b0*/  FFMA.FTZ R38, R25.reuse, R34, -R38 ;  /* 0x0000002219267223 */ /* 0x040fe20000010826 */
[----:B------:R-:W-:Y:S02]  /*79c0*/  HADD2.F32 R30, -RZ, R20.H0_H0 ;  /* 0x20000014ff1e7230 */ /* 0x000fe40000004100 */
[----:B------:R-:W-:Y:S01]  /*79d0*/  FFMA.FTZ R40, R25, R36, R40 ;  /* 0x0000002419287223 */ /* 0x000fe20000010028 */
[----:B------:R-:W-:Y:S02]  /*79e0*/  HADD2.F32 R25, -RZ, R15.H0_H0 ;  /* 0x2000000fff197230 */ /* 0x000fe40000004100 */
[----:B------:R-:W-:Y:S01]  /*79f0*/  FMUL.FTZ R41, R8, R35 ;  /* 0x0000002308297220 */ /* 0x000fe20000410000 */
[----:B------:R-:W-:-:S02]  /*7a00*/  HADD2.F32 R26, -RZ, R5.H0_H0 ;  /* 0x20000005ff1a7230 */ /* 0x000fc40000004100 */
[C---:B------:R-:W-:Y:S01]  /*7a10*/  FFMA.FTZ R39, R4.reuse, R35, -R39 ;  /* 0x0000002304277223 */ /* 0x040fe20000010827 */
[C---:B------:R-:W-:Y:S01]  /*7a20*/  FMUL.FTZ R35, R31.reuse, R30 ;  /* 0x0000001e1f237220 */ /* 0x040fe20000410000 */
[----:B------:R-:W-:Y:S02]  /*7a30*/  HADD2.F32 R9, -RZ, R9.H1_H1 ;  /* 0x30000009ff097230 */ /* 0x000fe40000004100 */
[----:B------:R-:W-:Y:S01]  /*7a40*/  FMUL.FTZ R31, R31, R25 ;  /* 0x000000191f1f7220 */ /* 0x000fe20000410000 */
[--C-:B------:R-:W-:Y:S02]  /*7a50*/  HADD2.F32 R34, -RZ, R14.reuse.H1_H1 ;  /* 0x3000000eff227230 */ /* 0x100fe40000004100 */
[----:B------:R-:W-:Y:S01]  /*7a60*/  FFMA.FTZ R41, R4, R37, R41 ;  /* 0x0000002504297223 */ /* 0x000fe20000010029 */
[----:B------:R-:W-:Y:S02]  /*7a70*/  HADD2.F32 R4, -RZ, R14.H0_H0 ;  /* 0x2000000eff047230 */ /* 0x000fe40000004100 */
[----:B------:R-:W-:Y:S01]  /*7a80*/  FFMA.FTZ R35, R26, R25, -R35 ;  /* 0x000000191a237223 */ /* 0x000fe20000010823 */
[----:B------:R-:W-:-:S02]  /*7a90*/  HADD2.F32 R5, -RZ, R5.H1_H1 ;  /* 0x30000005ff057230 */ /* 0x000fc40000004100 */
[----:B------:R-:W-:Y:S01]  /*7aa0*/  FFMA.FTZ R26, R26, R30, R31 ;  /* 0x0000001e1a1a7223 */ /* 0x000fe2000001001f */
[--C-:B------:R-:W-:Y:S02]  /*7ab0*/  HADD2.F32 R32, -RZ, R10.reuse.H0_H0 ;  /* 0x2000000aff207230 */ /* 0x100fe40000004100 */
[C---:B------:R-:W-:Y:S01]  /*7ac0*/  FMUL.FTZ R30, R9.reuse, R34 ;  /* 0x00000022091e7220 */ /* 0x040fe20000410000 */
[--C-:B------:R-:W-:Y:S02]  /*7ad0*/  HADD2.F32 R8, -RZ, R13.reuse.H0_H0 ;  /* 0x2000000dff087230 */ /* 0x100fe40000004100 */
[----:B------:R-:W-:Y:S01]  /*7ae0*/  FMUL.FTZ R36, R9, R4 ;  /* 0x0000000409247220 */ /* 0x000fe20000410000 */
[----:B------:R-:W-:Y:S02]  /*7af0*/  HADD2.F32 R25, -RZ, R13.H1_H1 ;  /* 0x3000000dff197230 */ /* 0x000fe40000004100 */
[----:B------:R-:W-:Y:S02]  /*7b00*/  HADD2.F32 R10, -RZ, R10.H1_H1 ;  /* 0x3000000aff0a7230 */ /* 0x000fe40000004100 */
[----:B------:R-:W-:-:S02]  /*7b10*/  HADD2.F32 R31, -RZ, R12.H1_H1 ;  /* 0x3000000cff1f7230 */ /* 0x000fc40000004100 */
[C---:B------:R-:W-:Y:S01]  /*7b20*/  FFMA.FTZ R30, R5.reuse, R4, -R30 ;  /* 0x00000004051e7223 */ /* 0x040fe2000001081e */
[--C-:B------:R-:W-:Y:S02]  /*7b30*/  HADD2.F32 R27, -RZ, R6.reuse.H0_H0 ;  /* 0x20000006ff1b7230 */ /* 0x100fe40000004100 */
[C---:B------:R-:W-:Y:S01]  /*7b40*/  FMUL.FTZ R4, R32.reuse, R25 ;  /* 0x0000001920047220 */ /* 0x040fe20000410000 */
[----:B------:R-:W-:Y:S02]  /*7b50*/  HADD2.F32 R6, -RZ, R6.H1_H1 ;  /* 0x30000006ff067230 */ /* 0x000fe40000004100 */
[----:B------:R-:W-:Y:S01]  /*7b60*/  FMUL.FTZ R42, R32, R8 ;  /* 0x00000008202a7220 */ /* 0x000fe20000410000 */
[----:B------:R-:W-:Y:S02]  /*7b70*/  HADD2.F32 R9, -RZ, R12.H0_H0 ;  /* 0x2000000cff097230 */ /* 0x000fe40000004100 */
[----:B------:R-:W-:Y:S01]  /*7b80*/  FFMA.FTZ R37, R5, R34, R36 ;  /* 0x0000002205257223 */ /* 0x000fe20000010024 */
[----:B------:R-:W-:Y:S01]  /*7b90*/  FMUL.FTZ R5, R10, R31 ;  /* 0x0000001f0a057220 */ /* 0x000fe20000410000 */
[C---:B------:R-:W-:Y:S01]  /*7ba0*/  FFMA.FTZ R32, R27.reuse, R8, -R4 ;  /* 0x000000081b207223 */ /* 0x040fe20000010804 */
[----:B------:R-:W-:Y:S01]  /*7bb0*/  FFMA.FTZ R42, R27, R25, R42 ;  /* 0x000000191b2a7223 */ /* 0x000fe2000001002a */
[----:B------:R-:W-:-:S02]  /*7bc0*/  HADD2.F32 R33, -RZ, R11.H0_H0 ;  /* 0x2000000bff217230 */ /* 0x000fc40000004100 */
[-C--:B------:R-:W-:Y:S01]  /*7bd0*/  FMUL.FTZ R27, R10, R9.reuse ;  /* 0x000000090a1b7220 */ /* 0x080fe20000410000 */
[----:B------:R-:W-:Y:S01]  /*7be0*/  FFMA.FTZ R25, R6, R9, -R5 ;  /* 0x0000000906197223 */ /* 0x000fe20000010805 */
[----:B------:R-:W-:Y:S02]  /*7bf0*/  HADD2.F32 R11, -RZ, R11.H1_H1 ;  /* 0x3000000bff0b7230 */ /* 0x000fe40000004100 */
[--C-:B------:R-:W-:Y:S02]  /*7c00*/  HADD2.F32 R5, -RZ, R3.reuse.H0_H0 ;  /* 0x20000003ff057230 */ /* 0x100fe40000004100 */
[----:B------:R-:W-:Y:S02]  /*7c10*/  HADD2.F32 R10, -RZ, R3.H1_H1 ;  /* 0x30000003ff0a7230 */ /* 0x000fe40000004100 */
[--C-:B------:R-:W-:Y:S02]  /*7c20*/  HADD2.F32 R4, -RZ, R0.reuse.H1_H1 ;  /* 0x30000000ff047230 */ /* 0x100fe40000004100 */
[----:B------:R-:W-:-:S02]  /*7c30*/  HADD2.F32 R8, -RZ, R0.H0_H0 ;  /* 0x20000000ff087230 */ /* 0x000fc40000004100 */
[--C-:B------:R-:W-:Y:S02]  /*7c40*/  HADD2.F32 R28, -RZ, R7.reuse.H0_H0 ;  /* 0x20000007ff1c7230 */ /* 0x100fe40000004100 */
[----:B------:R-:W-:Y:S01]  /*7c50*/  FFMA.FTZ R27, R6, R31, R27 ;  /* 0x0000001f061b7223 */ /* 0x000fe2000001001b */
[----:B------:R-:W-:Y:S02]  /*7c60*/  HADD2.F32 R7, -RZ, R7.H1_H1 ;  /* 0x30000007ff077230 */ /* 0x000fe40000004100 */
[-C--:B------:R-:W-:Y:S01]  /*7c70*/  FMUL.FTZ R9, R33, R5.reuse ;  /* 0x0000000521097220 */ /* 0x080fe20000410000 */
[----:B------:R-:W-:Y:S01]  /*7c80*/  FMUL.FTZ R34, R11, R10 ;  /* 0x0000000a0b227220 */ /* 0x000fe20000410000 */
[----:B------:R-:W-:Y:S01]  /*7c90*/  FMUL.FTZ R6, R33, R4 ;  /* 0x0000000421067220 */ /* 0x000fe20000410000 */
[----:B------:R-:W-:Y:S01]  /*7ca0*/  FMUL.FTZ R31, R11, R8 ;  /* 0x000000080b1f7220 */ /* 0x000fe20000410000 */
[C---:B------:R-:W-:Y:S01]  /*7cb0*/  FFMA.FTZ R11, R28.reuse, R4, -R9 ;  /* 0x000000041c0b7223 */ /* 0x040fe20000010809 */
[C---:B------:R-:W-:Y:S01]  /*7cc0*/  FFMA.FTZ R34, R7.reuse, R8, -R34 ;  /* 0x0000000807227223 */ /* 0x040fe20000010822 */
[----:B------:R-:W-:Y:S01]  /*7cd0*/  FFMA.FTZ R28, R28, R5, R6 ;  /* 0x000000051c1c7223 */ /* 0x000fe20000010006 */
[----:B------:R-:W-:Y:S01]  /*7ce0*/  FFMA.FTZ R31, R7, R10, R31 ;  /* 0x0000000a071f7223 */ /* 0x000fe2000001001f */
[----:B------:R-:W-:-:S02]  /*7cf0*/  F2FP.F16.F32.PACK_AB R4, R39, R38 ;  /* 0x000000262704723e */ /* 0x000fc400000000ff */
[----:B------:R-:W-:Y:S02]  /*7d00*/  F2FP.F16.F32.PACK_AB R5, R30, R35 ;  /* 0x000000231e05723e */ /* 0x000fe400000000ff */
[----:B------:R-:W-:Y:S02]  /*7d10*/  F2FP.F16.F32.PACK_AB R6, R25, R32 ;  /* 0x000000201906723e */ /* 0x000fe400000000ff */
[----:B------:R-:W-:Y:S02]  /*7d20*/  F2FP.F16.F32.PACK_AB R7, R34, R11 ;  /* 0x0000000b2207723e */ /* 0x000fe400000000ff */
[----:B------:R-:W-:Y:S02]  /*7d30*/  F2FP.F16.F32.PACK_AB R8, R41, R40 ;  /* 0x000000282908723e */ /* 0x000fe400000000ff */
[----:B------:R-:W-:Y:S02]  /*7d40*/  F2FP.F16.F32.PACK_AB R9, R37, R26 ;  /* 0x0000001a2509723e */ /* 0x000fe400000000ff */
[----:B------:R-:W-:-:S02]  /*7d50*/  F2FP.F16.F32.PACK_AB R10, R27, R42 ;  /* 0x0000002a1b0a723e */ /* 0x000fc400000000ff */
[----:B------:R-:W-:Y:S01]  /*7d60*/  F2FP.F16.F32.PACK_AB R11, R31, R28 ;  /* 0x0000001c1f0b723e */ /* 0x000fe200000000ff */
[----:B------:R1:W-:Y:S04]  /*7d70*/  STS.128 [R43+0xc400], R4 ;  /* 0x00c400042b007388 */ /* 0x0003e80000000c00 */
[----:B------:R1:W-:Y:S02]  /*7d80*/  STS.128 [R44+0xc400], R8 ;  /* 0x00c400082c007388 */ /* 0x0003e40000000c00 */
.L_x_495:
[----:B------:R-:W-:Y:S05]  /*7d90*/  BSYNC B1 ;  /* 0x0000000000017941 */ /* 0x000fea0003800000 */
.L_x_494:
[----:B------:R-:W-:Y:S05]  /*7da0*/  @P0 BRA `(.L_x_486) ;  /* 0x0000000400600947 */ /* 0x000fea0003800000 */
[----:B-1----:R-:W2:Y:S01]  /*7db0*/  LDL R8, [R1+0x48] ;  /* 0x0000480001087983 */ /* 0x002ea20000100800 */
[C---:B------:R-:W-:Y:S02]  /*7dc0*/  VIADD R4, R18.reuse, 0x60 ;  /* 0x0000006012047836 */ /* 0x040fe40000000000 */
[----:B------:R-:W-:Y:S01]  /*7dd0*/  VIADD R5, R18, 0x60 ;  /* 0x0000006012057836 */ /* 0x000fe20000000000 */
[----:B------:R-:W3:Y:S01]  /*7de0*/  LDL R43, [R1+0x70] ;  /* 0x00007000012b7983 */ /* 0x000ee20000100800 */
[----:B------:R-:W-:Y:S02]  /*7df0*/  IMAD.SHL.U32 R4, R4, 0x40, RZ ;  /* 0x0000004004047824 */ /* 0x000fe400078e00ff */
[----:B------:R-:W-:-:S03]  /*7e00*/  IMAD.SHL.U32 R5, R5, 0x40, RZ ;  /* 0x0000004005057824 */ /* 0x000fc600078e00ff */
[----:B------:R-:W-:Y:S02]  /*7e10*/  LOP3.LUT R4, R4, 0x1c0, RZ, 0xc0, !PT ;  /* 0x000001c004047812 */ /* 0x000fe400078ec0ff */
[----:B------:R-:W-:Y:S02]  /*7e20*/  LOP3.LUT R5, R5, 0x1c0, RZ, 0xc0, !PT ;  /* 0x000001c005057812 */ /* 0x000fe400078ec0ff */
[----:B------:R-:W-:-:S04]  /*7e30*/  SHF.R.U32.HI R4, RZ, 0x3, R4 ;  /* 0x00000003ff047819 */ /* 0x000fc80000011604 */
[----:B------:R-:W-:Y:S01]  /*7e40*/  LOP3.LUT R24, R4, R24, R5, 0x1e, !PT ;  /* 0x0000001804187212 */ /* 0x000fe200078e1e05 */
[--C-:B------:R-:W-:Y:S02]  /*7e50*/  HADD2.F32 R33, -RZ, R21.reuse.H0_H0 ;  /* 0x20000015ff217230 */ /* 0x100fe40000004100 */
[----:B------:R-:W-:Y:S02]  /*7e60*/  HADD2.F32 R35, -RZ, R21.H1_H1 ;  /* 0x30000015ff237230 */ /* 0x000fe40000004100 */
[--C-:B------:R-:W-:Y:S02]  /*7e70*/  HADD2.F32 R40, -RZ, R20.reuse.H1_H1 ;  /* 0x30000014ff287230 */ /* 0x100fe40000004100 */
[--C-:B------:R-:W-:Y:S02]  /*7e80*/  HADD2.F32 R38, -RZ, R15.reuse.H1_H1 ;  /* 0x3000000fff267230 */ /* 0x100fe40000004100 */
[----:B------:R-:W-:Y:S02]  /*7e90*/  HADD2.F32 R42, -RZ, R20.H0_H0 ;  /* 0x20000014ff2a7230 */ /* 0x000fe40000004100 */
[----:B------:R-:W-:-:S02]  /*7ea0*/  HADD2.F32 R20, -RZ, R15.H0_H0 ;  /* 0x2000000fff147230 */ /* 0x000fc40000004100 */
[----:B------:R-:W-:Y:S02]  /*7eb0*/  HADD2.F32 R39, -RZ, R14.H1_H1 ;  /* 0x3000000eff277230 */ /* 0x000fe40000004100 */
[--C-:B------:R-:W-:Y:S02]  /*7ec0*/  HADD2.F32 R37, -RZ, R13.reuse.H0_H0 ;  /* 0x2000000dff257230 */ /* 0x100fe40000004100 */
[----:B------:R-:W-:Y:S02]  /*7ed0*/  HADD2.F32 R41, -RZ, R13.H1_H1 ;  /* 0x3000000dff297230 */ /* 0x000fe40000004100 */
[----:B--2---:R-:W-:-:S04]  /*7ee0*/  IMAD.IADD R9, R8, 0x1, R24 ;  /* 0x0000000108097824 */ /* 0x004fc800078e0218 */
[----:B------:R-:W-:Y:S01]  /*7ef0*/  IMAD R24, R9, 0x2, R2 ;  /* 0x0000000209187824 */ /* 0x000fe200078e0202 */
[----:B---3--:R-:W0:Y:S04]  /*7f00*/  LDS.128 R4, [R43+0xc400] ;  /* 0x00c400002b047984 */ /* 0x008e280000000c00 */
[----:B------:R-:W1:Y:S01]  /*7f10*/  LDS.128 R8, [R24+0xc400] ;  /* 0x00c4000018087984 */ /* 0x000e620000000c00 */
[----:B0-----:R-:W-:Y:S02]  /*7f20*/  HADD2.F32 R25, -RZ, R4.H0_H0 ;  /* 0x20000004ff197230 */ /* 0x001fe40000004100 */
[--C-:B-1----:R-:W-:Y:S02]  /*7f30*/  HADD2.F32 R21, -RZ, R8.reuse.H0_H0 ;  /* 0x20000008ff157230 */ /* 0x102fe40000004100 */
[----:B------:R-:W-:-:S03]  /*7f40*/  HADD2.F32 R8, -RZ, R8.H1_H1 ;  /* 0x30000008ff087230 */ /* 0x000fc60000004100 */
[-C--:B------:R-:W-:Y:S01]  /*7f50*/  FMUL.FTZ R36, R33, R21.reuse ;  /* 0x0000001521247220 */ /* 0x080fe20000410000 */
[--C-:B------:R-:W-:Y:S02]  /*7f60*/  HADD2.F32 R30, -RZ, R9.reuse.H0_H0 ;  /* 0x20000009ff1e7230 */ /* 0x100fe40000004100 */
[C---:B------:R-:W-:Y:S01]  /*7f70*/  FMUL.FTZ R34, R35.reuse, R21 ;  /* 0x0000001523227220 */ /* 0x040fe20000410000 */
[----:B------:R-:W-:Y:S02]  /*7f80*/  HADD2.F32 R4, -RZ, R4.H1_H1 ;  /* 0x30000004ff047230 */ /* 0x000fe40000004100 */
[----:B------:R-:W-:Y:S01]  /*7f90*/  FFMA.FTZ R36, R35, R25, R36 ;  /* 0x0000001923247223 */ /* 0x000fe20000010024 */
[----:B------:R-:W-:Y:S02]  /*7fa0*/  HADD2.F32 R9, -RZ, R9.H1_H1 ;  /* 0x30000009ff097230 */ /* 0x000fe40000004100 */
[-C--:B------:R-:W-:Y:S01]  /*7fb0*/  FMUL.FTZ R21, R40, R8.reuse ;  /* 0x0000000828157220 */ /* 0x080fe20000410000 */
[----:B------:R-:W-:Y:S01]  /*7fc0*/  FMUL.FTZ R15, R38, R8 ;  /* 0x00000008260f7220 */ /* 0x000fe20000410000 */
[----:B------:R-:W-:-:S02]  /*7fd0*/  HADD2.F32 R35, -RZ, R14.H0_H0 ;  /* 0x2000000eff237230 */ /* 0x000fc40000004100 */
[----:B------:R-:W-:Y:S01]  /*7fe0*/  FFMA.FTZ R34, R33, R25, -R34 ;  /* 0x0000001921227223 */ /* 0x000fe20000010822 */
[--C-:B------:R-:W-:Y:S02]  /*7ff0*/  HADD2.F32 R26, -RZ, R5.reuse.H0_H0 ;  /* 0x20000005ff1a7230 */ /* 0x100fe40000004100 */
[-C--:B------:R-:W-:Y:S01]  /*8000*/  FMUL.FTZ R25, R42, R30.reuse ;  /* 0x0000001e2a197220 */ /* 0x080fe20000410000 */
[----:B------:R-:W-:Y:S01]  /*8010*/  FMUL.FTZ R33, R20, R30 ;  /* 0x0000001e14217220 */ /* 0x000fe20000410000 */
[----:B------:R-:W-:Y:S02]  /*8020*/  HADD2.F32 R5, -RZ, R5.H1_H1 ;  /* 0x30000005ff057230 */ /* 0x000fe40000004100 */
[-C--:B------:R-:W-:Y:S01]  /*8030*/  FFMA.FTZ R21, R38, R4.reuse, -R21 ;  /* 0x0000000426157223 */ /* 0x080fe20000010815 */
[--C-:B------:R-:W-:Y:S02]  /*8040*/  HADD2.F32 R31, -RZ, R10.reuse.H0_H0 ;  /* 0x2000000aff1f7230 */ /* 0x100fe40000004100 */
[----:B------:R-:W-:Y:S01]  /*8050*/  FFMA.FTZ R15, R40, R4, R15 ;  /* 0x00000004280f7223 */ /* 0x000fe2000001000f */
[----:B------:R-:W-:-:S02]  /*8060*/  HADD2.F32 R10, -RZ, R10.H1_H1 ;  /* 0x3000000aff0a7230 */ /* 0x000fc40000004100 */
[-C--:B------:R-:W-:Y:S01]  /*8070*/  FMUL.FTZ R4, R39, R9.reuse ;  /* 0x0000000927047220 */ /* 0x080fe20000410000 */
[C---:B------:R-:W-:Y:S01]  /*8080*/  FMUL.FTZ R8, R35.reuse, R9 ;  /* 0x0000000923087220 */ /* 0x040fe20000410000 */
[----:B------:R-:W-:Y:S02]  /*8090*/  HADD2.F32 R30, -RZ, R12.H1_H1 ;  /* 0x3000000cff1e7230 */ /* 0x000fe40000004100 */
[-C--:B------:R-:W-:Y:S01]  /*80a0*/  FFMA.FTZ R25, R20, R26.reuse, -R25 ;  /* 0x0000001a14197223 */ /* 0x080fe20000010819 */
[----:B------:R-:W-:Y:S01]  /*80b0*/  FFMA.FTZ R33, R42, R26, R33 ;  /* 0x0000001a2a217223 */ /* 0x000fe20000010021 */
[----:B------:R-:W-:Y:S02]  /*80c0*/  HADD2.F32 R27, -RZ, R6.H0_H0 ;  /* 0x20000006ff1b7230 */ /* 0x000fe40000004100 */
[-C--:B------:R-:W-:Y:S01]  /*80d0*/  FFMA.FTZ R14, R35, R5.reuse, -R4 ;  /* 0x00000005230e7223 */ /* 0x080fe20000010804 */
[----:B------:R-:W-:Y:S02]  /*80e0*/  HADD2.F32 R26, -RZ, R12.H0_H0 ;  /* 0x2000000cff1a7230 */ /* 0x000fe40000004100 */
[----:B------:R-:W-:Y:S01]  /*80f0*/  FFMA.FTZ R12, R39, R5, R8 ;  /* 0x00000005270c7223 */ /* 0x000fe20000010008 */
[----:B------:R-:W-:-:S02]  /*8100*/  HADD2.F32 R6, -RZ, R6.H1_H1 ;  /* 0x30000006ff067230 */ /* 0x000fc40000004100 */
[-C--:B------:R-:W-:Y:S01]  /*8110*/  FMUL.FTZ R5, R30, R10.reuse ;  /* 0x0000000a1e057220 */ /* 0x080fe20000410000 */
[-C--:B------:R-:W-:Y:S01]  /*8120*/  FMUL.FTZ R4, R41, R31.reuse ;  /* 0x0000001f29047220 */ /* 0x080fe20000410000 */
[C---:B------:R-:W-:Y:S01]  /*8130*/  FMUL.FTZ R20, R37.reuse, R31 ;  /* 0x0000001f25147220 */ /* 0x040fe20000410000 */
[C---:B------:R-:W-:Y:S01]  /*8140*/  FMUL.FTZ R9, R26.reuse, R10 ;  /* 0x0000000a1a097220 */ /* 0x040fe20000410000 */
[--C-:B------:R-:W-:Y:S02]  /*8150*/  HADD2.F32 R32, -RZ, R11.reuse.H0_H0 ;  /* 0x2000000bff207230 */ /* 0x100fe40000004100 */
[----:B------:R-:W-:Y:S01]  /*8160*/  FFMA.FTZ R10, R26, R6, -R5 ;  /* 0x000000061a0a7223 */ /* 0x000fe20000010805 */
[----:B------:R-:W-:Y:S02]  /*8170*/  HADD2.F32 R11, -RZ, R11.H1_H1 ;  /* 0x3000000bff0b7230 */ /* 0x000fe40000004100 */
[-C--:B------:R-:W-:Y:S01]  /*8180*/  FFMA.FTZ R13, R37, R27.reuse, -R4 ;  /* 0x0000001b250d7223 */ /* 0x080fe20000010804 */
[----:B------:R-:W-:Y:S01]  /*8190*/  FFMA.FTZ R20, R41, R27, R20 ;  /* 0x0000001b29147223 */ /* 0x000fe20000010014 */
[----:B------:R-:W-:-:S02]  /*81a0*/  HADD2.F32 R26, -RZ, R3.H0_H0 ;  /* 0x20000003ff1a7230 */ /* 0x000fc40000004100 */
[--C-:B------:R-:W-:Y:S02]  /*81b0*/  HADD2.F32 R8, -RZ, R0.reuse.H1_H1 ;  /* 0x30000000ff087230 */ /* 0x100fe40000004100 */
[----:B------:R-:W-:Y:S02]  /*81c0*/  HADD2.F32 R31, -RZ, R3.H1_H1 ;  /* 0x30000003ff1f7230 */ /* 0x000fe40000004100 */
[----:B------:R-:W-:Y:S02]  /*81d0*/  HADD2.F32 R27, -RZ, R0.H0_H0 ;  /* 0x20000000ff1b7230 */ /* 0x000fe40000004100 */
[----:B------:R-:W-:Y:S01]  /*81e0*/  FFMA.FTZ R3, R30, R6, R9 ;  /* 0x000000061e037223 */ /* 0x000fe20000010009 */
[--C-:B------:R-:W-:Y:S02]  /*81f0*/  HADD2.F32 R28, -RZ, R7.reuse.H0_H0 ;  /* 0x20000007ff1c7230 */ /* 0x100fe40000004100 */
[----:B------:R-:W-:Y:S01]  /*8200*/  FMUL.FTZ R5, R26, R32 ;  /* 0x000000201a057220 */ /* 0x000fe20000410000 */
[----:B------:R-:W-:-:S02]  /*8210*/  HADD2.F32 R7, -RZ, R7.H1_H1 ;  /* 0x30000007ff077230 */ /* 0x000fc40000004100 */
[C---:B------:R-:W-:Y:S01]  /*8220*/  FMUL.FTZ R9, R8.reuse, R32 ;  /* 0x0000002008097220 */ /* 0x040fe20000410000 */
[-C--:B------:R-:W-:Y:S01]  /*8230*/  FMUL.FTZ R4, R31, R11.reuse ;  /* 0x0000000b1f047220 */ /* 0x080fe20000410000 */
[C---:B------:R-:W-:Y:S01]  /*8240*/  FMUL.FTZ R6, R27.reuse, R11 ;  /* 0x0000000b1b067220 */ /* 0x040fe20000410000 */
[-C--:B------:R-:W-:Y:S01]  /*8250*/  FFMA.FTZ R0, R8, R28.reuse, -R5 ;  /* 0x0000001c08007223 */ /* 0x080fe20000010805 */
[----:B------:R-:W-:Y:S01]  /*8260*/  FFMA.FTZ R11, R26, R28, R9 ;  /* 0x0000001c1a0b7223 */ /* 0x000fe20000010009 */
[-C--:B------:R-:W-:Y:S01]  /*8270*/  FFMA.FTZ R27, R27, R7.reuse, -R4 ;  /* 0x000000071b1b7223 */ /* 0x080fe20000010804 */
[----:B------:R-:W-:Y:S01]  /*8280*/  FFMA.FTZ R26, R31, R7, R6 ;  /* 0x000000071f1a7223 */ /* 0x000fe20000010006 */
[----:B------:R-:W-:Y:S02]  /*8290*/  F2FP.F16.F32.PACK_AB R4, R21, R34 ;  /* 0x000000221504723e */ /* 0x000fe400000000ff */
[----:B------:R-:W-:Y:S02]  /*82a0*/  F2FP.F16.F32.PACK_AB R5, R14, R25 ;  /* 0x000000190e05723e */ /* 0x000fe400000000ff */
[----:B------:R-:W-:-:S02]  /*82b0*/  F2FP.F16.F32.PACK_AB R6, R10, R13 ;  /* 0x0000000d0a06723e */ /* 0x000fc400000000ff */
[----:B------:R-:W-:Y:S02]  /*82c0*/  F2FP.F16.F32.PACK_AB R7, R27, R0 ;  /* 0x000000001b07723e */ /* 0x000fe400000000ff */
[----:B------:R-:W-:Y:S02]  /*82d0*/  F2FP.F16.F32.PACK_AB R8, R15, R36 ;  /* 0x000000240f08723e */ /* 0x000fe400000000ff */
[----:B------:R-:W-:Y:S02]  /*82e0*/  F2FP.F16.F32.PACK_AB R9, R12, R33 ;  /* 0x000000210c09723e */ /* 0x000fe400000000ff */
[----:B------:R-:W-:Y:S02]  /*82f0*/  F2FP.F16.F32.PACK_AB R10, R3, R20 ;  /* 0x00000014030a723e */ /* 0x000fe400000000ff */
[----:B------:R-:W-:Y:S01]  /*8300*/  F2FP.F16.F32.PACK_AB R11, R26, R11 ;  /* 0x0000000b1a0b723e */ /* 0x000fe200000000ff */
[----:B------:R2:W-:Y:S04]  /*8310*/  STS.128 [R43+0xc400], R4 ;  /* 0x00c400042b007388 */ /* 0x0005e80000000c00 */
[----:B------:R2:W-:Y:S02]  /*8320*/  STS.128 [R24+0xc400], R8 ;  /* 0x00c4000818007388 */ /* 0x0005e40000000c00 */
.L_x_486:
[----:B------:R-:W-:Y:S05]  /*8330*/  BSYNC B0 ;  /* 0x0000000000007941 */ /* 0x000fea0003800000 */
.L_x_475:
[----:B------:R-:W-:Y:S01]  /*8340*/  @!PT LDS RZ, [RZ] ;  /* 0x00000000fffff984 */ /* 0x000fe20000000800 */
[----:B------:R-:W-:Y:S01]  /*8350*/  @!PT LDS RZ, [RZ] ;  /* 0x00000000fffff984 */ /* 0x000fe20000000800 */
[----:B------:R-:W-:Y:S01]  /*8360*/  @!PT LDS RZ, [RZ] ;  /* 0x00000000fffff984 */ /* 0x000fe20000000800 */
[----:B------:R-:W-:Y:S01]  /*8370*/  @!PT LDS RZ, [RZ] ;  /* 0x00000000fffff984 */ /* 0x000fe20000000800 */
[----:B------:R3:W-:Y:S06]  /*8380*/  MEMBAR.ALL.CTA ;  /* 0x0000000000007992 */ /* 0x0007ec0000008000 */
[----:B---3--:R-:W3:Y:S01]  /*8390*/  FENCE.VIEW.ASYNC.S ;  /* 0x00000000000073c6 */ /* 0x008ee20000000000 */
[----:B------:R-:W-:Y:S05]  /*83a0*/  WARPSYNC.ALL ;  /* 0x0000000000007948 */ /* 0x000fea0003800000 */
[----:B---3--:R-:W-:Y:S06]  /*83b0*/  BAR.SYNC.DEFER_BLOCKING 0xd, 0x180 ;  /* 0x0346000000007b1d */ /* 0x008fec0000010000 */
.L_x_472:
[----:B------:R-:W-:-:S13]  /*83c0*/  ISETP.NE.AND P0, PT, R155, 0x3, PT ;  /* 0x000000039b00780c */ /* 0x000fda0003f05270 */
[----:B------:R-:W-:Y:S05]  /*83d0*/  @!P0 BRA `(.L_x_496) ;  /* 0x0000000000048947 */ /* 0x000fea0003800000 */
[----:B------:R-:W-:Y:S01]  /*83e0*/  BPT.TRAP 0x1 ;  /* 0x000000040000795c */ /* 0x000fe20000300000 */
.L_x_496:
[----:B012---:R-:W-:Y:S02]  /*83f0*/  LEA R8, R152, R2, 0x3 ;  /* 0x0000000298087211 */ /* 0x007fe400078e18ff */
[----:B------:R-:W-:-:S04]  /*8400*/  SHF.L.U32 R3, R156, 0x1f, RZ ;  /* 0x0000001f9c037819 */ /* 0x000fc800000006ff */
[----:B------:R0:W1:Y:S01]  /*8410*/  SYNCS.PHASECHK.TRANS64.TRYWAIT P1, [R8+URZ+0x30830], R3 ;  /* 0x03083003080075a7 */ /* 0x000062000802017f */
[----:B------:R-:W-:Y:S05]  /*8420*/  @!P0 BRA `(.L_x_497) ;  /* 0x0000000000048947 */ /* 0x000fea0003800000 */
[----:B------:R-:W-:Y:S01]  /*8430*/  BPT.TRAP 0x1 ;  /* 0x000000040000795c */ /* 0x000fe20000300000 */
.L_x_497:
[----:B------:R-:W-:Y:S01]  /*8440*/  VIADD R0, R2, 0x12400 ;  /* 0x0001240002007836 */ /* 0x000fe20000000000 */
[----:B------:R-:W-:Y:S01]  /*8450*/  LOP3.LUT R4, R29, 0x10000, RZ, 0xfc, !PT ;  /* 0x000100001d047812 */ /* 0x000fe200078efcff */
[----:B------:R-:W-:-:S03]  /*8460*/  IMAD.MOV.U32 R5, RZ, RZ, 0x40000040 ;  /* 0x40000040ff057424 */ /* 0x000fc600078e00ff */
[----:B------:R-:W-:Y:S02]  /*8470*/  SHF.R.U32.HI R0, RZ, 0x4, R0 ;  /* 0x00000004ff007819 */ /* 0x000fe40000011600 */
[----:B------:R2:W-:Y:S02]  /*8480*/  STL.64 [R1+0x10], R4 ;  /* 0x0000100401007387 */ /* 0x0005e40000100a00 */
[----:B------:R-:W-:-:S04]  /*8490*/  LOP3.LUT R0, R0, 0x3fff, RZ, 0xc0, !PT ;  /* 0x00003fff00007812 */ /* 0x000fc800078ec0ff */
[----:B------:R-:W-:-:S05]  /*84a0*/  LOP3.LUT R0, R0, 0x10000, RZ, 0xfc, !PT ;  /* 0x0001000000007812 */ /* 0x000fca00078efcff */
[----:B------:R2:W-:Y:S01]  /*84b0*/  STL [R1+0x44], R0 ;  /* 0x0000440001007387 */ /* 0x0005e20000100800 */
[----:B-1----:R-:W-:Y:S05]  /*84c0*/  @P1 BRA `(.L_x_498) ;  /* 0x0000000000081947 */ /* 0x002fea0003800000 */
[----:B------:R-:W1:Y:S02]  /*84d0*/  SYNCS.PHASECHK.TRANS64.TRYWAIT P1, [R8+URZ+0x30830], R3 ;  /* 0x03083003080075a7 */ /* 0x000e64000802017f */
[----:B-1----:R-:W-:Y:S05]  /*84e0*/  @!P1 BRA `(.L_x_499) ;  /* 0x000000fc00909947 */ /* 0x002fea0003800000 */
.L_x_498:
[----:B--2---:R-:W2:Y:S04]  /*84f0*/  LDL R0, [R1+0x44] ;  /* 0x0000440001007983 */ /* 0x004ea80000100800 */
[----:B------:R-:W3:Y:S01]  /*8500*/  LDL.64 R10, [R1+0x10] ;  /* 0x00001000010a7983 */ /* 0x000ee20000100a00 */
[----:B------:R-:W-:Y:S01]  /*8510*/  IMAD.MOV.U32 R5, RZ, RZ, 0x40000040 ;  /* 0x40000040ff057424 */ /* 0x000fe200078e00ff */
[----:B------:R-:W-:Y:S05]  /*8520*/  WARPSYNC.ALL ;  /* 0x0000000000007948 */ /* 0x000fea0003800000 */
[----:B------:R-:W-:Y:S01]  /*8530*/  R2UR UR7, R5 ;  /* 0x00000000050772ca */ /* 0x000fe200000e0000 */
[----:B-----5:R-:W-:Y:S01]  /*8540*/  WARPGROUP.ARRIVE ;  /* 0x00000000000079c5 */ /* 0x020fe20000000000 */
[----:B------:R-:W-:Y:S01]  /*8550*/  IMAD.MOV.U32 R7, RZ, RZ, 0x40000040 ;  /* 0x40000040ff077424 */ /* 0x000fe200078e00ff */
[----:B------:R-:W-:Y:S01]  /*8560*/  MOV R15, 0x40000040 ;  /* 0x40000040000f7802 */ /* 0x000fe20000000f00 */
[----:B------:R-:W-:Y:S01]  /*8570*/  IMAD.MOV.U32 R13, RZ, RZ, 0x40000040 ;  /* 0x40000040ff0d7424 */ /* 0x000fe200078e00ff */
[----:B------:R-:W-:-:S02]  /*8580*/  MOV R5, 0x40000040 ;  /* 0x4000004000057802 */ /* 0x000fc40000000f00 */
[----:B------:R-:W4:Y:S01]  /*8590*/  S2R R137, SR_TID.X ;  /* 0x0000000000897919 */ /* 0x000f220000002100 */
[----:B------:R-:W-:Y:S02]  /*85a0*/  P2R R9, PR, RZ, 0x1 ;  /* 0x00000001ff097803 */ /* 0x000fe40000000000 */
[----:B----4-:R-:W-:Y:S01]  /*85b0*/  LOP3.LUT R137, R137, 0x7f, RZ, 0xc0, !PT ;  /* 0x0000007f89897812 */ /* 0x010fe200078ec0ff */
[----:B--2---:R-:W-:Y:S02]  /*85c0*/  IMAD R4, R152, 0x600, R0 ;  /* 0x0000060098047824 */ /* 0x004fe400078e0200 */
[----:B------:R-:W2:Y:S01]  /*85d0*/  S2R R0, SR_TID.X ;  /* 0x0000000000007919 */ /* 0x000ea20000002100 */
[----:B---3--:R-:W-:Y:S01]  /*85e0*/  R2UR UR4, R10 ;  /* 0x000000000a0472ca */ /* 0x008fe200000e0000 */
[----:B------:R-:W-:Y:S01]  /*85f0*/  VIADD R6, R4, 0x2 ;  /* 0x0000000204067836 */ /* 0x000fe20000000000 */
[----:B------:R-:W-:Y:S01]  /*8600*/  R2UR UR5, R11 ;  /* 0x000000000b0572ca */ /* 0x000fe200000e0000 */
[----:B------:R-:W-:Y:S01]  /*8610*/  VIADD R14, R10, 0x2 ;  /* 0x000000020a0e7836 */ /* 0x000fe20000000000 */
[----:B------:R-:W-:Y:S01]  /*8620*/  R2UR UR6, R4 ;  /* 0x00000000040672ca */ /* 0x000fe200000e0000 */
[----:B------:R-:W-:-:S03]  /*8630*/  VIADD R12, R10, 0x4 ;  /* 0x000000040a0c7836 */ /* 0x000fc60000000000 */
[----:B------:R3:W-:Y:S04]  /*8640*/  STL.64 [R1+0x28], R14 ;  /* 0x0000280e01007387 */ /* 0x0007e80000100a00 */
[----:B------:R-:W-:Y:S05]  /*8650*/  STL.64 [R1+0x20], R12 ;  /* 0x0000200c01007387 */ /* 0x000fea0000100a00 */
[----:B------:R-:W-:Y:S01]  /*8660*/  HGMMA.64x192x16.F32 R24, gdesc[UR4], RZ, !UPT, gsb0 ;  /* 0x02e00000041879f0 */ /* 0x000fe2000c0008ff */
[----:B------:R-:W-:Y:S01]  /*8670*/  R2UR UR6, R6 ;  /* 0x00000000060672ca */ /* 0x000fe200000e0000 */
[----:B------:R-:W-:Y:S01]  /*8680*/  VIADD R6, R4, 0x4 ;  /* 0x0000000404067836 */ /* 0x000fe20000000000 */
[----:B------:R-:W-:Y:S01]  /*8690*/  R2UR UR7, R7 ;  /* 0x00000000070772ca */ /* 0x000fe200000e0000 */
[----:B------:R-:W-:Y:S01]  /*86a0*/  IMAD.MOV.U32 R7, RZ, RZ, 0x40000040 ;  /* 0x40000040ff077424 */ /* 0x000fe200078e00ff */
[----:B------:R-:W-:Y:S01]  /*86b0*/  R2UR UR4, R14 ;  /* 0x000000000e0472ca */ /* 0x000fe200000e0000 */
[----:B------:R-:W-:Y:S01]  /*86c0*/  VIADD R4, R4, 0x6 ;  /* 0x0000000604047836 */ /* 0x000fe20000000000 */
[----:B------:R-:W-:Y:S01]  /*86d0*/  R2UR UR5, R15 ;  /* 0x000000000f0572ca */ /* 0x000fe200000e0000 */
[----:B--2---:R-:W-:Y:S01]  /*86e0*/  VIADD R0, R0, 0xffffff80 ;  /* 0xffffff8000007836 */ /* 0x004fe20000000000 */
[----:B------:R-:W-:-:S02]  /*86f0*/  WARPGROUP.DEPBAR.LE gsb0, 0x0 ;  /* 0x00008000000079c5 */ /* 0x000fc40000010000 */
[----:B------:R-:W-:-:S09]  /*8700*/  WARPGROUP.ARRIVE ;  /* 0x00000000000079c5 */ /* 0x000fd20000000000 */
[----:B------:R-:W-:Y:S01]  /*8710*/  HGMMA.64x192x16.F32 R24, gdesc[UR4], R24, gsb0 ;  /* 0x02e00000041879f0 */ /* 0x000fe20008000818 */
[----:B------:R-:W-:Y:S01]  /*8720*/  R2UR UR6, R6 ;  /* 0x00000000060672ca */ /* 0x000fe200000e0000 */
[----:B------:R-:W-:Y:S01]  /*8730*/  VIADD R6, R10, 0x6 ;  /* 0x000000060a067836 */ /* 0x000fe20000000000 */
[----:B------:R-:W-:Y:S01]  /*8740*/  R2UR UR7, R7 ;  /* 0x00000000070772ca */ /* 0x000fe200000e0000 */
[----:B------:R-:W-:Y:S01]  /*8750*/  IMAD.MOV.U32 R7, RZ, RZ, 0x40000040 ;  /* 0x40000040ff077424 */ /* 0x000fe200078e00ff */
[----:B------:R-:W-:Y:S02]  /*8760*/  R2UR UR4, R12 ;  /* 0x000000000c0472ca */ /* 0x000fe400000e0000 */
[----:B------:R-:W-:Y:S02]  /*8770*/  R2UR UR5, R13 ;  /* 0x000000000d0572ca */ /* 0x000fe400000e0000 */
[----:B------:R-:W-:Y:S01]  /*8780*/  SHF.R.S32.HI R10, RZ, 0x1f, R0 ;  /* 0x0000001fff0a7819 */ /* 0x000fe20000011400 */
[----:B------:R2:W-:Y:S03]  /*8790*/  STL.64 [R1+0x18], R6 ;  /* 0x0000180601007387 */ /* 0x0005e60000100a00 */
[----:B------:R-:W-:-:S04]  /*87a0*/  LEA.HI R10, R10, R0, RZ, 0x7 ;  /* 0x000000000a0a7211 */ /* 0x000fc800078f38ff */
[----:B------:R-:W-:-:S05]  /*87b0*/  LOP3.LUT R10, R10, 0xffffff80, RZ, 0xc0, !PT ;  /* 0xffffff800a0a7812 */ /* 0x000fca00078ec0ff */
[----:B------:R-:W-:-:S05]  /*87c0*/  IMAD.IADD R10, R0, 0x1, -R10 ;  /* 0x00000001000a7824 */ /* 0x000fca00078e0a0a */
[----:B------:R-:W-:-:S04]  /*87d0*/  SHF.R.S32.HI R0, RZ, 0x1f, R10 ;  /* 0x0000001fff007819 */ /* 0x000fc8000001140a */
[----:B------:R-:W-:-:S04]  /*87e0*/  LEA.HI R0, R0, R10, RZ, 0x2 ;  /* 0x0000000a00007211 */ /* 0x000fc800078f10ff */
[----:B------:R-:W-:-:S05]  /*87f0*/  LOP3.LUT R0, R0, 0x7ffffffc, RZ, 0xc0, !PT ;  /* 0x7ffffffc00007812 */ /* 0x000fca00078ec0ff */
[----:B------:R-:W-:-:S04]  /*8800*/  IMAD.IADD R0, R10, 0x1, -R0 ;  /* 0x000000010a007824 */ /* 0x000fc800078e0a00 */
[----:B01----:R-:W-:-:S05]  /*8810*/  IMAD.SHL.U32 R3, R0, 0x2, RZ ;  /* 0x0000000200037824 */ /* 0x003fca00078e00ff */
[----:B------:R-:W-:Y:S01]  /*8820*/  IADD3 R3, R120, 0xc0, -R3 ;  /* 0x000000c078037810 */ /* 0x000fe20007ffe803 */
[----:B------:R-:W-:Y:S02]  /*8830*/  WARPGROUP.DEPBAR.LE gsb0, 0x0 ;  /* 0x00008000000079c5 */ /* 0x000fe40000010000 */
[----:B------:R-:W-:-:S06]  /*8840*/  WARPGROUP.ARRIVE ;  /* 0x00000000000079c5 */ /* 0x000fcc0000000000 */
[----:B------:R-:W-:Y:S01]  /*8850*/  HGMMA.64x192x16.F32 R24, gdesc[UR4], R24, gsb0 ;  /* 0x02e00000041879f0 */ /* 0x000fe20008000818 */
[----:B------:R-:W-:Y:S01]  /*8860*/  R2UR UR6, R4 ;  /* 0x00000000040672ca */ /* 0x000fe200000e0000 */
[----:B------:R-:W-:Y:S01]  /*8870*/  IMAD R4, R136, -0xc0, R3 ;  /* 0xffffff4088047824 */ /* 0x000fe200078e0203 */
[----:B------:R-:W-:Y:S02]  /*8880*/  R2UR UR7, R5 ;  /* 0x00000000050772ca */ /* 0x000fe400000e0000 */
[----:B------:R-:W-:Y:S02]  /*8890*/  R2UR UR4, R6 ;  /* 0x00000000060472ca */ /* 0x000fe400000e0000 */
[----:B------:R-:W-:Y:S02]  /*88a0*/  R2UR UR5, R7 ;  /* 0x00000000070572ca */ /* 0x000fe400000e0000 */
[C---:B------:R-:W-:Y:S02]  /*88b0*/  ISETP.GT.AND P4, PT, R4.reuse, RZ, PT ;  /* 0x000000ff0400720c */ /* 0x040fe40003f84270 */
[----:B------:R-:W-:-:S02]  /*88c0*/  ISETP.GT.AND P3, PT, R4, 0x1, PT ;  /* 0x000000010400780c */ /* 0x000fc40003f64270 */
[C---:B------:R-:W-:Y:S02]  /*88d0*/  ISETP.GT.AND P1, PT, R4.reuse, 0x8, PT ;  /* 0x000000080400780c */ /* 0x040fe40003f24270 */
[C---:B------:R-:W-:Y:S02]  /*88e0*/  ISETP.GT.AND P2, PT, R4.reuse, 0x9, PT ;  /* 0x000000090400780c */ /* 0x040fe40003f44270 */
[C---:B------:R-:W-:Y:S02]  /*88f0*/  ISETP.GT.AND P5, PT, R4.reuse, 0x10, PT ;  /* 0x000000100400780c */ /* 0x040fe40003fa4270 */
[C---:B------:R-:W-:Y:S02]  /*8900*/  ISETP.GT.AND P0, PT, R4.reuse, 0x99, PT ;  /* 0x000000990400780c */ /* 0x040fe40003f04270 */
[----:B------:R-:W-:Y:S01]  /*8910*/  ISETP.GT.AND P6, PT, R4, 0xa0, PT ;  /* 0x000000a00400780c */ /* 0x000fe20003fc4270 */
[----:B------:R-:W-:Y:S02]  /*8920*/  WARPGROUP.DEPBAR.LE gsb0, 0x0 ;  /* 0x00008000000079c5 */ /* 0x000fe40000010000 */
[----:B------:R-:W-:-:S06]  /*8930*/  WARPGROUP.ARRIVE ;  /* 0x00000000000079c5 */ /* 0x000fcc0000000000 */
[----:B------:R-:W-:Y:S01]  /*8940*/  HGMMA.64x192x16.F32 R24, gdesc[UR4], R24, gsb0 ;  /* 0x02e00000041879f0 */ /* 0x000fe20008000818 */
[----:B------:R-:W-:Y:S02]  /*8950*/  ULDC UR4, c[0x0][0x988] ;  /* 0x0002620000047ab9 */ /* 0x000fe40000000800 */
        /* <DEDUP_REMOVED lines=150> */
[----:B------:R-:W-:Y:S02]  /*92c0*/  FSEL R99, R99, -INF , P1 ;  /* 0xff80000063637808 */ /* 0x000fe40000800000 */
[----:B------:R-:W-:Y:S02]  /*92d0*/  ISETP.GT.AND P1, PT, R4, 0xa8, PT ;  /* 0x000000a80400780c */ /* 0x000fe40003f24270 */
[----:B------:R-:W-:Y:S02]  /*92e0*/  FSEL R105, R105, -INF , P0 ;  /* 0xff80000069697808 */ /* 0x000fe40000000000 */
[----:B------:R-:W-:Y:S02]  /*92f0*/  FMNMX.FTZ R0, R104, R3, !PT ;  /* 0x0000000368007209 */ /* 0x000fe40007810000 */
[----:B------:R-:W-:-:S02]  /*9300*/  FSEL R102, R102, -INF , P2 ;  /* 0xff80000066667808 */ /* 0x000fc40001000000 */
[----:B------:R-:W-:Y:S02]  /*9310*/  ISETP.GT.AND P2, PT, R4, 0xa9, PT ;  /* 0x000000a90400780c */ /* 0x000fe40003f44270 */
[----:B------:R-:W-:Y:S02]  /*9320*/  FSEL R108, R108, -INF , P1 ;  /* 0xff8000006c6c7808 */ /* 0x000fe40000800000 */
[----:B------:R-:W-:Y:S02]  /*9330*/  FMNMX.FTZ R0, R105, R0, !PT ;  /* 0x0000000069007209 */ /* 0x000fe40007810000 */
[----:B------:R-:W-:Y:S02]  /*9340*/  FSEL R98, R98, -INF , P3 ;  /* 0xff80000062627808 */ /* 0x000fe40001800000 */
[----:B------:R-:W-:Y:S02]  /*9350*/  FSEL R109, R109, -INF , P2 ;  /* 0xff8000006d6d7808 */ /* 0x000fe40001000000 */
[----:B------:R-:W-:-:S02]  /*9360*/  FMNMX.FTZ R0, R108, R0, !PT ;  /* 0x000000006c007209 */ /* 0x000fc40007810000 */
[----:B------:R-:W-:Y:S02]  /*9370*/  ISETP.GT.AND P3, PT, R4, 0xb0, PT ;  /* 0x000000b00400780c */ /* 0x000fe40003f64270 */
[----:B------:R-:W-:Y:S02]  /*9380*/  FSEL R95, R95, -INF , P4 ;  /* 0xff8000005f5f7808 */ /* 0x000fe40002000000 */
[----:B------:R-:W-:Y:S02]  /*9390*/  FSEL R112, R112, -INF , P3 ;  /* 0xff80000070707808 */ /* 0x000fe40001800000 */
[----:B------:R-:W-:Y:S02]  /*93a0*/  FMNMX.FTZ R0, R109, R0, !PT ;  /* 0x000000006d007209 */ /* 0x000fe40007810000 */
[----:B------:R-:W-:Y:S02]  /*93b0*/  ISETP.GT.AND P4, PT, R4, 0xb1, PT ;  /* 0x000000b10400780c */ /* 0x000fe40003f84270 */
[----:B------:R-:W-:-:S02]  /*93c0*/  FSEL R94, R94, -INF , P5 ;  /* 0xff8000005e5e7808 */ /* 0x000fc40002800000 */
[----:B------:R-:W-:Y:S02]  /*93d0*/  FSEL R113, R113, -INF , P4 ;  /* 0xff80000071717808 */ /* 0x000fe40002000000 */
[----:B------:R-:W-:Y:S02]  /*93e0*/  FMNMX.FTZ R0, R112, R0, !PT ;  /* 0x0000000070007209 */ /* 0x000fe40007810000 */
[----:B------:R-:W-:Y:S02]  /*93f0*/  ISETP.GT.AND P5, PT, R4, 0xb8, PT ;  /* 0x000000b80400780c */ /* 0x000fe40003fa4270 */
[----:B------:R-:W-:Y:S02]  /*9400*/  FMNMX.FTZ R0, R113, R0, !PT ;  /* 0x0000000071007209 */ /* 0x000fe40007810000 */
[----:B------:R-:W-:Y:S02]  /*9410*/  FSEL R116, R116, -INF , P5 ;  /* 0xff80000074747808 */ /* 0x000fe40002800000 */
[----:B------:R-:W-:-:S02]  /*9420*/  ISETP.GT.AND P6, PT, R4, 0xb9, PT ;  /* 0x000000b90400780c */ /* 0x000fc40003fc4270 */
[----:B------:R-:W-:Y:S02]  /*9430*/  FMNMX.FTZ R0, R116, R0, !PT ;  /* 0x0000000074007209 */ /* 0x000fe40007810000 */
[----:B------:R-:W-:Y:S02]  /*9440*/  FSEL R117, R117, -INF , P6 ;  /* 0xff80000075757808 */ /* 0x000fe40003000000 */
[----:B---3--:R-:W-:Y:S02]  /*9450*/  FMNMX.FTZ R14, R135, R134, !PT ;  /* 0x00000086870e7209 */ /* 0x008fe40007810000 */
[----:B------:R-:W-:Y:S02]  /*9460*/  FMNMX.FTZ R0, R117, R0, !PT ;  /* 0x0000000075007209 */ /* 0x000fe40007810000 */
[----:B------:R-:W-:Y:S02]  /*9470*/  FMNMX.FTZ R11, R133, R14, !PT ;  /* 0x0000000e850b7209 */ /* 0x000fe40007810000 */
[----:B------:R-:W-:Y:S01]  /*9480*/  P2R R10, PR, RZ, 0x4 ;  /* 0x00000004ff0a7803 */ /* 0x000fe20000000000 */
[----:B------:R-:W0:Y:S01]  /*9490*/  SHFL.BFLY PT, R3, R0, 0x2, 0x1f ;  /* 0x0c401f0000037f89 */ /* 0x000e2200000e0000 */
[----:B------:R-:W-:-:S02]  /*94a0*/  FMNMX.FTZ R14, R132, R11, !PT ;  /* 0x0000000b840e7209 */ /* 0x000fc40007810000 */
[----:B--2---:R-:W-:Y:S02]  /*94b0*/  P2R R6, PR, RZ, 0x1 ;  /* 0x00000001ff067803 */ /* 0x004fe40000000000 */
[----:B------:R-:W-:Y:S02]  /*94c0*/  FMNMX.FTZ R11, R131, R14, !PT ;  /* 0x0000000e830b7209 */ /* 0x000fe40007810000 */
[----:B------:R-:W-:Y:S02]  /*94d0*/  ISETP.GT.AND P0, PT, R4, 0xa0, PT ;  /* 0x000000a00400780c */ /* 0x000fe40003f04270 */
[----:B------:R-:W-:Y:S02]  /*94e0*/  FMNMX.FTZ R14, R130, R11, !PT ;  /* 0x0000000b820e7209 */ /* 0x000fe40007810000 */
[----:B------:R-:W-:Y:S02]  /*94f0*/  FSEL R106, R106, -INF , P0 ;  /* 0xff8000006a6a7808 */ /* 0x000fe40000000000 */
[----:B------:R-:W-:-:S02]  /*9500*/  FMNMX.FTZ R11, R129, R14, !PT ;  /* 0x0000000e810b7209 */ /* 0x000fc40007810000 */
[----:B------:R-:W-:Y:S02]  /*9510*/  ISETP.NE.AND P0, PT, R6, RZ, PT ;  /* 0x000000ff0600720c */ /* 0x000fe40003f05270 */
[----:B------:R-:W-:Y:S02]  /*9520*/  FMNMX.FTZ R14, R128, R11, !PT ;  /* 0x0000000b800e7209 */ /* 0x000fe40007810000 */
[----:B------:R-:W-:Y:S02]  /*9530*/  FSEL R107, R107, -INF , P0 ;  /* 0xff8000006b6b7808 */ /* 0x000fe40000000000 */
[----:B------:R-:W-:Y:S02]  /*9540*/  FMNMX.FTZ R11, R127, R14, !PT ;  /* 0x0000000e7f0b7209 */ /* 0x000fe40007810000 */
[----:B------:R-:W-:Y:S02]  /*9550*/  ISETP.NE.AND P0, PT, R9, RZ, PT ;  /* 0x000000ff0900720c */ /* 0x000fe40003f05270 */
[----:B0-----:R-:W-:-:S02]  /*9560*/  FMNMX.FTZ R3, R0, R3, !PT ;  /* 0x0000000300037209 */ /* 0x001fc40007810000 */
[----:B------:R-:W-:Y:S02]  /*9570*/  FMNMX.FTZ R14, R126, R11, !PT ;  /* 0x0000000b7e0e7209 */ /* 0x000fe40007810000 */
[----:B------:R-:W-:Y:S01]  /*9580*/  P2R R7, PR, RZ, 0x2 ;  /* 0x00000002ff077803 */ /* 0x000fe20000000000 */
[----:B------:R-:W0:Y:S01]  /*9590*/  SHFL.BFLY PT, R0, R3, 0x1, 0x1f ;  /* 0x0c201f0003007f89 */ /* 0x000e2200000e0000 */
[----:B------:R-:W-:Y:S02]  /*95a0*/  FMNMX.FTZ R11, R125, R14, !PT ;  /* 0x0000000e7d0b7209 */ /* 0x000fe40007810000 */
[----:B------:R-:W-:Y:S02]  /*95b0*/  ISETP.GT.AND P1, PT, R4, 0x99, PT ;  /* 0x000000990400780c */ /* 0x000fe40003f24270 */
[----:B------:R-:W-:Y:S02]  /*95c0*/  FMNMX.FTZ R14, R124, R11, !PT ;  /* 0x0000000b7c0e7209 */ /* 0x000fe40007810000 */
[----:B------:R-:W-:-:S02]  /*95d0*/  FSEL R103, R103, -INF , P1 ;  /* 0xff80000067677808 */ /* 0x000fc40000800000 */
[----:B------:R-:W-:Y:S02]  /*95e0*/  FMNMX.FTZ R11, R123, R14, !PT ;  /* 0x0000000e7b0b7209 */ /* 0x000fe40007810000 */
[----:B------:R-:W-:Y:S02]  /*95f0*/  ISETP.NE.AND P1, PT, R7, RZ, PT ;  /* 0x000000ff0700720c */ /* 0x000fe40003f25270 */
[----:B------:R-:W-:Y:S02]  /*9600*/  FMNMX.FTZ R14, R122, R11, !PT ;  /* 0x0000000b7a0e7209 */ /* 0x000fe40007810000 */
[----:B------:R-:W-:Y:S02]  /*9610*/  FSEL R110, R110, -INF , P1 ;  /* 0xff8000006e6e7808 */ /* 0x000fe40000800000 */
[----:B------:R-:W-:Y:S02]  /*9620*/  FMNMX.FTZ R11, R121, R14, !PT ;  /* 0x0000000e790b7209 */ /* 0x000fe40007810000 */
[----:B------:R-:W-:-:S02]  /*9630*/  FSEL R114, R114, -INF , P3 ;  /* 0xff80000072727808 */ /* 0x000fc40001800000 */
[----:B------:R-:W-:Y:S02]  /*9640*/  FMNMX.FTZ R11, R120, R11, !PT ;  /* 0x0000000b780b7209 */ /* 0x000fe40007810000 */
[----:B------:R-:W-:Y:S02]  /*9650*/  FSEL R115, R115, -INF , P4 ;  /* 0xff80000073737808 */ /* 0x000fe40002000000 */
[----:B0-----:R-:W-:Y:S01]  /*9660*/  FMNMX.FTZ R3, R3, R0, !PT ;  /* 0x0000000003037209 */ /* 0x001fe20007810000 */
[----:B------:R-:W-:Y:S01]  /*9670*/  IMAD.U32 R0, RZ, RZ, UR4 ;  /* 0x00000004ff007e24 */ /* 0x000fe2000f8e00ff */
[----:B------:R-:W-:Y:S02]  /*9680*/  FMNMX.FTZ R14, R58, R11, !PT ;  /* 0x0000000b3a0e7209 */ /* 0x000fe40007810000 */
[C---:B------:R-:W-:Y:S01]  /*9690*/  FSETP.NEU.FTZ.AND P2, PT, R3.reuse, -INF , PT ;  /* 0xff8000000300780b */ /* 0x040fe20003f5d000 */
[----:B------:R-:W-:Y:S01]  /*96a0*/  FMUL.FTZ R5, R3, R0 ;  /* 0x0000000003057220 */ /* 0x000fe20000410000 */
[----:B------:R-:W-:-:S02]  /*96b0*/  FMNMX.FTZ R11, R59, R14, !PT ;  /* 0x0000000e3b0b7209 */ /* 0x000fc40007810000 */
[----:B------:R-:W-:Y:S02]  /*96c0*/  FSEL R118, R118, -INF , P5 ;  /* 0xff80000076767808 */ /* 0x000fe40002800000 */
[----:B------:R-:W-:Y:S02]  /*96d0*/  FSEL R5, R5, RZ, P2 ;  /* 0x000000ff05057208 */ /* 0x000fe40001000000 */
[----:B------:R-:W-:Y:S02]  /*96e0*/  ISETP.NE.AND P2, PT, R10, RZ, PT ;  /* 0x000000ff0a00720c */ /* 0x000fe40003f45270 */
[----:B------:R-:W-:Y:S01]  /*96f0*/  FSEL R119, R119, -INF , P6 ;  /* 0xff80000077777808 */ /* 0x000fe20003000000 */
[-CC-:B------:R-:W-:Y:S01]  /*9700*/  FFMA.FTZ R6, R25, R0.reuse, -R5.reuse ;  /* 0x0000000019067223 */ /* 0x180fe20000010805 */
[-CC-:B------:R-:W-:Y:S01]  /*9710*/  FFMA.FTZ R25, R32, R0.reuse, -R5.reuse ;  /* 0x0000000020197223 */ /* 0x180fe20000010805 */
[----:B------:R-:W-:Y:S01]  /*9720*/  FMNMX.FTZ R32, R62, R11, !PT ;  /* 0x0000000b3e207209 */ /* 0x000fe20007810000 */
[-CC-:B------:R-:W-:Y:S01]  /*9730*/  FFMA.FTZ R27, R36, R0.reuse, -R5.reuse ;  /* 0x00000000241b7223 */ /* 0x180fe20000010805 */
[-CC-:B------:R-:W-:Y:S01]  /*9740*/  FFMA.FTZ R9, R40, R0.reuse, -R5.reuse ;  /* 0x0000000028097223 */ /* 0x180fe20000010805 */
[----:B------:R-:W-:Y:S01]  /*9750*/  FSEL R111, R111, -INF , P2 ;  /* 0xff8000006f6f7808 */ /* 0x000fe20001000000 */
[--C-:B------:R-:W-:Y:S01]  /*9760*/  FFMA.FTZ R7, R28, R0, -R5.reuse ;  /* 0x000000001c077223 */ /* 0x100fe20000010805 */
[----:B------:R-:W-:Y:S01]  /*9770*/  FMNMX.FTZ R11, R63, R32, !PT ;  /* 0x000000203f0b7209 */ /* 0x000fe20007810000 */
[-CC-:B------:R-:W-:Y:S01]  /*9780*/  FFMA.FTZ R28, R49, R0.reuse, -R5.reuse ;  /* 0x00000000311c7223 */ /* 0x180fe20000010805 */
[-CC-:B------:R-:W-:Y:S01]  /*9790*/  FFMA.FTZ R30, R37, R0.reuse, -R5.reuse ;  /* 0x00000000251e7223 */ /* 0x180fe20000010805 */
[-CC-:B------:R-:W-:Y:S01]  /*97a0*/  FFMA.FTZ R37, R85, R0.reuse, -R5.reuse ;  /* 0x0000000055257223 */ /* 0x180fe20000010805 */
[----:B------:R-:W-:Y:S01]  /*97b0*/  FMNMX.FTZ R32, R66, R11, !PT ;  /* 0x0000000b42207209 */ /* 0x000fe20007810000 */
[-CC-:B------:R-:W-:Y:S01]  /*97c0*/  FFMA.FTZ R4, R24, R0.reuse, -R5.reuse ;  /* 0x0000000018047223 */ /* 0x180fe20000010805 */
[----:B------:R-:W-:Y:S01]  /*97d0*/  MUFU.EX2 R6, R6 ;  /* 0x0000000600067308 */ /* 0x000fe20000000800 */
[--C-:B------:R-:W-:Y:S01]  /*97e0*/  FFMA.FTZ R24, R29, R0, -R5.reuse ;  /* 0x000000001d187223 */ /* 0x100fe20000010805 */
[----:B------:R-:W-:Y:S01]  /*97f0*/  FMNMX.FTZ R11, R67, R32, !PT ;  /* 0x00000020430b7209 */ /* 0x000fe20007810000 */
[-CC-:B------:R-:W-:Y:S01]  /*9800*/  FFMA.FTZ R26, R33, R0.reuse, -R5.reuse ;  /* 0x00000000211a7223 */ /* 0x180fe20000010805 */
[-CC-:B------:R-:W-:Y:S01]  /*9810*/  FFMA.FTZ R12, R44, R0.reuse, -R5.reuse ;  /* 0x000000002c0c7223 */ /* 0x180fe20000010805 */
[-CC-:B------:R-:W-:Y:S01]  /*9820*/  FFMA.FTZ R43, R57, R0.reuse, -R5.reuse ;  /* 0x00000000392b7223 */ /* 0x180fe20000010805 */
[----:B------:R-:W-:Y:S01]  /*9830*/  FMNMX.FTZ R34, R70, R11, !PT ;  /* 0x0000000b46227209 */ /* 0x000fe20007810000 */
[-CC-:B------:R-:W-:Y:S01]  /*9840*/  FFMA.FTZ R10, R41, R0.reuse, -R5.reuse ;  /* 0x00000000290a7223 */ /* 0x180fe20000010805 */
[----:B------:R-:W0:Y:S01]  /*9850*/  MUFU.EX2 R4, R4 ;  /* 0x0000000400047308 */ /* 0x000e220000000800 */
[--C-:B------:R-:W-:Y:S01]  /*9860*/  FFMA.FTZ R20, R45, R0, -R5.reuse ;  /* 0x000000002d147223 */ /* 0x100fe20000010805 */
[----:B------:R-:W-:Y:S01]  /*9870*/  FMNMX.FTZ R11, R71, R34, !PT ;  /* 0x00000022470b7209 */ /* 0x000fe20007810000 */
[-CC-:B------:R-:W-:Y:S01]  /*9880*/  FFMA.FTZ R21, R48, R0.reuse, -R5.reuse ;  /* 0x0000000030157223 */ /* 0x180fe20000010805 */
[-CC-:B------:R-:W-:Y:S01]  /*9890*/  FFMA.FTZ R29, R52, R0.reuse, -R5.reuse ;  /* 0x00000000341d7223 */ /* 0x180fe20000010805 */
[-CC-:B------:R-:W-:Y:S01]  /*98a0*/  FFMA.FTZ R31, R53, R0.reuse, -R5.reuse ;  /* 0x00000000351f7223 */ /* 0x180fe20000010805 */
[----:B------:R-:W-:Y:S01]  /*98b0*/  FMNMX.FTZ R34, R74, R11, !PT ;  /* 0x0000000b4a227209 */ /* 0x000fe20007810000 */
[-CC-:B------:R-:W-:Y:S01]  /*98c0*/  FFMA.FTZ R42, R56, R0.reuse, -R5.reuse ;  /* 0x00000000382a7223 */ /* 0x180fe20000010805 */
[----:B------:R-:W1:Y:S01]  /*98d0*/  MUFU.EX2 R7, R7 ;  /* 0x0000000700077308 */ /* 0x000e620000000800 */
[--C-:B------:R-:W-:Y:S01]  /*98e0*/  FFMA.FTZ R44, R60, R0, -R5.reuse ;  /* 0x000000003c2c7223 */ /* 0x100fe20000010805 */
[----:B------:R-:W-:Y:S01]  /*98f0*/  FMNMX.FTZ R11, R75, R34, !PT ;  /* 0x000000224b0b7209 */ /* 0x000fe20007810000 */
[-CC-:B------:R-:W-:Y:S01]  /*9900*/  FFMA.FTZ R57, R93, R0.reuse, -R5.reuse ;  /* 0x000000005d397223 */ /* 0x180fe20000010805 */
[-CC-:B------:R-:W-:Y:S01]  /*9910*/  FFMA.FTZ R52, R61, R0.reuse, -R5.reuse ;  /* 0x000000003d347223 */ /* 0x180fe20000010805 */
[-CC-:B------:R-:W-:Y:S01]  /*9920*/  FFMA.FTZ R13, R64, R0.reuse, -R5.reuse ;  /* 0x00000000400d7223 */ /* 0x180fe20000010805 */
[----:B------:R-:W-:Y:S01]  /*9930*/  FMNMX.FTZ R34, R78, R11, !PT ;  /* 0x0000000b4e227209 */ /* 0x000fe20007810000 */
[-CC-:B------:R-:W-:Y:S01]  /*9940*/  FFMA.FTZ R14, R65, R0.reuse, -R5.reuse ;  /* 0x00000000410e7223 */ /* 0x180fe20000010805 */
[----:B------:R-:W2:Y:S01]  /*9950*/  MUFU.EX2 R24, R24 ;  /* 0x0000001800187308 */ /* 0x000ea20000000800 */
[--C-:B------:R-:W-:Y:S01]  /*9960*/  FFMA.FTZ R15, R68, R0, -R5.reuse ;  /* 0x00000000440f7223 */ /* 0x100fe20000010805 */
[----:B------:R-:W-:Y:S01]  /*9970*/  FMNMX.FTZ R11, R79, R34, !PT ;  /* 0x000000224f0b7209 */ /* 0x000fe20007810000 */
[-CC-:B------:R-:W-:Y:S01]  /*9980*/  FFMA.FTZ R32, R69, R0.reuse, -R5.reuse ;  /* 0x0000000045207223 */ /* 0x180fe20000010805 */
[-CC-:B------:R-:W-:Y:S01]  /*9990*/  FFMA.FTZ R33, R72, R0.reuse, -R5.reuse ;  /* 0x0000000048217223 */ /* 0x180fe20000010805 */
[-CC-:B------:R-:W-:Y:S01]  /*99a0*/  FFMA.FTZ R38, R73, R0.reuse, -R5.reuse ;  /* 0x0000000049267223 */ /* 0x180fe20000010805 */
[----:B------:R-:W-:Y:S01]  /*99b0*/  FMNMX.FTZ R34, R82, R11, !PT ;  /* 0x0000000b52227209 */ /* 0x000fe20007810000 */
[-CC-:B------:R-:W-:Y:S01]  /*99c0*/  FFMA.FTZ R39, R76, R0.reuse, -R5.reuse ;  /* 0x000000004c277223 */ /* 0x180fe20000010805 */
[----:B------:R-:W3:Y:S01]  /*99d0*/  MUFU.EX2 R25, R25 ;  /* 0x0000001900197308 */ /* 0x000ee20000000800 */
[--C-:B------:R-:W-:Y:S01]  /*99e0*/  FFMA.FTZ R41, R77, R0, -R5.reuse ;  /* 0x000000004d297223 */ /* 0x100fe20000010805 */
[----:B------:R-:W-:Y:S01]  /*99f0*/  FMNMX.FTZ R11, R83, R34, !PT ;  /* 0x00000022530b7209 */ /* 0x000fe20007810000 */
[-CC-:B------:R-:W-:Y:S01]  /*9a00*/  FFMA.FTZ R35, R81, R0.reuse, -R5.reuse ;  /* 0x0000000051237223 */ /* 0x180fe20000010805 */
[-CC-:B------:R-:W-:Y:S01]  /*9a10*/  FFMA.FTZ R45, R89, R0.reuse, -R5.reuse ;  /* 0x00000000592d7223 */ /* 0x180fe20000010805 */
[-CC-:B------:R-:W-:Y:S01]  /*9a20*/  FFMA.FTZ R54, R92, R0.reuse, -R5.reuse ;  /* 0x000000005c367223 */ /* 0x180fe20000010805 */
[----:B------:R-:W-:Y:S01]  /*9a30*/  FMNMX.FTZ R34, R86, R11, !PT ;  /* 0x0000000b56227209 */ /* 0x000fe20007810000 */
[-CC-:B------:R-:W-:Y:S01]  /*9a40*/  FFMA.FTZ R51, R97, R0.reuse, -R5.reuse ;  /* 0x0000000061337223 */ /* 0x180fe20000010805 */
[----:B------:R-:W4:Y:S01]  /*9a50*/  MUFU.EX2 R26, R26 ;  /* 0x0000001a001a7308 */ /* 0x000f220000000800 */
        /* <DEDUP_REMOVED lines=10> */
[----:B------:R-:W-:Y:S01]  /*9b00*/  FFMA.FTZ R50, R116, R0, -R5 ;  /* 0x0000000074327223 */ /* 0x000fe20000010805 */
[----:B------:R-:W4:Y:S01]  /*9b10*/  MUFU.EX2 R27, R27 ;  /* 0x0000001b001b7308 */ /* 0x000f220000000800 */
[----:B------:R-:W4:Y:S01]  /*9b20*/  LDL R100, [R1+0x4c] ;  /* 0x00004c0001647983 */ /* 0x000f220000100800 */
[----:B------:R-:W-:-:S04]  /*9b30*/  FMNMX.FTZ R36, R94, R11, !PT ;  /* 0x0000000b5e247209 */ /* 0x000fc80007810000 */
[----:B------:R-:W-:Y:S01]  /*9b40*/  FMNMX.FTZ R11, R95, R36, !PT ;  /* 0x000000245f0b7209 */ /* 0x000fe20007810000 */
[----:B------:R-:W-:Y:S01]  /*9b50*/  FFMA.FTZ R36, R84, R0, -R5 ;  /* 0x0000000054247223 */ /* 0x000fe20000010805 */
[----:B------:R-:W4:Y:S02]  /*9b60*/  MUFU.EX2 R30, R30 ;  /* 0x0000001e001e7308 */ /* 0x000f240000000800 */
[----:B------:R-:W-:-:S04]  /*9b70*/  FMNMX.FTZ R40, R98, R11, !PT ;  /* 0x0000000b62287209 */ /* 0x000fc80007810000 */
[----:B------:R-:W-:Y:S02]  /*9b80*/  FMNMX.FTZ R11, R99, R40, !PT ;  /* 0x00000028630b7209 */ /* 0x000fe40007810000 */
[----:B------:R-:W-:Y:S02]  /*9b90*/  MUFU.EX2 R9, R9 ;  /* 0x0000000900097308 */ /* 0x000fe40000000800 */
[----:B------:R-:W-:-:S04]  /*9ba0*/  FMNMX.FTZ R40, R102, R11, !PT ;  /* 0x0000000b66287209 */ /* 0x000fc80007810000 */
[----:B------:R-:W-:Y:S01]  /*9bb0*/  FMNMX.FTZ R11, R103, R40, !PT ;  /* 0x00000028670b7209 */ /* 0x000fe20007810000 */
[----:B------:R-:W-:Y:S01]  /*9bc0*/  FFMA.FTZ R40, R88, R0, -R5 ;  /* 0x0000000058287223 */ /* 0x000fe20000010805 */
        /* <DEDUP_REMOVED lines=11> */
[----:B------:R-:W-:Y:S01]  /*9c80*/  FMNMX.FTZ R11, R119, R46, !PT ;  /* 0x0000002e770b7209 */ /* 0x000fe20007810000 */
[-CC-:B------:R-:W-:Y:S01]  /*9c90*/  FFMA.FTZ R46, R96, R0.reuse, -R5.reuse ;  /* 0x00000000602e7223 */ /* 0x180fe20000010805 */
[-CC-:B------:R-:W-:Y:S01]  /*9ca0*/  FFMA.FTZ R96, R101, R0.reuse, -R5.reuse ;  /* 0x0000000065607223 */ /* 0x180fe20000010805 */
[----:B------:R-:W-:Y:S02]  /*9cb0*/  MUFU.EX2 R28, R28 ;  /* 0x0000001c001c7308 */ /* 0x000fe40000000800 */
[----:B------:R-:W0:Y:S06]  /*9cc0*/  SHFL.BFLY PT, R47, R11, 0x2, 0x1f ;  /* 0x0c401f000b2f7f89 */ /* 0x000e2c00000e0000 */
[----:B------:R-:W-:Y:S08]  /*9cd0*/  MUFU.EX2 R29, R29 ;  /* 0x0000001d001d7308 */ /* 0x000ff00000000800 */
[----:B------:R-:W-:Y:S08]  /*9ce0*/  MUFU.EX2 R31, R31 ;  /* 0x0000001f001f7308 */ /* 0x000ff00000000800 */
[----:B------:R-:W-:Y:S01]  /*9cf0*/  MUFU.EX2 R42, R42 ;  /* 0x0000002a002a7308 */ /* 0x000fe20000000800 */
[----:B0-----:R-:W-:Y:S01]  /*9d00*/  FMNMX.FTZ R11, R11, R47, !PT ;  /* 0x0000002f0b0b7209 */ /* 0x001fe20007810000 */
[----:B------:R-:W-:-:S04]  /*9d10*/  FFMA.FTZ R47, R112, R0, -R5 ;  /* 0x00000000702f7223 */ /* 0x000fc80000010805 */
[----:B------:R-:W0:Y:S02]  /*9d20*/  SHFL.BFLY PT, R49, R11, 0x1, 0x1f ;  /* 0x0c201f000b317f89 */ /* 0x000e2400000e0000 */
[----:B------:R-:W-:Y:S08]  /*9d30*/  MUFU.EX2 R43, R43 ;  /* 0x0000002b002b7308 */ /* 0x000ff00000000800 */
[----:B------:R-:W-:Y:S08]  /*9d40*/  MUFU.EX2 R44, R44 ;  /* 0x0000002c002c7308 */ /* 0x000ff00000000800 */
[----:B------:R-:W-:Y:S01]  /*9d50*/  MUFU.EX2 R52, R52 ;  /* 0x0000003400347308 */ /* 0x000fe20000000800 */
[----:B0-----:R-:W-:Y:S01]  /*9d60*/  FMNMX.FTZ R11, R11, R49, !PT ;  /* 0x000000310b0b7209 */ /* 0x001fe20007810000 */
[----:B------:R-:W-:-:S06]  /*9d70*/  FFMA.FTZ R49, R117, R0, -R5 ;  /* 0x0000000075317223 */ /* 0x000fcc0000010805 */
[----:B------:R-:W-:Y:S01]  /*9d80*/  MUFU.EX2 R13, R13 ;  /* 0x0000000d000d7308 */ /* 0x000fe20000000800 */
[C---:B------:R-:W-:Y:S01]  /*9d90*/  FSETP.NEU.FTZ.AND P1, PT, R11.reuse, -INF , PT ;  /* 0xff8000000b00780b */ /* 0x040fe20003f3d000 */
[----:B------:R-:W-:-:S05]  /*9da0*/  FMUL.FTZ R85, R11, R0 ;  /* 0x000000000b557220 */ /* 0x000fca0000410000 */
[----:B------:R-:W-:Y:S01]  /*9db0*/  FSEL R85, R85, RZ, P1 ;  /* 0x000000ff55557208 */ /* 0x000fe20000800000 */
[----:B------:R-:W-:Y:S01]  /*9dc0*/  MUFU.EX2 R14, R14 ;  /* 0x0000000e000e7308 */ /* 0x000fe20000000800 */
[----:B------:R-:W-:-:S03]  /*9dd0*/  ISETP.NE.AND P1, PT, R137, RZ, PT ;  /* 0x000000ff8900720c */ /* 0x000fc60003f25270 */
[-CC-:B------:R-:W-:Y:S01]  /*9de0*/  FFMA.FTZ R5, R135, R0.reuse, -R85.reuse ;  /* 0x0000000087057223 */ /* 0x180fe20000010855 */
[-CC-:B------:R-:W-:Y:S01]  /*9df0*/  FFMA.FTZ R72, R134, R0.reuse, -R85.reuse ;  /* 0x0000000086487223 */ /* 0x180fe20000010855 */
[-CC-:B------:R-:W-:Y:S01]  /*9e00*/  FFMA.FTZ R73, R133, R0.reuse, -R85.reuse ;  /* 0x0000000085497223 */ /* 0x180fe20000010855 */
[-CC-:B------:R-:W-:Y:S01]  /*9e10*/  FFMA.FTZ R81, R132, R0.reuse, -R85.reuse ;  /* 0x0000000084517223 */ /* 0x180fe20000010855 */
[-CC-:B------:R-:W-:Y:S01]  /*9e20*/  FFMA.FTZ R84, R131, R0.reuse, -R85.reuse ;  /* 0x0000000083547223 */ /* 0x180fe20000010855 */
[-CC-:B------:R-:W-:Y:S01]  /*9e30*/  FFMA.FTZ R88, R130, R0.reuse, -R85.reuse ;  /* 0x0000000082587223 */ /* 0x180fe20000010855 */
[----:B------:R-:W-:Y:S01]  /*9e40*/  MUFU.EX2 R5, R5 ;  /* 0x0000000500057308 */ /* 0x000fe20000000800 */
[-CC-:B------:R-:W-:Y:S01]  /*9e50*/  FFMA.FTZ R89, R129, R0.reuse, -R85.reuse ;  /* 0x0000000081597223 */ /* 0x180fe20000010855 */
[-CC-:B------:R-:W-:Y:S01]  /*9e60*/  FFMA.FTZ R92, R128, R0.reuse, -R85.reuse ;  /* 0x00000000805c7223 */ /* 0x180fe20000010855 */
[-CC-:B------:R-:W-:Y:S01]  /*9e70*/  FFMA.FTZ R61, R127, R0.reuse, -R85.reuse ;  /* 0x000000007f3d7223 */ /* 0x180fe20000010855 */
[----:B------:R-:W-:Y:S01]  /*9e80*/  @!P1 IADD3 R8, R8, 0x30840, RZ ;  /* 0x0003084008089810 */ /* 0x000fe20007ffe0ff */
[-CC-:B------:R-:W-:Y:S01]  /*9e90*/  FFMA.FTZ R64, R126, R0.reuse, -R85.reuse ;  /* 0x000000007e407223 */ /* 0x180fe20000010855 */
[-CC-:B------:R-:W-:Y:S01]  /*9ea0*/  FFMA.FTZ R65, R125, R0.reuse, -R85.reuse ;  /* 0x000000007d417223 */ /* 0x180fe20000010855 */
[-CC-:B------:R-:W-:Y:S01]  /*9eb0*/  FFMA.FTZ R68, R124, R0.reuse, -R85.reuse ;  /* 0x000000007c447223 */ /* 0x180fe20000010855 */
[----:B------:R-:W-:Y:S01]  /*9ec0*/  @!P1 PRMT R8, RZ, 0x654, R8 ;  /* 0x00000654ff089816 */ /* 0x000fe20000000008 */
[----:B------:R-:W0:Y:S01]  /*9ed0*/  MUFU.EX2 R72, R72 ;  /* 0x0000004800487308 */ /* 0x000e220000000800 */
[-CC-:B------:R-:W-:Y:S01]  /*9ee0*/  FFMA.FTZ R69, R123, R0.reuse, -R85.reuse ;  /* 0x000000007b457223 */ /* 0x180fe20000010855 */
[-CC-:B------:R-:W-:Y:S01]  /*9ef0*/  FFMA.FTZ R76, R122, R0.reuse, -R85.reuse ;  /* 0x000000007a4c7223 */ /* 0x180fe20000010855 */
[----:B------:R1:W-:Y:S01]  /*9f00*/  @!P1 SYNCS.ARRIVE.TRANS64.RED.A1T0 RZ, [R8+URZ], RZ ;  /* 0x000000ff08ff99a7 */ /* 0x0003e2000810043f */
[-CC-:B------:R-:W-:Y:S01]  /*9f10*/  FFMA.FTZ R77, R121, R0.reuse, -R85.reuse ;  /* 0x00000000794d7223 */ /* 0x180fe20000010855 */
[-CC-:B------:R-:W-:Y:S01]  /*9f20*/  FFMA.FTZ R80, R120, R0.reuse, -R85.reuse ;  /* 0x0000000078507223 */ /* 0x180fe20000010855 */
[----:B------:R-:W-:-:S02]  /*9f30*/  FFMA.FTZ R58, R58, R0, -R85 ;  /* 0x000000003a3a7223 */ /* 0x000fc40000010855 */
[----:B------:R-:W-:Y:S01]  /*9f40*/  MUFU.EX2 R73, R73 ;  /* 0x0000004900497308 */ /* 0x000fe20000000800 */
[-CC-:B-1----:R-:W-:Y:S01]  /*9f50*/  FFMA.FTZ R8, R66, R0.reuse, -R85.reuse ;  /* 0x0000000042087223 */ /* 0x182fe20000010855 */
[-CC-:B------:R-:W-:Y:S01]  /*9f60*/  FFMA.FTZ R66, R67, R0.reuse, -R85.reuse ;  /* 0x0000000043427223 */ /* 0x180fe20000010855 */
[-CC-:B------:R-:W-:Y:S01]  /*9f70*/  FFMA.FTZ R67, R70, R0.reuse, -R85.reuse ;  /* 0x0000000046437223 */ /* 0x180fe20000010855 */
[-CC-:B------:R-:W-:Y:S01]  /*9f80*/  FFMA.FTZ R70, R71, R0.reuse, -R85.reuse ;  /* 0x0000000047467223 */ /* 0x180fe20000010855 */
[----:B------:R-:W-:Y:S01]  /*9f90*/  FFMA.FTZ R71, R74, R0, -R85 ;  /* 0x000000004a477223 */ /* 0x000fe20000010855 */
[----:B------:R-:W-:Y:S01]  /*9fa0*/  FADD.FTZ R74, R4, R6 ;  /* 0x00000006044a7221 */ /* 0x000fe20000010000 */
[----:B------:R-:W-:Y:S01]  /*9fb0*/  F2FP.F16.F32.PACK_AB R4, R6, R4 ;  /* 0x000000040604723e */ /* 0x000fe200000000ff */
[----:B------:R-:W1:Y:S02]  /*9fc0*/  MUFU.EX2 R81, R81 ;  /* 0x0000005100517308 */ /* 0x000e640000000800 */
[----:B------:R-:W-:-:S04]  /*9fd0*/  FADD.FTZ R97, R7, R74 ;  /* 0x0000004a07617221 */ /* 0x000fc80000010000 */
[C---:B--2---:R-:W-:Y:S02]  /*9fe0*/  FADD.FTZ R6, R24.reuse, R97 ;  /* 0x0000006118067221 */ /* 0x044fe40000010000 */
[----:B------:R-:W2:Y:S02]  /*9ff0*/  MUFU.EX2 R84, R84 ;  /* 0x0000005400547308 */ /* 0x000ea40000000800 */
[----:B---3--:R-:W-:Y:S01]  /*a000*/  FADD.FTZ R97, R25, R6 ;  /* 0x0000000619617221 */ /* 0x008fe20000010000 */
[----:B------:R-:W-:-:S03]  /*a010*/  F2FP.F16.F32.PACK_AB R6, R24, R7 ;  /* 0x000000071806723e */ /* 0x000fc600000000ff */
[C---:B----4-:R-:W-:Y:S02]  /*a020*/  FADD.FTZ R24, R26.reuse, R97 ;  /* 0x000000611a187221 */ /* 0x050fe40000010000 */
[----:B------:R-:W3:Y:S02]  /*a030*/  MUFU.EX2 R88, R88 ;  /* 0x0000005800587308 */ /* 0x000ee40000000800 */
[----:B------:R-:W-:Y:S01]  /*a040*/  FADD.FTZ R7, R27, R24 ;  /* 0x000000181b077221 */ /* 0x000fe20000010000 */
[----:B------:R-:W-:Y:S02]  /*a050*/  F2FP.F16.F32.PACK_AB R24, R26, R25 ;  /* 0x000000191a18723e */ /* 0x000fe400000000ff */
[C---:B------:R-:W-:Y:S01]  /*a060*/  F2FP.F16.F32.PACK_AB R26, R30.reuse, R27 ;  /* 0x0000001b1e1a723e */ /* 0x040fe200000000ff */
[----:B------:R-:W-:Y:S01]  /*a070*/  FADD.FTZ R74, R30, R7 ;  /* 0x000000071e4a7221 */ /* 0x000fe20000010000 */
[----:B0-----:R-:W-:Y:S01]  /*a080*/  FADD.FTZ R30, R5, R72 ;  /* 0x00000048051e7221 */ /* 0x001fe20000010000 */
[----:B-1----:R-:W-:Y:S01]  /*a090*/  F2FP.F16.F32.PACK_AB R7, R81, R73 ;  /* 0x000000495107723e */ /* 0x002fe200000000ff */
[----:B------:R-:W0:Y:S02]  /*a0a0*/  MUFU.EX2 R89, R89 ;  /* 0x0000005900597308 */ /* 0x000e240000000800 */
[----:B------:R-:W-:Y:S01]  /*a0b0*/  FADD.FTZ R30, R73, R30 ;  /* 0x0000001e491e7221 */ /* 0x000fe20000010000 */
[----:B------:R-:W-:Y:S01]  /*a0c0*/  FADD.FTZ R73, R9, R74 ;  /* 0x0000004a09497221 */ /* 0x000fe20000010000 */
[----:B------:R-:W-:Y:S01]  /*a0d0*/  F2FP.F16.F32.PACK_AB R5, R72, R5 ;  /* 0x000000054805723e */ /* 0x000fe200000000ff */
[----:B------:R-:W4:Y:S01]  /*a0e0*/  LDL R74, [R1+0x8] ;  /* 0x00000800014a7983 */ /* 0x000f220000100800 */
[----:B------:R-:W-:Y:S01]  /*a0f0*/  FADD.FTZ R25, R81, R30 ;  /* 0x0000001e51197221 */ /* 0x000fe20000010000 */
[----:B------:R-:W-:Y:S01]  /*a100*/  FADD.FTZ R81, R10, R73 ;  /* 0x000000490a517221 */ /* 0x000fe20000010000 */
[----:B------:R-:W1:Y:S03]  /*a110*/  MUFU.EX2 R92, R92 ;  /* 0x0000005c005c7308 */ /* 0x000e660000000800 */
[----:B------:R-:W-:-:S04]  /*a120*/  FADD.FTZ R81, R12, R81 ;  /* 0x000000510c517221 */ /* 0x000fc80000010000 */
[----:B------:R-:W-:Y:S01]  /*a130*/  FADD.FTZ R72, R20, R81 ;  /* 0x0000005114487221 */ /* 0x000fe20000010000 */
[----:B------:R-:W1:Y:S03]  /*a140*/  MUFU.EX2 R61, R61 ;  /* 0x0000003d003d7308 */ /* 0x000e660000000800 */
[----:B------:R-:W-:-:S04]  /*a150*/  FADD.FTZ R81, R21, R72 ;  /* 0x0000004815517221 */ /* 0x000fc80000010000 */
[----:B------:R-:W-:Y:S01]  /*a160*/  FADD.FTZ R72, R28, R81 ;  /* 0x000000511c487221 */ /* 0x000fe20000010000 */
[----:B------:R-:W1:Y:S03]  /*a170*/  MUFU.EX2 R64, R64 ;  /* 0x0000004000407308 */ /* 0x000e660000000800 */
[----:B------:R-:W-:-:S04]  /*a180*/  FADD.FTZ R72, R29, R72 ;  /* 0x000000481d487221 */ /* 0x000fc80000010000 */
[----:B------:R-:W-:Y:S01]  /*a190*/  FADD.FTZ R81, R31, R72 ;  /* 0x000000481f517221 */ /* 0x000fe20000010000 */
[----:B------:R-:W1:Y:S01]  /*a1a0*/  MUFU.EX2 R65, R65 ;  /* 0x0000004100417308 */ /* 0x000e620000000800 */
[----:B------:R-:W4:Y:S01]  /*a1b0*/  LDL R72, [R1+0x4] ;  /* 0x0000040001487983 */ /* 0x000f220000100800 */
[----:B--2---:R-:W-:-:S04]  /*a1c0*/  FADD.FTZ R25, R84, R25 ;  /* 0x0000001954197221 */ /* 0x004fc80000010000 */
[----:B---3--:R-:W-:Y:S02]  /*a1d0*/  FADD.FTZ R30, R88, R25 ;  /* 0x00000019581e7221 */ /* 0x008fe40000010000 */
[----:B------:R-:W2:Y:S02]  /*a1e0*/  MUFU.EX2 R68, R68 ;  /* 0x0000004400447308 */ /* 0x000ea40000000800 */
[----:B0-----:R-:W-:-:S04]  /*a1f0*/  FADD.FTZ R27, R89, R30 ;  /* 0x0000001e591b7221 */ /* 0x001fc80000010000 */
[----:B-1----:R-:W-:Y:S02]  /*a200*/  FADD.FTZ R30, R92, R27 ;  /* 0x0000001b5c1e7221 */ /* 0x002fe40000010000 */
[----:B------:R-:W0:Y:S02]  /*a210*/  MUFU.EX2 R69, R69 ;  /* 0x0000004500457308 */ /* 0x000e240000000800 */
[----:B------:R-:W-:-:S04]  /*a220*/  FADD.FTZ R73, R61, R30 ;  /* 0x0000001e3d497221 */ /* 0x000fc80000010000 */
[----:B------:R-:W-:Y:S02]  /*a230*/  FADD.FTZ R30, R64, R73 ;  /* 0x00000049401e7221 */ /* 0x000fe40000010000 */
[----:B------:R-:W1:Y:S02]  /*a240*/  MUFU.EX2 R76, R76 ;  /* 0x0000004c004c7308 */ /* 0x000e640000000800 */
[----:B------:R-:W-:-:S06]  /*a250*/  FADD.FTZ R73, R65, R30 ;  /* 0x0000001e41497221 */ /* 0x000fcc0000010000 */
[----:B------:R-:W3:Y:S01]  /*a260*/  MUFU.EX2 R77, R77 ;  /* 0x0000004d004d7308 */ /* 0x000ee20000000800 */
[----:B--2---:R-:W-:Y:S01]  /*a270*/  FADD.FTZ R30, R68, R73 ;  /* 0x00000049441e7221 */ /* 0x004fe20000010000 */
[----:B------:R-:W-:-:S06]  /*a280*/  FFMA.FTZ R59, R59, R0, -R85 ;  /* 0x000000003b3b7223 */ /* 0x000fcc0000010855 */
[----:B------:R-:W2:Y:S01]  /*a290*/  MUFU.EX2 R80, R80 ;  /* 0x0000005000507308 */ /* 0x000ea20000000800 */
[----:B0-----:R-:W-:Y:S01]  /*a2a0*/  FADD.FTZ R73, R69, R30 ;  /* 0x0000001e45497221 */ /* 0x001fe20000010000 */
[----:B------:R-:W-:Y:S01]  /*a2b0*/  FFMA.FTZ R62, R62, R0, -R85 ;  /* 0x000000003e3e7223 */ /* 0x000fe20000010855 */
[----:B------:R-:W-:-:S05]  /*a2c0*/  F2FP.F16.F32.PACK_AB R25, R88, R84 ;  /* 0x000000545819723e */ /* 0x000fca00000000ff */
[----:B------:R-:W0:Y:S01]  /*a2d0*/  MUFU.EX2 R58, R58 ;  /* 0x0000003a003a7308 */ /* 0x000e220000000800 */
[----:B-1----:R-:W-:Y:S01]  /*a2e0*/  FADD.FTZ R30, R76, R73 ;  /* 0x000000494c1e7221 */ /* 0x002fe20000010000 */
[----:B------:R-:W4:Y:S01]  /*a2f0*/  LDL R84, [R1+0x54] ;  /* 0x0000540001547983 */ /* 0x000f220000100800 */
[----:B------:R-:W-:-:S05]  /*a300*/  FFMA.FTZ R63, R63, R0, -R85 ;  /* 0x000000003f3f7223 */ /* 0x000fca0000010855 */
[----:B------:R-:W1:Y:S01]  /*a310*/  MUFU.EX2 R59, R59 ;  /* 0x0000003b003b7308 */ /* 0x000e620000000800 */
[----:B---3--:R-:W-:Y:S01]  /*a320*/  FADD.FTZ R73, R77, R30 ;  /* 0x0000001e4d497221 */ /* 0x008fe20000010000 */
[----:B------:R-:W-:-:S06]  /*a330*/  FADD.FTZ R30, R42, R81 ;  /* 0x000000512a1e7221 */ /* 0x000fcc0000010000 */
[----:B------:R-:W3:Y:S01]  /*a340*/  MUFU.EX2 R62, R62 ;  /* 0x0000003e003e7308 */ /* 0x000ee20000000800 */
[----:B--2---:R-:W-:Y:S01]  /*a350*/  FADD.FTZ R73, R80, R73 ;  /* 0x0000004950497221 */ /* 0x004fe20000010000 */
[----:B------:R-:W-:-:S06]  /*a360*/  FADD.FTZ R81, R43, R30 ;  /* 0x0000001e2b517221 */ /* 0x000fcc0000010000 */
[----:B------:R-:W2:Y:S01]  /*a370*/  MUFU.EX2 R63, R63 ;  /* 0x0000003f003f7308 */ /* 0x000ea20000000800 */
[----:B0-----:R-:W-:Y:S01]  /*a380*/  FADD.FTZ R30, R58, R73 ;  /* 0x000000493a1e7221 */ /* 0x001fe20000010000 */
[----:B------:R0:W-:Y:S01]  /*a390*/  STSM.16.M88.4 [R157+0x1e800], R4 ;  /* 0x01e800049d007844 */ /* 0x0001e20000000200 */
[----:B------:R-:W-:-:S05]  /*a3a0*/  FADD.FTZ R81, R44, R81 ;  /* 0x000000512c517221 */ /* 0x000fca0000010000 */
[----:B------:R-:W2:Y:S08]  /*a3b0*/  MUFU.EX2 R8, R8 ;  /* 0x0000000800087308 */ /* 0x000eb00000000800 */
[----:B------:R-:W2:Y:S01]  /*a3c0*/  MUFU.EX2 R15, R15 ;  /* 0x0000000f000f7308 */ /* 0x000ea20000000800 */
[----:B0-----:R-:W-:Y:S01]  /*a3d0*/  F2FP.F16.F32.PACK_AB R4, R10, R9 ;  /* 0x000000090a04723e */ /* 0x001fe200000000ff */
[----:B-1----:R-:W-:Y:S01]  /*a3e0*/  FADD.FTZ R9, R59, R30 ;  /* 0x0000001e3b097221 */ /* 0x002fe20000010000 */
[----:B------:R-:W-:-:S05]  /*a3f0*/  F2FP.F16.F32.PACK_AB R6, R20, R12 ;  /* 0x0000000c1406723e */ /* 0x000fca00000000ff */
[----:B------:R-:W0:Y:S01]  /*a400*/  MUFU.EX2 R66, R66 ;  /* 0x0000004200427308 */ /* 0x000e220000000800 */
[----:B------:R-:W-:Y:S01]  /*a410*/  FADD.FTZ R12, R52, R81 ;  /* 0x00000051340c7221 */ /* 0x000fe20000010000 */
[----:B---3--:R-:W-:-:S03]  /*a420*/  FADD.FTZ R10, R62, R9 ;  /* 0x000000093e0a7221 */ /* 0x008fc60000010000 */
[----:B------:R-:W-:Y:S01]  /*a430*/  FADD.FTZ R7, R13, R12 ;  /* 0x0000000c0d077221 */ /* 0x000fe20000010000 */
[----:B--2---:R-:W-:Y:S01]  /*a440*/  FADD.FTZ R5, R63, R10 ;  /* 0x0000000a3f057221 */ /* 0x004fe20000010000 */
[----:B------:R-:W-:Y:S01]  /*a450*/  F2FP.F16.F32.PACK_AB R27, R92, R89 ;  /* 0x000000595c1b723e */ /* 0x000fe200000000ff */
[----:B------:R-:W1:Y:S01]  /*a460*/  MUFU.EX2 R32, R32 ;  /* 0x0000002000207308 */ /* 0x000e620000000800 */
[----:B------:R-:W-:Y:S01]  /*a470*/  FADD.FTZ R10, R14, R7 ;  /* 0x000000070e0a7221 */ /* 0x000fe20000010000 */
[----:B------:R-:W-:Y:S01]  /*a480*/  FADD.FTZ R7, R8, R5 ;  /* 0x0000000508077221 */ /* 0x000fe20000010000 */
[----:B------:R-:W-:Y:S02]  /*a490*/  F2FP.F16.F32.PACK_AB R5, R64, R61 ;  /* 0x0000003d4005723e */ /* 0x000fe400000000ff */
[----:B------:R-:W-:Y:S01]  /*a4a0*/  FADD.FTZ R9, R15, R10 ;  /* 0x0000000a0f097221 */ /* 0x000fe20000010000 */
[----:B------:R2:W-:Y:S02]  /*a4b0*/  STSM.16.M88.4 [R100], R24 ;  /* 0x0000001864007844 */ /* 0x0005e40000000200 */
[----:B------:R-:W-:Y:S01]  /*a4c0*/  MUFU.EX2 R33, R33 ;  /* 0x0000002100217308 */ /* 0x000fe20000000800 */
[----:B0-----:R-:W-:Y:S01]  /*a4d0*/  FADD.FTZ R10, R66, R7 ;  /* 0x00000007420a7221 */ /* 0x001fe20000010000 */
[----:B------:R-:W-:-:S02]  /*a4e0*/  F2FP.F16.F32.PACK_AB R7, R68, R65 ;  /* 0x000000414407723e */ /* 0x000fc400000000ff */
[----:B------:R-:W-:-:S04]  /*a4f0*/  F2FP.F16.F32.PACK_AB R30, R52, R44 ;  /* 0x0000002c341e723e */ /* 0x000fc800000000ff */
[----:B------:R-:W-:Y:S01]  /*a500*/  MUFU.EX2 R38, R38 ;  /* 0x0000002600267308 */ /* 0x000fe20000000800 */
[----:B--2---:R-:W-:Y:S02]  /*a510*/  F2FP.F16.F32.PACK_AB R24, R28, R21 ;  /* 0x000000151c18723e */ /* 0x004fe400000000ff */
[----:B------:R-:W-:-:S05]  /*a520*/  F2FP.F16.F32.PACK_AB R26, R31, R29 ;  /* 0x0000001d1f1a723e */ /* 0x000fca00000000ff */
[----:B------:R-:W-:Y:S01]  /*a530*/  MUFU.EX2 R39, R39 ;  /* 0x0000002700277308 */ /* 0x000fe20000000800 */
[----:B------:R-:W-:Y:S02]  /*a540*/  F2FP.F16.F32.PACK_AB R25, R76, R69 ;  /* 0x000000454c19723e */ /* 0x000fe400000000ff */
[----:B------:R-:W-:Y:S02]  /*a550*/  F2FP.F16.F32.PACK_AB R27, R80, R77 ;  /* 0x0000004d501b723e */ /* 0x000fe400000000ff */
[----:B------:R-:W-:Y:S02]  /*a560*/  F2FP.F16.F32.PACK_AB R28, R43, R42 ;  /* 0x0000002a2b1c723e */ /* 0x000fe400000000ff */
[----:B------:R-:W-:Y:S01]  /*a570*/  F2FP.F16.F32.PACK_AB R29, R59, R58 ;  /* 0x0000003a3b1d723e */ /* 0x000fe200000000ff */
[----:B------:R-:W-:Y:S01]  /*a580*/  MUFU.EX2 R41, R41 ;  /* 0x0000002900297308 */ /* 0x000fe20000000800 */
[----:B------:R-:W-:-:S07]  /*a590*/  F2FP.F16.F32.PACK_AB R31, R63, R62 ;  /* 0x0000003e3f1f723e */ /* 0x000fce00000000ff */
        /* <DEDUP_REMOVED lines=16> */
[----:B----4-:R-:W-:Y:S07]  /*a6a0*/  STSM.16.M88.4 [R74], R4 ;  /* 0x000000044a007844 */ /* 0x010fee0000000200 */
[----:B------:R-:W-:Y:S08]  /*a6b0*/  MUFU.EX2 R47, R47 ;  /* 0x0000002f002f7308 */ /* 0x000ff00000000800 */
[----:B------:R-:W-:Y:S08]  /*a6c0*/  MUFU.EX2 R48, R48 ;  /* 0x0000003000307308 */ /* 0x000ff00000000800 */
[----:B------:R-:W-:Y:S08]  /*a6d0*/  MUFU.EX2 R50, R50 ;  /* 0x0000003200327308 */ /* 0x000ff00000000800 */
[----:B------:R-:W-:Y:S01]  /*a6e0*/  MUFU.EX2 R49, R49 ;  /* 0x0000003100317308 */ /* 0x000fe20000000800 */
[----:B------:R-:W-:Y:S04]  /*a6f0*/  STSM.16.M88.4 [R72], R24 ;  /* 0x0000001848007844 */ /* 0x000fe80000000200 */
[----:B------:R0:W-:Y:S04]  /*a700*/  STSM.16.M88.4 [R157+0x24800], R28 ;  /* 0x0248001c9d007844 */ /* 0x0001e80000000200 */
[----:B0-----:R-:W2:Y:S04]  /*a710*/  LDL R29, [R1+0x50] ;  /* 0x00005000011d7983 */ /* 0x001ea80000100800 */
[----:B------:R-:W3:Y:S01]  /*a720*/  LDL R28, [R1+0x38] ;  /* 0x00003800011c7983 */ /* 0x000ee20000100800 */
[----:B------:R-:W0:Y:S01]  /*a730*/  MUFU.EX2 R67, R67 ;  /* 0x0000004300437308 */ /* 0x000e220000000800 */
[-CC-:B------:R-:W-:Y:S01]  /*a740*/  FFMA.FTZ R75, R75, R0.reuse, -R85.reuse ;  /* 0x000000004b4b7223 */ /* 0x180fe20000010855 */
[----:B------:R-:W-:-:S06]  /*a750*/  FFMA.FTZ R78, R78, R0, -R85 ;  /* 0x000000004e4e7223 */ /* 0x000fcc0000010855 */
[----:B------:R-:W4:Y:S01]  /*a760*/  MUFU.EX2 R70, R70 ;  /* 0x0000004600467308 */ /* 0x000f220000000800 */
[----:B------:R-:W-:-:S07]  /*a770*/  FFMA.FTZ R79, R79, R0, -R85 ;  /* 0x000000004f4f7223 */ /* 0x000fce0000010855 */
[----:B------:R-:W4:Y:S01]  /*a780*/  MUFU.EX2 R71, R71 ;  /* 0x0000004700477308 */ /* 0x000f220000000800 */
[----:B-1----:R-:W-:Y:S01]  /*a790*/  FADD.FTZ R12, R32, R9 ;  /* 0x00000009200c7221 */ /* 0x002fe20000010000 */
[----:B0-----:R-:W-:-:S06]  /*a7a0*/  FADD.FTZ R9, R67, R10 ;  /* 0x0000000a43097221 */ /* 0x001fcc0000010000 */
[----:B------:R-:W0:Y:S01]  /*a7b0*/  MUFU.EX2 R75, R75 ;  /* 0x0000004b004b7308 */ /* 0x000e220000000800 */
[----:B------:R-:W-:Y:S01]  /*a7c0*/  FFMA.FTZ R82, R82, R0, -R85 ;  /* 0x0000000052527223 */ /* 0x000fe20000010855 */
[----:B------:R-:W-:Y:S01]  /*a7d0*/  FADD.FTZ R21, R33, R12 ;  /* 0x0000000c21157221 */ /* 0x000fe20000010000 */
[----:B----4-:R-:W-:-:S05]  /*a7e0*/  FADD.FTZ R10, R70, R9 ;  /* 0x00000009460a7221 */ /* 0x010fca0000010000 */
[----:B------:R-:W1:Y:S01]  /*a7f0*/  MUFU.EX2 R78, R78 ;  /* 0x0000004e004e7308 */ /* 0x000e620000000800 */
[----:B------:R-:W-:Y:S01]  /*a800*/  FFMA.FTZ R83, R83, R0, -R85 ;  /* 0x0000000053537223 */ /* 0x000fe20000010855 */
[----:B------:R-:W-:Y:S01]  /*a810*/  FADD.FTZ R12, R38, R21 ;  /* 0x00000015260c7221 */ /* 0x000fe20000010000 */
[----:B------:R-:W-:-:S05]  /*a820*/  FADD.FTZ R10, R71, R10 ;  /* 0x0000000a470a7221 */ /* 0x000fca0000010000 */
[----:B------:R-:W4:Y:S01]  /*a830*/  MUFU.EX2 R79, R79 ;  /* 0x0000004f004f7308 */ /* 0x000f220000000800 */
[----:B------:R-:W-:Y:S01]  /*a840*/  FFMA.FTZ R86, R86, R0, -R85 ;  /* 0x0000000056567223 */ /* 0x000fe20000010855 */
[----:B------:R-:W-:Y:S01]  /*a850*/  FADD.FTZ R12, R39, R12 ;  /* 0x0000000c270c7221 */ /* 0x000fe20000010000 */
[----:B0-----:R-:W-:-:S05]  /*a860*/  FADD.FTZ R9, R75, R10 ;  /* 0x0000000a4b097221 */ /* 0x001fca0000010000 */
[----:B------:R-:W0:Y:S01]  /*a870*/  MUFU.EX2 R82, R82 ;  /* 0x0000005200527308 */ /* 0x000e220000000800 */
[----:B------:R-:W-:Y:S01]  /*a880*/  FFMA.FTZ R87, R87, R0, -R85 ;  /* 0x0000000057577223 */ /* 0x000fe20000010855 */
[----:B------:R-:W-:Y:S01]  /*a890*/  FADD.FTZ R21, R41, R12 ;  /* 0x0000000c29157221 */ /* 0x000fe20000010000 */
[----:B-1----:R-:W-:-:S05]  /*a8a0*/  FADD.FTZ R10, R78, R9 ;  /* 0x000000094e0a7221 */ /* 0x002fca0000010000 */
[----:B------:R-:W1:Y:S01]  /*a8b0*/  MUFU.EX2 R83, R83 ;  /* 0x0000005300537308 */ /* 0x000e620000000800 */
[----:B------:R-:W-:Y:S01]  /*a8c0*/  FFMA.FTZ R90, R90, R0, -R85 ;  /* 0x000000005a5a7223 */ /* 0x000fe20000010855 */
[----:B------:R-:W-:Y:S01]  /*a8d0*/  FADD.FTZ R12, R34, R21 ;  /* 0x00000015220c7221 */ /* 0x000fe20000010000 */
[----:B----4-:R-:W-:-:S05]  /*a8e0*/  FADD.FTZ R9, R79, R10 ;  /* 0x0000000a4f097221 */ /* 0x010fca0000010000 */
        /* <DEDUP_REMOVED lines=10> */
[----:B------:R-:W-:Y:S01]  /*a990*/  F2FP.F16.F32.PACK_AB R4, R14, R13 ;  /* 0x0000000d0e04723e */ /* 0x000fe200000000ff */
[----:B------:R-:W-:Y:S01]  /*a9a0*/  FADD.FTZ R13, R37, R20 ;  /* 0x00000014250d7221 */ /* 0x000fe20000010000 */
[----:B------:R-:W-:-:S04]  /*a9b0*/  F2FP.F16.F32.PACK_AB R5, R66, R8 ;  /* 0x000000084205723e */ /* 0x000fc800000000ff */
[----:B------:R-:W1:Y:S01]  /*a9c0*/  MUFU.EX2 R91, R91 ;  /* 0x0000005b005b7308 */ /* 0x000e620000000800 */
[----:B----4-:R-:W-:Y:S01]  /*a9d0*/  FADD.FTZ R8, R86, R9 ;  /* 0x0000000956087221 */ /* 0x010fe20000010000 */
[----:B------:R-:W-:Y:S01]  /*a9e0*/  FFMA.FTZ R98, R98, R0, -R85 ;  /* 0x0000000062627223 */ /* 0x000fe20000010855 */
[----:B------:R-:W-:-:S05]  /*a9f0*/  FADD.FTZ R10, R40, R13 ;  /* 0x0000000d280a7221 */ /* 0x000fca0000010000 */
[----:B------:R-:W4:Y:S01]  /*aa00*/  MUFU.EX2 R94, R94 ;  /* 0x0000005e005e7308 */ /* 0x000f220000000800 */
[----:B0-----:R-:W-:Y:S01]  /*aa10*/  FADD.FTZ R9, R87, R8 ;  /* 0x0000000857097221 */ /* 0x001fe20000010000 */
[----:B------:R-:W-:Y:S01]  /*aa20*/  FFMA.FTZ R99, R99, R0, -R85 ;  /* 0x0000000063637223 */ /* 0x000fe20000010855 */
[----:B------:R-:W-:-:S05]  /*aa30*/  FADD.FTZ R21, R45, R10 ;  /* 0x0000000a2d157221 */ /* 0x000fca0000010000 */
[----:B------:R-:W0:Y:S01]  /*aa40*/  MUFU.EX2 R95, R95 ;  /* 0x0000005f005f7308 */ /* 0x000e220000000800 */
[----:B-1----:R-:W-:Y:S01]  /*aa50*/  FADD.FTZ R8, R90, R9 ;  /* 0x000000095a087221 */ /* 0x002fe20000010000 */
[----:B------:R-:W-:Y:S01]  /*aa60*/  FFMA.FTZ R102, R102, R0, -R85 ;  /* 0x0000000066667223 */ /* 0x000fe20000010855 */
[----:B------:R-:W-:-:S05]  /*aa70*/  FADD.FTZ R10, R54, R21 ;  /* 0x00000015360a7221 */ /* 0x000fca0000010000 */
[----:B------:R-:W1:Y:S01]  /*aa80*/  MUFU.EX2 R98, R98 ;  /* 0x0000006200627308 */ /* 0x000e620000000800 */
[----:B------:R-:W-:Y:S01]  /*aa90*/  FADD.FTZ R9, R91, R8 ;  /* 0x000000085b097221 */ /* 0x000fe20000010000 */
[----:B------:R-:W-:Y:S01]  /*aaa0*/  FFMA.FTZ R103, R103, R0, -R85 ;  /* 0x0000000067677223 */ /* 0x000fe20000010855 */
[----:B------:R-:W-:Y:S01]  /*aab0*/  F2FP.F16.F32.PACK_AB R6, R32, R15 ;  /* 0x0000000f2006723e */ /* 0x000fe200000000ff */
[----:B------:R-:W-:Y:S01]  /*aac0*/  FADD.FTZ R21, R57, R10 ;  /* 0x0000000a39157221 */ /* 0x000fe20000010000 */
[----:B------:R-:W-:-:S03]  /*aad0*/  F2FP.F16.F32.PACK_AB R7, R70, R67 ;  /* 0x000000434607723e */ /* 0x000fc600000000ff */
[----:B------:R-:W1:Y:S01]  /*aae0*/  MUFU.EX2 R99, R99 ;  /* 0x0000006300637308 */ /* 0x000e620000000800 */
[----:B----4-:R-:W-:Y:S01]  /*aaf0*/  FADD.FTZ R8, R94, R9 ;  /* 0x000000095e087221 */ /* 0x010fe20000010000 */
[----:B------:R-:W-:Y:S01]  /*ab00*/  FFMA.FTZ R106, R106, R0, -R85 ;  /* 0x000000006a6a7223 */ /* 0x000fe20000010855 */
[----:B------:R-:W-:Y:S02]  /*ab10*/  F2FP.F16.F32.PACK_AB R12, R38, R33 ;  /* 0x00000021260c723e */ /* 0x000fe400000000ff */
[----:B------:R-:W-:-:S03]  /*ab20*/  F2FP.F16.F32.PACK_AB R14, R41, R39 ;  /* 0x00000027290e723e */ /* 0x000fc600000000ff */
[----:B------:R-:W4:Y:S01]  /*ab30*/  MUFU.EX2 R102, R102 ;  /* 0x0000006600667308 */ /* 0x000f220000000800 */
[----:B------:R-:W-:Y:S02]  /*ab40*/  F2FP.F16.F32.PACK_AB R13, R75, R71 ;  /* 0x000000474b0d723e */ /* 0x000fe400000000ff */
[----:B------:R-:W-:Y:S01]  /*ab50*/  F2FP.F16.F32.PACK_AB R15, R79, R78 ;  /* 0x0000004e4f0f723e */ /* 0x000fe200000000ff */
[----:B------:R0:W-:Y:S01]  /*ab60*/  STSM.16.M88.4 [R84], R4 ;  /* 0x0000000454007844 */ /* 0x0001e20000000200 */
[----:B------:R-:W-:Y:S01]  /*ab70*/  FADD.FTZ R10, R46, R21 ;  /* 0x000000152e0a7221 */ /* 0x000fe20000010000 */
[-CC-:B------:R-:W-:Y:S02]  /*ab80*/  FFMA.FTZ R107, R107, R0.reuse, -R85.reuse ;  /* 0x000000006b6b7223 */ /* 0x180fe40000010855 */
[----:B------:R-:W4:Y:S01]  /*ab90*/  MUFU.EX2 R103, R103 ;  /* 0x0000006700677308 */ /* 0x000f220000000800 */
[----:B------:R1:W-:Y:S01]  /*aba0*/  STSM.16.M88.4 [R74+0x6000], R12 ;  /* 0x0060000c4a007844 */ /* 0x0003e20000000200 */
[----:B------:R-:W-:-:S06]  /*abb0*/  FFMA.FTZ R110, R110, R0, -R85 ;  /* 0x000000006e6e7223 */ /* 0x000fcc0000010855 */
[----:B------:R-:W4:Y:S01]  /*abc0*/  MUFU.EX2 R106, R106 ;  /* 0x0000006a006a7308 */ /* 0x000f220000000800 */
[----:B0-----:R-:W-:Y:S01]  /*abd0*/  FADD.FTZ R7, R95, R8 ;  /* 0x000000085f077221 */ /* 0x001fe20000010000 */
[----:B-1----:R-:W-:-:S03]  /*abe0*/  FADD.FTZ R12, R51, R10 ;  /* 0x0000000a330c7221 */ /* 0x002fc60000010000 */
[----:B------:R-:W-:-:S03]  /*abf0*/  FADD.FTZ R10, R98, R7 ;  /* 0x00000007620a7221 */ /* 0x000fc60000010000 */
[----:B------:R-:W0:Y:S01]  /*ac00*/  MUFU.EX2 R107, R107 ;  /* 0x0000006b006b7308 */ /* 0x000e220000000800 */
[-CC-:B------:R-:W-:Y:S01]  /*ac10*/  FFMA.FTZ R111, R111, R0.reuse, -R85.reuse ;  /* 0x000000006f6f7223 */ /* 0x180fe20000010855 */
[----:B------:R-:W-:Y:S01]  /*ac20*/  FADD.FTZ R9, R99, R10 ;  /* 0x0000000a63097221 */ /* 0x000fe20000010000 */
[-CC-:B------:R-:W-:Y:S01]  /*ac30*/  FFMA.FTZ R114, R114, R0.reuse, -R85.reuse ;  /* 0x0000000072727223 */ /* 0x180fe20000010855 */
[-CC-:B------:R-:W-:Y:S01]  /*ac40*/  FFMA.FTZ R115, R115, R0.reuse, -R85.reuse ;  /* 0x0000000073737223 */ /* 0x180fe20000010855 */
[-C--:B------:R-:W-:Y:S01]  /*ac50*/  FFMA.FTZ R118, R118, R0.reuse, -R85 ;  /* 0x0000000076767223 */ /* 0x080fe20000010855 */
[----:B----4-:R-:W-:Y:S02]  /*ac60*/  FADD.FTZ R10, R102, R9 ;  /* 0x00000009660a7221 */ /* 0x010fe40000010000 */
[----:B------:R-:W1:Y:S01]  /*ac70*/  MUFU.EX2 R110, R110 ;  /* 0x0000006e006e7308 */ /* 0x000e620000000800 */
[----:B------:R-:W-:Y:S01]  /*ac80*/  FFMA.FTZ R85, R119, R0, -R85 ;  /* 0x0000000077557223 */ /* 0x000fe20000010855 */
[----:B------:R-:W-:Y:S01]  /*ac90*/  FADD.FTZ R13, R53, R12 ;  /* 0x0000000c350d7221 */ /* 0x000fe20000010000 */
[----:B------:R-:W-:-:S05]  /*aca0*/  FADD.FTZ R9, R103, R10 ;  /* 0x0000000a67097221 */ /* 0x000fca0000010000 */
[----:B------:R-:W4:Y:S01]  /*acb0*/  MUFU.EX2 R111, R111 ;  /* 0x0000006f006f7308 */ /* 0x000f220000000800 */
[----:B------:R-:W-:Y:S01]  /*acc0*/  FADD.FTZ R12, R96, R13 ;  /* 0x0000000d600c7221 */ /* 0x000fe20000010000 */
[----:B------:R-:W-:-:S03]  /*acd0*/  FADD.FTZ R10, R106, R9 ;  /* 0x000000096a0a7221 */ /* 0x000fc60000010000 */
[----:B------:R-:W-:-:S03]  /*ace0*/  FADD.FTZ R12, R55, R12 ;  /* 0x0000000c370c7221 */ /* 0x000fc60000010000 */
[----:B------:R-:W4:Y:S01]  /*acf0*/  MUFU.EX2 R25, R114 ;  /* 0x0000007200197308 */ /* 0x000f220000000800 */
[----:B0-----:R-:W-:Y:S01]  /*ad00*/  FADD.FTZ R9, R107, R10 ;  /* 0x0000000a6b097221 */ /* 0x001fe20000010000 */
[----:B------:R-:W-:-:S06]  /*ad10*/  FADD.FTZ R13, R93, R12 ;  /* 0x0000000c5d0d7221 */ /* 0x000fcc0000010000 */
[----:B------:R-:W0:Y:S08]  /*ad20*/  MUFU.EX2 R8, R115 ;  /* 0x0000007300087308 */ /* 0x000e300000000800 */
[----:B------:R-:W-:Y:S08]  /*ad30*/  MUFU.EX2 R118, R118 ;  /* 0x0000007600767308 */ /* 0x000ff00000000800 */
[----:B------:R-:W0:Y:S01]  /*ad40*/  MUFU.EX2 R85, R85 ;  /* 0x0000005500557308 */ /* 0x000e220000000800 */
[----:B-1----:R-:W-:Y:S01]  /*ad50*/  FADD.FTZ R10, R110, R9 ;  /* 0x000000096e0a7221 */ /* 0x002fe20000010000 */
[----:B------:R-:W-:Y:S01]  /*ad60*/  F2FP.F16.F32.PACK_AB R4, R35, R34 ;  /* 0x000000222304723e */ /* 0x000fe200000000ff */
[----:B------:R-:W-:Y:S01]  /*ad70*/  FADD.FTZ R13, R56, R13 ;  /* 0x0000000d380d7221 */ /* 0x000fe20000010000 */
[----:B------:R-:W-:-:S02]  /*ad80*/  F2FP.F16.F32.PACK_AB R6, R37, R36 ;  /* 0x000000242506723e */ /* 0x000fc400000000ff */
[----:B------:R-:W-:Y:S02]  /*ad90*/  F2FP.F16.F32.PACK_AB R5, R83, R82 ;  /* 0x000000525305723e */ /* 0x000fe400000000ff */
[----:B------:R-:W-:Y:S01]  /*ada0*/  F2FP.F16.F32.PACK_AB R7, R87, R86 ;  /* 0x000000565707723e */ /* 0x000fe200000000ff */
[----:B----4-:R-:W-:Y:S01]  /*adb0*/  FADD.FTZ R10, R111, R10 ;  /* 0x0000000a6f0a7221 */ /* 0x010fe20000010000 */
[----:B------:R-:W-:Y:S01]  /*adc0*/  F2FP.F16.F32.PACK_AB R40, R45, R40 ;  /* 0x000000282d28723e */ /* 0x000fe200000000ff */
[----:B------:R-:W-:Y:S01]  /*add0*/  FADD.FTZ R20, R60, R13 ;  /* 0x0000000d3c147221 */ /* 0x000fe20000010000 */
[----:B------:R-:W-:Y:S01]  /*ade0*/  F2FP.F16.F32.PACK_AB R42, R57, R54 ;  /* 0x00000036392a723e */ /* 0x000fe200000000ff */
[----:B------:R1:W-:Y:S01]  /*adf0*/  STSM.16.M88.4 [R72+0x6000], R4 ;  /* 0x0060000448007844 */ /* 0x0003e20000000200 */
[----:B------:R-:W-:Y:S02]  /*ae00*/  F2FP.F16.F32.PACK_AB R41, R91, R90 ;  /* 0x0000005a5b29723e */ /* 0x000fe400000000ff */
[----:B------:R-:W-:Y:S01]  /*ae10*/  F2FP.F16.F32.PACK_AB R43, R95, R94 ;  /* 0x0000005e5f2b723e */ /* 0x000fe200000000ff */
[----:B------:R-:W-:Y:S01]  /*ae20*/  FADD.FTZ R21, R25, R10 ;  /* 0x0000000a19157221 */ /* 0x000fe20000010000 */
[----:B------:R-:W-:-:S02]  /*ae30*/  F2FP.F16.F32.PACK_AB R12, R51, R46 ;  /* 0x0000002e330c723e */ /* 0x000fc400000000ff */
[----:B------:R-:W-:Y:S02]  /*ae40*/  F2FP.F16.F32.PACK_AB R14, R96, R53 ;  /* 0x00000035600e723e */ /* 0x000fe400000000ff */
[----:B------:R-:W-:Y:S02]  /*ae50*/  F2FP.F16.F32.PACK_AB R13, R99, R98 ;  /* 0x00000062630d723e */ /* 0x000fe400000000ff */
[----:B------:R-:W-:Y:S02]  /*ae60*/  F2FP.F16.F32.PACK_AB R15, R103, R102 ;  /* 0x00000066670f723e */ /* 0x000fe400000000ff */
[----:B------:R-:W-:Y:S02]  /*ae70*/  F2FP.F16.F32.PACK_AB R24, R48, R47 ;  /* 0x0000002f3018723e */ /* 0x000fe400000000ff */
[----:B0-----:R-:W-:Y:S02]  /*ae80*/  F2FP.F16.F32.PACK_AB R25, R8, R25 ;  /* 0x000000190819723e */ /* 0x001fe400000000ff */
[----:B-1----:R-:W-:-:S02]  /*ae90*/  F2FP.F16.F32.PACK_AB R4, R93, R55 ;  /* 0x000000375d04723e */ /* 0x002fc400000000ff */
[----:B------:R-:W-:Y:S02]  /*aea0*/  F2FP.F16.F32.PACK_AB R6, R60, R56 ;  /* 0x000000383c06723e */ /* 0x000fe400000000ff */
[----:B------:R-:W-:Y:S02]  /*aeb0*/  F2FP.F16.F32.PACK_AB R5, R107, R106 ;  /* 0x0000006a6b05723e */ /* 0x000fe400000000ff */
[----:B------:R-:W-:Y:S02]  /*aec0*/  F2FP.F16.F32.PACK_AB R7, R111, R110 ;  /* 0x0000006e6f07723e */ /* 0x000fe400000000ff */
[----:B------:R-:W-:Y:S02]  /*aed0*/  F2FP.F16.F32.PACK_AB R26, R49, R50 ;  /* 0x00000032311a723e */ /* 0x000fe400000000ff */
[----:B------:R-:W-:Y:S01]  /*aee0*/  F2FP.F16.F32.PACK_AB R27, R85, R118 ;  /* 0x00000076551b723e */ /* 0x000fe200000000ff */
[----:B------:R-:W-:Y:S01]  /*aef0*/  STSM.16.M88.4 [R157+0x2a800], R40 ;  /* 0x02a800289d007844 */ /* 0x000fe20000000200 */
[----:B------:R-:W-:Y:S01]  /*af00*/  FADD.FTZ R21, R8, R21 ;  /* 0x0000001508157221 */ /* 0x000fe20000010000 */
[----:B------:R-:W-:-:S02]  /*af10*/  VIADD R8, R136, 0xfffffffe ;  /* 0xfffffffe88087836 */ /* 0x000fc40000000000 */
[----:B------:R-:W-:Y:S01]  /*af20*/  FADD.FTZ R9, R47, R20 ;  /* 0x000000142f097221 */ /* 0x000fe20000010000 */
[----:B------:R-:W-:-:S03]  /*af30*/  IMAD.MOV.U32 R151, RZ, RZ, RZ ;  /* 0x000000ffff977224 */ /* 0x000fc600078e00ff */
[----:B------:R-:W-:Y:S01]  /*af40*/  FADD.FTZ R9, R48, R9 ;  /* 0x0000000930097221 */ /* 0x000fe20000010000 */
[----:B------:R-:W-:-:S03]  /*af50*/  FADD.FTZ R20, R118, R21 ;  /* 0x0000001576147221 */ /* 0x000fc60000010000 */
[----:B------:R-:W-:Y:S01]  /*af60*/  FADD.FTZ R50, R50, R9 ;  /* 0x0000000932327221 */ /* 0x000fe20000010000 */
[----:B------:R-:W-:Y:S01]  /*af70*/  FADD.FTZ R20, R85, R20 ;  /* 0x0000001455147221 */ /* 0x000fe20000010000 */
[--C-:B------:R-:W-:Y:S01]  /*af80*/  IMAD.MOV.U32 R150, RZ, RZ, R151.reuse ;  /* 0x000000ffff967224 */ /* 0x100fe200078e0097 */
[-C--:B------:R-:W-:Y:S01]  /*af90*/  MOV R146, R151.reuse ;  /* 0x0000009700927202 */ /* 0x080fe20000000f00 */
[--C-:B------:R-:W-:Y:S01]  /*afa0*/  IMAD.MOV.U32 R149, RZ, RZ, R151.reuse ;  /* 0x000000ffff957224 */ /* 0x100fe200078e0097 */
[-C--:B------:R-:W-:Y:S01]  /*afb0*/  MOV R140, R151.reuse ;  /* 0x00000097008c7202 */ /* 0x080fe20000000f00 */
[--C-:B------:R-:W-:Y:S01]  /*afc0*/  IMAD.MOV.U32 R148, RZ, RZ, R151.reuse ;  /* 0x000000ffff947224 */ /* 0x100fe200078e0097 */
[-C--:B------:R-:W-:Y:S01]  /*afd0*/  MOV R134, R151.reuse ;  /* 0x0000009700867202 */ /* 0x080fe20000000f00 */
[--C-:B------:R-:W-:Y:S01]  /*afe0*/  IMAD.MOV.U32 R147, RZ, RZ, R151.reuse ;  /* 0x000000ffff937224 */ /* 0x100fe200078e0097 */
[-C--:B------:R-:W-:Y:S01]  /*aff0*/  MOV R128, R151.reuse ;  /* 0x0000009700807202 */ /* 0x080fe20000000f00 */
[--C-:B------:R-:W-:Y:S01]  /*b000*/  IMAD.MOV.U32 R145, RZ, RZ, R151.reuse ;  /* 0x000000ffff917224 */ /* 0x100fe200078e0097 */
[----:B--2---:R-:W-:Y:S04]  /*b010*/  STSM.16.M88.4 [R29], R12 ;  /* 0x0000000c1d007844 */ /* 0x004fe80000000200 */
[----:B------:R0:W-:Y:S04]  /*b020*/  STSM.16.M88.4 [R74+0xc000], R4 ;  /* 0x00c000044a007844 */ /* 0x0001e80000000200 */
[----:B------:R1:W-:Y:S01]  /*b030*/  STSM.16.M88.4 [R72+0xc000], R24 ;  /* 0x00c0001848007844 */ /* 0x0003e20000000200 */
[----:B------:R2:W-:Y:S06]  /*b040*/  MEMBAR.ALL.CTA ;  /* 0x0000000000007992 */ /* 0x0005ec0000008000 */
[----:B--2---:R-:W2:Y:S01]  /*b050*/  FENCE.VIEW.ASYNC.S ;  /* 0x00000000000073c6 */ /* 0x004ea20000000000 */
[----:B---3--:R-:W-:Y:S01]  /*b060*/  ISETP.GE.AND P2, PT, R8, R28, PT ;  /* 0x0000001c0800720c */ /* 0x008fe20003f46270 */
[--C-:B------:R-:W-:Y:S01]  /*b070*/  IMAD.MOV.U32 R144, RZ, RZ, R151.reuse ;  /* 0x000000ffff907224 */ /* 0x100fe200078e0097 */
[----:B------:R-:W-:Y:S01]  /*b080*/  MOV R122, R151 ;  /* 0x00000097007a7202 */ /* 0x000fe20000000f00 */
[----:B------:R-:W-:-:S02]  /*b090*/  IMAD.MOV.U32 R143, RZ, RZ, R151 ;  /* 0x000000ffff8f7224 */ /* 0x000fc400078e0097 */
[--C-:B------:R-:W-:Y:S02]  /*b0a0*/  IMAD.MOV.U32 R142, RZ, RZ, R151.reuse ;  /* 0x000000ffff8e7224 */ /* 0x100fe400078e0097 */
[----:B0-----:R-:W-:Y:S01]  /*b0b0*/  FADD.FTZ R6, R49, R50 ;  /* 0x0000003231067221 */ /* 0x001fe20000010000 */
        /* <DEDUP_REMOVED lines=17> */
[----:B------:R-:W-:Y:S01]  /*b1d0*/  IMAD.MOV.U32 R120, RZ, RZ, R151 ;  /* 0x000000ffff787224 */ /* 0x000fe200078e0097 */
[----:B--2---:R-:W-:Y:S01]  /*b1e0*/  NOP ;  /* 0x0000000000007918 */ /* 0x004fe20000000000 */
[----:B-1----:R-:W-:Y:S05]  /*b1f0*/  @!P2 BRA `(.L_x_500) ;  /* 0x0000002c007ca947 */ /* 0x002fea0003800000 */
[----:B------:R-:W-:Y:S01]  /*b200*/  IMAD.MOV.U32 R5, RZ, RZ, R11 ;  /* 0x000000ffff057224 */ /* 0x000fe200078e000b */
[----:B------:R-:W-:Y:S01]  /*b210*/  MOV R7, R152 ;  /* 0x0000009800077202 */ /* 0x000fe20000000f00 */
        /* <DEDUP_REMOVED lines=17> */
[----:B------:R-:W-:-:S07]  /*b330*/  CS2R R120, SRZ ;  /* 0x0000000000787805 */ /* 0x000fce000001ff00 */
.L_x_511:
[----:B------:R-:W2:Y:S01]  /*b340*/  LDL R0, [R1+0x40] ;  /* 0x0000400001007983 */ /* 0x000ea20000100800 */
[----:B------:R-:W-:Y:S01]  /*b350*/  VIADD R152, R7, 0x1 ;  /* 0x0000000107987836 */ /* 0x000fe20000000000 */
[----:B------:R-:W-:Y:S05]  /*b360*/  YIELD ;  /* 0x0000000000007946 */ /* 0x000fea0003800000 */
[----:B------:R-:W-:-:S04]  /*b370*/  ISETP.NE.AND P3, PT, R152, 0x2, PT ;  /* 0x000000029800780c */ /* 0x000fc80003f65270 */
[----:B------:R-:W-:Y:S02]  /*b380*/  SEL R156, RZ, 0x1, P3 ;  /* 0x00000001ff9c7807 */ /* 0x000fe40001800000 */
[----:B------:R-:W-:Y:S02]  /*b390*/  SEL R152, R152, RZ, P3 ;  /* 0x000000ff98987207 */ /* 0x000fe40001800000 */
[----:B------:R-:W-:Y:S02]  /*b3a0*/  LOP3.LUT R156, R9, R156, RZ, 0x3c, !PT ;  /* 0x0000009c099c7212 */ /* 0x000fe400078e3cff */
[----:B--2---:R-:W-:-:S13]  /*b3b0*/  ISETP.NE.AND P2, PT, R0, RZ, PT ;  /* 0x000000ff0000720c */ /* 0x004fda0003f45270 */
[----:B------:R-:W-:Y:S05]  /*b3c0*/  @P2 BRA `(.L_x_501) ;  /* 0x0000000000302947 */ /* 0x000fea0003800000 */
[----:B------:R-:W-:Y:S05]  /*b3d0*/  @!P0 BRA `(.L_x_502) ;  /* 0x0000000000048947 */ /* 0x000fea0003800000 */
[----:B------:R-:W-:Y:S01]  /*b3e0*/  BPT.TRAP 0x1 ;  /* 0x000000040000795c */ /* 0x000fe20000300000 */
.L_x_502:
[----:B------:R-:W-:Y:S01]  /*b3f0*/  IMAD R0, R152, 0x8, R2 ;  /* 0x0000000898007824 */ /* 0x000fe200078e0202 */
[----:B------:R-:W-:-:S04]  /*b400*/  SHF.L.U32 R3, R156, 0x1f, RZ ;  /* 0x0000001f9c037819 */ /* 0x000fc800000006ff */
[----:B------:R0:W1:Y:S01]  /*b410*/  SYNCS.PHASECHK.TRANS64.TRYWAIT P3, [R0+URZ+0x30830], R3 ;  /* 0x03083003000075a7 */ /* 0x000062000806017f */
[----:B------:R-:W-:Y:S05]  /*b420*/  @!P0 BRA `(.L_x_503) ;  /* 0x0000000000048947 */ /* 0x000fea0003800000 */
[----:B------:R-:W-:Y:S01]  /*b430*/  BPT.TRAP 0x1 ;  /* 0x000000040000795c */ /* 0x000fe20000300000 */
.L_x_503:
[----:B------:R-:W-:Y:S04]  /*b440*/  BSSY B0, `(.L_x_501) ;  /* 0x0000004000007945 */ /* 0x000fe80003800000 */
[----:B-1----:R-:W-:Y:S05]  /*b450*/  @P3 BRA `(.L_x_504) ;  /* 0x0000000000083947 */ /* 0x002fea0003800000 */
[----:B------:R-:W1:Y:S02]  /*b460*/  SYNCS.PHASECHK.TRANS64.TRYWAIT P3, [R0+URZ+0x30830], R3 ;  /* 0x03083003000075a7 */ /* 0x000e64000806017f */
[----:B-1----:R-:W-:Y:S05]  /*b470*/  @!P3 BRA `(.L_x_505) ;  /* 0x000000cc00c0b947 */ /* 0x002fea0003800000 */
.L_x_504:
[----:B------:R-:W-:Y:S05]  /*b480*/  BSYNC B0 ;  /* 0x0000000000007941 */ /* 0x000fea0003800000 */
.L_x_501:
[----:B01----:R-:W2:Y:S04]  /*b490*/  LDL R3, [R1+0x44] ;  /* 0x0000440001037983 */ /* 0x003ea80000100800 */
[----:B------:R-:W3:Y:S01]  /*b4a0*/  LDL.64 R24, [R1+0x10] ;  /* 0x0000100001187983 */ /* 0x000ee20000100a00 */
[----:B------:R-:W-:Y:S05]  /*b4b0*/  WARPSYNC.ALL ;  /* 0x0000000000007948 */ /* 0x000fea0003800000 */
[----:B------:R-:W-:Y:S01]  /*b4c0*/  IMAD.MOV.U32 R11, RZ, RZ, 0x40000040 ;  /* 0x40000040ff0b7424 */ /* 0x000fe200078e00ff */
[----:B------:R-:W0:Y:S04]  /*b4d0*/  S2R R0, SR_TID.X ;  /* 0x0000000000007919 */ /* 0x000e280000002100 */
[----:B------:R-:W-:-:S02]  /*b4e0*/  R2UR UR7, R11 ;  /* 0x000000000b0772ca */ /* 0x000fc400000e0000 */
[----:B------:R-:W-:Y:S01]  /*b4f0*/  R2UR UR19, R11 ;  /* 0x000000000b1372ca */ /* 0x000fe200000e0000 */
[----:B------:R-:W-:-:S05]  /*b500*/  IMAD.MOV.U32 R15, RZ, RZ, 0x40000040 ;  /* 0x40000040ff0f7424 */ /* 0x000fca00078e00ff */
[----:B------:R-:W-:Y:S02]  /*b510*/  R2UR UR15, R15 ;  /* 0x000000000f0f72ca */ /* 0x000fe400000e0000 */
[----:B0-----:R-:W-:-:S05]  /*b520*/  SHF.R.U32.HI R0, RZ, 0x7, R0 ;  /* 0x00000007ff007819 */ /* 0x001fca0000011600 */
[----:B------:R-:W-:Y:S02]  /*b530*/  VIADD R0, R0, 0x8 ;  /* 0x0000000800007836 */ /* 0x000fe40000000000 */
[----:B------:R-:W-:Y:S02]  /*b540*/  IMAD.MOV.U32 R13, RZ, RZ, 0x40000040 ;  /* 0x40000040ff0d7424 */ /* 0x000fe400078e00ff */
[----:B--2---:R-:W-:-:S04]  /*b550*/  IMAD R10, R152, 0x600, R3 ;  /* 0x00000600980a7824 */ /* 0x004fc800078e0203 */
[C---:B------:R-:W-:Y:S01]  /*b560*/  VIADD R12, R10.reuse, 0x2 ;  /* 0x000000020a0c7836 */ /* 0x040fe20000000000 */
[C---:B------:R-:W-:Y:S02]  /*b570*/  R2UR UR6, R10.reuse ;  /* 0x000000000a0672ca */ /* 0x040fe400000e0000 */
[C---:B------:R-:W-:Y:S01]  /*b580*/  IADD3 R14, R10.reuse, 0x4, RZ ;  /* 0x000000040a0e7810 */ /* 0x040fe20007ffe0ff */
[----:B------:R-:W-:-:S05]  /*b590*/  VIADD R10, R10, 0x6 ;  /* 0x000000060a0a7836 */ /* 0x000fca0000000000 */
[----:B------:R-:W-:Y:S02]  /*b5a0*/  R2UR UR18, R10 ;  /* 0x000000000a1272ca */ /* 0x000fe400000e0000 */
[----:B------:R-:W2:Y:S01]  /*b5b0*/  LDL.64 R10, [R1+0x28] ;  /* 0x00002800010a7983 */ /* 0x000ea20000100a00 */
[----:B------:R-:W-:-:S03]  /*b5c0*/  R2UR UR14, R14 ;  /* 0x000000000e0e72ca */ /* 0x000fc600000e0000 */
[----:B------:R-:W4:Y:S01]  /*b5d0*/  LDL.64 R14, [R1+0x20] ;  /* 0x00002000010e7983 */ /* 0x000f220000100a00 */
[----:B---3--:R-:W-:Y:S02]  /*b5e0*/  R2UR UR4, R24 ;  /* 0x00000000180472ca */ /* 0x008fe400000e0000 */
[----:B------:R-:W-:Y:S01]  /*b5f0*/  R2UR UR5, R25 ;  /* 0x00000000190572ca */ /* 0x000fe200000e0000 */
[----:B------:R0:W-:Y:S06]  /*b600*/  BAR.SYNC.DEFER_BLOCKING R0, 0x100 ;  /* 0x000400000000751d */ /* 0x0001ec0000010000 */
[----:B------:R-:W-:-:S06]  /*b610*/  WARPGROUP.ARRIVE ;  /* 0x00000000000079c5 */ /* 0x000fcc0000000000 */
[----:B------:R-:W-:Y:S01]  /*b620*/  HGMMA.64x192x16.F32 R24, gdesc[UR4], RZ, !UPT, gsb0 ;  /* 0x02e00000041879f0 */ /* 0x000fe2000c0008ff */
[----:B------:R-:W-:Y:S02]  /*b630*/  R2UR UR10, R12 ;  /* 0x000000000c0a72ca */ /* 0x000fe400000e0000 */
[----:B------:R-:W-:Y:S02]  /*b640*/  R2UR UR11, R13 ;  /* 0x000000000d0b72ca */ /* 0x000fe400000e0000 */
[----:B------:R-:W3:Y:S01]  /*b650*/  LDL.64 R12, [R1+0x18] ;  /* 0x00001800010c7983 */ /* 0x000ee20000100a00 */
[----:B------:R-:W-:Y:S02]  /*b660*/  WARPGROUP.DEPBAR.LE gsb0, 0x0 ;  /* 0x00008000000079c5 */ /* 0x000fe40000010000 */
[----:B------:R-:W-:Y:S01]  /*b670*/  WARPGROUP.ARRIVE ;  /* 0x00000000000079c5 */ /* 0x000fe20000000000 */
[----:B--2---:R-:W-:Y:S02]  /*b680*/  R2UR UR8, R10 ;  /* 0x000000000a0872ca */ /* 0x004fe400000e0000 */
[----:B------:R-:W-:-:S13]  /*b690*/  R2UR UR9, R11 ;  /* 0x000000000b0972ca */ /* 0x000fda00000e0000 */
[----:B------:R-:W-:Y:S01]  /*b6a0*/  HGMMA.64x192x16.F32 R24, gdesc[UR8], R24, gsb0 ;  /* 0x02e00000081879f0 */ /* 0x000fe20008000818 */
[----:B----4-:R-:W-:Y:S02]  /*b6b0*/  R2UR UR12, R14 ;  /* 0x000000000e0c72ca */ /* 0x010fe400000e0000 */
[----:B------:R-:W-:Y:S02]  /*b6c0*/  R2UR UR13, R15 ;  /* 0x000000000f0d72ca */ /* 0x000fe400000e0000 */
[----:B---3--:R-:W-:Y:S02]  /*b6d0*/  R2UR UR16, R12 ;  /* 0x000000000c1072ca */ /* 0x008fe400000e0000 */
[----:B------:R-:W-:Y:S01]  /*b6e0*/  R2UR UR17, R13 ;  /* 0x000000000d1172ca */ /* 0x000fe200000e0000 */
[----:B------:R-:W-:Y:S02]  /*b6f0*/  WARPGROUP.DEPBAR.LE gsb0, 0x0 ;  /* 0x00008000000079c5 */ /* 0x000fe40000010000 */
[----:B------:R-:W-:-:S10]  /*b700*/  WARPGROUP.ARRIVE ;  /* 0x00000000000079c5 */ /* 0x000fd40000000000 */
        /* <DEDUP_REMOVED lines=8> */
.L_x_507:
[----:B------:R-:W-:Y:S01]  /*b790*/  SHF.L.U32 R0, R9, 0x1f, RZ ;  /* 0x0000001f09007819 */ /* 0x000fe200000006ff */
[----:B------:R-:W-:-:S04]  /*b7a0*/  IMAD R3, R7, 0x8, R2 ;  /* 0x0000000807037824 */ /* 0x000fc800078e0202 */
[----:B------:R0:W1:Y:S01]  /*b7b0*/  SYNCS.PHASECHK.TRANS64.TRYWAIT P2, [R3+URZ+0x30850], R0 ;  /* 0x03085000030075a7 */ /* 0x000062000804017f */
[----:B------:R-:W-:Y:S05]  /*b7c0*/  @!P0 BRA `(.L_x_508) ;  /* 0x0000000000048947 */ /* 0x000fea0003800000 */
[----:B------:R-:W-:Y:S01]  /*b7d0*/  BPT.TRAP 0x1 ;  /* 0x000000040000795c */ /* 0x000fe20000300000 */
.L_x_508:
[----:B------:R-:W-:Y:S04]  /*b7e0*/  BSSY B0, `(.L_x_506) ;  /* 0x0000004000007945 */ /* 0x000fe80003800000 */
[----:B-1----:R-:W-:Y:S05]  /*b7f0*/  @P2 BRA `(.L_x_509) ;  /* 0x0000000000082947 */ /* 0x002fea0003800000 */
[----:B------:R-:W1:Y:S02]  /*b800*/  SYNCS.PHASECHK.TRANS64.TRYWAIT P2, [R3+URZ+0x30850], R0 ;  /* 0x03085000030075a7 */ /* 0x000e64000804017f */
[----:B-1----:R-:W-:Y:S05]  /*b810*/  @!P2 BRA `(.L_x_510) ;  /* 0x000000c800eca947 */ /* 0x002fea0003800000 */
.L_x_509:
[----:B------:R-:W-:Y:S05]  /*b820*/  BSYNC B0 ;  /* 0x0000000000007941 */ /* 0x000fea0003800000 */
.L_x_506:
[----:B------:R-:W-:Y:S01]  /*b830*/  FMNMX.FTZ R11, R26, R5, !PT ;  /* 0x000000051a0b7209 */ /* 0x000fe20007810000 */
[----:B------:R-:W2:Y:S01]  /*b840*/  LDL R21, [R1+0x3c] ;  /* 0x00003c0001157983 */ /* 0x000ea20000100800 */
[----:B01----:R-:W-:Y:S01]  /*b850*/  FMNMX.FTZ R0, R24, R4, !PT ;  /* 0x0000000418007209 */ /* 0x003fe20007810000 */
[----:B------:R-:W-:Y:S05]  /*b860*/  WARPSYNC.ALL ;  /* 0x0000000000007948 */ /* 0x000fea0003800000 */
[----:B------:R-:W-:Y:S01]  /*b870*/  FMNMX.FTZ R11, R27, R11, !PT ;  /* 0x0000000b1b0b7209 */ /* 0x000fe20007810000 */
[----:B------:R-:W-:Y:S01]  /*b880*/  ULDC UR4, c[0x0][0x988] ;  /* 0x0002620000047ab9 */ /* 0x000fe20000000800 */
[----:B------:R-:W-:Y:S01]  /*b890*/  FMNMX.FTZ R0, R25, R0, !PT ;  /* 0x0000000019007209 */ /* 0x000fe20007810000 */
[----:B------:R-:W-:Y:S01]  /*b8a0*/  WARPGROUP.ARRIVE ;  /* 0x00000000000079c5 */ /* 0x000fe20000000000 */
[----:B------:R-:W-:Y:S01]  /*b8b0*/  FMNMX.FTZ R11, R30, R11, !PT ;  /* 0x0000000b1e0b7209 */ /* 0x000fe20007810000 */
[----:B------:R-:W-:Y:S01]  /*b8c0*/  UMOV UR5, 0x40000040 ;  /* 0x4000004000057882 */ /* 0x000fe20000000000 */
[----:B------:R-:W-:Y:S01]  /*b8d0*/  FMNMX.FTZ R0, R28, R0, !PT ;  /* 0x000000001c007209 */ /* 0x000fe20007810000 */
[----:B------:R-:W-:Y:S01]  /*b8e0*/  IMAD.MOV.U32 R15, RZ, RZ, 0x40000040 ;  /* 0x40000040ff0f7424 */ /* 0x000fe200078e00ff */
[----:B------:R-:W-:Y:S01]  /*b8f0*/  FMNMX.FTZ R11, R31, R11, !PT ;  /* 0x0000000b1f0b7209 */ /* 0x000fe20007810000 */
[----:B------:R-:W-:Y:S01]  /*b900*/  UMOV UR9, 0x40000040 ;  /* 0x4000004000097882 */ /* 0x000fe20000000000 */
        /* <DEDUP_REMOVED lines=98> */
[C---:B------:R-:W-:Y:S01]  /*bf30*/  R2UR UR11, R15.reuse ;  /* 0x000000000f0b72ca */ /* 0x040fe200000e0000 */
[----:B------:R-:W0:Y:S01]  /*bf40*/  SHFL.BFLY PT, R12, R11, 0x2, 0x1f ;  /* 0x0c401f000b0c7f89 */ /* 0x000e2200000e0000 */
[C---:B------:R-:W-:Y:S02]  /*bf50*/  R2UR UR15, R15.reuse ;  /* 0x000000000f0f72ca */ /* 0x040fe400000e0000 */
[C---:B------:R-:W-:Y:S01]  /*bf60*/  R2UR UR19, R15.reuse ;  /* 0x000000000f1372ca */ /* 0x040fe200000e0000 */
[----:B------:R-:W1:Y:S01]  /*bf70*/  SHFL.BFLY PT, R3, R0, 0x2, 0x1f ;  /* 0x0c401f0000037f89 */ /* 0x000e6200000e0000 */
[C---:B------:R-:W-:Y:S02]  /*bf80*/  R2UR UR23, R15.reuse ;  /* 0x000000000f1772ca */ /* 0x040fe400000e0000 */
[----:B------:R-:W-:-:S02]  /*bf90*/  R2UR UR27, R15 ;  /* 0x000000000f1b72ca */ /* 0x000fc400000e0000 */
[C---:B------:R-:W-:Y:S02]  /*bfa0*/  R2UR UR31, R15.reuse ;  /* 0x000000000f1f72ca */ /* 0x040fe400000e0000 */
[C---:B------:R-:W-:Y:S02]  /*bfb0*/  R2UR UR35, R15.reuse ;  /* 0x000000000f2372ca */ /* 0x040fe400000e0000 */
[C---:B------:R-:W-:Y:S02]  /*bfc0*/  R2UR UR43, R15.reuse ;  /* 0x000000000f2b72ca */ /* 0x040fe400000e0000 */
[C---:B------:R-:W-:Y:S02]  /*bfd0*/  R2UR UR47, R15.reuse ;  /* 0x000000000f2f72ca */ /* 0x040fe400000e0000 */
[----:B------:R-:W-:Y:S02]  /*bfe0*/  R2UR UR51, R15 ;  /* 0x000000000f3372ca */ /* 0x000fe400000e0000 */
[----:B0-----:R-:W-:-:S02]  /*bff0*/  FMNMX.FTZ R11, R11, R12, !PT ;  /* 0x0000000c0b0b7209 */ /* 0x001fc40007810000 */
[----:B-1----:R-:W-:-:S03]  /*c000*/  FMNMX.FTZ R3, R0, R3, !PT ;  /* 0x0000000300037209 */ /* 0x002fc60007810000 */
[----:B------:R-:W0:Y:S04]  /*c010*/  SHFL.BFLY PT, R12, R11, 0x1, 0x1f ;  /* 0x0c201f000b0c7f89 */ /* 0x000e2800000e0000 */
[----:B------:R-:W1:Y:S01]  /*c020*/  SHFL.BFLY PT, R0, R3, 0x1, 0x1f ;  /* 0x0c201f0003007f89 */ /* 0x000e6200000e0000 */
[----:B0-----:R-:W-:Y:S02]  /*c030*/  FMNMX.FTZ R11, R11, R12, !PT ;  /* 0x0000000c0b0b7209 */ /* 0x001fe40007810000 */
[----:B------:R-:W-:Y:S02]  /*c040*/  IADD3 R12, R2, 0x400, RZ ;  /* 0x00000400020c7810 */ /* 0x000fe40007ffe0ff */
[----:B-1----:R-:W-:Y:S01]  /*c050*/  FMNMX.FTZ R3, R3, R0, !PT ;  /* 0x0000000003037209 */ /* 0x002fe20007810000 */
[----:B------:R-:W-:Y:S01]  /*c060*/  IMAD.U32 R0, RZ, RZ, UR4 ;  /* 0x00000004ff007e24 */ /* 0x000fe2000f8e00ff */
[----:B------:R-:W-:Y:S01]  /*c070*/  SHF.R.U32.HI R12, RZ, 0x4, R12 ;  /* 0x00000004ff0c7819 */ /* 0x000fe2000001160c */
[----:B------:R-:W-:Y:S01]  /*c080*/  UMOV UR53, 0x40000040 ;  /* 0x4000004000357882 */ /* 0x000fe20000000000 */
[C---:B------:R-:W-:Y:S01]  /*c090*/  FADD.FTZ R5, -R11.reuse, R5 ;  /* 0x000000050b057221 */ /* 0x040fe20000010100 */
[-C--:B------:R-:W-:Y:S01]  /*c0a0*/  FMUL.FTZ R13, R11, R0.reuse ;  /* 0x000000000b0d7220 */ /* 0x080fe20000410000 */
[----:B------:R-:W-:Y:S01]  /*c0b0*/  LOP3.LUT R12, R12, 0x3fff, RZ, 0xc0, !PT ;  /* 0x00003fff0c0c7812 */ /* 0x000fe200078ec0ff */
[C---:B------:R-:W-:Y:S01]  /*c0c0*/  FADD.FTZ R4, -R3.reuse, R4 ;  /* 0x0000000403047221 */ /* 0x040fe20000010100 */
[-C--:B------:R-:W-:Y:S01]  /*c0d0*/  FMUL.FTZ R9, R3, R0.reuse ;  /* 0x0000000003097220 */ /* 0x080fe20000410000 */
[-CC-:B------:R-:W-:Y:S01]  /*c0e0*/  FFMA.FTZ R26, R26, R0.reuse, -R13.reuse ;  /* 0x000000001a1a7223 */ /* 0x180fe2000001080d */
[----:B------:R-:W-:Y:S01]  /*c0f0*/  FFMA.FTZ R27, R27, R0, -R13 ;  /* 0x000000001b1b7223 */ /* 0x000fe2000001080d */
[----:B------:R-:W-:-:S02]  /*c100*/  IMAD R12, R7, 0x600, R12 ;  /* 0x00000600070c7824 */ /* 0x000fc400078e020c */
[-CC-:B------:R-:W-:Y:S01]  /*c110*/  FFMA.FTZ R30, R30, R0.reuse, -R13.reuse ;  /* 0x000000001e1e7223 */ /* 0x180fe2000001080d */
[-CC-:B------:R-:W-:Y:S01]  /*c120*/  FFMA.FTZ R31, R31, R0.reuse, -R13.reuse ;  /* 0x000000001f1f7223 */ /* 0x180fe2000001080d */
[-CC-:B------:R-:W-:Y:S01]  /*c130*/  FFMA.FTZ R34, R34, R0.reuse, -R13.reuse ;  /* 0x0000000022227223 */ /* 0x180fe2000001080d */
[C---:B------:R-:W-:Y:S01]  /*c140*/  VIADD R14, R12.reuse, 0x80 ;  /* 0x000000800c0e7836 */ /* 0x040fe20000000000 */
[----:B------:R-:W-:Y:S01]  /*c150*/  R2UR UR6, R12 ;  /* 0x000000000c0672ca */ /* 0x000fe200000e0000 */
[-CC-:B------:R-:W-:Y:S01]  /*c160*/  FFMA.FTZ R35, R35, R0.reuse, -R13.reuse ;  /* 0x0000000023237223 */ /* 0x180fe2000001080d */
[-CC-:B------:R-:W-:Y:S01]  /*c170*/  FFMA.FTZ R38, R38, R0.reuse, -R13.reuse ;  /* 0x0000000026267223 */ /* 0x180fe2000001080d */
[-CC-:B------:R-:W-:Y:S01]  /*c180*/  FFMA.FTZ R39, R39, R0.reuse, -R13.reuse ;  /* 0x0000000027277223 */ /* 0x180fe2000001080d */
[----:B------:R-:W-:Y:S01]  /*c190*/  R2UR UR10, R14 ;  /* 0x000000000e0a72ca */ /* 0x000fe200000e0000 */
[----:B------:R-:W-:Y:S02]  /*c1a0*/  VIADD R14, R12, 0x100 ;  /* 0x000001000c0e7836 */ /* 0x000fe40000000000 */
[-CC-:B------:R-:W-:Y:S01]  /*c1b0*/  FFMA.FTZ R42, R42, R0.reuse, -R13.reuse ;  /* 0x000000002a2a7223 */ /* 0x180fe2000001080d */
[-CC-:B------:R-:W-:Y:S01]  /*c1c0*/  FFMA.FTZ R43, R43, R0.reuse, -R13.reuse ;  /* 0x000000002b2b7223 */ /* 0x180fe2000001080d */
[-CC-:B------:R-:W-:Y:S01]  /*c1d0*/  FFMA.FTZ R46, R46, R0.reuse, -R13.reuse ;  /* 0x000000002e2e7223 */ /* 0x180fe2000001080d */
[----:B------:R-:W-:Y:S01]  /*c1e0*/  FFMA.FTZ R47, R47, R0, -R13 ;  /* 0x000000002f2f7223 */ /* 0x000fe2000001080d */
[----:B------:R-:W-:Y:S01]  /*c1f0*/  R2UR UR14, R14 ;  /* 0x000000000e0e72ca */ /* 0x000fe200000e0000 */
[----:B------:R-:W-:-:S02]  /*c200*/  VIADD R14, R12, 0x180 ;  /* 0x000001800c0e7836 */ /* 0x000fc40000000000 */
[-CC-:B------:R-:W-:Y:S01]  /*c210*/  FFMA.FTZ R50, R50, R0.reuse, -R13.reuse ;  /* 0x0000000032327223 */ /* 0x180fe2000001080d */
[-CC-:B------:R-:W-:Y:S01]  /*c220*/  FFMA.FTZ R51, R51, R0.reuse, -R13.reuse ;  /* 0x0000000033337223 */ /* 0x180fe2000001080d */
[-CC-:B------:R-:W-:Y:S01]  /*c230*/  FFMA.FTZ R54, R54, R0.reuse, -R13.reuse ;  /* 0x0000000036367223 */ /* 0x180fe2000001080d */
[-CC-:B------:R-:W-:Y:S01]  /*c240*/  FFMA.FTZ R55, R55, R0.reuse, -R13.reuse ;  /* 0x0000000037377223 */ /* 0x180fe2000001080d */
[----:B------:R-:W-:Y:S01]  /*c250*/  R2UR UR18, R14 ;  /* 0x000000000e1272ca */ /* 0x000fe200000e0000 */
[-CC-:B------:R-:W-:Y:S01]  /*c260*/  FFMA.FTZ R58, R58, R0.reuse, -R13.reuse ;  /* 0x000000003a3a7223 */ /* 0x180fe2000001080d */
[----:B------:R-:W-:Y:S01]  /*c270*/  IADD3 R14, R12, 0x200, RZ ;  /* 0x000002000c0e7810 */ /* 0x000fe20007ffe0ff */
        /* <DEDUP_REMOVED lines=35> */
[C---:B------:R-:W-:Y:S01]  /*c4b0*/  IADD3 R14, R12.reuse, 0x500, RZ ;  /* 0x000005000c0e7810 */ /* 0x040fe20007ffe0ff */
[----:B------:R-:W-:Y:S02]  /*c4c0*/  VIADD R12, R12, 0x580 ;  /* 0x000005800c0c7836 */ /* 0x000fe40000000000 */
[-CC-:B------:R-:W-:Y:S01]  /*c4d0*/  FFMA.FTZ R107, R107, R0.reuse, -R13.reuse ;  /* 0x000000006b6b7223 */ /* 0x180fe2000001080d */
[-CC-:B------:R-:W-:Y:S01]  /*c4e0*/  FFMA.FTZ R110, R110, R0.reuse, -R13.reuse ;  /* 0x000000006e6e7223 */ /* 0x180fe2000001080d */
[-CC-:B------:R-:W-:Y:S01]  /*c4f0*/  FFMA.FTZ R111, R111, R0.reuse, -R13.reuse ;  /* 0x000000006f6f7223 */ /* 0x180fe2000001080d */
[----:B------:R-:W-:Y:S01]  /*c500*/  FFMA.FTZ R114, R114, R0, -R13 ;  /* 0x0000000072727223 */ /* 0x000fe2000001080d */
[----:B------:R-:W-:Y:S01]  /*c510*/  R2UR UR54, R12 ;  /* 0x000000000c3672ca */ /* 0x000fe200000e0000 */
[----:B--2---:R-:W-:-:S02]  /*c520*/  IMAD R12, R21, 0x2000, R2 ;  /* 0x00002000150c7824 */ /* 0x004fc400078e0202 */
[-CC-:B------:R-:W-:Y:S01]  /*c530*/  FFMA.FTZ R115, R115, R0.reuse, -R13.reuse ;  /* 0x0000000073737223 */ /* 0x180fe2000001080d */
[-CC-:B------:R-:W-:Y:S01]  /*c540*/  FFMA.FTZ R118, R118, R0.reuse, -R13.reuse ;  /* 0x0000000076767223 */ /* 0x180fe2000001080d */
[-C--:B------:R-:W-:Y:S01]  /*c550*/  FFMA.FTZ R119, R119, R0.reuse, -R13 ;  /* 0x0000000077777223 */ /* 0x080fe2000001080d */
[----:B------:R-:W-:Y:S01]  /*c560*/  IMAD.MOV.U32 R13, RZ, RZ, 0x40000040 ;  /* 0x40000040ff0d7424 */ /* 0x000fe200078e00ff */
[----:B------:R-:W-:Y:S01]  /*c570*/  R2UR UR4, R12 ;  /* 0x000000000c0472ca */ /* 0x000fe200000e0000 */
[-C--:B------:R-:W-:Y:S01]  /*c580*/  FMUL.FTZ R4, R4, R0.reuse ;  /* 0x0000000004047220 */ /* 0x080fe20000410000 */
[-CC-:B------:R-:W-:Y:S01]  /*c590*/  FFMA.FTZ R24, R24, R0.reuse, -R9.reuse ;  /* 0x0000000018187223 */ /* 0x180fe20000010809 */
[-CC-:B------:R-:W-:Y:S01]  /*c5a0*/  FFMA.FTZ R25, R25, R0.reuse, -R9.reuse ;  /* 0x0000000019197223 */ /* 0x180fe20000010809 */
[----:B------:R-:W-:Y:S01]  /*c5b0*/  R2UR UR7, R13 ;  /* 0x000000000d0772ca */ /* 0x000fe200000e0000 */
[----:B------:R-:W-:Y:S01]  /*c5c0*/  MUFU.EX2 R10, R4 ;  /* 0x00000004000a7308 */ /* 0x000fe20000000800 */
[-CC-:B------:R-:W-:Y:S01]  /*c5d0*/  FFMA.FTZ R28, R28, R0.reuse, -R9.reuse ;  /* 0x000000001c1c7223 */ /* 0x180fe20000010809 */
[-CC-:B------:R-:W-:Y:S01]  /*c5e0*/  FFMA.FTZ R29, R29, R0.reuse, -R9.reuse ;  /* 0x000000001d1d7223 */ /* 0x180fe20000010809 */
[----:B------:R-:W-:Y:S01]  /*c5f0*/  R2UR UR50, R14 ;  /* 0x000000000e3272ca */ /* 0x000fe200000e0000 */
[-CC-:B------:R-:W-:Y:S01]  /*c600*/  FFMA.FTZ R32, R32, R0.reuse, -R9.reuse ;  /* 0x0000000020207223 */ /* 0x180fe20000010809 */
[----:B------:R-:W-:Y:S01]  /*c610*/  R2UR UR55, R13 ;  /* 0x000000000d3772ca */ /* 0x000fe200000e0000 */
[-CC-:B------:R-:W-:Y:S01]  /*c620*/  FFMA.FTZ R33, R33, R0.reuse, -R9.reuse ;  /* 0x0000000021217223 */ /* 0x180fe20000010809 */
[-CC-:B------:R-:W-:Y:S01]  /*c630*/  FFMA.FTZ R36, R36, R0.reuse, -R9.reuse ;  /* 0x0000000024247223 */ /* 0x180fe20000010809 */
[----:B------:R-:W-:Y:S01]  /*c640*/  UIADD3 UR4, UR4, 0x1e800, URZ ;  /* 0x0001e80004047890 */ /* 0x000fe2000fffe03f */
[----:B------:R-:W0:Y:S01]  /*c650*/  MUFU.EX2 R4, R24 ;  /* 0x0000001800047308 */ /* 0x000e220000000800 */
[-CC-:B------:R-:W-:Y:S01]  /*c660*/  FFMA.FTZ R37, R37, R0.reuse, -R9.reuse ;  /* 0x0000000025257223 */ /* 0x180fe20000010809 */
[-CC-:B------:R-:W-:Y:S01]  /*c670*/  FFMA.FTZ R40, R40, R0.reuse, -R9.reuse ;  /* 0x0000000028287223 */ /* 0x180fe20000010809 */
[----:B------:R-:W-:Y:S01]  /*c680*/  USHF.R.U32.HI UR4, URZ, 0x4, UR4 ;  /* 0x000000043f047899 */ /* 0x000fe20008011604 */
[-CC-:B------:R-:W-:Y:S01]  /*c690*/  FFMA.FTZ R41, R41, R0.reuse, -R9.reuse ;  /* 0x0000000029297223 */ /* 0x180fe20000010809 */
[-CC-:B------:R-:W-:Y:S01]  /*c6a0*/  FFMA.FTZ R44, R44, R0.reuse, -R9.reuse ;  /* 0x000000002c2c7223 */ /* 0x180fe20000010809 */
[-CC-:B------:R-:W-:Y:S01]  /*c6b0*/  FFMA.FTZ R45, R45, R0.reuse, -R9.reuse ;  /* 0x000000002d2d7223 */ /* 0x180fe20000010809 */
[----:B------:R-:W-:Y:S01]  /*c6c0*/  ULOP3.LUT UR4, UR4, 0x3fff, URZ, 0xc0, !UPT ;  /* 0x00003fff04047892 */ /* 0x000fe2000f8ec03f */
[----:B------:R-:W1:Y:S01]  /*c6d0*/  MUFU.EX2 R25, R25 ;  /* 0x0000001900197308 */ /* 0x000e620000000800 */
[-CC-:B------:R-:W-:Y:S01]  /*c6e0*/  FFMA.FTZ R48, R48, R0.reuse, -R9.reuse ;  /* 0x0000000030307223 */ /* 0x180fe20000010809 */
[-CC-:B------:R-:W-:Y:S01]  /*c6f0*/  FFMA.FTZ R49, R49, R0.reuse, -R9.reuse ;  /* 0x0000000031317223 */ /* 0x180fe20000010809 */
[----:B------:R-:W-:Y:S01]  /*c700*/  ULOP3.LUT UR4, UR4, 0x10000, URZ, 0xfc, !UPT ;  /* 0x0001000004047892 */ /* 0x000fe2000f8efc3f */
[-CC-:B------:R-:W-:Y:S01]  /*c710*/  FFMA.FTZ R52, R52, R0.reuse, -R9.reuse ;  /* 0x0000000034347223 */ /* 0x180fe20000010809 */
[-CC-:B------:R-:W-:Y:S01]  /*c720*/  FFMA.FTZ R53, R53, R0.reuse, -R9.reuse ;  /* 0x0000000035357223 */ /* 0x180fe20000010809 */
[----:B------:R-:W-:Y:S01]  /*c730*/  FFMA.FTZ R56, R56, R0, -R9 ;  /* 0x0000000038387223 */ /* 0x000fe20000010809 */
[----:B------:R-:W-:Y:S01]  /*c740*/  UIADD3 UR8, UR4, 0x2, URZ ;  /* 0x0000000204087890 */ /* 0x000fe2000fffe03f */
[----:B------:R-:W2:Y:S01]  /*c750*/  MUFU.EX2 R28, R28 ;  /* 0x0000001c001c7308 */ /* 0x000ea20000000800 */
[----:B------:R-:W-:Y:S01]  /*c760*/  UIADD3 UR12, UR4, 0x4, URZ ;  /* 0x00000004040c7890 */ /* 0x000fe2000fffe03f */
[----:B0-----:R-:W-:Y:S01]  /*c770*/  FFMA.FTZ R6, R10, R6, R4 ;  /* 0x000000060a067223 */ /* 0x001fe20000010004 */
[----:B------:R-:W-:-:S02]  /*c780*/  UIADD3 UR16, UR4, 0x6, URZ ;  /* 0x0000000604107890 */ /* 0x000fc4000fffe03f */
[----:B------:R-:W-:Y:S01]  /*c790*/  HGMMA.64x64x16.F32 R120, gdesc[UR4].tnspB, R120, gsb0 ;  /* 0x40e00000047879f0 */ /* 0x000fe20008000878 */
[----:B------:R-:W-:Y:S01]  /*c7a0*/  UIADD3 UR20, UR4, 0x600, URZ ;  /* 0x0000060004147890 */ /* 0x000fe2000fffe03f */
[--C-:B------:R-:W-:Y:S01]  /*c7b0*/  FFMA.FTZ R57, R57, R0, -R9.reuse ;  /* 0x0000000039397223 */ /* 0x100fe20000010809 */
[----:B------:R-:W-:Y:S01]  /*c7c0*/  UIADD3 UR24, UR4, 0x602, URZ ;  /* 0x0000060204187890 */ /* 0x000fe2000fffe03f */
[----:B------:R-:W0:Y:S01]  /*c7d0*/  MUFU.EX2 R29, R29 ;  /* 0x0000001d001d7308 */ /* 0x000e220000000800 */
[----:B------:R-:W-:Y:S01]  /*c7e0*/  UIADD3 UR28, UR4, 0x604, URZ ;  /* 0x00000604041c7890 */ /* 0x000fe2000fffe03f */
[C---:B-1----:R-:W-:Y:S01]  /*c7f0*/  FADD.FTZ R6, R25.reuse, R6 ;  /* 0x0000000619067221 */ /* 0x042fe20000010000 */
[----:B------:R-:W-:Y:S01]  /*c800*/  UIADD3 UR32, UR4, 0x606, URZ ;  /* 0x0000060604207890 */ /* 0x000fe2000fffe03f */
[----:B------:R-:W-:Y:S01]  /*c810*/  F2FP.F16.F32.PACK_AB R4, R25, R4 ;  /* 0x000000041904723e */ /* 0x000fe200000000ff */
[----:B------:R-:W-:Y:S01]  /*c820*/  UIADD3 UR40, UR4, 0xc00, URZ ;  /* 0x00000c0004287890 */ /* 0x000fe2000fffe03f */
[-CC-:B------:R-:W-:Y:S01]  /*c830*/  FFMA.FTZ R60, R60, R0.reuse, -R9.reuse ;  /* 0x000000003c3c7223 */ /* 0x180fe20000010809 */
[----:B------:R-:W-:Y:S01]  /*c840*/  UIADD3 UR44, UR4, 0xc02, URZ ;  /* 0x00000c02042c7890 */ /* 0x000fe2000fffe03f */
[-CC-:B------:R-:W-:Y:S01]  /*c850*/  FFMA.FTZ R61, R61, R0.reuse, -R9.reuse ;  /* 0x000000003d3d7223 */ /* 0x180fe20000010809 */
[----:B--2---:R-:W-:Y:S01]  /*c860*/  FADD.FTZ R6, R28, R6 ;  /* 0x000000061c067221 */ /* 0x004fe20000010000 */
[----:B------:R-:W-:Y:S01]  /*c870*/  UIADD3 UR48, UR4, 0xc04, URZ ;  /* 0x00000c0404307890 */ /* 0x000fe2000fffe03f */
[-CC-:B------:R-:W-:Y:S01]  /*c880*/  FFMA.FTZ R64, R64, R0.reuse, -R9.reuse ;  /* 0x0000000040407223 */ /* 0x180fe20000010809 */
[----:B------:R-:W-:Y:S01]  /*c890*/  UIADD3 UR52, UR4, 0xc06, URZ ;  /* 0x00000c0604347890 */ /* 0x000fe2000fffe03f */
[-CC-:B------:R-:W-:Y:S01]  /*c8a0*/  FFMA.FTZ R65, R65, R0.reuse, -R9.reuse ;  /* 0x0000000041417223 */ /* 0x180fe20000010809 */
[-CC-:B------:R-:W-:Y:S01]  /*c8b0*/  FFMA.FTZ R68, R68, R0.reuse, -R9.reuse ;  /* 0x0000000044447223 */ /* 0x180fe20000010809 */
[-CC-:B------:R-:W-:Y:S01]  /*c8c0*/  FFMA.FTZ R69, R69, R0.reuse, -R9.reuse ;  /* 0x0000000045457223 */ /* 0x180fe20000010809 */
[--C-:B------:R-:W-:Y:S01]  /*c8d0*/  FFMA.FTZ R72, R72, R0, -R9.reuse ;  /* 0x0000000048487223 */ /* 0x100fe20000010809 */
[C---:B0-----:R-:W-:Y:S01]  /*c8e0*/  FADD.FTZ R25, R29.reuse, R6 ;  /* 0x000000061d197221 */ /* 0x041fe20000010000 */
[----:B------:R-:W-:Y:S01]  /*c8f0*/  F2FP.F16.F32.PACK_AB R6, R29, R28 ;  /* 0x0000001c1d06723e */ /* 0x000fe200000000ff */
[-CC-:B------:R-:W-:Y:S01]  /*c900*/  FFMA.FTZ R73, R73, R0.reuse, -R9.reuse ;  /* 0x0000000049497223 */ /* 0x180fe20000010809 */
[----:B------:R-:W2:Y:S01]  /*c910*/  LDL R29, [R1+0x4c] ;  /* 0x00004c00011d7983 */ /* 0x000ea20000100800 */
        /* <DEDUP_REMOVED lines=22> */
[----:B------:R-:W-:Y:S01]  /*ca80*/  FMUL.FTZ R5, R5, R0 ;  /* 0x0000000005057220 */ /* 0x000fe20000410000 */
[----:B------:R-:W0:Y:S01]  /*ca90*/  S2R R117, SR_TID.X ;  /* 0x0000000000757919 */ /* 0x000e220000002100 */
[----:B------:R-:W-:Y:S08]  /*caa0*/  MUFU.EX2 R27, R27 ;  /* 0x0000001b001b7308 */ /* 0x000ff00000000800 */
[----:B------:R-:W-:Y:S08]  /*cab0*/  MUFU.EX2 R21, R5 ;  /* 0x0000000500157308 */ /* 0x000ff00000000800 */
[----:B------:R-:W1:Y:S08]  /*cac0*/  MUFU.EX2 R5, R26 ;  /* 0x0000001a00057308 */ /* 0x000e700000000800 */
[----:B------:R-:W-:Y:S01]  /*cad0*/  MUFU.EX2 R30, R30 ;  /* 0x0000001e001e7308 */ /* 0x000fe20000000800 */
[----:B------:R-:W-:-:S02]  /*cae0*/  WARPGROUP.DEPBAR.LE gsb0, 0x0 ;  /* 0x00008000000079c5 */ /* 0x000fc40000010000 */
[----:B------:R-:W-:Y:S01]  /*caf0*/  WARPGROUP.ARRIVE ;  /* 0x00000000000079c5 */ /* 0x000fe20000000000 */
[----:B0-----:R-:W-:-:S04]  /*cb00*/  SHF.R.U32.HI R13, RZ, 0x7, R117 ;  /* 0x00000007ff0d7819 */ /* 0x001fc80000011675 */
[----:B------:R-:W0:Y:S01]  /*cb10*/  MUFU.EX2 R31, R31 ;  /* 0x0000001f001f7308 */ /* 0x000e220000000800 */
[----:B------:R-:W-:Y:S01]  /*cb20*/  @!P1 IMAD R14, R152, 0x8, R2 ;  /* 0x00000008980e9824 */ /* 0x000fe200078e0202 */
[----:B------:R-:W-:Y:S01]  /*cb30*/  ISETP.GE.U32.AND P2, PT, R117, 0x180, PT ;  /* 0x000001807500780c */ /* 0x000fe20003f46070 */
[----:B------:R-:W-:Y:S01]  /*cb40*/  HGMMA.64x64x16.F32 R120, gdesc[UR8].tnspB, R120, gsb0 ;  /* 0x40e00000087879f0 */ /* 0x000fe20008000878 */
[----:B------:R-:W-:Y:S02]  /*cb50*/  VIADD R12, R13, 0x9 ;  /* 0x000000090d0c7836 */ /* 0x000fe40000000000 */
[----:B-1----:R-:W-:Y:S01]  /*cb60*/  FFMA.FTZ R20, R21, R20, R5 ;  /* 0x0000001415147223 */ /* 0x002fe20000010005 */
[----:B------:R-:W-:Y:S01]  /*cb70*/  @!P1 VIADD R14, R14, 0x30840 ;  /* 0x000308400e0e9836 */ /* 0x000fe20000000000 */
[----:B------:R-:W3:Y:S01]  /*cb80*/  LDL R117, [R1+0x4] ;  /* 0x0000040001757983 */ /* 0x000ee20000100800 */
[----:B------:R-:W-:Y:S02]  /*cb90*/  WARPGROUP.DEPBAR.LE gsb0, 0x0 ;  /* 0x00008000000079c5 */ /* 0x000fe40000010000 */
[----:B------:R-:W-:-:S06]  /*cba0*/  WARPGROUP.ARRIVE ;  /* 0x00000000000079c5 */ /* 0x000fcc0000000000 */
[----:B------:R-:W-:Y:S03]  /*cbb0*/  HGMMA.64x64x16.F32 R120, gdesc[UR12].tnspB, R120, gsb0 ;  /* 0x40e000000c7879f0 */ /* 0x000fe60008000878 */
        /* <DEDUP_REMOVED lines=23> */
[----:B------:R-:W-:Y:S01]  /*cd30*/  HGMMA.64x64x16.F32 R120, gdesc[UR48].tnspB, R120, gsb0 ;  /* 0x40e00000307879f0 */ /* 0x000fe20008000878 */
[----:B------:R-:W-:Y:S02]  /*cd40*/  @!P1 IMAD R13, R7, 0x8, R2 ;  /* 0x00000008070d9824 */ /* 0x000fe400078e0202 */
[----:B------:R-:W-:Y:S02]  /*cd50*/  WARPGROUP.DEPBAR.LE gsb0, 0x0 ;  /* 0x00008000000079c5 */ /* 0x000fe40000010000 */
[----:B------:R-:W-:-:S06]  /*cd60*/  WARPGROUP.ARRIVE ;  /* 0x00000000000079c5 */ /* 0x000fcc0000000000 */
[----:B------:R-:W-:Y:S01]  /*cd70*/  HGMMA.64x64x16.F32 R120, gdesc[UR52].tnspB, R120, gsb0 ;  /* 0x40e00000347879f0 */ /* 0x000fe20008000878 */
[----:B------:R-:W-:Y:S02]  /*cd80*/  @!P1 IADD3 R13, R13, 0x30860, RZ ;  /* 0x000308600d0d9810 */ /* 0x000fe40007ffe0ff */
[----:B------:R-:W-:Y:S02]  /*cd90*/  SEL R12, R12, 0x9, !P2 ;  /* 0x000000090c0c7807 */ /* 0x000fe40005000000 */
[----:B------:R-:W-:Y:S02]  /*cda0*/  @!P1 PRMT R14, RZ, 0x654, R14 ;  /* 0x00000654ff0e9816 */ /* 0x000fe4000000000e */
[----:B------:R-:W-:Y:S02]  /*cdb0*/  F2FP.F16.F32.PACK_AB R5, R27, R5 ;  /* 0x000000051b05723e */ /* 0x000fe400000000ff */
[----:B------:R-:W-:Y:S02]  /*cdc0*/  @!P1 PRMT R13, RZ, 0x654, R13 ;  /* 0x00000654ff0d9816 */ /* 0x000fe4000000000d */
[----:B0-----:R-:W-:Y:S01]  /*cdd0*/  F2FP.F16.F32.PACK_AB R7, R31, R30 ;  /* 0x0000001e1f07723e */ /* 0x001fe200000000ff */
[----:B------:R-:W0:Y:S08]  /*cde0*/  MUFU.EX2 R32, R32 ;  /* 0x0000002000207308 */ /* 0x000e300000000800 */
[----:B------:R-:W-:Y:S08]  /*cdf0*/  MUFU.EX2 R36, R36 ;  /* 0x0000002400247308 */ /* 0x000ff00000000800 */
[----:B------:R-:W-:Y:S01]  /*ce00*/  MUFU.EX2 R35, R35 ;  /* 0x0000002300237308 */ /* 0x000fe20000000800 */
[----:B0-----:R-:W-:-:S07]  /*ce10*/  FADD.FTZ R25, R32, R25 ;  /* 0x0000001920197221 */ /* 0x001fce0000010000 */
[----:B------:R-:W-:Y:S01]  /*ce20*/  MUFU.EX2 R39, R39 ;  /* 0x0000002700277308 */ /* 0x000fe20000000800 */
[----:B------:R-:W-:Y:S02]  /*ce30*/  WARPGROUP.DEPBAR.LE gsb0, 0x0 ;  /* 0x00008000000079c5 */ /* 0x000fe40000010000 */
[----:B------:R0:W-:Y:S06]  /*ce40*/  BAR.ARV R12, 0x100 ;  /* 0x0004000c0000751d */ /* 0x0001ec0000002000 */
[----:B------:R-:W-:Y:S01]  /*ce50*/  @!P1 SYNCS.ARRIVE.TRANS64.RED.A1T0 RZ, [R14+URZ], RZ ;  /* 0x000000ff0eff99a7 */ /* 0x000fe2000810043f */
[----:B------:R1:W-:Y:S01]  /*ce60*/  @!P1 SYNCS.ARRIVE.TRANS64.RED.A1T0 RZ, [R13+URZ], RZ ;  /* 0x000000ff0dff99a7 */ /* 0x0003e2000810043f */
[----:B------:R4:W-:Y:S01]  /*ce70*/  STSM.16.M88.4 [R157+0x1e800], R4 ;  /* 0x01e800049d007844 */ /* 0x0009e20000000200 */
[----:B0-----:R-:W-:-:S04]  /*ce80*/  FADD.FTZ R12, R27, R20 ;  /* 0x000000141b0c7221 */ /* 0x001fc80000010000 */
[----:B------:R-:W-:Y:S02]  /*ce90*/  FADD.FTZ R12, R30, R12 ;  /* 0x0000000c1e0c7221 */ /* 0x000fe40000010000 */
[----:B------:R-:W5:Y:S01]  /*cea0*/  LDL R30, [R1+0x38] ;  /* 0x00003800011e7983 */ /* 0x000f620000100800 */
[----:B----4-:R0:W4:Y:S08]  /*ceb0*/  MUFU.EX2 R4, R33 ;  /* 0x0000002100047308 */ /* 0x0101300000000800 */
[----:B------:R-:W1:Y:S01]  /*cec0*/  MUFU.EX2 R5, R34 ;  /* 0x0000002200057308 */ /* 0x000e620000000800 */
[----:B0-----:R-:W3:Y:S01]  /*ced0*/  LDL R33, [R1+0x8] ;  /* 0x0000080001217983 */ /* 0x001ee20000100800 */
[----:B------:R-:W-:-:S03]  /*cee0*/  FADD.FTZ R12, R31, R12 ;  /* 0x0000000c1f0c7221 */ /* 0x000fc60000010000 */
[----:B------:R-:W5:Y:S03]  /*cef0*/  LDL R31, [R1+0x50] ;  /* 0x00005000011f7983 */ /* 0x000f660000100800 */
[----:B------:R-:W0:Y:S08]  /*cf00*/  MUFU.EX2 R6, R37 ;  /* 0x0000002500067308 */ /* 0x000e300000000800 */
[----:B------:R-:W0:Y:S01]  /*cf10*/  MUFU.EX2 R7, R38 ;  /* 0x0000002600077308 */ /* 0x000e220000000800 */
[----:B----4-:R-:W-:Y:S01]  /*cf20*/  FADD.FTZ R25, R4, R25 ;  /* 0x0000001904197221 */ /* 0x010fe20000010000 */
[----:B-1----:R-:W-:-:S03]  /*cf30*/  FADD.FTZ R12, R5, R12 ;  /* 0x0000000c050c7221 */ /* 0x002fc60000010000 */
[----:B------:R-:W-:Y:S01]  /*cf40*/  FADD.FTZ R25, R36, R25 ;  /* 0x0000001924197221 */ /* 0x000fe20000010000 */
[C---:B------:R-:W-:Y:S01]  /*cf50*/  FADD.FTZ R12, R35.reuse, R12 ;  /* 0x0000000c230c7221 */ /* 0x040fe20000010000 */
[----:B------:R-:W-:Y:S02]  /*cf60*/  F2FP.F16.F32.PACK_AB R4, R4, R32 ;  /* 0x000000200404723e */ /* 0x000fe400000000ff */
[C---:B0-----:R-:W-:Y:S01]  /*cf70*/  FADD.FTZ R25, R6.reuse, R25 ;  /* 0x0000001906197221 */ /* 0x041fe20000010000 */
[----:B------:R-:W-:Y:S02]  /*cf80*/  F2FP.F16.F32.PACK_AB R5, R35, R5 ;  /* 0x000000052305723e */ /* 0x000fe400000000ff */
[----:B------:R-:W-:Y:S01]  /*cf90*/  F2FP.F16.F32.PACK_AB R6, R6, R36 ;  /* 0x000000240606723e */ /* 0x000fe200000000ff */
[----:B------:R-:W-:Y:S01]  /*cfa0*/  FADD.FTZ R12, R7, R12 ;  /* 0x0000000c070c7221 */ /* 0x000fe20000010000 */
[----:B------:R-:W-:-:S05]  /*cfb0*/  F2FP.F16.F32.PACK_AB R7, R39, R7 ;  /* 0x000000072707723e */ /* 0x000fca00000000ff */
[----:B--2---:R0:W-:Y:S04]  /*cfc0*/  STSM.16.M88.4 [R29], R4 ;  /* 0x000000041d007844 */ /* 0x0041e80000000200 */
[----:B0-----:R-:W2:Y:S01]  /*cfd0*/  LDL R29, [R1+0x54] ;  /* 0x00005400011d7983 */ /* 0x001ea20000100800 */
[----:B------:R-:W0:Y:S08]  /*cfe0*/  MUFU.EX2 R40, R40 ;  /* 0x0000002800287308 */ /* 0x000e300000000800 */
[----:B------:R-:W1:Y:S08]  /*cff0*/  MUFU.EX2 R41, R41 ;  /* 0x0000002900297308 */ /* 0x000e700000000800 */
[----:B------:R-:W4:Y:S08]  /*d000*/  MUFU.EX2 R13, R42 ;  /* 0x0000002a000d7308 */ /* 0x000f300000000800 */
[----:B------:R-:W4:Y:S08]  /*d010*/  MUFU.EX2 R44, R44 ;  /* 0x0000002c002c7308 */ /* 0x000f300000000800 */
[----:B------:R-:W4:Y:S01]  /*d020*/  MUFU.EX2 R43, R43 ;  /* 0x0000002b002b7308 */ /* 0x000f220000000800 */
[----:B0-----:R-:W-:Y:S01]  /*d030*/  FADD.FTZ R25, R40, R25 ;  /* 0x0000001928197221 */ /* 0x001fe20000010000 */
[----:B------:R-:W-:-:S06]  /*d040*/  FADD.FTZ R20, R39, R12 ;  /* 0x0000000c27147221 */ /* 0x000fcc0000010000 */
[----:B------:R-:W0:Y:S08]  /*d050*/  MUFU.EX2 R14, R45 ;  /* 0x0000002d000e7308 */ /* 0x000e300000000800 */
[----:B------:R-:W0:Y:S01]  /*d060*/  MUFU.EX2 R15, R46 ;  /* 0x0000002e000f7308 */ /* 0x000e220000000800 */
[----:B-1----:R-:W-:Y:S01]  /*d070*/  FADD.FTZ R25, R41, R25 ;  /* 0x0000001929197221 */ /* 0x002fe20000010000 */
[----:B----4-:R-:W-:-:S06]  /*d080*/  FADD.FTZ R20, R13, R20 ;  /* 0x000000140d147221 */ /* 0x010fcc0000010000 */
[----:B------:R-:W1:Y:S08]  /*d090*/  MUFU.EX2 R48, R48 ;  /* 0x0000003000307308 */ /* 0x000e700000000800 */
[----:B------:R-:W4:Y:S01]  /*d0a0*/  MUFU.EX2 R47, R47 ;  /* 0x0000002f002f7308 */ /* 0x000f220000000800 */
[----:B------:R-:W-:Y:S01]  /*d0b0*/  FADD.FTZ R25, R44, R25 ;  /* 0x000000192c197221 */ /* 0x000fe20000010000 */
[----:B------:R-:W-:-:S06]  /*d0c0*/  FADD.FTZ R20, R43, R20 ;  /* 0x000000142b147221 */ /* 0x000fcc0000010000 */
        /* <DEDUP_REMOVED lines=25> */
[----:B------:R-:W3:Y:S01]  /*d260*/  MUFU.EX2 R62, R62 ;  /* 0x0000003e003e7308 */ /* 0x000ee20000000800 */
[----:B0-----:R-:W-:Y:S01]  /*d270*/  FADD.FTZ R25, R57, R25 ;  /* 0x0000001939197221 */ /* 0x001fe20000010000 */
[----:B------:R-:W-:-:S06]  /*d280*/  FADD.FTZ R20, R58, R20 ;  /* 0x000000143a147221 */ /* 0x000fcc0000010000 */
[----:B------:R-:W0:Y:S08]  /*d290*/  MUFU.EX2 R64, R64 ;  /* 0x0000004000407308 */ /* 0x000e300000000800 */
[----:B------:R-:W5:Y:S01]  /*d2a0*/  MUFU.EX2 R63, R63 ;  /* 0x0000003f003f7308 */ /* 0x000f620000000800 */
[----:B-1----:R-:W-:Y:S01]  /*d2b0*/  FADD.FTZ R25, R60, R25 ;  /* 0x000000193c197221 */ /* 0x002fe20000010000 */
[----:B----4-:R-:W-:-:S06]  /*d2c0*/  FADD.FTZ R20, R59, R20 ;  /* 0x000000143b147221 */ /* 0x010fcc0000010000 */
[----:B------:R-:W1:Y:S08]  /*d2d0*/  MUFU.EX2 R65, R65 ;  /* 0x0000004100417308 */ /* 0x000e700000000800 */
[----:B------:R-:W4:Y:S01]  /*d2e0*/  MUFU.EX2 R66, R66 ;  /* 0x0000004200427308 */ /* 0x000f220000000800 */
[----:B------:R-:W-:Y:S01]  /*d2f0*/  FADD.FTZ R25, R61, R25 ;  /* 0x000000193d197221 */ /* 0x000fe20000010000 */
[----:B---3--:R-:W-:-:S06]  /*d300*/  FADD.FTZ R20, R62, R20 ;  /* 0x000000143e147221 */ /* 0x008fcc0000010000 */
[----:B------:R-:W3:Y:S08]  /*d310*/  MUFU.EX2 R68, R68 ;  /* 0x0000004400447308 */ /* 0x000ef00000000800 */
[----:B------:R-:W3:Y:S01]  /*d320*/  MUFU.EX2 R67, R67 ;  /* 0x0000004300437308 */ /* 0x000ee20000000800 */
[----:B0-----:R-:W-:Y:S01]  /*d330*/  FADD.FTZ R25, R64, R25 ;  /* 0x0000001940197221 */ /* 0x001fe20000010000 */
[----:B-----5:R-:W-:-:S06]  /*d340*/  FADD.FTZ R20, R63, R20 ;  /* 0x000000143f147221 */ /* 0x020fcc0000010000 */
[----:B------:R-:W0:Y:S08]  /*d350*/  MUFU.EX2 R69, R69 ;  /* 0x0000004500457308 */ /* 0x000e300000000800 */
[----:B------:R-:W5:Y:S01]  /*d360*/  MUFU.EX2 R70, R70 ;  /* 0x0000004600467308 */ /* 0x000f620000000800 */
[----:B-1----:R-:W-:Y:S01]  /*d370*/  FADD.FTZ R28, R65, R25 ;  /* 0x00000019411c7221 */ /* 0x002fe20000010000 */
[----:B----4-:R-:W-:-:S06]  /*d380*/  FADD.FTZ R20, R66, R20 ;  /* 0x0000001442147221 */ /* 0x010fcc0000010000 */
[----:B------:R-:W1:Y:S08]  /*d390*/  MUFU.EX2 R72, R72 ;  /* 0x0000004800487308 */ /* 0x000e700000000800 */
[----:B------:R-:W4:Y:S01]  /*d3a0*/  MUFU.EX2 R71, R71 ;  /* 0x0000004700477308 */ /* 0x000f220000000800 */
[----:B---3--:R-:W-:Y:S01]  /*d3b0*/  FADD.FTZ R28, R68, R28 ;  /* 0x0000001c441c7221 */ /* 0x008fe20000010000 */
[----:B------:R-:W-:-:S06]  /*d3c0*/  FADD.FTZ R20, R67, R20 ;  /* 0x0000001443147221 */ /* 0x000fcc0000010000 */
        /* <DEDUP_REMOVED lines=12> */
[----:B------:R-:W3:Y:S01]  /*d490*/  MUFU.EX2 R80, R80 ;  /* 0x0000005000507308 */ /* 0x000ee20000000800 */
[----:B------:R-:W-:-:S07]  /*d4a0*/  F2FP.F16.F32.PACK_AB R12, R41, R40 ;  /* 0x00000028290c723e */ /* 0x000fce00000000ff */
[----:B------:R-:W2:Y:S01]  /*d4b0*/  MUFU.EX2 R79, R79 ;  /* 0x0000004f004f7308 */ /* 0x000ea20000000800 */
[----:B------:R-:W-:Y:S02]  /*d4c0*/  F2FP.F16.F32.PACK_AB R13, R43, R13 ;  /* 0x0000000d2b0d723e */ /* 0x000fe400000000ff */
[----:B------:R-:W-:Y:S02]  /*d4d0*/  F2FP.F16.F32.PACK_AB R14, R14, R44 ;  /* 0x0000002c0e0e723e */ /* 0x000fe400000000ff */
[----:B------:R-:W-:-:S03]  /*d4e0*/  F2FP.F16.F32.PACK_AB R15, R47, R15 ;  /* 0x0000000f2f0f723e */ /* 0x000fc600000000ff */
[----:B------:R-:W2:Y:S01]  /*d4f0*/  MUFU.EX2 R81, R81 ;  /* 0x0000005100517308 */ /* 0x000ea20000000800 */
[----:B0-----:R-:W-:Y:S01]  /*d500*/  FADD.FTZ R28, R76, R28 ;  /* 0x0000001c4c1c7221 */ /* 0x001fe20000010000 */
[----:B-----5:R-:W-:-:S06]  /*d510*/  FADD.FTZ R7, R75, R20 ;  /* 0x000000144b077221 */ /* 0x020fcc0000010000 */
[----:B------:R-:W0:Y:S01]  /*d520*/  MUFU.EX2 R82, R82 ;  /* 0x0000005200527308 */ /* 0x000e220000000800 */
[----:B------:R1:W-:Y:S07]  /*d530*/  STSM.16.M88.4 [R33], R12 ;  /* 0x0000000c21007844 */ /* 0x0003ee0000000200 */
[----:B------:R-:W5:Y:S01]  /*d540*/  MUFU.EX2 R84, R84 ;  /* 0x0000005400547308 */ /* 0x000f620000000800 */
[----:B------:R-:W-:-:S07]  /*d550*/  F2FP.F16.F32.PACK_AB R24, R24, R48 ;  /* 0x000000301818723e */ /* 0x000fce00000000ff */
[----:B------:R-:W5:Y:S01]  /*d560*/  MUFU.EX2 R83, R83 ;  /* 0x0000005300537308 */ /* 0x000f620000000800 */
[----:B-1----:R-:W-:Y:S01]  /*d570*/  FADD.FTZ R13, R77, R28 ;  /* 0x0000001c4d0d7221 */ /* 0x002fe20000010000 */
[----:B----4-:R-:W-:Y:S01]  /*d580*/  FADD.FTZ R14, R78, R7 ;  /* 0x000000074e0e7221 */ /* 0x010fe20000010000 */
[----:B------:R-:W-:Y:S02]  /*d590*/  F2FP.F16.F32.PACK_AB R25, R51, R50 ;  /* 0x000000323319723e */ /* 0x000fe400000000ff */
[----:B------:R-:W-:-:S03]  /*d5a0*/  F2FP.F16.F32.PACK_AB R26, R26, R52 ;  /* 0x000000341a1a723e */ /* 0x000fc600000000ff */
[----:B------:R-:W1:Y:S01]  /*d5b0*/  MUFU.EX2 R85, R85 ;  /* 0x0000005500557308 */ /* 0x000e620000000800 */
[----:B------:R-:W-:Y:S01]  /*d5c0*/  F2FP.F16.F32.PACK_AB R27, R55, R27 ;  /* 0x0000001b371b723e */ /* 0x000fe200000000ff */
[----:B---3--:R-:W-:Y:S01]  /*d5d0*/  FADD.FTZ R20, R80, R13 ;  /* 0x0000000d50147221 */ /* 0x008fe20000010000 */
[----:B--2---:R-:W-:-:S05]  /*d5e0*/  FADD.FTZ R15, R79, R14 ;  /* 0x0000000e4f0f7221 */ /* 0x004fca0000010000 */
[----:B------:R-:W2:Y:S01]  /*d5f0*/  MUFU.EX2 R86, R86 ;  /* 0x0000005600567308 */ /* 0x000ea20000000800 */
[----:B------:R3:W-:Y:S07]  /*d600*/  STSM.16.M88.4 [R117], R24 ;  /* 0x0000001875007844 */ /* 0x0007ee0000000200 */
[----:B------:R-:W4:Y:S08]  /*d610*/  MUFU.EX2 R88, R88 ;  /* 0x0000005800587308 */ /* 0x000f300000000800 */
[----:B------:R-:W4:Y:S01]  /*d620*/  MUFU.EX2 R87, R87 ;  /* 0x0000005700577308 */ /* 0x000f220000000800 */
[----:B---3--:R-:W-:Y:S01]  /*d630*/  FADD.FTZ R25, R81, R20 ;  /* 0x0000001451197221 */ /* 0x008fe20000010000 */
[----:B0-----:R-:W-:-:S06]  /*d640*/  FADD.FTZ R20, R82, R15 ;  /* 0x0000000f52147221 */ /* 0x001fcc0000010000 */
[----:B------:R-:W-:Y:S01]  /*d650*/  MUFU.EX2 R89, R89 ;  /* 0x0000005900597308 */ /* 0x000fe20000000800 */
[----:B-----5:R-:W-:Y:S01]  /*d660*/  FADD.FTZ R24, R84, R25 ;  /* 0x0000001954187221 */ /* 0x020fe20000010000 */
[----:B------:R-:W-:-:S06]  /*d670*/  FADD.FTZ R25, R83, R20 ;  /* 0x0000001453197221 */ /* 0x000fcc0000010000 */
[----:B------:R-:W0:Y:S01]  /*d680*/  MUFU.EX2 R90, R90 ;  /* 0x0000005a005a7308 */ /* 0x000e220000000800 */
[----:B-1----:R-:W-:Y:S01]  /*d690*/  FADD.FTZ R27, R85, R24 ;  /* 0x00000018551b7221 */ /* 0x002fe20000010000 */
[----:B------:R-:W-:-:S06]  /*d6a0*/  F2FP.F16.F32.PACK_AB R4, R57, R56 ;  /* 0x000000383904723e */ /* 0x000fcc00000000ff */
[----:B------:R-:W-:Y:S01]  /*d6b0*/  MUFU.EX2 R92, R92 ;  /* 0x0000005c005c7308 */ /* 0x000fe20000000800 */
[----:B------:R-:W-:Y:S01]  /*d6c0*/  F2FP.F16.F32.PACK_AB R5, R59, R58 ;  /* 0x0000003a3b05723e */ /* 0x000fe200000000ff */
[----:B--2---:R-:W-:Y:S01]  /*d6d0*/  FADD.FTZ R20, R86, R25 ;  /* 0x0000001956147221 */ /* 0x004fe20000010000 */
[----:B------:R-:W-:-:S05]  /*d6e0*/  F2FP.F16.F32.PACK_AB R6, R61, R60 ;  /* 0x0000003c3d06723e */ /* 0x000fca00000000ff */
[----:B------:R-:W1:Y:S01]  /*d6f0*/  MUFU.EX2 R91, R91 ;  /* 0x0000005b005b7308 */ /* 0x000e620000000800 */
[----:B------:R-:W-:Y:S02]  /*d700*/  F2FP.F16.F32.PACK_AB R7, R63, R62 ;  /* 0x0000003e3f07723e */ /* 0x000fe400000000ff */
[----:B------:R-:W-:Y:S02]  /*d710*/  F2FP.F16.F32.PACK_AB R12, R65, R64 ;  /* 0x00000040410c723e */ /* 0x000fe400000000ff */
[----:B------:R-:W-:-:S03]  /*d720*/  F2FP.F16.F32.PACK_AB R13, R67, R66 ;  /* 0x00000042430d723e */ /* 0x000fc600000000ff */
[----:B------:R-:W-:Y:S01]  /*d730*/  MUFU.EX2 R93, R93 ;  /* 0x0000005d005d7308 */ /* 0x000fe20000000800 */
[----:B------:R-:W-:Y:S02]  /*d740*/  F2FP.F16.F32.PACK_AB R14, R69, R68 ;  /* 0x00000044450e723e */ /* 0x000fe400000000ff */
[----:B------:R-:W-:Y:S01]  /*d750*/  F2FP.F16.F32.PACK_AB R15, R71, R70 ;  /* 0x00000046470f723e */ /* 0x000fe200000000ff */
[----:B----4-:R-:W-:-:S04]  /*d760*/  FADD.FTZ R26, R88, R27 ;  /* 0x0000001b581a7221 */ /* 0x010fc80000010000 */
[----:B------:R-:W2:Y:S01]  /*d770*/  MUFU.EX2 R94, R94 ;  /* 0x0000005e005e7308 */ /* 0x000ea20000000800 */
[----:B------:R-:W-:Y:S01]  /*d780*/  FADD.FTZ R27, R87, R20 ;  /* 0x00000014571b7221 */ /* 0x000fe20000010000 */
[----:B------:R0:W-:Y:S06]  /*d790*/  STSM.16.M88.4 [R157+0x24800], R4 ;  /* 0x024800049d007844 */ /* 0x0001ec0000000200 */
[----:B------:R-:W3:Y:S01]  /*d7a0*/  MUFU.EX2 R96, R96 ;  /* 0x0000006000607308 */ /* 0x000ee20000000800 */
[----:B------:R4:W-:Y:S07]  /*d7b0*/  STSM.16.M88.4 [R29], R12 ;  /* 0x0000000c1d007844 */ /* 0x0009ee0000000200 */
[----:B------:R-:W5:Y:S01]  /*d7c0*/  MUFU.EX2 R95, R95 ;  /* 0x0000005f005f7308 */ /* 0x000f620000000800 */
[----:B0-----:R-:W-:-:S07]  /*d7d0*/  FADD.FTZ R4, R90, R27 ;  /* 0x0000001b5a047221 */ /* 0x001fce0000010000 */
[----:B------:R-:W0:Y:S01]  /*d7e0*/  MUFU.EX2 R97, R97 ;  /* 0x0000006100617308 */ /* 0x000e220000000800 */
[----:B----4-:R-:W-:Y:S01]  /*d7f0*/  FADD.FTZ R29, R89, R26 ;  /* 0x0000001a591d7221 */ /* 0x010fe20000010000 */
[----:B-1----:R-:W-:-:S06]  /*d800*/  FADD.FTZ R5, R91, R4 ;  /* 0x000000045b057221 */ /* 0x002fcc0000010000 */
[----:B------:R-:W1:Y:S01]  /*d810*/  MUFU.EX2 R98, R98 ;  /* 0x0000006200627308 */ /* 0x000e620000000800 */
[----:B------:R-:W-:Y:S01]  /*d820*/  FADD.FTZ R6, R92, R29 ;  /* 0x0000001d5c067221 */ /* 0x000fe20000010000 */
[----:B--2---:R-:W-:-:S06]  /*d830*/  FADD.FTZ R12, R94, R5 ;  /* 0x000000055e0c7221 */ /* 0x004fcc0000010000 */
[----:B------:R-:W2:Y:S01]  /*d840*/  MUFU.EX2 R100, R100 ;  /* 0x0000006400647308 */ /* 0x000ea20000000800 */
[----:B------:R-:W-:-:S07]  /*d850*/  FADD.FTZ R7, R93, R6 ;  /* 0x000000065d077221 */ /* 0x000fce0000010000 */
[----:B------:R-:W4:Y:S01]  /*d860*/  MUFU.EX2 R99, R99 ;  /* 0x0000006300637308 */ /* 0x000f220000000800 */
[----:B---3--:R-:W-:Y:S01]  /*d870*/  FADD.FTZ R14, R96, R7 ;  /* 0x00000007600e7221 */ /* 0x008fe20000010000 */
[----:B-----5:R-:W-:-:S06]  /*d880*/  FADD.FTZ R13, R95, R12 ;  /* 0x0000000c5f0d7221 */ /* 0x020fcc0000010000 */
[----:B------:R-:W3:Y:S08]  /*d890*/  MUFU.EX2 R101, R101 ;  /* 0x0000006500657308 */ /* 0x000ef00000000800 */
[----:B------:R-:W5:Y:S01]  /*d8a0*/  MUFU.EX2 R102, R102 ;  /* 0x0000006600667308 */ /* 0x000f620000000800 */
[----:B0-----:R-:W-:Y:S01]  /*d8b0*/  FADD.FTZ R15, R97, R14 ;  /* 0x0000000e610f7221 */ /* 0x001fe20000010000 */
[----:B-1----:R-:W-:-:S06]  /*d8c0*/  FADD.FTZ R12, R98, R13 ;  /* 0x0000000d620c7221 */ /* 0x002fcc0000010000 */
[----:B------:R-:W0:Y:S08]  /*d8d0*/  MUFU.EX2 R104, R104 ;  /* 0x0000006800687308 */ /* 0x000e300000000800 */
[----:B------:R-:W1:Y:S01]  /*d8e0*/  MUFU.EX2 R103, R103 ;  /* 0x0000006700677308 */ /* 0x000e620000000800 */
[----:B--2---:R-:W-:Y:S01]  /*d8f0*/  FADD.FTZ R14, R100, R15 ;  /* 0x0000000f640e7221 */ /* 0x004fe20000010000 */
[----:B----4-:R-:W-:-:S06]  /*d900*/  FADD.FTZ R13, R99, R12 ;  /* 0x0000000c630d7221 */ /* 0x010fcc0000010000 */
[----:B------:R-:W2:Y:S01]  /*d910*/  MUFU.EX2 R105, R105 ;  /* 0x0000006900697308 */ /* 0x000ea20000000800 */
[----:B------:R-:W-:-:S07]  /*d920*/  F2FP.F16.F32.PACK_AB R24, R73, R72 ;  /* 0x000000484918723e */ /* 0x000fce00000000ff */
[----:B------:R-:W4:Y:S01]  /*d930*/  MUFU.EX2 R106, R106 ;  /* 0x0000006a006a7308 */ /* 0x000f220000000800 */
[----:B------:R-:W-:Y:S01]  /*d940*/  F2FP.F16.F32.PACK_AB R25, R75, R74 ;  /* 0x0000004a4b19723e */ /* 0x000fe200000000ff */
[----:B---3--:R-:W-:Y:S01]  /*d950*/  FADD.FTZ R15, R101, R14 ;  /* 0x0000000e650f7221 */ /* 0x008fe20000010000 */
[----:B------:R-:W-:-:S05]  /*d960*/  F2FP.F16.F32.PACK_AB R26, R77, R76 ;  /* 0x0000004c4d1a723e */ /* 0x000fca00000000ff */
[----:B------:R-:W3:Y:S01]  /*d970*/  MUFU.EX2 R108, R108 ;  /* 0x0000006c006c7308 */ /* 0x000ee20000000800 */
[----:B------:R-:W-:Y:S01]  /*d980*/  F2FP.F16.F32.PACK_AB R27, R79, R78 ;  /* 0x0000004e4f1b723e */ /* 0x000fe200000000ff */
[----:B-----5:R-:W-:-:S06]  /*d990*/  FADD.FTZ R20, R102, R13 ;  /* 0x0000000d66147221 */ /* 0x020fcc0000010000 */
[----:B------:R-:W5:Y:S01]  /*d9a0*/  MUFU.EX2 R107, R107 ;  /* 0x0000006b006b7308 */ /* 0x000f620000000800 */
[----:B------:R-:W-:Y:S02]  /*d9b0*/  F2FP.F16.F32.PACK_AB R4, R81, R80 ;  /* 0x000000505104723e */ /* 0x000fe400000000ff */
[----:B------:R-:W-:Y:S02]  /*d9c0*/  F2FP.F16.F32.PACK_AB R5, R83, R82 ;  /* 0x000000525305723e */ /* 0x000fe400000000ff */
[----:B------:R-:W-:-:S03]  /*d9d0*/  F2FP.F16.F32.PACK_AB R6, R85, R84 ;  /* 0x000000545506723e */ /* 0x000fc600000000ff */
[----:B------:R-:W5:Y:S01]  /*d9e0*/  MUFU.EX2 R110, R110 ;  /* 0x0000006e006e7308 */ /* 0x000f620000000800 */
[----:B------:R-:W-:Y:S01]  /*d9f0*/  F2FP.F16.F32.PACK_AB R7, R87, R86 ;  /* 0x000000565707723e */ /* 0x000fe200000000ff */
[----:B------:R1:W-:Y:S01]  /*da00*/  STSM.16.M88.4 [R33+0x6000], R24 ;  /* 0x0060001821007844 */ /* 0x0003e20000000200 */
[----:B0-----:R-:W-:-:S05]  /*da10*/  FADD.FTZ R28, R104, R15 ;  /* 0x0000000f681c7221 */ /* 0x001fca0000010000 */
[----:B------:R-:W0:Y:S01]  /*da20*/  MUFU.EX2 R109, R109 ;  /* 0x0000006d006d7308 */ /* 0x000e220000000800 */
[----:B------:R2:W-:Y:S07]  /*da30*/  STSM.16.M88.4 [R117+0x6000], R4 ;  /* 0x0060000475007844 */ /* 0x0005ee0000000200 */
[----:B------:R-:W0:Y:S01]  /*da40*/  MUFU.EX2 R111, R111 ;  /* 0x0000006f006f7308 */ /* 0x000e220000000800 */
[----:B-1----:R-:W-:-:S07]  /*da50*/  FADD.FTZ R25, R103, R20 ;  /* 0x0000001467197221 */ /* 0x002fce0000010000 */
[----:B------:R-:W1:Y:S01]  /*da60*/  MUFU.EX2 R112, R112 ;  /* 0x0000007000707308 */ /* 0x000e620000000800 */
[----:B--2---:R-:W-:Y:S01]  /*da70*/  FADD.FTZ R5, R105, R28 ;  /* 0x0000001c69057221 */ /* 0x004fe20000010000 */
[----:B----4-:R-:W-:-:S06]  /*da80*/  FADD.FTZ R4, R106, R25 ;  /* 0x000000196a047221 */ /* 0x010fcc0000010000 */
[----:B------:R-:W2:Y:S01]  /*da90*/  MUFU.EX2 R114, R114 ;  /* 0x0000007200727308 */ /* 0x000ea20000000800 */
[----:B---3--:R-:W-:Y:S01]  /*daa0*/  FADD.FTZ R6, R108, R5 ;  /* 0x000000056c067221 */ /* 0x008fe20000010000 */
[----:B-----5:R-:W-:-:S06]  /*dab0*/  FADD.FTZ R5, R107, R4 ;  /* 0x000000046b057221 */ /* 0x020fcc0000010000 */
[----:B------:R-:W3:Y:S01]  /*dac0*/  MUFU.EX2 R113, R113 ;  /* 0x0000007100717308 */ /* 0x000ee20000000800 */
[----:B------:R-:W-:-:S07]  /*dad0*/  FADD.FTZ R4, R110, R5 ;  /* 0x000000056e047221 */ /* 0x000fce0000010000 */
[----:B------:R-:W4:Y:S01]  /*dae0*/  MUFU.EX2 R115, R115 ;  /* 0x0000007300737308 */ /* 0x000f220000000800 */
[----:B0-----:R-:W-:-:S07]  /*daf0*/  FADD.FTZ R7, R109, R6 ;  /* 0x000000066d077221 */ /* 0x001fce0000010000 */
[----:B------:R-:W-:Y:S08]  /*db00*/  MUFU.EX2 R116, R116 ;  /* 0x0000007400747308 */ /* 0x000ff00000000800 */
[----:B------:R-:W0:Y:S08]  /*db10*/  MUFU.EX2 R9, R9 ;  /* 0x0000000900097308 */ /* 0x000e300000000800 */
[----:B------:R-:W-:Y:S08]  /*db20*/  MUFU.EX2 R118, R118 ;  /* 0x0000007600767308 */ /* 0x000ff00000000800 */
[----:B------:R-:W5:Y:S01]  /*db30*/  MUFU.EX2 R119, R119 ;  /* 0x0000007700777308 */ /* 0x000f620000000800 */
[----:B------:R-:W-:Y:S01]  /*db40*/  FADD.FTZ R5, R111, R4 ;  /* 0x000000046f057221 */ /* 0x000fe20000010000 */
[----:B-1----:R-:W-:Y:S01]  /*db50*/  FADD.FTZ R6, R112, R7 ;  /* 0x0000000770067221 */ /* 0x002fe20000010000 */
[----:B------:R-:W-:-:S02]  /*db60*/  F2FP.F16.F32.PACK_AB R96, R97, R96 ;  /* 0x000000606160723e */ /* 0x000fc400000000ff */
[----:B--2---:R-:W-:Y:S01]  /*db70*/  FADD.FTZ R5, R114, R5 ;  /* 0x0000000572057221 */ /* 0x004fe20000010000 */
[----:B------:R-:W-:Y:S01]  /*db80*/  F2FP.F16.F32.PACK_AB R12, R89, R88 ;  /* 0x00000058590c723e */ /* 0x000fe200000000ff */
[----:B---3--:R-:W-:Y:S01]  /*db90*/  FADD.FTZ R7, R113, R6 ;  /* 0x0000000671077221 */ /* 0x008fe20000010000 */
[----:B------:R-:W-:Y:S02]  /*dba0*/  F2FP.F16.F32.PACK_AB R13, R91, R90 ;  /* 0x0000005a5b0d723e */ /* 0x000fe400000000ff */
[----:B------:R-:W-:Y:S02]  /*dbb0*/  F2FP.F16.F32.PACK_AB R14, R93, R92 ;  /* 0x0000005c5d0e723e */ /* 0x000fe400000000ff */
[----:B------:R-:W-:Y:S02]  /*dbc0*/  F2FP.F16.F32.PACK_AB R15, R95, R94 ;  /* 0x0000005e5f0f723e */ /* 0x000fe400000000ff */
[----:B------:R-:W-:Y:S02]  /*dbd0*/  F2FP.F16.F32.PACK_AB R97, R99, R98 ;  /* 0x000000626361723e */ /* 0x000fe400000000ff */
[----:B------:R-:W-:Y:S01]  /*dbe0*/  F2FP.F16.F32.PACK_AB R104, R105, R104 ;  /* 0x000000686968723e */ /* 0x000fe200000000ff */
[----:B----4-:R-:W-:Y:S01]  /*dbf0*/  FADD.FTZ R5, R115, R5 ;  /* 0x0000000573057221 */ /* 0x010fe20000010000 */
[----:B------:R-:W-:-:S02]  /*dc00*/  F2FP.F16.F32.PACK_AB R98, R101, R100 ;  /* 0x000000646562723e */ /* 0x000fc400000000ff */
[----:B------:R-:W-:Y:S02]  /*dc10*/  F2FP.F16.F32.PACK_AB R99, R103, R102 ;  /* 0x000000666763723e */ /* 0x000fe400000000ff */
[----:B------:R-:W-:Y:S02]  /*dc20*/  F2FP.F16.F32.PACK_AB R105, R107, R106 ;  /* 0x0000006a6b69723e */ /* 0x000fe400000000ff */
[----:B------:R-:W-:Y:S02]  /*dc30*/  F2FP.F16.F32.PACK_AB R112, R113, R112 ;  /* 0x000000707170723e */ /* 0x000fe400000000ff */
[----:B------:R-:W-:Y:S02]  /*dc40*/  F2FP.F16.F32.PACK_AB R106, R109, R108 ;  /* 0x0000006c6d6a723e */ /* 0x000fe400000000ff */
[----:B------:R-:W-:Y:S02]  /*dc50*/  F2FP.F16.F32.PACK_AB R107, R111, R110 ;  /* 0x0000006e6f6b723e */ /* 0x000fe400000000ff */
[----:B------:R-:W-:-:S02]  /*dc60*/  F2FP.F16.F32.PACK_AB R113, R115, R114 ;  /* 0x000000727371723e */ /* 0x000fc400000000ff */
[----:B0-----:R-:W-:Y:S02]  /*dc70*/  F2FP.F16.F32.PACK_AB R114, R9, R116 ;  /* 0x000000740972723e */ /* 0x001fe400000000ff */
[----:B-----5:R-:W-:Y:S01]  /*dc80*/  F2FP.F16.F32.PACK_AB R115, R119, R118 ;  /* 0x000000767773723e */ /* 0x020fe200000000ff */
[----:B------:R0:W-:Y:S04]  /*dc90*/  STSM.16.M88.4 [R157+0x2a800], R12 ;  /* 0x02a8000c9d007844 */ /* 0x0001e80000000200 */
[----:B------:R0:W-:Y:S04]  /*dca0*/  STSM.16.M88.4 [R31], R96 ;  /* 0x000000601f007844 */ /* 0x0001e80000000200 */
[----:B------:R0:W-:Y:S04]  /*dcb0*/  STSM.16.M88.4 [R33+0xc000], R104 ;  /* 0x00c0006821007844 */ /* 0x0001e80000000200 */
[----:B------:R0:W-:Y:S01]  /*dcc0*/  STSM.16.M88.4 [R117+0xc000], R112 ;  /* 0x00c0007075007844 */ /* 0x0001e20000000200 */
[----:B------:R-:W-:Y:S01]  /*dcd0*/  @!PT LDS RZ, [RZ] ;  /* 0x00000000fffff984 */ /* 0x000fe20000000800 */
[----:B------:R-:W-:Y:S01]  /*dce0*/  @!PT LDS RZ, [RZ] ;  /* 0x00000000fffff984 */ /* 0x000fe20000000800 */
[----:B------:R-:W-:Y:S01]  /*dcf0*/  @!PT LDS RZ, [RZ] ;  /* 0x00000000fffff984 */ /* 0x000fe20000000800 */
[----:B------:R-:W-:Y:S01]  /*dd00*/  @!PT LDS RZ, [RZ] ;  /* 0x00000000fffff984 */ /* 0x000fe20000000800 */
[----:B------:R1:W-:Y:S06]  /*dd10*/  MEMBAR.ALL.CTA ;  /* 0x0000000000007992 */ /* 0x0003ec0000008000 */
[----:B-1----:R-:W1:Y:S01]  /*dd20*/  FENCE.VIEW.ASYNC.S ;  /* 0x00000000000073c6 */ /* 0x002e620000000000 */
[----:B------:R-:W-:Y:S01]  /*dd30*/  ISETP.GT.AND P2, PT, R8, R30, PT ;  /* 0x0000001e0800720c */ /* 0x000fe20003f44270 */
[----:B------:R-:W-:Y:S01]  /*dd40*/  FADD.FTZ R6, R116, R7 ;  /* 0x0000000774067221 */ /* 0x000fe20000010000 */
[----:B------:R-:W-:Y:S01]  /*dd50*/  FADD.FTZ R5, R118, R5 ;  /* 0x0000000576057221 */ /* 0x000fe20000010000 */
[-C--:B------:R-:W-:Y:S01]  /*dd60*/  FMUL.FTZ R120, R120, R10.reuse ;  /* 0x0000000a78787220 */ /* 0x080fe20000410000 */
[-C--:B------:R-:W-:Y:S01]  /*dd70*/  FMUL.FTZ R121, R121, R10.reuse ;  /* 0x0000000a79797220 */ /* 0x080fe20000410000 */
[----:B------:R-:W-:Y:S01]  /*dd80*/  FADD.FTZ R6, R9, R6 ;  /* 0x0000000609067221 */ /* 0x000fe20000010000 */
        /* <DEDUP_REMOVED lines=34> */
[----:B------:R-:W-:-:S02]  /*dfb0*/  IMAD.MOV.U32 R7, RZ, RZ, R152 ;  /* 0x000000ffff077224 */ /* 0x000fc400078e0098 */
[----:B------:R-:W-:Y:S01]  /*dfc0*/  IMAD.MOV.U32 R5, RZ, RZ, R11 ;  /* 0x000000ffff057224 */ /* 0x000fe200078e000b */
[----:B-1----:R-:W-:Y:S01]  /*dfd0*/  NOP ;  /* 0x0000000000007918 */ /* 0x002fe20000000000 */
[----:B0-----:R-:W-:Y:S05]  /*dfe0*/  @P2 BRA `(.L_x_511) ;  /* 0xffffffd000d42947 */ /* 0x001fea000383ffff */
.L_x_500:
[----:B------:R-:W-:Y:S05]  /*dff0*/  WARPSYNC.ALL ;  /* 0x0000000000007948 */ /* 0x000fea0003800000 */
[----:B------:R-:W-:Y:S06]  /*e000*/  BAR.ARV 0x8, 0x200 ;  /* 0x0208000000007b1d */ /* 0x000fec0000002000 */
[----:B------:R-:W-:Y:S05]  /*e010*/  @!P0 BRA `(.L_x_512) ;  /* 0x0000000000048947 */ /* 0x000fea0003800000 */
[----:B------:R-:W-:Y:S01]  /*e020*/  BPT.TRAP 0x1 ;  /* 0x000000040000795c */ /* 0x000fe20000300000 */
.L_x_512:
[----:B------:R-:W-:Y:S01]  /*e030*/  IMAD R13, R152, 0x8, R2 ;  /* 0x00000008980d7824 */ /* 0x000fe200078e0202 */
[----:B------:R-:W-:-:S04]  /*e040*/  SHF.L.U32 R4, R156, 0x1f, RZ ;  /* 0x0000001f9c047819 */ /* 0x000fc800000006ff */
[----:B------:R0:W1:Y:S01]  /*e050*/  SYNCS.PHASECHK.TRANS64.TRYWAIT P2, [R13+URZ+0x30850], R4 ;  /* 0x030850040d0075a7 */ /* 0x000062000804017f */
[----:B------:R-:W-:Y:S05]  /*e060*/  @!P0 BRA `(.L_x_513) ;  /* 0x0000000000048947 */ /* 0x000fea0003800000 */
[----:B------:R-:W-:Y:S01]  /*e070*/  BPT.TRAP 0x1 ;  /* 0x000000040000795c */ /* 0x000fe20000300000 */
.L_x_513:
[----:B------:R-:W2:Y:S02]  /*e080*/  LDL.LU R5, [R1+0x3c] ;  /* 0x00003c0001057983 */ /* 0x000ea40000300800 */
[----:B--2---:R-:W-:Y:S02]  /*e090*/  IMAD R5, R5, 0x2000, R2 ;  /* 0x0000200005057824 */ /* 0x004fe400078e0202 */
[----:B------:R-:W-:Y:S02]  /*e0a0*/  VIADD R2, R2, 0x400 ;  /* 0x0000040002027836 */ /* 0x000fe40000000000 */
[----:B------:R-:W-:-:S03]  /*e0b0*/  VIADD R5, R5, 0x1e800 ;  /* 0x0001e80005057836 */ /* 0x000fc60000000000 */
[----:B------:R-:W-:Y:S02]  /*e0c0*/  SHF.R.U32.HI R2, RZ, 0x4, R2 ;  /* 0x00000004ff027819 */ /* 0x000fe40000011602 */
[----:B------:R-:W-:Y:S02]  /*e0d0*/  SHF.R.U32.HI R5, RZ, 0x4, R5 ;  /* 0x00000004ff057819 */ /* 0x000fe40000011605 */
[----:B------:R-:W-:Y:S02]  /*e0e0*/  LOP3.LUT R7, R2, 0x3fff, RZ, 0xc0, !PT ;  /* 0x00003fff02077812 */ /* 0x000fe400078ec0ff */
[----:B------:R-:W-:Y:S01]  /*e0f0*/  LOP3.LUT R5, R5, 0x3fff, RZ, 0xc0, !PT ;  /* 0x00003fff05057812 */ /* 0x000fe200078ec0ff */
[----:B-1----:R-:W-:Y:S06]  /*e100*/  @P2 BRA `(.L_x_514) ;  /* 0x0000000000082947 */ /* 0x002fec0003800000 */
[----:B------:R-:W1:Y:S02]  /*e110*/  SYNCS.PHASECHK.TRANS64.TRYWAIT P0, [R13+URZ+0x30850], R4 ;  /* 0x030850040d0075a7 */ /* 0x000e64000800017f */
[----:B-1----:R-:W-:Y:S05]  /*e120*/  @!P0 BRA `(.L_x_515) ;  /* 0x000000a000bc8947 */ /* 0x002fea0003800000 */
.L_x_514:
[----:B------:R-:W-:Y:S01]  /*e130*/  LOP3.LUT R2, R5, 0x10000, RZ, 0xfc, !PT ;  /* 0x0001000005027812 */ /* 0x000fe200078efcff */
[----:B01----:R-:W-:Y:S01]  /*e140*/  IMAD R4, R152, 0x600, R7 ;  /* 0x0000060098047824 */ /* 0x003fe200078e0207 */
[----:B------:R-:W2:Y:S01]  /*e150*/  LDL.LU R14, [R1+0x64] ;  /* 0x00006400010e7983 */ /* 0x000ea20000300800 */
[----:B------:R-:W-:Y:S01]  /*e160*/  IMAD.MOV.U32 R5, RZ, RZ, 0x40000040 ;  /* 0x40000040ff057424 */ /* 0x000fe200078e00ff */
[----:B------:R-:W-:Y:S05]  /*e170*/  WARPSYNC.ALL ;  /* 0x0000000000007948 */ /* 0x000fea0003800000 */
[----:B------:R-:W-:Y:S01]  /*e180*/  R2UR UR4, R2 ;  /* 0x00000000020472ca */ /* 0x000fe200000e0000 */
[----:B------:R-:W-:Y:S01]  /*e190*/  WARPGROUP.ARRIVE ;  /* 0x00000000000079c5 */ /* 0x000fe20000000000 */
[C---:B------:R-:W-:Y:S01]  /*e1a0*/  R2UR UR6, R4.reuse ;  /* 0x00000000040672ca */ /* 0x040fe200000e0000 */
[----:B------:R-:W-:Y:S01]  /*e1b0*/  UMOV UR5, 0x40000040 ;  /* 0x4000004000057882 */ /* 0x000fe20000000000 */
[----:B------:R-:W-:Y:S01]  /*e1c0*/  R2UR UR7, R5 ;  /* 0x00000000050772ca */ /* 0x000fe200000e0000 */
[----:B------:R-:W-:Y:S01]  /*e1d0*/  IMAD.MOV.U32 R9, RZ, RZ, 0x40000040 ;  /* 0x40000040ff097424 */ /* 0x000fe200078e00ff */
[----:B------:R-:W-:Y:S01]  /*e1e0*/  IADD3 R8, R4, 0x80, RZ ;  /* 0x0000008004087810 */ /* 0x000fe20007ffe0ff */
[----:B------:R-:W-:Y:S01]  /*e1f0*/  UMOV UR9, 0x40000040 ;  /* 0x4000004000097882 */ /* 0x000fe20000000000 */
[----:B------:R-:W-:Y:S01]  /*e200*/  IMAD.MOV.U32 R5, RZ, RZ, 0x40000040 ;  /* 0x40000040ff057424 */ /* 0x000fe200078e00ff */
[----:B------:R-:W0:Y:S01]  /*e210*/  SHFL.BFLY PT, R7, R6, 0x2, 0x1f ;  /* 0x0c401f0006077f89 */ /* 0x000e2200000e0000 */
[----:B------:R-:W-:Y:S01]  /*e220*/  R2UR UR10, R8 ;  /* 0x00000000080a72ca */ /* 0x000fe200000e0000 */
[----:B------:R-:W-:Y:S01]  /*e230*/  VIADD R8, R4, 0x100 ;  /* 0x0000010004087836 */ /* 0x000fe20000000000 */
[----:B------:R-:W-:Y:S01]  /*e240*/  R2UR UR11, R9 ;  /* 0x00000000090b72ca */ /* 0x000fe200000e0000 */
[----:B------:R-:W-:-:S02]  /*e250*/  IMAD.MOV.U32 R9, RZ, RZ, 0x40000040 ;  /* 0x40000040ff097424 */ /* 0x000fc400078e00ff */
[----:B------:R-:W-:Y:S02]  /*e260*/  IMAD.MOV.U32 R45, RZ, RZ, RZ ;  /* 0x000000ffff2d7224 */ /* 0x000fe400078e00ff */
[----:B------:R-:W-:Y:S01]  /*e270*/  HGMMA.64x64x16.F32 R120, gdesc[UR4].tnspB, R120, gsb0 ;  /* 0x40e00000047879f0 */ /* 0x000fe20008000878 */
[----:B------:R-:W-:Y:S01]  /*e280*/  R2UR UR4, R2 ;  /* 0x00000000020472ca */ /* 0x000fe200000e0000 */
[----:B------:R-:W-:Y:S01]  /*e290*/  UMOV UR5, 0x40000040 ;  /* 0x4000004000057882 */ /* 0x000fe20000000000 */
[----:B------:R-:W-:Y:S01]  /*e2a0*/  R2UR UR7, R5 ;  /* 0x00000000050772ca */ /* 0x000fe200000e0000 */
[----:B------:R-:W-:Y:S02]  /*e2b0*/  VIADD R152, R152, 0x1 ;  /* 0x0000000198987836 */ /* 0x000fe40000000000 */
[----:B------:R-:W-:Y:S02]  /*e2c0*/  IMAD.MOV.U32 R61, RZ, RZ, -0x800000 ;  /* 0xff800000ff3d7424 */ /* 0x000fe400078e00ff */
[----:B------:R-:W-:Y:S01]  /*e2d0*/  IMAD.MOV.U32 R60, RZ, RZ, -0x800000 ;  /* 0xff800000ff3c7424 */ /* 0x000fe200078e00ff */
[----:B------:R-:W-:-:S04]  /*e2e0*/  ISETP.NE.AND P2, PT, R152, 0x2, PT ;  /* 0x000000029800780c */ /* 0x000fc80003f45270 */
[----:B------:R-:W-:Y:S01]  /*e2f0*/  SEL R5, RZ, 0x1, P2 ;  /* 0x00000001ff057807 */ /* 0x000fe20001000000 */
[----:B------:R-:W-:Y:S01]  /*e300*/  UIADD3 UR8, UR4, 0x2, URZ ;  /* 0x0000000204087890 */ /* 0x000fe2000fffe03f */
[----:B------:R-:W-:Y:S01]  /*e310*/  SEL R152, R152, RZ, P2 ;  /* 0x000000ff98987207 */ /* 0x000fe20001000000 */
[----:B0-----:R-:W-:Y:S01]  /*e320*/  FADD.FTZ R7, R7, R6 ;  /* 0x0000000607077221 */ /* 0x001fe20000010000 */
[----:B------:R-:W-:Y:S01]  /*e330*/  IMAD.MOV.U32 R6, RZ, RZ, RZ ;  /* 0x000000ffff067224 */ /* 0x000fe200078e00ff */
[----:B------:R-:W-:-:S03]  /*e340*/  LOP3.LUT R156, R156, R5, RZ, 0x3c, !PT ;  /* 0x000000059c9c7212 */ /* 0x000fc600078e3cff */
[----:B------:R-:W0:Y:S02]  /*e350*/  SHFL.BFLY PT, R2, R7, 0x1, 0x1f ;  /* 0x0c201f0007027f89 */ /* 0x000e2400000e0000 */
[----:B0-----:R-:W-:Y:S01]  /*e360*/  FADD.FTZ R10, R7, R2 ;  /* 0x00000002070a7221 */ /* 0x001fe20000010000 */
[----:B------:R-:W-:-:S04]  /*e370*/  @!P1 IADD3 R7, R13, 0x30860, RZ ;  /* 0x000308600d079810 */ /* 0x000fc80007ffe0ff */
[----:B------:R-:W-:Y:S02]  /*e380*/  FSETP.NE.FTZ.AND P0, PT, R10, RZ, PT ;  /* 0x000000ff0a00720b */ /* 0x000fe40003f15000 */
[----:B------:R-:W-:-:S11]  /*e390*/  @!P1 PRMT R7, RZ, 0x654, R7 ;  /* 0x00000654ff079816 */ /* 0x000fd60000000007 */
[----:B------:R-:W-:Y:S01]  /*e3a0*/  @P0 MUFU.RCP R45, R10 ;  /* 0x0000000a002d0308 */ /* 0x000fe20000001000 */
[----:B------:R-:W-:Y:S01]  /*e3b0*/  @P0 FMUL.FTZ R2, R0, 0.69314718246459960938 ;  /* 0x3f31721800020820 */ /* 0x000fe20000410000 */
[----:B------:R-:W-:Y:S02]  /*e3c0*/  WARPGROUP.DEPBAR.LE gsb0, 0x0 ;  /* 0x00008000000079c5 */ /* 0x000fe40000010000 */
[----:B------:R-:W-:-:S06]  /*e3d0*/  WARPGROUP.ARRIVE ;  /* 0x00000000000079c5 */ /* 0x000fcc0000000000 */
[----:B------:R-:W-:Y:S01]  /*e3e0*/  HGMMA.64x64x16.F32 R120, gdesc[UR8].tnspB, R120, gsb0 ;  /* 0x40e00000087879f0 */ /* 0x000fe20008000878 */
[----:B------:R-:W-:Y:S01]  /*e3f0*/  R2UR UR10, R8 ;  /* 0x00000000080a72ca */ /* 0x000fe200000e0000 */
[----:B------:R-:W-:Y:S01]  /*e400*/  UIADD3 UR8, UR4, 0x4, URZ ;  /* 0x0000000404087890 */ /* 0x000fe2000fffe03f */
[----:B------:R-:W-:Y:S01]  /*e410*/  R2UR UR11, R9 ;  /* 0x00000000090b72ca */ /* 0x000fe200000e0000 */
[----:B------:R-:W-:Y:S01]  /*e420*/  UMOV UR9, 0x40000040 ;  /* 0x4000004000097882 */ /* 0x000fe20000000000 */
[----:B------:R-:W-:Y:S02]  /*e430*/  VIADD R8, R4, 0x180 ;  /* 0x0000018004087836 */ /* 0x000fe40000000000 */
[----:B------:R-:W-:Y:S01]  /*e440*/  IMAD.MOV.U32 R9, RZ, RZ, 0x40000040 ;  /* 0x40000040ff097424 */ /* 0x000fe200078e00ff */
[----:B------:R-:W-:Y:S02]  /*e450*/  WARPGROUP.DEPBAR.LE gsb0, 0x0 ;  /* 0x00008000000079c5 */ /* 0x000fe40000010000 */
[----:B------:R-:W-:-:S06]  /*e460*/  WARPGROUP.ARRIVE ;  /* 0x00000000000079c5 */ /* 0x000fcc0000000000 */
[----:B------:R-:W-:Y:S01]  /*e470*/  HGMMA.64x64x16.F32 R120, gdesc[UR8].tnspB, R120, gsb0 ;  /* 0x40e00000087879f0 */ /* 0x000fe20008000878 */
[----:B------:R-:W-:Y:S01]  /*e480*/  R2UR UR10, R8 ;  /* 0x00000000080a72ca */ /* 0x000fe200000e0000 */
[----:B------:R-:W-:Y:S01]  /*e490*/  UIADD3 UR8, UR4, 0x6, URZ ;  /* 0x0000000604087890 */ /* 0x000fe2000fffe03f */
[----:B------:R-:W-:Y:S01]  /*e4a0*/  R2UR UR11, R9 ;  /* 0x00000000090b72ca */ /* 0x000fe200000e0000 */
[----:B------:R-:W-:Y:S01]  /*e4b0*/  UMOV UR9, 0x40000040 ;  /* 0x4000004000097882 */ /* 0x000fe20000000000 */
[----:B------:R-:W-:Y:S01]  /*e4c0*/  IMAD.MOV.U32 R9, RZ, RZ, 0x40000040 ;  /* 0x40000040ff097424 */ /* 0x000fe200078e00ff */
[----:B------:R-:W-:Y:S01]  /*e4d0*/  IADD3 R8, R4, 0x200, RZ ;  /* 0x0000020004087810 */ /* 0x000fe20007ffe0ff */
[----:B------:R-:W-:Y:S02]  /*e4e0*/  WARPGROUP.DEPBAR.LE gsb0, 0x0 ;  /* 0x00008000000079c5 */ /* 0x000fe40000010000 */
[----:B------:R-:W-:-:S07]  /*e4f0*/  WARPGROUP.ARRIVE ;  /* 0x00000000000079c5 */ /* 0x000fce0000000000 */
[----:B------:R-:W-:Y:S01]  /*e500*/  HGMMA.64x64x16.F32 R120, gdesc[UR8].tnspB, R120, gsb0 ;  /* 0x40e00000087879f0 */ /* 0x000fe20008000878 */
[----:B------:R-:W-:Y:S01]  /*e510*/  R2UR UR10, R8 ;  /* 0x00000000080a72ca */ /* 0x000fe200000e0000 */
[----:B------:R-:W-:Y:S01]  /*e520*/  UIADD3 UR8, UR4, 0x600, URZ ;  /* 0x0000060004087890 */ /* 0x000fe2000fffe03f */
[----:B------:R-:W-:Y:S01]  /*e530*/  R2UR UR11, R9 ;  /* 0x00000000090b72ca */ /* 0x000fe200000e0000 */
[----:B------:R-:W-:Y:S01]  /*e540*/  UMOV UR9, 0x40000040 ;  /* 0x4000004000097882 */ /* 0x000fe20000000000 */
[----:B------:R-:W-:Y:S02]  /*e550*/  VIADD R8, R4, 0x280 ;  /* 0x0000028004087836 */ /* 0x000fe40000000000 */
[----:B------:R-:W-:Y:S02]  /*e560*/  IMAD.MOV.U32 R9, RZ, RZ, 0x40000040 ;  /* 0x40000040ff097424 */ /* 0x000fe400078e00ff */
[----:B--2---:R-:W-:-:S05]  /*e570*/  VIADD R14, R14, 0x1 ;  /* 0x000000010e0e7836 */ /* 0x004fca0000000000 */
[----:B------:R-:W-:Y:S01]  /*e580*/  STL [R1+0x64], R14 ;  /* 0x0000640e01007387 */ /* 0x000fe20000100800 */
        /* <DEDUP_REMOVED lines=44> */
[C---:B------:R-:W-:Y:S01]  /*e850*/  IADD3 R8, R4.reuse, 0x500, RZ ;  /* 0x0000050004087810 */ /* 0x040fe20007ffe0ff */
[----:B------:R-:W-:-:S05]  /*e860*/  VIADD R4, R4, 0x580 ;  /* 0x0000058004047836 */ /* 0x000fca0000000000 */
[----:B------:R-:W-:Y:S01]  /*e870*/  R2UR UR6, R4 ;  /* 0x00000000040672ca */ /* 0x000fe200000e0000 */
[----:B------:R-:W-:Y:S02]  /*e880*/  WARPGROUP.DEPBAR.LE gsb0, 0x0 ;  /* 0x00008000000079c5 */ /* 0x000fe40000010000 */
[----:B------:R-:W-:-:S06]  /*e890*/  WARPGROUP.ARRIVE ;  /* 0x00000000000079c5 */ /* 0x000fcc0000000000 */
[----:B------:R-:W-:Y:S01]  /*e8a0*/  HGMMA.64x64x16.F32 R120, gdesc[UR8].tnspB, R120, gsb0 ;  /* 0x40e00000087879f0 */ /* 0x000fe20008000878 */
[----:B------:R-:W-:Y:S01]  /*e8b0*/  R2UR UR10, R8 ;  /* 0x00000000080a72ca */ /* 0x000fe200000e0000 */
[----:B------:R-:W-:Y:S01]  /*e8c0*/  UIADD3 UR8, UR4, 0xc04, URZ ;  /* 0x00000c0404087890 */ /* 0x000fe2000fffe03f */
[----:B------:R-:W-:Y:S01]  /*e8d0*/  R2UR UR11, R9 ;  /* 0x00000000090b72ca */ /* 0x000fe200000e0000 */
[----:B------:R-:W-:Y:S01]  /*e8e0*/  UMOV UR9, 0x40000040 ;  /* 0x4000004000097882 */ /* 0x000fe20000000000 */
[----:B------:R-:W-:Y:S01]  /*e8f0*/  UIADD3 UR4, UR4, 0xc06, URZ ;  /* 0x00000c0604047890 */ /* 0x000fe2000fffe03f */
[----:B------:R-:W0:Y:S02]  /*e900*/  SHFL.BFLY PT, R9, R20, 0x2, 0x1f ;  /* 0x0c401f0014097f89 */ /* 0x000e2400000e0000 */
[----:B0-----:R-:W-:-:S05]  /*e910*/  FADD.FTZ R9, R9, R20 ;  /* 0x0000001409097221 */ /* 0x001fca0000010000 */
[----:B------:R-:W0:Y:S02]  /*e920*/  SHFL.BFLY PT, R4, R9, 0x1, 0x1f ;  /* 0x0c201f0009047f89 */ /* 0x000e2400000e0000 */
[----:B0-----:R-:W-:Y:S02]  /*e930*/  FADD.FTZ R12, R9, R4 ;  /* 0x00000004090c7221 */ /* 0x001fe40000010000 */
[----:B------:R-:W0:Y:S03]  /*e940*/  @P0 MUFU.LG2 R4, R10 ;  /* 0x0000000a00040308 */ /* 0x000e260000000c00 */
[----:B------:R-:W-:Y:S01]  /*e950*/  FSETP.NE.FTZ.AND P3, PT, R12, RZ, PT ;  /* 0x000000ff0c00720b */ /* 0x000fe20003f75000 */
[----:B------:R-:W-:Y:S02]  /*e960*/  WARPGROUP.DEPBAR.LE gsb0, 0x0 ;  /* 0x00008000000079c5 */ /* 0x000fe40000010000 */
[----:B------:R-:W-:-:S10]  /*e970*/  WARPGROUP.ARRIVE ;  /* 0x00000000000079c5 */ /* 0x000fd40000000000 */
[----:B------:R-:W1:Y:S01]  /*e980*/  @P3 MUFU.LG2 R8, R12 ;  /* 0x0000000c00083308 */ /* 0x000e620000000c00 */
[----:B0-----:R-:W-:Y:S01]  /*e990*/  @P0 FMUL.FTZ R5, R4, 0.69314718246459960938 ;  /* 0x3f31721804050820 */ /* 0x001fe20000410000 */
[----:B------:R-:W-:Y:S01]  /*e9a0*/  @P3 FMUL.FTZ R9, R0, 0.69314718246459960938 ;  /* 0x3f31721800093820 */ /* 0x000fe20000410000 */
[----:B------:R-:W-:Y:S02]  /*e9b0*/  HGMMA.64x64x16.F32 R120, gdesc[UR8].tnspB, R120, gsb0 ;  /* 0x40e00000087879f0 */ /* 0x000fe40008000878 */
[----:B------:R-:W-:Y:S01]  /*e9c0*/  @P0 FFMA.FTZ R61, R2, R3, R5 ;  /* 0x00000003023d0223 */ /* 0x000fe20000010005 */
[----:B------:R-:W-:Y:S02]  /*e9d0*/  PLOP3.LUT P0, PT, PT, PT, PT, 0x8, 0x0 ;  /* 0x000000000000781c */ /* 0x000fe40003f0e170 */
[----:B------:R-:W0:Y:S01]  /*e9e0*/  @P3 MUFU.RCP R6, R12 ;  /* 0x0000000c00063308 */ /* 0x000e220000001000 */
[----:B-1----:R-:W-:-:S04]  /*e9f0*/  @P3 FMUL.FTZ R8, R8, 0.69314718246459960938 ;  /* 0x3f31721808083820 */ /* 0x002fc80000410000 */
[----:B------:R-:W-:Y:S01]  /*ea00*/  @P3 FFMA.FTZ R60, R9, R11, R8 ;  /* 0x0000000b093c3223 */ /* 0x000fe20000010008 */
[----:B------:R-:W-:Y:S02]  /*ea10*/  WARPGROUP.DEPBAR.LE gsb0, 0x0 ;  /* 0x00008000000079c5 */ /* 0x000fe40000010000 */
[----:B------:R-:W-:-:S06]  /*ea20*/  WARPGROUP.ARRIVE ;  /* 0x00000000000079c5 */ /* 0x000fcc0000000000 */
[----:B------:R-:W-:Y:S03]  /*ea30*/  HGMMA.64x64x16.F32 R120, gdesc[UR4].tnspB, R120, gsb0 ;  /* 0x40e00000047879f0 */ /* 0x000fe60008000878 */
[----:B------:R-:W-:Y:S02]  /*ea40*/  WARPGROUP.DEPBAR.LE gsb0, 0x0 ;  /* 0x00008000000079c5 */ /* 0x000fe40000010000 */
[----:B------:R1:W-:Y:S01]  /*ea50*/  @!P1 SYNCS.ARRIVE.TRANS64.RED.A1T0 RZ, [R7+URZ], RZ ;  /* 0x000000ff07ff99a7 */ /* 0x0003e2000810043f */
        /* <DEDUP_REMOVED lines=32> */
.L_x_464:
[----:B------:R-:W2:Y:S01]  /*ec60*/  LDL R74, [R1+0x5c] ;  /* 0x00005c00014a7983 */ /* 0x000ea20000100800 */
[----:B------:R-:W-:Y:S05]  /*ec70*/  WARPSYNC.ALL ;  /* 0x0000000000007948 */ /* 0x000fea0003800000 */
[----:B------:R-:W1:Y:S01]  /*ec80*/  S2R R0, SR_TID.X ;  /* 0x0000000000007919 */ /* 0x000e620000002100 */
[----:B------:R-:W3:Y:S01]  /*ec90*/  S2UR UR5, SR_CgaCtaId ;  /* 0x00000000000579c3 */ /* 0x000ee20000008800 */
[----:B------:R-:W-:Y:S01]  /*eca0*/  UMOV UR4, 0x400 ;  /* 0x0000040000047882 */ /* 0x000fe20000000000 */
[----:B------:R-:W-:Y:S01]  /*ecb0*/  BSSY B0, `(.L_x_516) ;  /* 0x0000249000007945 */ /* 0x000fe20003800000 */
[----:B---3--:R-:W-:-:S06]  /*ecc0*/  ULEA UR4, UR5, UR4, 0x18 ;  /* 0x0000000405047291 */ /* 0x008fcc000f8ec03f */
[----:B------:R-:W-:Y:S01]  /*ecd0*/  MOV R2, UR4 ;  /* 0x0000000400027c02 */ /* 0x000fe20008000f00 */
[----:B------:R-:W-:Y:S01]  /*ece0*/  BAR.SYNC.DEFER_BLOCKING 0x5, 0x200 ;  /* 0x0148000000007b1d */ /* 0x000fe20000010000 */
[----:B-1----:R-:W-:-:S05]  /*ecf0*/  VIADD R75, R0, 0xffffff80 ;  /* 0xffffff80004b7836 */ /* 0x002fca0000000000 */
[----:B------:R-:W-:-:S04]  /*ed00*/  SHF.R.S32.HI R71, RZ, 0x1f, R75 ;  /* 0x0000001fff477819 */ /* 0x000fc8000001144b */
[----:B------:R-:W-:-:S04]  /*ed10*/  LEA.HI R62, R71, R75, RZ, 0x3 ;  /* 0x0000004b473e7211 */ /* 0x000fc800078f18ff */
[----:B------:R-:W-:Y:S02]  /*ed20*/  LOP3.LUT R3, R62, 0xfffffff8, RZ, 0xc0, !PT ;  /* 0xfffffff83e037812 */ /* 0x000fe400078ec0ff */
[----:B------:R-:W-:-:S03]  /*ed30*/  SHF.R.S32.HI R62, RZ, 0x3, R62 ;  /* 0x00000003ff3e7819 */ /* 0x000fc6000001143e */
[----:B------:R-:W-:-:S04]  /*ed40*/  IMAD.IADD R3, R75, 0x1, -R3 ;  /* 0x000000014b037824 */ /* 0x000fc800078e0a03 */
[----:B------:R-:W-:Y:S01]  /*ed50*/  IMAD.SHL.U32 R59, R3, 0x8, RZ ;  /* 0x00000008033b7824 */ /* 0x000fe200078e00ff */
[----:B0-----:R0:W1:Y:S04]  /*ed60*/  LDS.128 R32, [R2+0x308d0] ;  /* 0x0308d00002207984 */ /* 0x0010680000000c00 */
[----:B------:R-:W-:Y:S01]  /*ed70*/  SHF.R.S32.HI R58, RZ, 0x1f, R59 ;  /* 0x0000001fff3a7819 */ /* 0x000fe2000001143b */
[----:B------:R-:W-:Y:S06]  /*ed80*/  BAR.ARV 0x4, 0x200 ;  /* 0x0108000000007b1d */ /* 0x000fec0000002000 */
[----:B--2---:R-:W-:Y:S01]  /*ed90*/  SHF.R.S32.HI R63, RZ, 0x1f, R74 ;  /* 0x0000001fff3f7819 */ /* 0x004fe2000001144a */
[----:B------:R-:W-:-:S03]  /*eda0*/  IMAD.SHL.U32 R66, R74, 0x4, RZ ;  /* 0x000000044a427824 */ /* 0x000fc600078e00ff */
[----:B------:R-:W-:Y:S01]  /*edb0*/  SHF.L.U64.HI R67, R74, 0x2, R63 ;  /* 0x000000024a437819 */ /* 0x000fe2000001023f */
[----:B01----:R-:W-:Y:S06]  /*edc0*/  @P0 BRA `(.L_x_517) ;  /* 0x0000001800540947 */ /* 0x003fec0003800000 */
[----:B------:R-:W2:Y:S01]  /*edd0*/  LDL R0, [R1+0x78] ;  /* 0x0000780001007983 */ /* 0x000ea20000100800 */
[----:B------:R-:W-:-:S03]  /*ede0*/  ULDC UR4, c[0x0][0xad4] ;  /* 0x0002b50000047ab9 */ /* 0x000fc60000000800 */
[----:B------:R-:W3:Y:S01]  /*edf0*/  LDL.LU R64, [R1+0x60] ;  /* 0x0000600001407983 */ /* 0x000ee20000300800 */
[----:B------:R-:W-:Y:S01]  /*ee00*/  F2FP.F16.F32.PACK_AB R14, R27, R26 ;  /* 0x0000001a1b0e723e */ /* 0x000fe200000000ff */
[----:B------:R-:W-:Y:S01]  /*ee10*/  IMAD.MOV.U32 R32, RZ, RZ, RZ ;  /* 0x000000ffff207224 */ /* 0x000fe200078e00ff */
[----:B------:R-:W0:Y:S01]  /*ee20*/  S2R R5, SR_SWINHI ;  /* 0x0000000000057919 */ /* 0x000e220000002f00 */
[----:B------:R-:W-:Y:S02]  /*ee30*/  MOV R24, R2 ;  /* 0x0000000200187202 */ /* 0x000fe40000000f00 */
[----:B0----5:R-:W-:-:S03]  /*ee40*/  MOV R25, R5 ;  /* 0x0000000500197202 */ /* 0x021fc60000000f00 */
[----:B--2---:R-:W-:-:S03]  /*ee50*/  IMAD.WIDE R10, R0, 0x2, R24 ;  /* 0x00000002000a7825 */ /* 0x004fc600078e0218 */
[C---:B------:R-:W-:Y:S02]  /*ee60*/  IADD3 R65, P0, R10.reuse, 0x60, RZ ;  /* 0x000000600a417810 */ /* 0x040fe40007f1e0ff */
[C---:B------:R-:W-:Y:S02]  /*ee70*/  IADD3 R15, P1, R10.reuse, 0x40, RZ ;  /* 0x000000400a0f7810 */ /* 0x040fe40007f3e0ff */
[----:B------:R-:W-:Y:S01]  /*ee80*/  IADD3 R13, P2, R10, 0x20, RZ ;  /* 0x000000200a0d7810 */ /* 0x000fe20007f5e0ff */
[--C-:B------:R-:W-:Y:S01]  /*ee90*/  IMAD.X R5, RZ, RZ, R11.reuse, P0 ;  /* 0x000000ffff057224 */ /* 0x100fe200000e060b */
[----:B---3--:R-:W-:Y:S01]  /*eea0*/  ISETP.NE.AND P0, PT, R64, RZ, PT ;  /* 0x000000ff4000720c */ /* 0x008fe20003f05270 */
[----:B------:R-:W-:Y:S01]  /*eeb0*/  IMAD.X R7, RZ, RZ, R11, P1 ;  /* 0x000000ffff077224 */ /* 0x000fe200008e060b */
[----:B------:R-:W-:Y:S02]  /*eec0*/  LOP3.LUT R9, R10, 0x380, RZ, 0xc0, !PT ;  /* 0x000003800a097812 */ /* 0x000fe400078ec0ff */
[----:B------:R-:W-:Y:S01]  /*eed0*/  SEL R70, R64, UR4, P0 ;  /* 0x0000000440467c07 */ /* 0x000fe20008000000 */
[----:B------:R-:W-:Y:S05]  /*eee0*/  WARPSYNC.ALL ;  /* 0x0000000000007948 */ /* 0x000fea0003800000 */
[----:B------:R-:W-:Y:S01]  /*eef0*/  LOP3.LUT R4, R15, 0x380, RZ, 0xc0, !PT ;  /* 0x000003800f047812 */ /* 0x000fe200078ec0ff */
[----:B------:R-:W-:Y:S01]  /*ef00*/  ULDC.64 UR6, c[0x0][0xc08] ;  /* 0x0003020000067ab9 */ /* 0x000fe20000000a00 */
[----:B------:R-:W-:Y:S01]  /*ef10*/  LOP3.LUT R0, R13, 0x380, RZ, 0xc0, !PT ;  /* 0x000003800d007812 */ /* 0x000fe200078ec0ff */
[----:B------:R-:W-:Y:S01]  /*ef20*/  ULDC.64 UR4, c[0x0][0xc00] ;  /* 0x0003000000047ab9 */ /* 0x000fe20000000a00 */
[----:B------:R-:W-:-:S02]  /*ef30*/  LOP3.LUT R12, R65, 0x380, RZ, 0xc0, !PT ;  /* 0x00000380410c7812 */ /* 0x000fc400078ec0ff */
[----:B------:R-:W-:Y:S02]  /*ef40*/  SHF.R.U64 R9, R9, 0x3, RZ ;  /* 0x0000000309097819 */ /* 0x000fe400000012ff */
[----:B------:R-:W-:Y:S02]  /*ef50*/  SHF.R.U64 R4, R4, 0x3, RZ ;  /* 0x0000000304047819 */ /* 0x000fe400000012ff */
[----:B------:R-:W-:Y:S02]  /*ef60*/  SHF.R.U64 R0, R0, 0x3, RZ ;  /* 0x0000000300007819 */ /* 0x000fe400000012ff */
[----:B------:R-:W-:Y:S02]  /*ef70*/  SHF.R.U64 R12, R12, 0x3, RZ ;  /* 0x000000030c0c7819 */ /* 0x000fe400000012ff */
[----:B------:R-:W-:Y:S02]  /*ef80*/  LOP3.LUT R10, R9, R10, RZ, 0x3c, !PT ;  /* 0x0000000a090a7212 */ /* 0x000fe400078e3cff */
[----:B------:R-:W-:-:S02]  /*ef90*/  LOP3.LUT R6, R4, R15, RZ, 0x3c, !PT ;  /* 0x0000000f04067212 */ /* 0x000fc400078e3cff */
[----:B------:R-:W-:Y:S02]  /*efa0*/  LOP3.LUT R8, R0, R13, RZ, 0x3c, !PT ;  /* 0x0000000d00087212 */ /* 0x000fe400078e3cff */
[----:B------:R-:W-:Y:S02]  /*efb0*/  LOP3.LUT R4, R12, R65, RZ, 0x3c, !PT ;  /* 0x000000410c047212 */ /* 0x000fe400078e3cff */
[----:B------:R-:W-:Y:S02]  /*efc0*/  MOV R10, R10 ;  /* 0x0000000a000a7202 */ /* 0x000fe40000000f00 */
[----:B------:R-:W-:Y:S02]  /*efd0*/  F2FP.F16.F32.PACK_AB R12, R21, R20 ;  /* 0x00000014150c723e */ /* 0x000fe400000000ff */
[----:B------:R-:W-:Y:S02]  /*efe0*/  F2FP.F16.F32.PACK_AB R13, R43, R42 ;  /* 0x0000002a2b0d723e */ /* 0x000fe400000000ff */
[----:B------:R-:W-:Y:S01]  /*eff0*/  F2FP.F16.F32.PACK_AB R15, R47, R46 ;  /* 0x0000002e2f0f723e */ /* 0x000fe200000000ff */
[----:B------:R-:W-:Y:S01]  /*f000*/  BAR.SYNC.DEFER_BLOCKING 0x1, 0x180 ;  /* 0x0046000000007b1d */ /* 0x000fe20000010000 */
[----:B------:R-:W-:-:S02]  /*f010*/  IADD3.X R9, RZ, R11, RZ, P2, !PT ;  /* 0x0000000bff097210 */ /* 0x000fc400017fe4ff */
[----:B------:R-:W-:Y:S02]  /*f020*/  MOV R68, R6 ;  /* 0x0000000600447202 */ /* 0x000fe40000000f00 */
[----:B------:R-:W-:Y:S02]  /*f030*/  MOV R0, R4 ;  /* 0x0000000400007202 */ /* 0x000fe40000000f00 */
[----:B------:R-:W-:Y:S02]  /*f040*/  MOV R69, R8 ;  /* 0x0000000800457202 */ /* 0x000fe40000000f00 */
[----:B------:R-:W-:Y:S02]  /*f050*/  F2FP.F16.F32.PACK_AB R4, R29, R28 ;  /* 0x0000001c1d04723e */ /* 0x000fe400000000ff */
[----:B------:R-:W-:Y:S02]  /*f060*/  F2FP.F16.F32.PACK_AB R5, R49, R48 ;  /* 0x000000303105723e */ /* 0x000fe400000000ff */
[----:B------:R-:W-:-:S02]  /*f070*/  F2FP.F16.F32.PACK_AB R6, R31, R30 ;  /* 0x0000001e1f06723e */ /* 0x000fc400000000ff */
[----:B------:R-:W-:Y:S02]  /*f080*/  F2FP.F16.F32.PACK_AB R7, R51, R50 ;  /* 0x000000323307723e */ /* 0x000fe400000000ff */
[----:B------:R-:W-:Y:S02]  /*f090*/  F2FP.F16.F32.PACK_AB R8, R37, R36 ;  /* 0x000000242508723e */ /* 0x000fe400000000ff */
[----:B------:R-:W-:Y:S02]  /*f0a0*/  F2FP.F16.F32.PACK_AB R9, R53, R52 ;  /* 0x000000343509723e */ /* 0x000fe400000000ff */
[----:B------:R-:W-:Y:S02]  /*f0b0*/  F2FP.F16.F32.PACK_AB R11, R55, R54 ;  /* 0x00000036370b723e */ /* 0x000fe400000000ff */
[----:B------:R-:W-:Y:S01]  /*f0c0*/  ISETP.NE.U32.AND P3, PT, RZ, UR6, PT ;  /* 0x00000006ff007c0c */ /* 0x000fe2000bf65070 */
[----:B------:R0:W-:Y:S01]  /*f0d0*/  STSM.16.M88.4 [R10], R12 ;  /* 0x0000000c0a007844 */ /* 0x0001e20000000200 */
[----:B------:R-:W-:-:S02]  /*f0e0*/  ISETP.NE.U32.AND P0, PT, RZ, UR4, PT ;  /* 0x00000004ff007c0c */ /* 0x000fc4000bf05070 */
[----:B------:R-:W-:Y:S01]  /*f0f0*/  IADD3 R64, P1, R66, UR4, RZ ;  /* 0x0000000442407c10 */ /* 0x000fe2000ff3e0ff */
[----:B------:R1:W-:Y:S01]  /*f100*/  STSM.16.M88.4 [R69], R4 ;  /* 0x0000000445007844 */ /* 0x0003e20000000200 */
[----:B------:R-:W-:Y:S02]  /*f110*/  ISETP.NE.AND.EX P3, PT, RZ, UR7, PT, P3 ;  /* 0x00000007ff007c0c */ /* 0x000fe4000bf65330 */
[----:B------:R-:W-:Y:S02]  /*f120*/  ISETP.NE.AND.EX P0, PT, RZ, UR5, PT, P0 ;  /* 0x00000005ff007c0c */ /* 0x000fe4000bf05300 */
[----:B------:R-:W-:Y:S02]  /*f130*/  IADD3.X R65, R67, UR5, RZ, P1, !PT ;  /* 0x0000000543417c10 */ /* 0x000fe40008ffe4ff */
[----:B0-----:R-:W-:Y:S02]  /*f140*/  F2FP.F16.F32.PACK_AB R10, R39, R38 ;  /* 0x00000026270a723e */ /* 0x001fe400000000ff */
[----:B------:R-:W-:-:S02]  /*f150*/  F2FP.F16.F32.PACK_AB R12, R41, R40 ;  /* 0x00000028290c723e */ /* 0x000fc400000000ff */
[----:B------:R-:W-:Y:S01]  /*f160*/  F2FP.F16.F32.PACK_AB R13, R57, R56 ;  /* 0x00000038390d723e */ /* 0x000fe200000000ff */
[----:B------:R-:W-:Y:S01]  /*f170*/  STSM.16.M88.4 [R68], R8 ;  /* 0x0000000844007844 */ /* 0x000fe20000000200 */
[----:B------:R-:W-:Y:S02]  /*f180*/  F2FP.F16.F32.PACK_AB R14, R45, R44 ;  /* 0x0000002c2d0e723e */ /* 0x000fe400000000ff */
[----:B------:R-:W-:-:S05]  /*f190*/  F2FP.F16.F32.PACK_AB R15, R151, R150 ;  /* 0x00000096970f723e */ /* 0x000fca00000000ff */
[----:B------:R0:W-:Y:S01]  /*f1a0*/  STSM.16.M88.4 [R0], R12 ;  /* 0x0000000c00007844 */ /* 0x0001e20000000200 */
[----:B------:R-:W-:Y:S01]  /*f1b0*/  BAR.SYNC.DEFER_BLOCKING 0x1, 0x180 ;  /* 0x0046000000007b1d */ /* 0x000fe20000010000 */
[----:B------:R-:W-:-:S05]  /*f1c0*/  @P3 IADD3 R66, P1, R66, UR6, RZ ;  /* 0x0000000642423c10 */ /* 0x000fca000ff3e0ff */
[----:B------:R-:W-:Y:S01]  /*f1d0*/  ULDC UR6, c[0x0][0xa88] ;  /* 0x0002a20000067ab9 */ /* 0x000fe20000000800 */
[----:B------:R-:W-:Y:S01]  /*f1e0*/  @P3 IADD3.X R67, R67, UR7, RZ, P1, !PT ;  /* 0x0000000743433c10 */ /* 0x000fe20008ffe4ff */
[----:B-1----:R-:W-:Y:S01]  /*f1f0*/  IMAD.U32 R69, RZ, RZ, UR6 ;  /* 0x00000006ff457e24 */ /* 0x002fe2000f8e00ff */
[----:B------:R-:W-:Y:S01]  /*f200*/  ISETP.GT.AND P2, PT, R70, 0x1, PT ;  /* 0x000000014600780c */ /* 0x000fe20003f44270 */
[----:B------:R-:W-:Y:S01]  /*f210*/  IMAD.MOV.U32 R4, RZ, RZ, 0x9b8 ;  /* 0x000009b8ff047424 */ /* 0x000fe200078e00ff */
[----:B0-----:R-:W0:Y:S01]  /*f220*/  LDC R0, c[0x0][0xbe8] ;  /* 0x0002fa00ff007b82 */ /* 0x001e220000000800 */
[----:B------:R1:W5:Y:S04]  /*f230*/  @P0 LDG.E R32, desc[UR56][R64.64] ;  /* 0x0000003840200981 */ /* 0x000368000c1e1900 */
[----:B------:R1:W5:Y:S01]  /*f240*/  @P3 LDG.E R69, desc[UR56][R66.64] ;  /* 0x0000003842453981 */ /* 0x000362000c1e1900 */
[----:B------:R-:W-:-:S02]  /*f250*/  SEL R4, R4, 0x978, P2 ;  /* 0x0000097804047807 */ /* 0x000fc40001000000 */
[----:B------:R-:W-:Y:S02]  /*f260*/  LEA.HI R71, R71, R75, RZ, 0x2 ;  /* 0x0000004b47477211 */ /* 0x000fe400078f10ff */
[----:B------:R1:W2:Y:S01]  /*f270*/  LDC.64 R12, c[0x0][R4+0x220] ;  /* 0x00008800040c7b82 */ /* 0x0002a20000000a00 */
[----:B0-----:R-:W-:-:S07]  /*f280*/  ISETP.NE.AND P1, PT, R0, 0x1, PT ;  /* 0x000000010000780c */ /* 0x001fce0003f25270 */
[----:B------:R1:W0:Y:S08]  /*f290*/  LDC.64 R14, c[0x0][R4+0x218] ;  /* 0x00008600040e7b82 */ /* 0x0002300000000a00 */
[----:B------:R1:W3:Y:S01]  /*f2a0*/  LDC.64 R10, c[0x0][R4+0x228] ;  /* 0x00008a00040a7b82 */ /* 0x0002e20000000a00 */
[----:B--2---:R-:W-:Y:S05]  /*f2b0*/  @P3 BRA `(.L_x_518) ;  /* 0x0000000000103947 */ /* 0x004fea0003800000 */
[----:B------:R-:W-:Y:S05]  /*f2c0*/  @!P0 BRA `(.L_x_518) ;  /* 0x00000000000c8947 */ /* 0x000fea0003800000 */
[----:B------:R-:W2:Y:S04]  /*f2d0*/  LDG.E R6, desc[UR56][R64.64] ;  /* 0x0000003840067981 */ /* 0x000ea8000c1e1900 */
[----:B-----5:R-:W2:Y:S02]  /*f2e0*/  LDG.E R69, desc[UR56][R64.64+0x4] ;  /* 0x0000043840457981 */ /* 0x020ea4000c1e1900 */
[----:B--2---:R-:W-:-:S07]  /*f2f0*/  IMAD.IADD R69, R69, 0x1, -R6 ;  /* 0x0000000145457824 */ /* 0x004fce00078e0a06 */
.L_x_518:
[----:B------:R-:W2:Y:S04]  /*f300*/  LDL R76, [R1+0x74] ;  /* 0x00007400014c7983 */ /* 0x000ea80000100800 */
[----:B------:R-:W0:Y:S04]  /*f310*/  LDL R72, [R1+0x58] ;  /* 0x0000580001487983 */ /* 0x000e280000100800 */
[----:B------:R-:W4:Y:S04]  /*f320*/  LDL R73, [R1+0x68] ;  /* 0x0000680001497983 */ /* 0x000f280000100800 */
[----:B------:R-:W3:Y:S01]  /*f330*/  LDL R70, [R1+0x6c] ;  /* 0x00006c0001467983 */ /* 0x000ee20000100800 */
[----:B------:R-:W-:Y:S01]  /*f340*/  LOP3.LUT R71, R71, 0xfffffffc, RZ, 0xc0, !PT ;  /* 0xfffffffc47477812 */ /* 0x000fe200078ec0ff */
[----:B-1----:R-:W1:Y:S01]  /*f350*/  LDC.64 R4, c[0x0][R4+0x210] ;  /* 0x0000840004047b82 */ /* 0x002e620000000a00 */
[----:B------:R-:W-:-:S03]  /*f360*/  ISETP.NE.U32.AND P0, PT, RZ, UR4, PT ;  /* 0x00000004ff007c0c */ /* 0x000fc6000bf05070 */
[----:B------:R-:W-:Y:S01]  /*f370*/  IMAD.IADD R65, R75, 0x1, -R71 ;  /* 0x000000014b417824 */ /* 0x000fe200078e0a47 */
[----:B------:R-:W-:-:S03]  /*f380*/  ISETP.NE.AND.EX P0, PT, RZ, UR5, PT, P0 ;  /* 0x00000005ff007c0c */ /* 0x000fc6000bf05300 */
[----:B------:R-:W1:Y:S01]  /*f390*/  @P1 LDC R64, c[0x0][0xbec] ;  /* 0x0002fb00ff401b82 */ /* 0x000e620000000800 */
[----:B------:R-:W-:Y:S02]  /*f3a0*/  LEA.HI R9, R65, R65, RZ, 0x1 ;  /* 0x0000004141097211 */ /* 0x000fe400078f08ff */
[----:B------:R-:W-:Y:S02]  /*f3b0*/  SEL R8, R74, RZ, !P0 ;  /* 0x000000ff4a087207 */ /* 0x000fe40004000000 */
[----:B------:R-:W-:-:S03]  /*f3c0*/  LOP3.LUT R66, R9, 0x1ffffffe, RZ, 0xc0, !PT ;  /* 0x1ffffffe09427812 */ /* 0x000fc600078ec0ff */
[----:B------:R-:W1:Y:S01]  /*f3d0*/  @P1 LDC R71, c[0x0][0xbf0] ;  /* 0x0002fc00ff471b82 */ /* 0x000e620000000800 */
[----:B------:R-:W-:-:S07]  /*f3e0*/  SEL R63, R63, RZ, !P0 ;  /* 0x000000ff3f3f7207 */ /* 0x000fce0004000000 */
[----:B------:R-:W1:Y:S01]  /*f3f0*/  LDC.64 R6, c[0x0][0xba8] ;  /* 0x0002ea00ff067b82 */ /* 0x000e620000000a00 */
[----:B------:R-:W-:Y:S01]  /*f400*/  IADD3 R66, R65, -R66, RZ ;  /* 0x8000004241427210 */ /* 0x000fe20007ffe0ff */
[-C--:B------:R-:W-:Y:S01]  /*f410*/  IMAD R9, R13, R8.reuse, RZ ;  /* 0x000000080d097224 */ /* 0x080fe200078e02ff */
[----:B------:R-:W1:Y:S03]  /*f420*/  S2R R68, SR_TID.X ;  /* 0x0000000000447919 */ /* 0x000e660000002100 */
[C---:B------:R-:W-:Y:S02]  /*f430*/  IMAD R67, R12.reuse, R63, R9 ;  /* 0x0000003f0c437224 */ /* 0x040fe400078e0209 */
[----:B------:R-:W-:-:S04]  /*f440*/  IMAD.WIDE.U32 R12, R12, R8, RZ ;  /* 0x000000080c0c7225 */ /* 0x000fc800078e00ff */
[----:B------:R-:W-:Y:S01]  /*f450*/  IMAD.IADD R67, R13, 0x1, R67 ;  /* 0x000000010d437824 */ /* 0x000fe200078e0243 */
[----:B-1----:R-:W1:Y:S08]  /*f460*/  @!P2 LDC R6, c[0x0][0xb50] ;  /* 0x0002d400ff06ab82 */ /* 0x002e700000000800 */
[----:B------:R-:W1:Y:S01]  /*f470*/  @!P2 LDC R7, c[0x0][0xb54] ;  /* 0x0002d500ff07ab82 */ /* 0x000e620000000800 */
[----:B------:R-:W-:-:S05]  /*f480*/  VIADD R77, R68, 0xffffff80 ;  /* 0xffffff80444d7836 */ /* 0x000fca0000000000 */
[----:B------:R-:W-:-:S04]  /*f490*/  SHF.R.S32.HI R68, RZ, 0x1f, R77 ;  /* 0x0000001fff447819 */ /* 0x000fc8000001144d */
[----:B------:R-:W-:-:S04]  /*f4a0*/  LEA.HI R68, R68, R77, RZ, 0x7 ;  /* 0x0000004d44447211 */ /* 0x000fc800078f38ff */
[----:B------:R-:W-:-:S05]  /*f4b0*/  LOP3.LUT R68, R68, 0xffffff80, RZ, 0xc0, !PT ;  /* 0xffffff8044447812 */ /* 0x000fca00078ec0ff */
[----:B------:R-:W-:Y:S02]  /*f4c0*/  IMAD.IADD R68, R77, 0x1, -R68 ;  /* 0x000000014d447824 */ /* 0x000fe400078e0a44 */
[----:B--2---:R-:W-:Y:S02]  /*f4d0*/  IMAD R65, R66, 0x8, R76 ;  /* 0x0000000842417824 */ /* 0x004fe400078e024c */
[-C--:B0-----:R-:W-:Y:S02]  /*f4e0*/  IMAD R9, R15, R72.reuse, RZ ;  /* 0x000000480f097224 */ /* 0x081fe400078e02ff */
[----:B------:R-:W-:-:S04]  /*f4f0*/  IMAD.WIDE.U32 R14, R14, R72, RZ ;  /* 0x000000480e0e7225 */ /* 0x000fc800078e00ff */
[----:B----4-:R-:W-:Y:S01]  /*f500*/  IMAD R65, R73, 0xc0, R65 ;  /* 0x000000c049417824 */ /* 0x010fe200078e0241 */
[----:B-----5:R-:W-:Y:S02]  /*f510*/  IADD3 R14, P0, P3, R12, R14, R32 ;  /* 0x0000000e0c0e7210 */ /* 0x020fe40007b1e020 */
[----:B---3--:R-:W-:Y:S01]  /*f520*/  SEL R63, R70, RZ, P2 ;  /* 0x000000ff463f7207 */ /* 0x008fe20001000000 */
[----:B------:R-:W-:-:S04]  /*f530*/  @P1 IMAD.HI.U32 R12, R65, R64, RZ ;  /* 0x00000040410c1227 */ /* 0x000fc800078e00ff */
[----:B------:R-:W-:Y:S01]  /*f540*/  IMAD.MOV.U32 R13, RZ, RZ, R65 ;  /* 0x000000ffff0d7224 */ /* 0x000fe200078e0041 */
[----:B------:R-:W-:Y:S01]  /*f550*/  @P1 SHF.R.U32.HI R13, RZ, R71, R12 ;  /* 0x00000047ff0d1219 */ /* 0x000fe2000001160c */
[----:B------:R-:W-:Y:S02]  /*f560*/  IMAD.IADD R66, R15, 0x1, R9 ;  /* 0x000000010f427824 */ /* 0x000fe400078e0209 */
[-C--:B------:R-:W-:Y:S01]  /*f570*/  IMAD R15, R11, R63.reuse, RZ ;  /* 0x0000003f0b0f7224 */ /* 0x080fe200078e02ff */
[----:B------:R-:W-:Y:S01]  /*f580*/  SHF.R.S32.HI R9, RZ, 0x1f, R32 ;  /* 0x0000001fff097819 */ /* 0x000fe20000011420 */
[----:B------:R-:W-:-:S04]  /*f590*/  IMAD.WIDE.U32 R10, R10, R63, RZ ;  /* 0x0000003f0a0a7225 */ /* 0x000fc800078e00ff */
[----:B------:R-:W-:Y:S01]  /*f5a0*/  IMAD.MOV R63, RZ, RZ, -R13 ;  /* 0x000000ffff3f7224 */ /* 0x000fe200078e0a0d */
[----:B------:R-:W-:Y:S02]  /*f5b0*/  IADD3.X R12, R67, R66, R9, P0, P3 ;  /* 0x00000042430c7210 */ /* 0x000fe400007e6409 */
[----:B------:R-:W-:Y:S02]  /*f5c0*/  IADD3 R15, R11, R15, RZ ;  /* 0x0000000f0b0f7210 */ /* 0x000fe40007ffe0ff */
[----:B------:R-:W-:Y:S02]  /*f5d0*/  IADD3 R10, P0, P3, R13, R14, R10 ;  /* 0x0000000e0d0a7210 */ /* 0x000fe40007b1e00a */
[----:B------:R-:W-:Y:S01]  /*f5e0*/  SHF.R.S32.HI R11, RZ, 0x1f, R13 ;  /* 0x0000001fff0b7819 */ /* 0x000fe2000001140d */
[----:B------:R-:W-:-:S03]  /*f5f0*/  IMAD R13, R0, R63, R65 ;  /* 0x0000003f000d7224 */ /* 0x000fc600078e0241 */
[----:B------:R-:W-:Y:S01]  /*f600*/  IADD3.X R11, R11, R12, R15, P0, P3 ;  /* 0x0000000c0b0b7210 */ /* 0x000fe200007e640f */
[-C--:B------:R-:W-:Y:S01]  /*f610*/  IMAD R5, R5, R13.reuse, RZ ;  /* 0x0000000d05057224 */ /* 0x080fe200078e02ff */
[----:B------:R-:W-:Y:S01]  /*f620*/  SHF.R.S32.HI R15, RZ, 0x1f, R13 ;  /* 0x0000001fff0f7819 */ /* 0x000fe2000001140d */
[----:B------:R-:W-:-:S04]  /*f630*/  IMAD.WIDE.U32 R10, R4, R13, R10 ;  /* 0x0000000d040a7225 */ /* 0x000fc800078e000a */
[----:B------:R-:W-:-:S04]  /*f640*/  IMAD R5, R4, R15, R5 ;  /* 0x0000000f04057224 */ /* 0x000fc800078e0205 */
[----:B------:R-:W-:Y:S01]  /*f650*/  IMAD.IADD R4, R11, 0x1, R5 ;  /* 0x000000010b047824 */ /* 0x000fe200078e0205 */
[----:B-1----:R-:W-:-:S04]  /*f660*/  LEA R11, P0, R10, R6, 0x2 ;  /* 0x000000060a0b7211 */ /* 0x002fc800078010ff */
[----:B------:R-:W-:Y:S01]  /*f670*/  LEA.HI.X R7, R10, R7, R4, 0x2, P0 ;  /* 0x000000070a077211 */ /* 0x000fe200000f1404 */
[----:B------:R-:W-:Y:S01]  /*f680*/  SHFL.IDX PT, R12, R11, 0x1, 0x1c1f ;  /* 0x003c1f000b0c7f89 */ /* 0x000fe200000e0000 */
[----:B------:R-:W-:-:S03]  /*f690*/  IMAD R10, R73, 0xc0, R76 ;  /* 0x000000c0490a7824 */ /* 0x000fc600078e024c */
[----:B------:R-:W-:Y:S04]  /*f6a0*/  SHFL.IDX PT, R4, R11, RZ, 0x1c1f ;  /* 0x001c1fff0b047589 */ /* 0x000fe800000e0000 */
[----:B------:R-:W0:Y:S04]  /*f6b0*/  SHFL.IDX PT, R5, R7, RZ, 0x1c1f ;  /* 0x001c1fff07057589 */ /* 0x000e2800000e0000 */
[----:B------:R-:W1:Y:S01]  /*f6c0*/  SHFL.IDX PT, R13, R7, 0x1, 0x1c1f ;  /* 0x003c1f00070d7f89 */ /* 0x000e6200000e0000 */
[----:B------:R-:W-:Y:S01]  /*f6d0*/  IMAD R63, R69, R0, RZ ;  /* 0x00000000453f7224 */ /* 0x000fe200078e02ff */
[----:B------:R-:W-:Y:S01]  /*f6e0*/  LOP3.LUT P0, RZ, R68, 0x3, RZ, 0xc0, !PT ;  /* 0x0000000344ff7812 */ /* 0x000fe2000780c0ff */
[----:B------:R-:W-:-:S03]  /*f6f0*/  VIADD R6, R10, 0x8 ;  /* 0x000000080a067836 */ /* 0x000fc60000000000 */
[-C--:B------:R-:W-:Y:S02]  /*f700*/  ISETP.GE.OR P3, PT, R10, R63.reuse, P0 ;  /* 0x0000003f0a00720c */ /* 0x080fe40000766670 */
[----:B------:R-:W-:-:S11]  /*f710*/  ISETP.GE.OR P0, PT, R6, R63, P0 ;  /* 0x0000003f0600720c */ /* 0x000fd60000706670 */
[----:B0-----:R0:W-:Y:S04]  /*f720*/  @!P3 ST.E desc[UR56][R4.64], R61 ;  /* 0x0000003d0400b985 */ /* 0x0011e8000c101938 */
[----:B-1----:R0:W-:Y:S01]  /*f730*/  @!P0 ST.E desc[UR56][R12.64], R60 ;  /* 0x0000003c0c008985 */ /* 0x0021e2000c101938 */
[----:B------:R-:W-:Y:S05]  /*f740*/  @P2 BRA `(.L_x_519) ;  /* 0x0000000400b82947 */ /* 0x000fea0003800000 */
[----:B0-----:R-:W0:Y:S01]  /*f750*/  @P1 LDC R13, c[0x0][0xbec] ;  /* 0x0002fb00ff0d1b82 */ /* 0x001e220000000800 */
[----:B------:R-:W-:Y:S01]  /*f760*/  ULDC.64 UR4, c[0x0][0xaa0] ;  /* 0x0002a80000047ab9 */ /* 0x000fe20000000a00 */
[----:B------:R-:W-:Y:S02]  /*f770*/  IMAD R5, R62, 0x40, R59 ;  /* 0x000000403e057824 */ /* 0x000fe400078e023b */
[----:B------:R-:W-:Y:S02]  /*f780*/  IMAD R9, R9, UR4, RZ ;  /* 0x0000000409097c24 */ /* 0x000fe4000f8e02ff */
[----:B------:R-:W-:Y:S02]  /*f790*/  IMAD.WIDE R24, R5, 0x2, R24 ;  /* 0x0000000205187825 */ /* 0x000fe400078e0218 */
[----:B------:R-:W1:Y:S02]  /*f7a0*/  @P1 LDC R14, c[0x0][0xbf0] ;  /* 0x0002fc00ff0e1b82 */ /* 0x000e640000000800 */
[----:B------:R-:W-:Y:S01]  /*f7b0*/  IMAD R9, R32, UR5, R9 ;  /* 0x0000000520097c24 */ /* 0x000fe2000f8e0209 */
[----:B------:R-:W-:Y:S01]  /*f7c0*/  IADD3 R27, P0, R24, 0x1800, RZ ;  /* 0x00001800181b7810 */ /* 0x000fe20007f1e0ff */
[----:B------:R-:W-:Y:S01]  /*f7d0*/  IMAD.WIDE.U32 R10, R32, UR4, RZ ;  /* 0x00000004200a7c25 */ /* 0x000fe2000f8e00ff */
[C---:B------:R-:W-:Y:S01]  /*f7e0*/  IADD3 R29, P2, R24.reuse, 0x3000, RZ ;  /* 0x00003000181d7810 */ /* 0x040fe20007f5e0ff */
[----:B------:R-:W-:Y:S01]  /*f7f0*/  ULDC.64 UR4, c[0x0][0xae8] ;  /* 0x0002ba0000047ab9 */ /* 0x000fe20000000a00 */
[----:B------:R-:W-:Y:S01]  /*f800*/  IADD3 R37, P3, R24, 0x4800, RZ ;  /* 0x0000480018257810 */ /* 0x000fe20007f7e0ff */
[----:B------:R-:W-:Y:S01]  /*f810*/  IMAD R3, R3, 0x30, R62 ;  /* 0x0000003003037824 */ /* 0x000fe200078e023e */
[----:B------:R-:W-:Y:S01]  /*f820*/  LOP3.LUT R26, R27, 0x380, RZ, 0xc0, !PT ;  /* 0x000003801b1a7812 */ /* 0x000fe200078ec0ff */
[----:B------:R-:W-:Y:S01]  /*f830*/  IMAD.IADD R11, R11, 0x1, R9 ;  /* 0x000000010b0b7824 */ /* 0x000fe200078e0209 */
[----:B------:R-:W-:Y:S01]  /*f840*/  LOP3.LUT R28, R29, 0x380, RZ, 0xc0, !PT ;  /* 0x000003801d1c7812 */ /* 0x000fe200078ec0ff */
[----:B------:R-:W-:Y:S01]  /*f850*/  IMAD R12, R73, 0xc0, R3 ;  /* 0x000000c0490c7824 */ /* 0x000fe200078e0203 */
[----:B------:R-:W-:Y:S01]  /*f860*/  LOP3.LUT R36, R37, 0x380, RZ, 0xc0, !PT ;  /* 0x0000038025247812 */ /* 0x000fe200078ec0ff */
[----:B------:R-:W-:Y:S01]  /*f870*/  IMAD.WIDE.U32 R10, R72, UR4, R10 ;  /* 0x00000004480a7c25 */ /* 0x000fe2000f8e000a */
[----:B------:R-:W-:-:S02]  /*f880*/  LOP3.LUT R5, R24, 0x380, RZ, 0xc0, !PT ;  /* 0x0000038018057812 */ /* 0x000fc400078ec0ff */
[----:B------:R-:W-:Y:S01]  /*f890*/  SHF.R.S32.HI R9, RZ, 0x1f, R8 ;  /* 0x0000001fff097819 */ /* 0x000fe20000011408 */
[----:B0-----:R-:W-:Y:S01]  /*f8a0*/  @P1 IMAD.HI.U32 R3, R12, R13, RZ ;  /* 0x0000000d0c031227 */ /* 0x001fe200078e00ff */
[----:B------:R-:W-:Y:S02]  /*f8b0*/  SHF.R.U64 R26, R26, 0x3, RZ ;  /* 0x000000031a1a7819 */ /* 0x000fe400000012ff */
[----:B------:R-:W-:Y:S01]  /*f8c0*/  SHF.R.U64 R28, R28, 0x3, RZ ;  /* 0x000000031c1c7819 */ /* 0x000fe200000012ff */
[----:B------:R-:W-:Y:S01]  /*f8d0*/  IMAD R11, R72, UR5, R11 ;  /* 0x00000005480b7c24 */ /* 0x000fe2000f8e020b */
[----:B------:R-:W-:Y:S01]  /*f8e0*/  SHF.R.U64 R36, R36, 0x3, RZ ;  /* 0x0000000324247819 */ /* 0x000fe200000012ff */
[----:B------:R-:W-:Y:S01]  /*f8f0*/  ULDC.64 UR4, c[0x0][0xaf0] ;  /* 0x0002bc0000047ab9 */ /* 0x000fe20000000a00 */
[----:B------:R-:W-:Y:S01]  /*f900*/  SHF.R.U64 R5, R5, 0x3, RZ ;  /* 0x0000000305057819 */ /* 0x000fe200000012ff */
[----:B------:R-:W-:Y:S01]  /*f910*/  IMAD R9, R9, UR4, RZ ;  /* 0x0000000409097c24 */ /* 0x000fe2000f8e02ff */
[----:B------:R-:W-:Y:S01]  /*f920*/  LOP3.LUT R26, R26, R27, RZ, 0x3c, !PT ;  /* 0x0000001b1a1a7212 */ /* 0x000fe200078e3cff */
[----:B------:R-:W-:Y:S01]  /*f930*/  IMAD.MOV.U32 R13, RZ, RZ, R12 ;  /* 0x000000ffff0d7224 */ /* 0x000fe200078e000c */
[----:B------:R-:W-:Y:S01]  /*f940*/  LOP3.LUT R28, R28, R29, RZ, 0x3c, !PT ;  /* 0x0000001d1c1c7212 */ /* 0x000fe200078e3cff */
[--C-:B------:R-:W-:Y:S01]  /*f950*/  IMAD.X R29, RZ, RZ, R25.reuse, P2 ;  /* 0x000000ffff1d7224 */ /* 0x100fe200010e0619 */
[----:B------:R-:W-:Y:S01]  /*f960*/  LOP3.LUT R36, R36, R37, RZ, 0x3c, !PT ;  /* 0x0000002524247212 */ /* 0x000fe200078e3cff */
[--C-:B------:R-:W-:Y:S01]  /*f970*/  IMAD.X R37, RZ, RZ, R25.reuse, P3 ;  /* 0x000000ffff257224 */ /* 0x100fe200018e0619 */
[----:B------:R-:W-:Y:S01]  /*f980*/  LOP3.LUT R4, R5, R24, RZ, 0x3c, !PT ;  /* 0x0000001805047212 */ /* 0x000fe200078e3cff */
[----:B------:R-:W-:Y:S01]  /*f990*/  IMAD.MOV.U32 R5, RZ, RZ, R25 ;  /* 0x000000ffff057224 */ /* 0x000fe200078e0019 */
[----:B-1----:R-:W-:Y:S01]  /*f9a0*/  @P1 SHF.R.U32.HI R13, RZ, R14, R3 ;  /* 0x0000000eff0d1219 */ /* 0x002fe20000011603 */
[C---:B------:R-:W-:Y:S01]  /*f9b0*/  IMAD R15, R8.reuse, UR5, R9 ;  /* 0x00000005080f7c24 */ /* 0x040fe2000f8e0209 */
[----:B------:R-:W-:Y:S01]  /*f9c0*/  IADD3.X R27, RZ, R25, RZ, P0, !PT ;  /* 0x00000019ff1b7210 */ /* 0x000fe200007fe4ff */
[----:B------:R-:W-:Y:S01]  /*f9d0*/  IMAD.WIDE.U32 R8, R8, UR4, R10 ;  /* 0x0000000408087c25 */ /* 0x000fe2000f8e000a */
[--C-:B------:R-:W-:Y:S01]  /*f9e0*/  SHF.R.S32.HI R10, RZ, 0x1f, R13.reuse ;  /* 0x0000001fff0a7819 */ /* 0x100fe2000001140d */
[----:B------:R-:W5:Y:S01]  /*f9f0*/  LD.E.128 R4, desc[UR56][R4.64] ;  /* 0x0000003804047980 */ /* 0x000f62000c101d00 */
[----:B------:R-:W-:Y:S01]  /*fa00*/  ULDC.64 UR4, c[0x0][0xae0] ;  /* 0x0002b80000047ab9 */ /* 0x000fe20000000a00 */
[----:B------:R-:W-:-:S02]  /*fa10*/  IMAD.MOV R11, RZ, RZ, -R13 ;  /* 0x000000ffff0b7224 */ /* 0x000fc400078e0a0d */
[----:B------:R-:W5:Y:S01]  /*fa20*/  LD.E.128 R24, desc[UR56][R26.64] ;  /* 0x000000381a187980 */ /* 0x000f62000c101d00 */
[----:B------:R-:W-:Y:S01]  /*fa30*/  IADD3 R9, R9, R15, RZ ;  /* 0x0000000f09097210 */ /* 0x000fe20007ffe0ff */
[----:B------:R-:W-:Y:S02]  /*fa40*/  IMAD R11, R0, R11, R12 ;  /* 0x0000000b000b7224 */ /* 0x000fe400078e020c */
[----:B------:R-:W5:Y:S04]  /*fa50*/  LD.E.128 R28, desc[UR56][R28.64] ;  /* 0x000000381c1c7980 */ /* 0x000f68000c101d00 */
[----:B------:R-:W5:Y:S01]  /*fa60*/  LD.E.128 R36, desc[UR56][R36.64] ;  /* 0x0000003824247980 */ /* 0x000f62000c101d00 */
[----:B------:R-:W-:Y:S01]  /*fa70*/  IMAD R10, R10, UR4, RZ ;  /* 0x000000040a0a7c24 */ /* 0x000fe2000f8e02ff */
[----:B------:R-:W-:Y:S01]  /*fa80*/  SHF.R.S32.HI R0, RZ, 0x1f, R11 ;  /* 0x0000001fff007819 */ /* 0x000fe2000001140b */
[C---:B------:R-:W-:Y:S01]  /*fa90*/  IMAD.WIDE.U32 R8, R13.reuse, UR4, R8 ;  /* 0x000000040d087c25 */ /* 0x040fe2000f8e0008 */
[----:B------:R-:W-:Y:S01]  /*faa0*/  @!PT LDS RZ, [RZ] ;  /* 0x00000000fffff984 */ /* 0x000fe20000000800 */
[----:B------:R-:W-:Y:S01]  /*fab0*/  @!PT LDS RZ, [RZ] ;  /* 0x00000000fffff984 */ /* 0x000fe20000000800 */
[----:B------:R-:W-:Y:S01]  /*fac0*/  @!PT LDS RZ, [RZ] ;  /* 0x00000000fffff984 */ /* 0x000fe20000000800 */
[----:B------:R-:W-:Y:S01]  /*fad0*/  @!PT LDS RZ, [RZ] ;  /* 0x00000000fffff984 */ /* 0x000fe20000000800 */
[----:B------:R0:W-:Y:S06]  /*fae0*/  MEMBAR.ALL.CTA ;  /* 0x0000000000007992 */ /* 0x0001ec0000008000 */
[----:B0-----:R-:W0:Y:S01]  /*faf0*/  FENCE.VIEW.ASYNC.S ;  /* 0x00000000000073c6 */ /* 0x001e220000000000 */
[----:B------:R-:W-:Y:S01]  /*fb00*/  IMAD R15, R13, UR5, R10 ;  /* 0x000000050d0f7c24 */ /* 0x000fe2000f8e020a */
[----:B------:R-:W-:Y:S01]  /*fb10*/  ULDC.64 UR4, c[0x0][0xad8] ;  /* 0x0002b60000047ab9 */ /* 0x000fe20000000a00 */
[----:B------:R-:W-:-:S02]  /*fb20*/  VIADD R3, R2, 0x30820 ;  /* 0x0003082002037836 */ /* 0x000fc40000000000 */
[----:B------:R-:W-:Y:S02]  /*fb30*/  IMAD.IADD R9, R9, 0x1, R15 ;  /* 0x0000000109097824 */ /* 0x000fe400078e020f */
[----:B------:R-:W-:Y:S01]  /*fb40*/  IMAD R0, R0, UR4, RZ ;  /* 0x0000000400007c24 */ /* 0x000fe2000f8e02ff */
[----:B------:R-:W-:Y:S01]  /*fb50*/  PRMT R3, RZ, 0x654, R3 ;  /* 0x00000654ff037816 */ /* 0x000fe20000000003 */
[----:B------:R-:W-:-:S04]  /*fb60*/  IMAD.WIDE.U32 R8, R11, UR4, R8 ;  /* 0x000000040b087c25 */ /* 0x000fc8000f8e0008 */
[----:B------:R-:W-:Y:S01]  /*fb70*/  IMAD R41, R11, UR5, R0 ;  /* 0x000000050b297c24 */ /* 0x000fe2000f8e0200 */
[----:B------:R-:W-:Y:S02]  /*fb80*/  ULDC.64 UR4, c[0x0][0xa80] ;  /* 0x0002a00000047ab9 */ /* 0x000fe40000000a00 */
[C---:B------:R-:W-:Y:S01]  /*fb90*/  LEA R40, P0, R8.reuse, UR4, 0x1 ;  /* 0x0000000408287c11 */ /* 0x040fe2000f8008ff */
[----:B------:R-:W-:Y:S01]  /*fba0*/  IMAD.IADD R41, R9, 0x1, R41 ;  /* 0x0000000109297824 */ /* 0x000fe200078e0229 */
[----:B------:R-:W-:Y:S01]  /*fbb0*/  UMOV UR4, 0xffffffff ;  /* 0xffffffff00047882 */ /* 0x000fe20000000000 */
[----:B0-----:R0:W-:Y:S03]  /*fbc0*/  SYNCS.ARRIVE.TRANS64.RED.A1T0 RZ, [R3+URZ], RZ ;  /* 0x000000ff03ff79a7 */ /* 0x0011e6000810043f */
[----:B------:R-:W-:Y:S01]  /*fbd0*/  LEA.HI.X R41, R8, UR5, R41, 0x1, P0 ;  /* 0x0000000508297c11 */ /* 0x000fe200080f0c29 */
[----:B------:R-:W-:Y:S06]  /*fbe0*/  BRA.DIV UR4, `(.L_x_520) ;  /* 0x0000008a04207947 */ /* 0x000fec000b800000 */
[----:B0-----:R-:W0:Y:S01]  /*fbf0*/  SHFL.IDX PT, R3, R40, RZ, 0x181f ;  /* 0x00181fff28037589 */ /* 0x001e2200000e0000 */
[----:B------:R-:W-:Y:S01]  /*fc00*/  ULDC UR4, c[0x0][0xac8] ;  /* 0x0002b20000047ab9 */ /* 0x000fe20000000800 */
[----:B------:R-:W-:Y:S01]  /*fc10*/  IMAD R42, R73, 0xc0, R62 ;  /* 0x000000c0492a7824 */ /* 0x000fe200078e023e */
[----:B------:R-:W-:Y:S01]  /*fc20*/  ISETP.GE.AND P0, PT, R59, UR4, PT ;  /* 0x000000043b007c0c */ /* 0x000fe2000bf06270 */
[----:B------:R-:W1:Y:S02]  /*fc30*/  SHFL.IDX PT, R9, R40, 0x1, 0x181f ;  /* 0x00381f0028097f89 */ /* 0x000e6400000e0000 */
[C---:B------:R-:W-:Y:S01]  /*fc40*/  VIADD R12, R42.reuse, 0x30 ;  /* 0x000000302a0c7836 */ /* 0x040fe20000000000 */
[CC--:B------:R-:W-:Y:S01]  /*fc50*/  ISETP.GE.OR P2, PT, R42.reuse, R63.reuse, P0 ;  /* 0x0000003f2a00720c */ /* 0x0c0fe20000746670 */
[----:B------:R-:W2:Y:S01]  /*fc60*/  SHFL.IDX PT, R0, R41, RZ, 0x181f ;  /* 0x00181fff29007589 */ /* 0x000ea200000e0000 */
[----:B------:R-:W-:Y:S02]  /*fc70*/  IADD3 R20, R42, 0x60, RZ ;  /* 0x000000602a147810 */ /* 0x000fe40007ffe0ff */
[-C--:B------:R-:W-:Y:S01]  /*fc80*/  ISETP.GE.OR P3, PT, R12, R63.reuse, P0 ;  /* 0x0000003f0c00720c */ /* 0x080fe20000766670 */
[----:B------:R-:W3:Y:S01]  /*fc90*/  SHFL.IDX PT, R14, R40, 0x2, 0x181f ;  /* 0x00581f00280e7f89 */ /* 0x000ee200000e0000 */
[----:B------:R-:W-:-:S03]  /*fca0*/  ISETP.GE.OR P4, PT, R20, R63, P0 ;  /* 0x0000003f1400720c */ /* 0x000fc60000786670 */
[----:B------:R-:W4:Y:S04]  /*fcb0*/  SHFL.IDX PT, R8, R41, 0x1, 0x181f ;  /* 0x00381f0029087f89 */ /* 0x000f2800000e0000 */
[----:B------:R-:W4:Y:S01]  /*fcc0*/  SHFL.IDX PT, R10, R41, 0x2, 0x181f ;  /* 0x00581f00290a7f89 */ /* 0x000f2200000e0000 */
[----:B0-----:R-:W-:-:S03]  /*fcd0*/  @!P2 LEA R32, P5, R59, R3, 0x1 ;  /* 0x000000033b20a211 */ /* 0x001fc600078a08ff */
[C---:B-1----:R-:W-:Y:S02]  /*fce0*/  @!P3 LEA R20, P1, R59.reuse, R9, 0x1 ;  /* 0x000000093b14b211 */ /* 0x042fe400078208ff */
[C-C-:B--2---:R-:W-:Y:S02]  /*fcf0*/  @!P2 LEA.HI.X R3, R59.reuse, R0, R58.reuse, 0x1, P5 ;  /* 0x000000003b03a211 */ /* 0x144fe400028f0c3a */
[----:B------:R-:W0:Y:S01]  /*fd00*/  SHFL.IDX PT, R0, R41, 0x3, 0x181f ;  /* 0x00781f0029007f89 */ /* 0x000e2200000e0000 */
[C---:B---3--:R-:W-:Y:S02]  /*fd10*/  @!P4 LEA R43, P5, R59.reuse, R14, 0x1 ;  /* 0x0000000e3b2bc211 */ /* 0x048fe400078a08ff */
[----:B------:R-:W-:Y:S01]  /*fd20*/  @!P2 IMAD.MOV.U32 R9, RZ, RZ, R3 ;  /* 0x000000ffff09a224 */ /* 0x000fe200078e0003 */
[----:B------:R-:W1:Y:S01]  /*fd30*/  SHFL.IDX PT, R14, R40, 0x3, 0x181f ;  /* 0x00781f00280e7f89 */ /* 0x000e6200000e0000 */
[C---:B----4-:R-:W-:Y:S01]  /*fd40*/  @!P3 LEA.HI.X R21, R59.reuse, R8, R58, 0x1, P1 ;  /* 0x000000083b15b211 */ /* 0x050fe200008f0c3a */
[----:B------:R-:W-:Y:S01]  /*fd50*/  @!P2 IMAD.MOV.U32 R8, RZ, RZ, R32 ;  /* 0x000000ffff08a224 */ /* 0x000fe200078e0020 */
[----:B------:R-:W-:-:S04]  /*fd60*/  @!P4 LEA.HI.X R10, R59, R10, R58, 0x1, P5 ;  /* 0x0000000a3b0ac211 */ /* 0x000fc800028f0c3a */
[----:B-----5:R2:W-:Y:S04]  /*fd70*/  @!P2 ST.E.128 desc[UR56][R8.64], R4 ;  /* 0x000000040800a985 */ /* 0x0205e8000c101d38 */
[----:B------:R3:W-:Y:S01]  /*fd80*/  @!P3 ST.E.128 desc[UR56][R20.64], R24 ;  /* 0x000000181400b985 */ /* 0x0007e2000c101d38 */
[----:B--2---:R-:W-:Y:S02]  /*fd90*/  @!P4 IMAD.MOV.U32 R4, RZ, RZ, R43 ;  /* 0x000000ffff04c224 */ /* 0x004fe400078e002b */
[----:B------:R-:W-:-:S05]  /*fda0*/  @!P4 IMAD.MOV.U32 R5, RZ, RZ, R10 ;  /* 0x000000ffff05c224 */ /* 0x000fca00078e000a */
[----:B01----:R3:W-:Y:S02]  /*fdb0*/  @!P4 ST.E.128 desc[UR56][R4.64], R28 ;  /* 0x0000001c0400c985 */ /* 0x0037e4000c101d38 */
.L_x_702:
[----:B------:R-:W-:-:S05]  /*fdc0*/  VIADD R42, R42, 0x90 ;  /* 0x000000902a2a7836 */ /* 0x000fca0000000000 */
[----:B------:R-:W-:-:S13]  /*fdd0*/  ISETP.GE.OR P0, PT, R42, R63, P0 ;  /* 0x0000003f2a00720c */ /* 0x000fda0000706670 */
[----:B------:R-:W-:Y:S05]  /*fde0*/  @P0 BRA `(.L_x_521) ;  /* 0x0000001000d40947 */ /* 0x000fea0003800000 */
[----:B------:R-:W-:-:S04]  /*fdf0*/  LEA R14, P0, R59, R14, 0x1 ;  /* 0x0000000e3b0e7211 */ /* 0x000fc800078008ff */
[----:B------:R-:W-:-:S05]  /*fe00*/  LEA.HI.X R15, R59, R0, R58, 0x1, P0 ;  /* 0x000000003b0f7211 */ /* 0x000fca00000f0c3a */
[----:B------:R4:W-:Y:S01]  /*fe10*/  ST.E.128 desc[UR56][R14.64], R36 ;  /* 0x000000240e007985 */ /* 0x0009e2000c101d38 */
[----:B------:R-:W-:Y:S05]  /*fe20*/  BRA `(.L_x_521) ;  /* 0x0000001000c47947 */ /* 0x000fea0003800000 */
.L_x_519:
[----:B------:R-:W-:Y:S01]  /*fe30*/  ULDC.64 UR4, c[0x0][0xb08] ;  /* 0x0002c20000047ab9 */ /* 0x000fe20000000a00 */
[----:B0-----:R-:W0:Y:S01]  /*fe40*/  @P1 LDC R12, c[0x0][0xbec] ;  /* 0x0002fb00ff0c1b82 */ /* 0x001e220000000800 */
[----:B------:R-:W-:Y:S01]  /*fe50*/  IMAD R9, R9, UR4, RZ ;  /* 0x0000000409097c24 */ /* 0x000fe2000f8e02ff */
[----:B------:R-:W-:Y:S01]  /*fe60*/  SHF.R.S32.HI R3, RZ, 0x1f, R8 ;  /* 0x0000001fff037819 */ /* 0x000fe20000011408 */
[----:B------:R-:W-:Y:S01]  /*fe70*/  IMAD.WIDE.U32 R4, R32, UR4, RZ ;  /* 0x0000000420047c25 */ /* 0x000fe2000f8e00ff */
[----:B------:R-:W-:-:S03]  /*fe80*/  ULDC.64 UR6, c[0x0][0xb30] ;  /* 0x0002cc0000067ab9 */ /* 0x000fc60000000a00 */
[----:B------:R-:W-:Y:S01]  /*fe90*/  IMAD R9, R32, UR5, R9 ;  /* 0x0000000520097c24 */ /* 0x000fe2000f8e0209 */
[----:B------:R-:W1:Y:S01]  /*fea0*/  @P1 LDC R11, c[0x0][0xbf0] ;  /* 0x0002fc00ff0b1b82 */ /* 0x000e620000000800 */
[----:B------:R-:W-:-:S03]  /*feb0*/  ULDC.64 UR4, c[0x0][0xb38] ;  /* 0x0002ce0000047ab9 */ /* 0x000fc60000000a00 */
[----:B------:R-:W-:-:S03]  /*fec0*/  IADD3 R5, R5, R9, RZ ;  /* 0x0000000905057210 */ /* 0x000fc60007ffe0ff */
[----:B------:R-:W-:-:S04]  /*fed0*/  IMAD.WIDE.U32 R4, R72, UR4, R4 ;  /* 0x0000000448047c25 */ /* 0x000fc8000f8e0004 */
[----:B------:R-:W-:Y:S01]  /*fee0*/  IMAD R5, R72, UR5, R5 ;  /* 0x0000000548057c24 */ /* 0x000fe2000f8e0205 */
[----:B------:R-:W-:Y:S02]  /*fef0*/  ULDC.64 UR4, c[0x0][0xb40] ;  /* 0x0002d00000047ab9 */ /* 0x000fe40000000a00 */
[----:B------:R-:W-:Y:S02]  /*ff00*/  IMAD R3, R3, UR4, RZ ;  /* 0x0000000403037c24 */ /* 0x000fe4000f8e02ff */
[----:B0-----:R-:W-:-:S04]  /*ff10*/  @P1 IMAD.HI.U32 R12, R65, R12, RZ ;  /* 0x0000000c410c1227 */ /* 0x001fc800078e00ff */
[C---:B------:R-:W-:Y:S02]  /*ff20*/  IMAD R7, R8.reuse, UR5, R3 ;  /* 0x0000000508077c24 */ /* 0x040fe4000f8e0203 */
[----:B------:R-:W-:Y:S01]  /*ff30*/  IMAD.WIDE.U32 R8, R8, UR4, R4 ;  /* 0x0000000408087c25 */ /* 0x000fe2000f8e0004 */
[----:B------:R-:W-:-:S03]  /*ff40*/  ULDC.64 UR4, c[0x0][0xb48] ;  /* 0x0002d20000047ab9 */ /* 0x000fc60000000a00 */
[----:B------:R-:W-:Y:S01]  /*ff50*/  IMAD.MOV.U32 R3, RZ, RZ, R65 ;  /* 0x000000ffff037224 */ /* 0x000fe200078e0041 */
[----:B-1----:R-:W-:Y:S01]  /*ff60*/  @P1 SHF.R.U32.HI R3, RZ, R11, R12 ;  /* 0x0000000bff031219 */ /* 0x002fe2000001160c */
[----:B------:R-:W-:-:S03]  /*ff70*/  IMAD.IADD R9, R9, 0x1, R7 ;  /* 0x0000000109097824 */ /* 0x000fc600078e0207 */
[----:B------:R-:W-:Y:S01]  /*ff80*/  SHF.R.S32.HI R7, RZ, 0x1f, R3 ;  /* 0x0000001fff077819 */ /* 0x000fe20000011403 */
[----:B------:R-:W-:-:S04]  /*ff90*/  IMAD.WIDE.U32 R4, R70, UR4, R8 ;  /* 0x0000000446047c25 */ /* 0x000fc8000f8e0008 */
[----:B------:R-:W-:Y:S02]  /*ffa0*/  IMAD.MOV R9, RZ, RZ, -R3 ;  /* 0x000000ffff097224 */ /* 0x000fe400078e0a03 */
[----:B------:R-:W-:Y:S02]  /*ffb0*/  IMAD R8, R7, UR6, RZ ;  /* 0x0000000607087c24 */ /* 0x000fe4000f8e02ff */
[----:B------:R-:W-:Y:S01]  /*ffc0*/  IMAD R5, R70, UR5, R5 ;  /* 0x0000000546057c24 */ /* 0x000fe2000f8e0205 */
[----:B------:R-:W-:Y:S01]  /*ffd0*/  ULDC.64 UR4, c[0x0][0xb28] ;  /* 0x0002ca0000047ab9 */ /* 0x000fe20000000a00 */
[----:B------:R-:W-:Y:S02]  /*ffe0*/  IMAD R7, R0, R9, R65 ;  /* 0x0000000900077224 */ /* 0x000fe400078e0241 */
[C---:B------:R-:W-:Y:S02]  /*fff0*/  IMAD R9, R3.reuse, UR7, R8 ;  /* 0x0000000703097c24 */ /* 0x040fe4000f8e0208 */
[----:B------:R-:W-:Y:S01]  /*10000*/  IMAD.WIDE.U32 R4, R3, UR6, R4 ;  /* 0x0000000603047c25 */ /* 0x000fe2000f8e0004 */
[----:B------:R-:W-:-:S02]  /*10010*/  SHF.R.S32.HI R3, RZ, 0x1f, R68 ;  /* 0x0000001fff037819 */ /* 0x000fc40000011444 */
[----:B------:R-:W-:Y:S01]  /*10020*/  SHF.R.S32.HI R0, RZ, 0x1f, R7 ;  /* 0x0000001fff007819 */ /* 0x000fe20000011407 */
[----:B------:R-:W-:Y:S01]  /*10030*/  IMAD.IADD R5, R5, 0x1, R9 ;  /* 0x0000000105057824 */ /* 0x000fe200078e0209 */
[----:B------:R-:W-:Y:S01]  /*10040*/  LEA.HI R8, R3, R68, RZ, 0x2 ;  /* 0x0000004403087211 */ /* 0x000fe200078f10ff */
[----:B------:R-:W-:Y:S02]  /*10050*/  VIADD R3, R2, 0x30820 ;  /* 0x0003082002037836 */ /* 0x000fe40000000000 */
[----:B------:R-:W-:Y:S01]  /*10060*/  IMAD R0, R0, UR4, RZ ;  /* 0x0000000400007c24 */ /* 0x000fe2000f8e02ff */
[----:B------:R-:W-:Y:S01]  /*10070*/  LOP3.LUT R9, R8, 0x7ffffffc, RZ, 0xc0, !PT ;  /* 0x7ffffffc08097812 */ /* 0x000fe200078ec0ff */
[C---:B------:R-:W-:Y:S01]  /*10080*/  IMAD.WIDE.U32 R4, R7.reuse, UR4, R4 ;  /* 0x0000000407047c25 */ /* 0x040fe2000f8e0004 */
[----:B------:R-:W-:Y:S02]  /*10090*/  PRMT R8, RZ, 0x654, R3 ;  /* 0x00000654ff087816 */ /* 0x000fe40000000003 */
[----:B------:R-:W-:Y:S01]  /*100a0*/  IADD3 R9, R68, -R9, RZ ;  /* 0x8000000944097210 */ /* 0x000fe20007ffe0ff */
[----:B------:R-:W-:Y:S01]  /*100b0*/  IMAD R3, R7, UR5, R0 ;  /* 0x0000000507037c24 */ /* 0x000fe2000f8e0200 */
[----:B------:R-:W-:Y:S01]  /*100c0*/  ULDC.64 UR4, c[0x0][0xb00] ;  /* 0x0002c00000047ab9 */ /* 0x000fe20000000a00 */
[----:B------:R0:W-:Y:S01]  /*100d0*/  SYNCS.ARRIVE.TRANS64.RED.A1T0 RZ, [R8+URZ], RZ ;  /* 0x000000ff08ff79a7 */ /* 0x0001e2000810043f */
[----:B------:R-:W-:Y:S01]  /*100e0*/  LEA R0, P0, R4, UR4, 0x2 ;  /* 0x0000000404007c11 */ /* 0x000fe2000f8010ff */
[----:B------:R-:W-:Y:S01]  /*100f0*/  IMAD.SHL.U32 R7, R9, 0x2, RZ ;  /* 0x0000000209077824 */ /* 0x000fe200078e00ff */
[----:B------:R-:W-:Y:S01]  /*10100*/  UMOV UR4, 0xffffffff ;  /* 0xffffffff00047882 */ /* 0x000fe20000000000 */
[----:B------:R-:W-:-:S02]  /*10110*/  IMAD.IADD R3, R5, 0x1, R3 ;  /* 0x0000000105037824 */ /* 0x000fc400078e0203 */
[C---:B------:R-:W-:Y:S01]  /*10120*/  VIADD R32, R7.reuse, 0x30 ;  /* 0x0000003007207836 */ /* 0x040fe20000000000 */
[C---:B------:R-:W-:Y:S01]  /*10130*/  IADD3 R65, R7.reuse, 0x10, RZ ;  /* 0x0000001007417810 */ /* 0x040fe20007ffe0ff */
[C---:B------:R-:W-:Y:S01]  /*10140*/  VIADD R60, R7.reuse, 0x38 ;  /* 0x00000038073c7836 */ /* 0x040fe20000000000 */
[----:B------:R-:W-:Y:S01]  /*10150*/  LEA.HI.X R4, R4, UR5, R3, 0x2, P0 ;  /* 0x0000000504047c11 */ /* 0x000fe200080f1403 */
[C---:B------:R-:W-:Y:S01]  /*10160*/  VIADD R62, R7.reuse, 0x8 ;  /* 0x00000008073e7836 */ /* 0x040fe20000000000 */
[----:B------:R-:W-:Y:S01]  /*10170*/  SHF.R.S32.HI R66, RZ, 0x1f, R65 ;  /* 0x0000001fff427819 */ /* 0x000fe20000011441 */
[C---:B------:R-:W-:Y:S01]  /*10180*/  VIADD R67, R7.reuse, 0x18 ;  /* 0x0000001807437836 */ /* 0x040fe20000000000 */
[----:B------:R-:W-:Y:S01]  /*10190*/  SHF.R.S32.HI R61, RZ, 0x1f, R60 ;  /* 0x0000001fff3d7819 */ /* 0x000fe2000001143c */
[C---:B------:R-:W-:Y:S01]  /*101a0*/  VIADD R69, R7.reuse, 0x20 ;  /* 0x0000002007457836 */ /* 0x040fe20000000000 */
[----:B------:R-:W-:Y:S01]  /*101b0*/  SHF.R.S32.HI R64, RZ, 0x1f, R62 ;  /* 0x0000001fff407819 */ /* 0x000fe2000001143e */
[----:B------:R-:W-:Y:S01]  /*101c0*/  VIADD R71, R7, 0x28 ;  /* 0x0000002807477836 */ /* 0x000fe20000000000 */
[----:B------:R-:W-:-:S02]  /*101d0*/  SHF.R.S32.HI R68, RZ, 0x1f, R67 ;  /* 0x0000001fff447819 */ /* 0x000fc40000011443 */
[----:B------:R-:W-:Y:S02]  /*101e0*/  SHF.R.S32.HI R70, RZ, 0x1f, R69 ;  /* 0x0000001fff467819 */ /* 0x000fe40000011445 */
[----:B------:R-:W-:Y:S02]  /*101f0*/  SHF.R.S32.HI R72, RZ, 0x1f, R71 ;  /* 0x0000001fff487819 */ /* 0x000fe40000011447 */
[----:B------:R-:W-:Y:S01]  /*10200*/  SHF.R.S32.HI R73, RZ, 0x1f, R32 ;  /* 0x0000001fff497819 */ /* 0x000fe20000011420 */
[----:B0-----:R-:W-:Y:S06]  /*10210*/  BRA.DIV UR4, `(.L_x_522) ;  /* 0x00000086049c7947 */ /* 0x001fec000b800000 */
[----:B------:R0:W1:Y:S04]  /*10220*/  SHFL.IDX PT, R3, R4, RZ, 0x1c1f ;  /* 0x001c1fff04037589 */ /* 0x00006800000e0000 */
[----:B------:R0:W2:Y:S02]  /*10230*/  SHFL.IDX PT, R14, R0, RZ, 0x1c1f ;  /* 0x001c1fff000e7589 */ /* 0x0000a400000e0000 */
.L_x_705:
[----:B------:R-:W-:Y:S01]  /*10240*/  ISETP.GE.AND P0, PT, R10, R63, PT ;  /* 0x0000003f0a00720c */ /* 0x000fe20003f06270 */
[----:B------:R-:W-:-:S12]  /*10250*/  BSSY B1, `(.L_x_523) ;  /* 0x0000023000017945 */ /* 0x000fd80003800000 */
[----:B------:R-:W-:Y:S05]  /*10260*/  @P0 BRA `(.L_x_524) ;  /* 0x0000000000840947 */ /* 0x000fea0003800000 */
[----:B------:R-:W-:Y:S02]  /*10270*/  ULDC UR4, c[0x0][0xac8] ;  /* 0x0002b20000047ab9 */ /* 0x000fe40000000800 */
[----:B------:R-:W-:Y:S02]  /*10280*/  ISETP.GE.AND P3, PT, R7, UR4, PT ;  /* 0x0000000407007c0c */ /* 0x000fe4000bf66270 */
[----:B------:R-:W-:Y:S02]  /*10290*/  ISETP.GE.AND P1, PT, R62, UR4, PT ;  /* 0x000000043e007c0c */ /* 0x000fe4000bf26270 */
[----:B------:R-:W-:Y:S02]  /*102a0*/  ISETP.GE.AND P0, PT, R65, UR4, PT ;  /* 0x0000000441007c0c */ /* 0x000fe4000bf06270 */
[----:B------:R-:W-:-:S07]  /*102b0*/  ISETP.GE.AND P4, PT, R67, UR4, PT ;  /* 0x0000000443007c0c */ /* 0x000fce000bf86270 */
[----:B-1----:R-:W-:Y:S02]  /*102c0*/  @!P3 IMAD.MOV.U32 R15, RZ, RZ, R3 ;  /* 0x000000ffff0fb224 */ /* 0x002fe400078e0003 */
[CC--:B--2---:R-:W-:Y:S01]  /*102d0*/  @!P1 LEA R10, P5, R62.reuse, R14.reuse, 0x2 ;  /* 0x0000000e3e0a9211 */ /* 0x0c4fe200078a10ff */
[----:B------:R-:W-:Y:S01]  /*102e0*/  @!P3 IMAD.WIDE R8, R7, 0x4, R14 ;  /* 0x000000040708b825 */ /* 0x000fe200078e020e */
[----:B------:R-:W-:Y:S02]  /*102f0*/  @!P0 LEA R12, P2, R65, R14, 0x2 ;  /* 0x0000000e410c8211 */ /* 0x000fe400078410ff */
[-C--:B------:R-:W-:Y:S02]  /*10300*/  @!P1 LEA.HI.X R11, R62, R3.reuse, R64, 0x2, P5 ;  /* 0x000000033e0b9211 */ /* 0x080fe400028f1440 */
[----:B------:R1:W-:Y:S01]  /*10310*/  @!P3 ST.E.64 desc[UR56][R8.64], R20 ;  /* 0x000000140800b985 */ /* 0x0003e2000c101b38 */
[----:B------:R-:W-:Y:S02]  /*10320*/  ISETP.GE.AND P3, PT, R69, UR4, PT ;  /* 0x0000000445007c0c */ /* 0x000fe4000bf66270 */
[----:B------:R-:W-:Y:S01]  /*10330*/  @!P0 LEA.HI.X R13, R65, R3, R66, 0x2, P2 ;  /* 0x00000003410d8211 */ /* 0x000fe200010f1442 */
[----:B------:R2:W-:Y:S01]  /*10340*/  @!P1 ST.E.64 desc[UR56][R10.64], R26 ;  /* 0x0000001a0a009985 */ /* 0x0005e2000c101b38 */
[----:B------:R-:W-:-:S02]  /*10350*/  ISETP.GE.AND P2, PT, R71, UR4, PT ;  /* 0x0000000447007c0c */ /* 0x000fc4000bf46270 */
[CC--:B------:R-:W-:Y:S01]  /*10360*/  @!P4 LEA R24, P5, R67.reuse, R14.reuse, 0x2 ;  /* 0x0000000e4318c211 */ /* 0x0c0fe200078a10ff */
[----:B------:R3:W-:Y:S01]  /*10370*/  @!P0 ST.E.64 desc[UR56][R12.64], R28 ;  /* 0x0000001c0c008985 */ /* 0x0007e2000c101b38 */
[----:B------:R-:W-:Y:S02]  /*10380*/  ISETP.GE.AND P1, PT, R32, UR4, PT ;  /* 0x0000000420007c0c */ /* 0x000fe4000bf26270 */
[----:B------:R-:W-:Y:S02]  /*10390*/  ISETP.GE.AND P0, PT, R60, UR4, PT ;  /* 0x000000043c007c0c */ /* 0x000fe4000bf06270 */
[----:B------:R-:W-:Y:S02]  /*103a0*/  @!P4 LEA.HI.X R25, R67, R3, R68, 0x2, P5 ;  /* 0x000000034319c211 */ /* 0x000fe400028f1444 */
[----:B------:R-:W-:-:S03]  /*103b0*/  @!P3 LEA R58, P5, R69, R14, 0x2 ;  /* 0x0000000e453ab211 */ /* 0x000fc600078a10ff */
[----:B------:R3:W-:Y:S01]  /*103c0*/  @!P4 ST.E.64 desc[UR56][R24.64], R30 ;  /* 0x0000001e1800c985 */ /* 0x0007e2000c101b38 */
[-C--:B-1----:R-:W-:Y:S02]  /*103d0*/  @!P2 LEA R8, P4, R71, R14.reuse, 0x2 ;  /* 0x0000000e4708a211 */ /* 0x082fe400078810ff */
[-C--:B------:R-:W-:Y:S02]  /*103e0*/  @!P3 LEA.HI.X R59, R69, R3.reuse, R70, 0x2, P5 ;  /* 0x00000003453bb211 */ /* 0x080fe400028f1446 */
[-C--:B--2---:R-:W-:Y:S02]  /*103f0*/  @!P1 LEA R10, P5, R32, R14.reuse, 0x2 ;  /* 0x0000000e200a9211 */ /* 0x084fe400078a10ff */
[-C--:B------:R-:W-:Y:S01]  /*10400*/  @!P2 LEA.HI.X R9, R71, R3.reuse, R72, 0x2, P4 ;  /* 0x000000034709a211 */ /* 0x080fe200020f1448 */
[----:B------:R3:W-:Y:S01]  /*10410*/  @!P3 ST.E.64 desc[UR56][R58.64], R36 ;  /* 0x000000243a00b985 */ /* 0x0007e2000c101b38 */
[----:B------:R-:W-:Y:S02]  /*10420*/  @!P0 LEA R14, P4, R60, R14, 0x2 ;  /* 0x0000000e3c0e8211 */ /* 0x000fe400078810ff */
[-C--:B------:R-:W-:Y:S01]  /*10430*/  @!P1 LEA.HI.X R11, R32, R3.reuse, R73, 0x2, P5 ;  /* 0x00000003200b9211 */ /* 0x080fe200028f1449 */
[----:B------:R3:W-:Y:S01]  /*10440*/  @!P2 ST.E.64 desc[UR56][R8.64], R38 ;  /* 0x000000260800a985 */ /* 0x0007e2000c101b38 */
[----:B------:R-:W-:-:S03]  /*10450*/  @!P0 LEA.HI.X R15, R60, R3, R61, 0x2, P4 ;  /* 0x000000033c0f8211 */ /* 0x000fc600020f143d */
[----:B------:R3:W-:Y:S04]  /*10460*/  @!P1 ST.E.64 desc[UR56][R10.64], R40 ;  /* 0x000000280a009985 */ /* 0x0007e8000c101b38 */
[----:B------:R3:W-:Y:S02]  /*10470*/  @!P0 ST.E.64 desc[UR56][R14.64], R44 ;  /* 0x0000002c0e008985 */ /* 0x0007e4000c101b38 */
.L_x_524:
[----:B------:R-:W-:Y:S05]  /*10480*/  BSYNC B1 ;  /* 0x0000000000017941 */ /* 0x000fea0003800000 */
.L_x_523:
[----:B------:R-:W-:-:S03]  /*10490*/  UMOV UR4, 0xffffffff ;  /* 0xffffffff00047882 */ /* 0x000fc60000000000 */
[----:B------:R-:W-:Y:S05]  /*104a0*/  BRA.DIV UR4, `(.L_x_525) ;  /* 0x00000086042c7947 */ /* 0x000fea000b800000 */
[----:B-1----:R1:W4:Y:S04]  /*104b0*/  SHFL.IDX PT, R3, R4, 0x1, 0x1c1f ;  /* 0x003c1f0004037f89 */ /* 0x00232800000e0000 */
[----:B--23--:R1:W2:Y:S02]  /*104c0*/  SHFL.IDX PT, R14, R0, 0x1, 0x1c1f ;  /* 0x003c1f00000e7f89 */ /* 0x00c2a400000e0000 */
.L_x_709:
[----:B------:R-:W-:-:S13]  /*104d0*/  ISETP.GE.AND P0, PT, R6, R63, PT ;  /* 0x0000003f0600720c */ /* 0x000fda0003f06270 */
[----:B------:R-:W-:Y:S05]  /*104e0*/  @P0 BRA `(.L_x_521) ;  /* 0x0000000c00140947 */ /* 0x000fea0003800000 */
[----:B------:R-:W-:Y:S02]  /*104f0*/  ULDC UR4, c[0x0][0xac8] ;  /* 0x0002b20000047ab9 */ /* 0x000fe40000000800 */
[----:B------:R-:W-:Y:S02]  /*10500*/  ISETP.GE.AND P4, PT, R7, UR4, PT ;  /* 0x0000000407007c0c */ /* 0x000fe4000bf86270 */
[----:B------:R-:W-:Y:S02]  /*10510*/  ISETP.GE.AND P5, PT, R62, UR4, PT ;  /* 0x000000043e007c0c */ /* 0x000fe4000bfa6270 */
[----:B------:R-:W-:Y:S02]  /*10520*/  ISETP.GE.AND P0, PT, R65, UR4, PT ;  /* 0x0000000441007c0c */ /* 0x000fe4000bf06270 */
[----:B------:R-:W-:Y:S02]  /*10530*/  ISETP.GE.AND P1, PT, R67, UR4, PT ;  /* 0x0000000443007c0c */ /* 0x000fe4000bf26270 */
[----:B------:R-:W-:-:S05]  /*10540*/  ISETP.GE.AND P2, PT, R69, UR4, PT ;  /* 0x0000000445007c0c */ /* 0x000fca000bf46270 */
[----:B----4-:R-:W-:Y:S02]  /*10550*/  @!P4 IMAD.MOV.U32 R15, RZ, RZ, R3 ;  /* 0x000000ffff0fc224 */ /* 0x010fe400078e0003 */
[----:B--2---:R-:W-:Y:S01]  /*10560*/  @!P5 LEA R6, P3, R62, R14, 0x2 ;  /* 0x0000000e3e06d211 */ /* 0x004fe200078610ff */
[----:B01----:R-:W-:-:S03]  /*10570*/  @!P4 IMAD.WIDE R4, R7, 0x4, R14 ;  /* 0x000000040704c825 */ /* 0x003fc600078e020e */
[----:B------:R-:W-:Y:S02]  /*10580*/  @!P5 LEA.HI.X R7, R62, R3, R64, 0x2, P3 ;  /* 0x000000033e07d211 */ /* 0x000fe400018f1440 */
[----:B------:R-:W-:Y:S01]  /*10590*/  ISETP.GE.AND P3, PT, R71, UR4, PT ;  /* 0x0000000447007c0c */ /* 0x000fe2000bf66270 */
[----:B------:R0:W-:Y:S01]  /*105a0*/  @!P4 ST.E.64 desc[UR56][R4.64], R42 ;  /* 0x0000002a0400c985 */ /* 0x0001e2000c101b38 */
[----:B------:R-:W-:-:S03]  /*105b0*/  @!P0 LEA R8, P4, R65, R14, 0x2 ;  /* 0x0000000e41088211 */ /* 0x000fc600078810ff */
[----:B------:R1:W-:Y:S01]  /*105c0*/  @!P5 ST.E.64 desc[UR56][R6.64], R46 ;  /* 0x0000002e0600d985 */ /* 0x0003e2000c101b38 */
[-C--:B------:R-:W-:Y:S02]  /*105d0*/  @!P1 LEA R10, P5, R67, R14.reuse, 0x2 ;  /* 0x0000000e430a9211 */ /* 0x080fe400078a10ff */
[-C--:B------:R-:W-:Y:S02]  /*105e0*/  @!P0 LEA.HI.X R9, R65, R3.reuse, R66, 0x2, P4 ;  /* 0x0000000341098211 */ /* 0x080fe400020f1442 */
[----:B------:R-:W-:Y:S02]  /*105f0*/  ISETP.GE.AND P4, PT, R32, UR4, PT ;  /* 0x0000000420007c0c */ /* 0x000fe4000bf86270 */
[-C--:B------:R-:W-:Y:S01]  /*10600*/  @!P1 LEA.HI.X R11, R67, R3.reuse, R68, 0x2, P5 ;  /* 0x00000003430b9211 */ /* 0x080fe200028f1444 */
[----:B------:R1:W-:Y:S01]  /*10610*/  @!P0 ST.E.64 desc[UR56][R8.64], R48 ;  /* 0x0000003008008985 */ /* 0x0003e2000c101b38 */
[C---:B------:R-:W-:Y:S02]  /*10620*/  @!P2 LEA R12, P5, R69.reuse, R14, 0x2 ;  /* 0x0000000e450ca211 */ /* 0x040fe400078a10ff */
[----:B------:R-:W-:Y:S01]  /*10630*/  ISETP.GE.AND P0, PT, R60, UR4, PT ;  /* 0x000000043c007c0c */ /* 0x000fe2000bf06270 */
[----:B------:R1:W-:Y:S01]  /*10640*/  @!P1 ST.E.64 desc[UR56][R10.64], R50 ;  /* 0x000000320a009985 */ /* 0x0003e2000c101b38 */
[----:B------:R-:W-:-:S02]  /*10650*/  @!P2 LEA.HI.X R13, R69, R3, R70, 0x2, P5 ;  /* 0x00000003450da211 */ /* 0x000fc400028f1446 */
[----:B------:R-:W-:-:S03]  /*10660*/  @!P3 LEA R20, P5, R71, R14, 0x2 ;  /* 0x0000000e4714b211 */ /* 0x000fc600078a10ff */
[----:B------:R1:W-:Y:S01]  /*10670*/  @!P2 ST.E.64 desc[UR56][R12.64], R52 ;  /* 0x000000340c00a985 */ /* 0x0003e2000c101b38 */
[----:B------:R-:W-:Y:S02]  /*10680*/  @!P3 LEA.HI.X R21, R71, R3, R72, 0x2, P5 ;  /* 0x000000034715b211 */ /* 0x000fe400028f1448 */
[----:B0-----:R-:W-:-:S03]  /*10690*/  @!P4 LEA R4, P5, R32, R14, 0x2 ;  /* 0x0000000e2004c211 */ /* 0x001fc600078a10ff */
[----:B------:R1:W-:Y:S01]  /*106a0*/  @!P3 ST.E.64 desc[UR56][R20.64], R54 ;  /* 0x000000361400b985 */ /* 0x0003e2000c101b38 */
[----:B------:R-:W-:-:S05]  /*106b0*/  @!P4 LEA.HI.X R5, R32, R3, R73, 0x2, P5 ;  /* 0x000000032005c211 */ /* 0x000fca00028f1449 */
[----:B------:R1:W-:Y:S01]  /*106c0*/  @!P4 ST.E.64 desc[UR56][R4.64], R56 ;  /* 0x000000380400c985 */ /* 0x0003e2000c101b38 */
[----:B------:R-:W-:Y:S05]  /*106d0*/  @P0 BRA `(.L_x_521) ;  /* 0x0000000800980947 */ /* 0x000fea0003800000 */
[----:B------:R-:W-:-:S04]  /*106e0*/  LEA R14, P0, R60, R14, 0x2 ;  /* 0x0000000e3c0e7211 */ /* 0x000fc800078010ff */
[----:B------:R-:W-:-:S05]  /*106f0*/  LEA.HI.X R15, R60, R3, R61, 0x2, P0 ;  /* 0x000000033c0f7211 */ /* 0x000fca00000f143d */
[----:B------:R0:W-:Y:S01]  /*10700*/  ST.E.64 desc[UR56][R14.64], R150 ;  /* 0x000000960e007985 */ /* 0x0001e2000c101b38 */
[----:B------:R-:W-:Y:S05]  /*10710*/  BRA `(.L_x_521) ;  /* 0x0000000800887947 */ /* 0x000fea0003800000 */
.L_x_517:
[----:B------:R-:W2:Y:S01]  /*10720*/  LDL R8, [R1+0x60] ;  /* 0x0000600001087983 */ /* 0x000ea20000100800 */
[----:B------:R-:W-:Y:S01]  /*10730*/  ULDC.64 UR6, c[0x0][0xc08] ;  /* 0x0003020000067ab9 */ /* 0x000fe20000000a00 */
[----:B------:R-:W-:Y:S01]  /*10740*/  ULDC.64 UR4, c[0x0][0xc00] ;  /* 0x0003000000047ab9 */ /* 0x000fe20000000a00 */
[----:B------:R-:W-:Y:S02]  /*10750*/  ISETP.NE.U32.AND P1, PT, RZ, UR6, PT ;  /* 0x00000006ff007c0c */ /* 0x000fe4000bf25070 */
[----:B------:R-:W-:Y:S02]  /*10760*/  ISETP.NE.U32.AND P0, PT, RZ, UR4, PT ;  /* 0x00000004ff007c0c */ /* 0x000fe4000bf05070 */
[----:B------:R-:W-:Y:S02]  /*10770*/  ISETP.NE.AND.EX P1, PT, RZ, UR7, PT, P1 ;  /* 0x00000007ff007c0c */ /* 0x000fe4000bf25310 */
[----:B------:R-:W-:Y:S02]  /*10780*/  IADD3 R4, P2, R66, UR4, RZ ;  /* 0x0000000442047c10 */ /* 0x000fe4000ff5e0ff */
[----:B------:R-:W-:-:S02]  /*10790*/  ISETP.NE.AND.EX P0, PT, RZ, UR5, PT, P0 ;  /* 0x00000005ff007c0c */ /* 0x000fc4000bf05300 */
[----:B------:R-:W-:Y:S01]  /*107a0*/  IADD3.X R5, R67, UR5, RZ, P2, !PT ;  /* 0x0000000543057c10 */ /* 0x000fe200097fe4ff */
[----:B------:R-:W-:Y:S01]  /*107b0*/  ULDC UR4, c[0x0][0xa88] ;  /* 0x0002a20000047ab9 */ /* 0x000fe20000000800 */
[----:B-----5:R-:W-:Y:S01]  /*107c0*/  MOV R25, RZ ;  /* 0x000000ff00197202 */ /* 0x020fe20000000f00 */
[----:B------:R-:W-:-:S04]  /*107d0*/  IMAD.U32 R21, RZ, RZ, UR4 ;  /* 0x00000004ff157e24 */ /* 0x000fc8000f8e00ff */
[----:B------:R-:W-:-:S04]  /*107e0*/  @P1 IADD3 R6, P2, R66, UR6, RZ ;  /* 0x0000000642061c10 */ /* 0x000fc8000ff5e0ff */
[----:B------:R-:W-:Y:S01]  /*107f0*/  @P1 IADD3.X R7, R67, UR7, RZ, P2, !PT ;  /* 0x0000000743071c10 */ /* 0x000fe200097fe4ff */
[----:B------:R0:W5:Y:S04]  /*10800*/  @P0 LDG.E R25, desc[UR56][R4.64] ;  /* 0x0000003804190981 */ /* 0x000168000c1e1900 */
[----:B------:R0:W5:Y:S01]  /*10810*/  @P1 LDG.E R21, desc[UR56][R6.64] ;  /* 0x0000003806151981 */ /* 0x000162000c1e1900 */
[----:B------:R-:W-:Y:S02]  /*10820*/  ISETP.GT.AND P3, PT, R75, 0xbf, PT ;  /* 0x000000bf4b00780c */ /* 0x000fe40003f64270 */
[----:B--2---:R-:W-:-:S13]  /*10830*/  ISETP.NE.AND P2, PT, R8, RZ, PT ;  /* 0x000000ff0800720c */ /* 0x004fda0003f45270 */
[----:B------:R-:W1:Y:S02]  /*10840*/  @!P2 LDC R8, c[0x0][0xad4] ;  /* 0x0002b500ff08ab82 */ /* 0x000e640000000800 */
[----:B-1----:R0:W-:Y:S01]  /*10850*/  @!P2 STL [R1+0x60], R8 ;  /* 0x000060080100a387 */ /* 0x0021e20000100800 */
[----:B------:R-:W-:Y:S01]  /*10860*/  ISETP.GT.AND P2, PT, R8, 0x1, PT ;  /* 0x000000010800780c */ /* 0x000fe20003f44270 */
[----:B------:R-:W-:-:S12]  /*10870*/  @P1 BRA `(.L_x_526) ;  /* 0x0000000000101947 */ /* 0x000fd80003800000 */
[----:B------:R-:W-:Y:S05]  /*10880*/  @!P0 BRA `(.L_x_526) ;  /* 0x00000000000c8947 */ /* 0x000fea0003800000 */
[----:B------:R-:W2:Y:S04]  /*10890*/  LDG.E R0, desc[UR56][R4.64] ;  /* 0x0000003804007981 */ /* 0x000ea8000c1e1900 */
[----:B-----5:R-:W2:Y:S02]  /*108a0*/  LDG.E R21, desc[UR56][R4.64+0x4] ;  /* 0x0000043804157981 */ /* 0x020ea4000c1e1900 */
[----:B--2---:R-:W-:-:S07]  /*108b0*/  IMAD.IADD R21, R21, 0x1, -R0 ;  /* 0x0000000115157824 */ /* 0x004fce00078e0a00 */
.L_x_526:
[----:B------:R-:W-:Y:S01]  /*108c0*/  BSSY B1, `(.L_x_527) ;  /* 0x000003a000017945 */ /* 0x000fe20003800000 */
[----:B------:R-:W-:Y:S02]  /*108d0*/  SEL R37, R74, RZ, !P0 ;  /* 0x000000ff4a257207 */ /* 0x000fe40004000000 */
[----:B------:R-:W-:Y:S02]  /*108e0*/  SEL R63, R63, RZ, !P0 ;  /* 0x000000ff3f3f7207 */ /* 0x000fe40004000000 */
[----:B-----5:R-:W-:Y:S01]  /*108f0*/  SHF.R.S32.HI R24, RZ, 0x1f, R25 ;  /* 0x0000001fff187819 */ /* 0x020fe20000011419 */
[----:B------:R-:W-:Y:S06]  /*10900*/  @P3 BRA `(.L_x_528) ;  /* 0x0000000000d43947 */ /* 0x000fec0003800000 */
[----:B------:R-:W2:Y:S01]  /*10910*/  LDL R0, [R1+0x68] ;  /* 0x0000680001007983 */ /* 0x000ea20000100800 */
[----:B------:R-:W1:Y:S01]  /*10920*/  LDC R26, c[0x0][0xbe8] ;  /* 0x0002fa00ff1a7b82 */ /* 0x000e620000000800 */
[----:B0-----:R-:W2:Y:S02]  /*10930*/  S2R R4, SR_TID.X ;  /* 0x0000000000047919 */ /* 0x001ea40000002100 */
[----:B--2---:R-:W-:Y:S02]  /*10940*/  IMAD R0, R0, 0xc0, R4 ;  /* 0x000000c000007824 */ /* 0x004fe400078e0204 */
[----:B-1----:R-:W-:Y:S02]  /*10950*/  IMAD R4, R21, R26, RZ ;  /* 0x0000001a15047224 */ /* 0x002fe400078e02ff */
[----:B------:R-:W-:-:S05]  /*10960*/  VIADD R39, R0, 0xffffff80 ;  /* 0xffffff8000277836 */ /* 0x000fca0000000000 */
[----:B------:R-:W-:-:S13]  /*10970*/  ISETP.GE.AND P0, PT, R39, R4, PT ;  /* 0x000000042700720c */ /* 0x000fda0003f06270 */
[----:B------:R-:W-:Y:S05]  /*10980*/  @P0 BRA `(.L_x_528) ;  /* 0x0000000000b40947 */ /* 0x000fea0003800000 */
[----:B------:R-:W2:Y:S01]  /*10990*/  LDL R14, [R1+0x58] ;  /* 0x00005800010e7983 */ /* 0x000ea20000100800 */
[----:B------:R-:W-:Y:S01]  /*109a0*/  IMAD.MOV.U32 R20, RZ, RZ, 0x9b8 ;  /* 0x000009b8ff147424 */ /* 0x000fe200078e00ff */
[----:B------:R-:W-:Y:S01]  /*109b0*/  ISETP.GT.AND P0, PT, R8, 0x1, PT ;  /* 0x000000010800780c */ /* 0x000fe20003f04270 */
[----:B------:R-:W0:Y:S01]  /*109c0*/  LDC.64 R4, c[0x0][0xba8] ;  /* 0x0002ea00ff047b82 */ /* 0x000e220000000a00 */
[----:B------:R-:W3:Y:S01]  /*109d0*/  LDL.LU R28, [R1+0x6c] ;  /* 0x00006c00011c7983 */ /* 0x000ee20000300800 */
[----:B------:R-:W-:Y:S01]  /*109e0*/  ISETP.NE.AND P1, PT, R26, 0x1, PT ;  /* 0x000000011a00780c */ /* 0x000fe20003f25270 */
[----:B------:R-:W-:Y:S01]  /*109f0*/  IMAD.MOV.U32 R27, RZ, RZ, R39 ;  /* 0x000000ffff1b7224 */ /* 0x000fe200078e0027 */
[----:B------:R-:W-:-:S04]  /*10a00*/  SEL R20, R20, 0x978, P0 ;  /* 0x0000097814147807 */ /* 0x000fc80000000000 */
[----:B------:R-:W1:Y:S08]  /*10a10*/  LDC.64 R10, c[0x0][R20+0x220] ;  /* 0x00008800140a7b82 */ /* 0x000e700000000a00 */
[----:B------:R-:W2:Y:S08]  /*10a20*/  LDC.64 R8, c[0x0][R20+0x218] ;  /* 0x0000860014087b82 */ /* 0x000eb00000000a00 */
[----:B------:R-:W4:Y:S08]  /*10a30*/  LDC.64 R12, c[0x0][R20+0x228] ;  /* 0x00008a00140c7b82 */ /* 0x000f300000000a00 */
[----:B------:R-:W5:Y:S08]  /*10a40*/  @P1 LDC R0, c[0x0][0xbec] ;  /* 0x0002fb00ff001b82 */ /* 0x000f700000000800 */
[----:B------:R-:W4:Y:S08]  /*10a50*/  LDC.64 R6, c[0x0][R20+0x210] ;  /* 0x0000840014067b82 */ /* 0x000f300000000a00 */
[----:B------:R-:W4:Y:S01]  /*10a60*/  @P1 LDC R31, c[0x0][0xbf0] ;  /* 0x0002fc00ff1f1b82 */ /* 0x000f220000000800 */
[----:B-----5:R-:W-:-:S07]  /*10a70*/  @P1 IMAD.HI.U32 R0, R39, R0, RZ ;  /* 0x0000000027001227 */ /* 0x020fce00078e00ff */
[----:B0-----:R-:W0:Y:S01]  /*10a80*/  @!P0 LDC R4, c[0x0][0xb50] ;  /* 0x0002d400ff048b82 */ /* 0x001e220000000800 */
[----:B-1----:R-:W-:-:S07]  /*10a90*/  IMAD R11, R11, R37, RZ ;  /* 0x000000250b0b7224 */ /* 0x002fce00078e02ff */
[----:B------:R-:W1:Y:S01]  /*10aa0*/  @!P0 LDC R5, c[0x0][0xb54] ;  /* 0x0002d500ff058b82 */ /* 0x000e620000000800 */
[----:B----4-:R-:W-:Y:S01]  /*10ab0*/  @P1 SHF.R.U32.HI R27, RZ, R31, R0 ;  /* 0x0000001fff1b1219 */ /* 0x010fe20000011600 */
[----:B------:R-:W-:Y:S02]  /*10ac0*/  IMAD R31, R10, R63, R11 ;  /* 0x0000003f0a1f7224 */ /* 0x000fe400078e020b */
[-C--:B--2---:R-:W-:Y:S02]  /*10ad0*/  IMAD R29, R9, R14.reuse, RZ ;  /* 0x0000000e091d7224 */ /* 0x084fe400078e02ff */
[----:B------:R-:W-:Y:S01]  /*10ae0*/  IMAD.WIDE.U32 R8, R8, R14, RZ ;  /* 0x0000000e08087225 */ /* 0x000fe200078e00ff */
[----:B---3--:R-:W-:-:S03]  /*10af0*/  SEL R11, R28, RZ, P0 ;  /* 0x000000ff1c0b7207 */ /* 0x008fc60000000000 */
[----:B------:R-:W-:Y:S01]  /*10b00*/  IMAD.WIDE.U32 R14, R10, R37, RZ ;  /* 0x000000250a0e7225 */ /* 0x000fe200078e00ff */
[----:B------:R-:W-:-:S03]  /*10b10*/  IADD3 R29, R9, R29, RZ ;  /* 0x0000001d091d7210 */ /* 0x000fc60007ffe0ff */
[----:B------:R-:W-:Y:S01]  /*10b20*/  IMAD.MOV R10, RZ, RZ, -R27 ;  /* 0x000000ffff0a7224 */ /* 0x000fe200078e0a1b */
[----:B------:R-:W-:Y:S01]  /*10b30*/  IADD3 R0, P1, P3, R14, R8, R25 ;  /* 0x000000080e007210 */ /* 0x000fe20007b3e019 */
[----:B------:R-:W-:Y:S02]  /*10b40*/  IMAD.IADD R31, R15, 0x1, R31 ;  /* 0x000000010f1f7824 */ /* 0x000fe400078e021f */
[----:B------:R-:W-:-:S04]  /*10b50*/  IMAD.WIDE.U32 R8, R12, R11, RZ ;  /* 0x0000000b0c087225 */ /* 0x000fc800078e00ff */
[----:B------:R-:W-:Y:S02]  /*10b60*/  IMAD R13, R13, R11, RZ ;  /* 0x0000000b0d0d7224 */ /* 0x000fe400078e02ff */
[----:B------:R-:W-:Y:S01]  /*10b70*/  IMAD R11, R26, R10, R39 ;  /* 0x0000000a1a0b7224 */ /* 0x000fe200078e0227 */
[----:B------:R-:W-:Y:S01]  /*10b80*/  IADD3.X R10, R31, R29, R24, P1, P3 ;  /* 0x0000001d1f0a7210 */ /* 0x000fe20000fe6418 */
[----:B------:R-:W-:Y:S01]  /*10b90*/  IMAD.IADD R13, R9, 0x1, R13 ;  /* 0x00000001090d7824 */ /* 0x000fe200078e020d */
[----:B------:R-:W-:Y:S01]  /*10ba0*/  IADD3 R8, P0, P1, R27, R0, R8 ;  /* 0x000000001b087210 */ /* 0x000fe2000791e008 */
[----:B------:R-:W-:Y:S01]  /*10bb0*/  IMAD R0, R7, R11, RZ ;  /* 0x0000000b07007224 */ /* 0x000fe200078e02ff */
[----:B------:R-:W-:-:S04]  /*10bc0*/  SHF.R.S32.HI R27, RZ, 0x1f, R27 ;  /* 0x0000001fff1b7819 */ /* 0x000fc8000001141b */
[----:B------:R-:W-:Y:S02]  /*10bd0*/  IADD3.X R9, R27, R10, R13, P0, P1 ;  /* 0x0000000a1b097210 */ /* 0x000fe400007e240d */
[----:B------:R-:W-:-:S05]  /*10be0*/  SHF.R.S32.HI R13, RZ, 0x1f, R11 ;  /* 0x0000001fff0d7819 */ /* 0x000fca000001140b */
[C---:B------:R-:W-:Y:S02]  /*10bf0*/  IMAD R13, R6.reuse, R13, R0 ;  /* 0x0000000d060d7224 */ /* 0x040fe400078e0200 */
[----:B------:R-:W-:-:S04]  /*10c00*/  IMAD.WIDE.U32 R6, R6, R11, R8 ;  /* 0x0000000b06067225 */ /* 0x000fc800078e0008 */
[----:B------:R-:W-:Y:S01]  /*10c10*/  IMAD.IADD R0, R7, 0x1, R13 ;  /* 0x0000000107007824 */ /* 0x000fe200078e020d */
[----:B0-----:R-:W-:Y:S01]  /*10c20*/  LEA R4, P0, R6, R4, 0x2 ;  /* 0x0000000406047211 */ /* 0x001fe200078010ff */
[----:B------:R-:W-:-:S03]  /*10c30*/  IMAD.MOV.U32 R7, RZ, RZ, -0x800000 ;  /* 0xff800000ff077424 */ /* 0x000fc600078e00ff */
[----:B-1----:R-:W-:-:S05]  /*10c40*/  LEA.HI.X R5, R6, R5, R0, 0x2, P0 ;  /* 0x0000000506057211 */ /* 0x002fca00000f1400 */
[----:B------:R1:W-:Y:S04]  /*10c50*/  STG.E desc[UR56][R4.64], R7 ;  /* 0x0000000704007986 */ /* 0x0003e8000c101938 */
.L_x_528:
[----:B------:R-:W-:Y:S05]  /*10c60*/  BSYNC B1 ;  /* 0x0000000000017941 */ /* 0x000fea0003800000 */
.L_x_527:
[----:B------:R-:W-:Y:S05]  /*10c70*/  @P2 BRA `(.L_x_521) ;  /* 0x0000000400302947 */ /* 0x000fea0003800000 */
[----:B------:R-:W2:Y:S01]  /*10c80*/  LDL.LU R12, [R1+0x58] ;  /* 0x00005800010c7983 */ /* 0x000ea20000300800 */
[----:B------:R-:W3:Y:S01]  /*10c90*/  LDC R10, c[0x0][0xbe8] ;  /* 0x0002fa00ff0a7b82 */ /* 0x000ee20000000800 */
[----:B------:R-:W-:Y:S01]  /*10ca0*/  ULDC.64 UR4, c[0x0][0xaa0] ;  /* 0x0002a80000047ab9 */ /* 0x000fe20000000a00 */
[----:B------:R-:W-:Y:S01]  /*10cb0*/  IMAD R3, R3, 0x30, R62 ;  /* 0x0000003003037824 */ /* 0x000fe200078e023e */
[----:B------:R-:W4:Y:S01]  /*10cc0*/  LDL R26, [R1+0x68] ;  /* 0x00006800011a7983 */ /* 0x000f220000100800 */
[----:B------:R-:W-:Y:S01]  /*10cd0*/  IMAD R0, R24, UR4, RZ ;  /* 0x0000000418007c24 */ /* 0x000fe2000f8e02ff */
[----:B------:R-:W-:Y:S01]  /*10ce0*/  ULDC.64 UR6, c[0x0][0xaf0] ;  /* 0x0002bc0000067ab9 */ /* 0x000fe20000000a00 */
[----:B01----:R-:W-:-:S04]  /*10cf0*/  IMAD.WIDE.U32 R4, R25, UR4, RZ ;  /* 0x0000000419047c25 */ /* 0x003fc8000f8e00ff */
[----:B------:R-:W-:Y:S01]  /*10d00*/  IMAD R7, R25, UR5, R0 ;  /* 0x0000000519077c24 */ /* 0x000fe2000f8e0200 */
[----:B------:R-:W-:Y:S01]  /*10d10*/  ULDC.64 UR4, c[0x0][0xae8] ;  /* 0x0002ba0000047ab9 */ /* 0x000fe20000000a00 */
[----:B------:R-:W-:-:S03]  /*10d20*/  IMAD R6, R63, UR6, RZ ;  /* 0x000000063f067c24 */ /* 0x000fc6000f8e02ff */
[----:B------:R-:W-:Y:S02]  /*10d30*/  IADD3 R5, R5, R7, RZ ;  /* 0x0000000705057210 */ /* 0x000fe40007ffe0ff */
[----:B---3--:R-:W-:-:S13]  /*10d40*/  ISETP.NE.AND P0, PT, R10, 0x1, PT ;  /* 0x000000010a00780c */ /* 0x008fda0003f05270 */
[----:B------:R-:W0:Y:S08]  /*10d50*/  @P0 LDC R9, c[0x0][0xbec] ;  /* 0x0002fb00ff090b82 */ /* 0x000e300000000800 */
[----:B------:R-:W1:Y:S01]  /*10d60*/  @P0 LDC R11, c[0x0][0xbf0] ;  /* 0x0002fc00ff0b0b82 */ /* 0x000e620000000800 */
[----:B--2---:R-:W-:-:S04]  /*10d70*/  IMAD.WIDE.U32 R4, R12, UR4, R4 ;  /* 0x000000040c047c25 */ /* 0x004fc8000f8e0004 */
[----:B----4-:R-:W-:Y:S02]  /*10d80*/  IMAD R8, R26, 0xc0, R3 ;  /* 0x000000c01a087824 */ /* 0x010fe400078e0203 */
[----:B------:R-:W-:Y:S01]  /*10d90*/  IMAD R5, R12, UR5, R5 ;  /* 0x000000050c057c24 */ /* 0x000fe2000f8e0205 */
[----:B------:R-:W-:Y:S01]  /*10da0*/  ULDC.64 UR4, c[0x0][0xae0] ;  /* 0x0002b80000047ab9 */ /* 0x000fe20000000a00 */
[----:B0-----:R-:W-:-:S04]  /*10db0*/  @P0 IMAD.HI.U32 R0, R8, R9, RZ ;  /* 0x0000000908000227 */ /* 0x001fc800078e00ff */
[----:B------:R-:W-:Y:S01]  /*10dc0*/  IMAD.MOV.U32 R3, RZ, RZ, R8 ;  /* 0x000000ffff037224 */ /* 0x000fe200078e0008 */
[----:B-1----:R-:W-:Y:S01]  /*10dd0*/  @P0 SHF.R.U32.HI R3, RZ, R11, R0 ;  /* 0x0000000bff030219 */ /* 0x002fe20000011600 */
[C---:B------:R-:W-:Y:S02]  /*10de0*/  IMAD R9, R37.reuse, UR7, R6 ;  /* 0x0000000725097c24 */ /* 0x040fe4000f8e0206 */
[----:B------:R-:W-:Y:S01]  /*10df0*/  IMAD.WIDE.U32 R4, R37, UR6, R4 ;  /* 0x0000000625047c25 */ /* 0x000fe2000f8e0004 */
[--C-:B------:R-:W-:Y:S01]  /*10e00*/  SHF.R.S32.HI R0, RZ, 0x1f, R3.reuse ;  /* 0x0000001fff007819 */ /* 0x100fe20000011403 */
[----:B------:R-:W-:Y:S02]  /*10e10*/  ULDC.64 UR6, c[0x0][0xa80] ;  /* 0x0002a00000067ab9 */ /* 0x000fe40000000a00 */
[----:B------:R-:W-:Y:S02]  /*10e20*/  IMAD.MOV R7, RZ, RZ, -R3 ;  /* 0x000000ffff077224 */ /* 0x000fe400078e0a03 */
[----:B------:R-:W-:-:S02]  /*10e30*/  IMAD R0, R0, UR4, RZ ;  /* 0x0000000400007c24 */ /* 0x000fc4000f8e02ff */
[----:B------:R-:W-:Y:S02]  /*10e40*/  IMAD R7, R10, R7, R8 ;  /* 0x000000070a077224 */ /* 0x000fe400078e0208 */
[----:B------:R-:W-:Y:S02]  /*10e50*/  IMAD.IADD R5, R5, 0x1, R9 ;  /* 0x0000000105057824 */ /* 0x000fe400078e0209 */
[C---:B------:R-:W-:Y:S01]  /*10e60*/  IMAD R9, R3.reuse, UR5, R0 ;  /* 0x0000000503097c24 */ /* 0x040fe2000f8e0200 */
[----:B------:R-:W-:Y:S01]  /*10e70*/  SHF.R.S32.HI R0, RZ, 0x1f, R7 ;  /* 0x0000001fff007819 */ /* 0x000fe20000011407 */
[----:B------:R-:W-:Y:S01]  /*10e80*/  IMAD.WIDE.U32 R4, R3, UR4, R4 ;  /* 0x0000000403047c25 */ /* 0x000fe2000f8e0004 */
[----:B------:R-:W-:-:S03]  /*10e90*/  ULDC.64 UR4, c[0x0][0xad8] ;  /* 0x0002b60000047ab9 */ /* 0x000fc60000000a00 */
[----:B------:R-:W-:Y:S02]  /*10ea0*/  IMAD R0, R0, UR4, RZ ;  /* 0x0000000400007c24 */ /* 0x000fe4000f8e02ff */
[----:B------:R-:W-:Y:S02]  /*10eb0*/  IMAD.IADD R5, R5, 0x1, R9 ;  /* 0x0000000105057824 */ /* 0x000fe400078e0209 */
[C---:B------:R-:W-:Y:S02]  /*10ec0*/  IMAD R3, R7.reuse, UR5, R0 ;  /* 0x0000000507037c24 */ /* 0x040fe4000f8e0200 */
[----:B------:R-:W-:Y:S01]  /*10ed0*/  IMAD.WIDE.U32 R4, R7, UR4, R4 ;  /* 0x0000000407047c25 */ /* 0x000fe2000f8e0004 */
[----:B------:R-:W-:Y:S02]  /*10ee0*/  ULDC UR4, c[0x0][0xac8] ;  /* 0x0002b20000047ab9 */ /* 0x000fe40000000800 */
[----:B------:R-:W-:Y:S01]  /*10ef0*/  ISETP.GE.AND P0, PT, R59, UR4, PT ;  /* 0x000000043b007c0c */ /* 0x000fe2000bf06270 */
[----:B------:R-:W-:Y:S01]  /*10f00*/  IMAD.IADD R3, R5, 0x1, R3 ;  /* 0x0000000105037824 */ /* 0x000fe200078e0203 */
[----:B------:R-:W-:Y:S01]  /*10f10*/  LEA R7, P1, R4, UR6, 0x1 ;  /* 0x0000000604077c11 */ /* 0x000fe2000f8208ff */
[----:B------:R-:W-:-:S03]  /*10f20*/  UMOV UR4, 0xffffffff ;  /* 0xffffffff00047882 */ /* 0x000fc60000000000 */
[----:B------:R-:W-:Y:S01]  /*10f30*/  LEA.HI.X R20, R4, UR7, R3, 0x1, P1 ;  /* 0x0000000704147c11 */ /* 0x000fe200088f0c03 */
[----:B------:R-:W-:Y:S08]  /*10f40*/  BRA.DIV UR4, `(.L_x_529) ;  /* 0x0000007a04cc7947 */ /* 0x000ff0000b800000 */
[----:B------:R-:W0:Y:S01]  /*10f50*/  SHFL.IDX PT, R3, R7, RZ, 0x181f ;  /* 0x00181fff07037589 */ /* 0x000e2200000e0000 */
[----:B------:R-:W-:Y:S02]  /*10f60*/  IMAD R21, R21, R10, RZ ;  /* 0x0000000a15157224 */ /* 0x000fe400078e02ff */
[----:B------:R-:W-:Y:S01]  /*10f70*/  IMAD R24, R26, 0xc0, R62 ;  /* 0x000000c01a187824 */ /* 0x000fe200078e023e */
[----:B------:R-:W1:Y:S03]  /*10f80*/  SHFL.IDX PT, R0, R20, RZ, 0x181f ;  /* 0x00181fff14007589 */ /* 0x000e6600000e0000 */
[C---:B------:R-:W-:Y:S01]  /*10f90*/  VIADD R10, R24.reuse, 0x60 ;  /* 0x00000060180a7836 */ /* 0x040fe20000000000 */
[----:B------:R-:W2:Y:S01]  /*10fa0*/  SHFL.IDX PT, R5, R7, 0x1, 0x181f ;  /* 0x00381f0007057f89 */ /* 0x000ea200000e0000 */
[CC--:B------:R-:W-:Y:S02]  /*10fb0*/  ISETP.GE.OR P2, PT, R24.reuse, R21.reuse, P0 ;  /* 0x000000151800720c */ /* 0x0c0fe40000746670 */
[----:B------:R-:W-:Y:S01]  /*10fc0*/  IADD3 R8, R24, 0x30, RZ ;  /* 0x0000003018087810 */ /* 0x000fe20007ffe0ff */
[----:B------:R-:W3:Y:S01]  /*10fd0*/  SHFL.IDX PT, R14, R7, 0x2, 0x181f ;  /* 0x00581f00070e7f89 */ /* 0x000ee200000e0000 */
[----:B------:R-:W-:-:S02]  /*10fe0*/  ISETP.GE.OR P4, PT, R10, R21, P0 ;  /* 0x000000150a00720c */ /* 0x000fc40000786670 */
[----:B------:R-:W-:Y:S01]  /*10ff0*/  ISETP.GE.OR P3, PT, R8, R21, P0 ;  /* 0x000000150800720c */ /* 0x000fe20000766670 */
[----:B------:R-:W4:Y:S04]  /*11000*/  SHFL.IDX PT, R4, R20, 0x1, 0x181f ;  /* 0x00381f0014047f89 */ /* 0x000f2800000e0000 */
[----:B------:R-:W5:Y:S02]  /*11010*/  SHFL.IDX PT, R6, R20, 0x2, 0x181f ;  /* 0x00581f0014067f89 */ /* 0x000f6400000e0000 */
[----:B0-----:R-:W-:-:S04]  /*11020*/  @!P2 LEA R10, P5, R59, R3, 0x1 ;  /* 0x000000033b0aa211 */ /* 0x001fc800078a08ff */
[C---:B-1----:R-:W-:Y:S02]  /*11030*/  @!P2 LEA.HI.X R3, R59.reuse, R0, R58, 0x1, P5 ;  /* 0x000000003b03a211 */ /* 0x042fe400028f0c3a */
[----:B------:R0:W1:Y:S01]  /*11040*/  SHFL.IDX PT, R0, R20, 0x3, 0x181f ;  /* 0x00781f0014007f89 */ /* 0x00006200000e0000 */
[C---:B--2---:R-:W-:Y:S02]  /*11050*/  @!P3 LEA R8, P1, R59.reuse, R5, 0x1 ;  /* 0x000000053b08b211 */ /* 0x044fe400078208ff */
[----:B------:R-:W-:Y:S01]  /*11060*/  @!P2 IMAD.MOV.U32 R11, RZ, RZ, R3 ;  /* 0x000000ffff0ba224 */ /* 0x000fe200078e0003 */
[----:B---3--:R-:W-:-:S04]  /*11070*/  @!P4 LEA R25, P5, R59, R14, 0x1 ;  /* 0x0000000e3b19c211 */ /* 0x008fc800078a08ff */
[----:B------:R0:W-:Y:S01]  /*11080*/  @!P2 ST.E.128 desc[UR56][R10.64], RZ ;  /* 0x000000ff0a00a985 */ /* 0x0001e2000c101d38 */
[C-C-:B----4-:R-:W-:Y:S01]  /*11090*/  @!P3 LEA.HI.X R9, R59.reuse, R4, R58.reuse, 0x1, P1 ;  /* 0x000000043b09b211 */ /* 0x150fe200008f0c3a */
[----:B------:R-:W-:Y:S02]  /*110a0*/  @!P4 IMAD.MOV.U32 R4, RZ, RZ, R25 ;  /* 0x000000ffff04c224 */ /* 0x000fe400078e0019 */
[----:B------:R0:W2:Y:S01]  /*110b0*/  SHFL.IDX PT, R14, R7, 0x3, 0x181f ;  /* 0x00781f00070e7f89 */ /* 0x0000a200000e0000 */
[----:B-----5:R-:W-:-:S03]  /*110c0*/  @!P4 LEA.HI.X R5, R59, R6, R58, 0x1, P5 ;  /* 0x000000063b05c211 */ /* 0x020fc600028f0c3a */
[----:B------:R0:W-:Y:S04]  /*110d0*/  @!P3 ST.E.128 desc[UR56][R8.64], RZ ;  /* 0x000000ff0800b985 */ /* 0x0001e8000c101d38 */
[----:B------:R0:W-:Y:S02]  /*110e0*/  @!P4 ST.E.128 desc[UR56][R4.64], RZ ;  /* 0x000000ff0400c985 */ /* 0x0001e4000c101d38 */
.L_x_718:
[----:B------:R-:W-:-:S05]  /*110f0*/  VIADD R24, R24, 0x90 ;  /* 0x0000009018187836 */ /* 0x000fca0000000000 */
[----:B------:R-:W-:-:S13]  /*11100*/  ISETP.GE.OR P0, PT, R24, R21, P0 ;  /* 0x000000151800720c */ /* 0x000fda0000706670 */
[----:B--2---:R-:W-:-:S04]  /*11110*/  @!P0 LEA R14, P1, R59, R14, 0x1 ;  /* 0x0000000e3b0e8211 */ /* 0x004fc800078208ff */
[----:B-1----:R-:W-:-:S05]  /*11120*/  @!P0 LEA.HI.X R15, R59, R0, R58, 0x1, P1 ;  /* 0x000000003b0f8211 */ /* 0x002fca00008f0c3a */
[----:B------:R2:W-:Y:S04]  /*11130*/  @!P0 ST.E.128 desc[UR56][R14.64], RZ ;  /* 0x000000ff0e008985 */ /* 0x0005e8000c101d38 */
.L_x_521:
[----:B------:R-:W-:Y:S05]  /*11140*/  BSYNC B0 ;  /* 0x0000000000007941 */ /* 0x000fea0003800000 */
.L_x_516:
[----:B------:R-:W-:Y:S02]  /*11150*/  ULDC UR4, c[0x0][0xc3c] ;  /* 0x00030f0000047ab9 */ /* 0x000fe40000000800 */
[----:B------:R-:W-:-:S13]  /*11160*/  ISETP.GE.AND P0, PT, R35, UR4, PT ;  /* 0x0000000423007c0c */ /* 0x000fda000bf06270 */
[----:B------:R-:W-:Y:S05]  /*11170*/  @!P0 BRA `(.L_x_530) ;  /* 0xfffffefc00f08947 */ /* 0x000fea000383ffff */
[----:B------:R-:W-:Y:S05]  /*11180*/  BRA `(.L_x_400) ;  /* 0x0000006800c87947 */ /* 0x000fea0003800000 */
.L_x_398:
[----:B------:R-:W-:-:S08]  /*11190*/  NOP ;  /* 0x0000000000007918 */ /* 0x000fd00000000000 */
[----:B--2---:R-:W0:-:S00]  /*111a0*/  USETMAXREG.DEALLOC.CTAPOOL 0x20 ;  /* 0x00000020000079c8 */ /* 0x004e0000080e0500 */
[----:B0-----:R-:W2:Y:S01]  /*111b0*/  LDL.LU R2, [R1] ;  /* 0x0000000001027983 */ /* 0x001ea20000300800 */
[----:B------:R-:W-:Y:S01]  /*111c0*/  LOP3.LUT R0, R0, 0x3, RZ, 0xc0, !PT ;  /* 0x0000000300007812 */ /* 0x000fe200078ec0ff */
[----:B------:R-:W-:-:S05]  /*111d0*/  IMAD.MOV.U32 R6, RZ, RZ, RZ ;  /* 0x000000ffff067224 */ /* 0x000fca00078e00ff */
[----:B------:R-:W0:Y:S02]  /*111e0*/  SHFL.IDX PT, R0, R0, RZ, 0x1f ;  /* 0x00001fff00007589 */ /* 0x000e2400000e0000 */
[----:B0-----:R-:W-:Y:S02]  /*111f0*/  ISETP.NE.AND P0, PT, R0, RZ, PT ;  /* 0x000000ff0000720c */ /* 0x001fe40003f05270 */
[----:B--2---:R-:W-:-:S11]  /*11200*/  LOP3.LUT R2, R2, 0xfffffffd, RZ, 0xc0, !PT ;  /* 0xfffffffd02027812 */ /* 0x004fd600078ec0ff */
[----:B------:R-:W-:-:S05]  /*11210*/  @P0 LOP3.LUT R2, R2, 0x2, RZ, 0xfc, !PT ;  /* 0x0000000202020812 */ /* 0x000fca00078efcff */
[----:B------:R0:W-:Y:S01]  /*11220*/  STL [R1], R2 ;  /* 0x0000000201007387 */ /* 0x0001e20000100800 */
[----:B------:R-:W-:Y:S05]  /*11230*/  @!P0 BRA `(.L_x_531) ;  /* 0x00000000001c8947 */ /* 0x000fea0003800000 */
[----:B------:R-:W1:Y:S08]  /*11240*/  S2UR UR5, SR_CgaCtaId ;  /* 0x00000000000579c3 */ /* 0x000e700000008800 */
[----:B------:R-:W-:Y:S06]  /*11250*/  BAR.SYNC.DEFER_BLOCKING 0x5, 0x200 ;  /* 0x0148000000007b1d */ /* 0x000fec0000010000 */
[----:B------:R-:W-:-:S02]  /*11260*/  UMOV UR4, 0x400 ;  /* 0x0000040000047882 */ /* 0x000fc40000000000 */
[----:B-1----:R-:W-:-:S09]  /*11270*/  ULEA UR4, UR5, UR4, 0x18 ;  /* 0x0000000405047291 */ /* 0x002fd2000f8ec03f */
[----:B------:R-:W1:Y:S01]  /*11280*/  LDS.128 R24, [UR4+0x308d0] ;  /* 0x0308d004ff187984 */ /* 0x000e620008000c00 */
[----:B------:R-:W-:Y:S06]  /*11290*/  BAR.ARV 0x4, 0x200 ;  /* 0x0108000000007b1d */ /* 0x000fec0000002000 */
[----:B------:R-:W-:Y:S05]  /*112a0*/  BRA `(.L_x_532) ;  /* 0x0000000800887947 */ /* 0x000fea0003800000 */
.L_x_531:
[----:B------:R-:W1:Y:S01]  /*112b0*/  S2R R0, SR_TID.X ;  /* 0x0000000000007919 */ /* 0x000e620000002100 */
[----:B------:R-:W-:Y:S01]  /*112c0*/  ULDC UR4, c[0x0][0xc3c] ;  /* 0x00030f0000047ab9 */ /* 0x000fe20000000800 */
[----:B------:R-:W-:Y:S01]  /*112d0*/  MOV R7, RZ ;  /* 0x000000ff00077202 */ /* 0x000fe20000000f00 */
[----:B------:R-:W2:Y:S01]  /*112e0*/  S2UR UR6, SR_CTAID.X ;  /* 0x00000000000679c3 */ /* 0x000ea20000002500 */
[----:B------:R-:W-:Y:S01]  /*112f0*/  ULDC UR5, c[0x0][0xc38] ;  /* 0x00030e0000057ab9 */ /* 0x000fe20000000800 */
[----:B-1----:R-:W-:-:S04]  /*11300*/  LOP3.LUT R0, R0, 0x1f, RZ, 0xc0, !PT ;  /* 0x0000001f00007812 */ /* 0x002fc800078ec0ff */
[----:B------:R-:W-:-:S04]  /*11310*/  ISETP.NE.AND P0, PT, R0, 0x1f, PT ;  /* 0x0000001f0000780c */ /* 0x000fc80003f05270 */
[----:B------:R-:W-:-:S13]  /*11320*/  ISETP.GE.OR P1, PT, R0, UR4, !P0 ;  /* 0x0000000400007c0c */ /* 0x000fda000c726670 */
[----:B------:R-:W1:Y:S08]  /*11330*/  @!P1 LDC.64 R4, c[0x0][0xc80] ;  /* 0x00032000ff049b82 */ /* 0x000e700000000a00 */
[----:B0-----:R-:W0:Y:S01]  /*11340*/  @!P1 LDC.64 R2, c[0x0][0xc78] ;  /* 0x00031e00ff029b82 */ /* 0x001e220000000a00 */
[----:B-1----:R-:W-:-:S05]  /*11350*/  @!P1 IMAD.WIDE.U32 R4, R0, 0x4, R4 ;  /* 0x0000000400049825 */ /* 0x002fca00078e0004 */
[----:B------:R-:W3:Y:S01]  /*11360*/  @!P1 LDG.E R6, desc[UR56][R4.64] ;  /* 0x0000003804069981 */ /* 0x000ee2000c1e1900 */
[----:B0-----:R-:W-:-:S05]  /*11370*/  @!P1 IMAD.WIDE.U32 R2, R0, 0x4, R2 ;  /* 0x0000000400029825 */ /* 0x001fca00078e0002 */
        /* <DEDUP_REMOVED lines=25> */
[----:B--2---:R-:W-:Y:S02]  /*11510*/  ISETP.GT.AND P6, PT, R8, UR6, PT ;  /* 0x0000000608007c0c */ /* 0x004fe4000bfc4270 */
[----:B------:R-:W-:-:S11]  /*11520*/  MOV R3, R8 ;  /* 0x0000000800037202 */ /* 0x000fd60000000f00 */
[----:B------:R-:W-:Y:S05]  /*11530*/  @P6 BRA `(.L_x_533) ;  /* 0x00000000009c6947 */ /* 0x000fea0003800000 */
[----:B------:R-:W-:Y:S01]  /*11540*/  IMAD.MOV.U32 R8, RZ, RZ, R3 ;  /* 0x000000ffff087224 */ /* 0x000fe200078e0003 */
[----:B------:R-:W-:Y:S01]  /*11550*/  UMOV UR4, URZ ;  /* 0x0000003f00047c82 */ /* 0x000fe20008000000 */
[----:B------:R-:W-:-:S05]  /*11560*/  ULDC UR5, c[0x0][0xc38] ;  /* 0x00030e0000057ab9 */ /* 0x000fca0000000800 */
.L_x_535:
        /* <DEDUP_REMOVED lines=23> */
[----:B0-----:R-:W-:-:S04]  /*116e0*/  SEL R11, R11, RZ, P3 ;  /* 0x000000ff0b0b7207 */ /* 0x001fc80001800000 */
[----:B------:R-:W-:-:S05]  /*116f0*/  IADD3 R11, R10, R11, RZ ;  /* 0x0000000b0a0b7210 */ /* 0x000fca0007ffe0ff */
        /* <DEDUP_REMOVED lines=11> */
.L_x_533:
        /* <DEDUP_REMOVED lines=15> */
[----:B0-----:R-:W-:Y:S01]  /*118a0*/  IADD3 R11, RZ, -R3, RZ ;  /* 0x80000003ff0b7210 */ /* 0x001fe20007ffe0ff */
[----:B------:R-:W-:Y:S06]  /*118b0*/  @!P0 BRA `(.L_x_536) ;  /* 0x0000000000088947 */ /* 0x000fec0003800000 */
[----:B------:R-:W-:-:S05]  /*118c0*/  VIADD R5, R27, 0xffffffff ;  /* 0xffffffff1b057836 */ /* 0x000fca0000000000 */
[----:B------:R0:W1:Y:S02]  /*118d0*/  SHFL.IDX PT, R24, R2, R5, 0x1f ;  /* 0x00001f0502187589 */ /* 0x00006400000e0000 */
.L_x_536:
        /* <DEDUP_REMOVED lines=14> */
[----:B------:R-:W-:Y:S02]  /*119c0*/  ISETP.GT.U32.AND P1, PT, R4, R9, PT ;  /* 0x000000090400720c */ /* 0x000fe40003f24070 */
[----:B0-----:R-:W-:-:S11]  /*119d0*/  IADD3 R3, R8, 0xffffffe, RZ ;  /* 0x0ffffffe08037810 */ /* 0x001fd60007ffe0ff */
        /* <DEDUP_REMOVED lines=9> */
[----:B------:R-:W-:Y:S01]  /*11a70*/  IMAD.MOV.U32 R4, RZ, RZ, R2 ;  /* 0x000000ffff047224 */ /* 0x000fe200078e0002 */
[----:B------:R-:W-:Y:S02]  /*11a80*/  MOV R2, R8 ;  /* 0x0000000800027202 */ /* 0x000fe40000000f00 */
        /* <DEDUP_REMOVED lines=19> */
[----:B------:R-:W-:-:S05]  /*11bc0*/  @P0 IADD3 R2, R2, 0x1, RZ ;  /* 0x0000000102020810 */ /* 0x000fca0007ffe0ff */
[----:B------:R-:W-:Y:S01]  /*11bd0*/  @!P2 IMAD.MOV R2, RZ, RZ, -R2 ;  /* 0x000000ffff02a224 */ /* 0x000fe200078e0a02 */
[----:B------:R-:W-:-:S05]  /*11be0*/  @!P1 LOP3.LUT R2, RZ, R7, RZ, 0x33, !PT ;  /* 0x00000007ff029212 */ /* 0x000fca00078e33ff */
[----:B------:R-:W-:-:S04]  /*11bf0*/  IMAD.MOV R3, RZ, RZ, -R2 ;  /* 0x000000ffff037224 */ /* 0x000fc800078e0a02 */
[C---:B------:R-:W-:Y:S02]  /*11c00*/  IMAD R4, R7.reuse, R3, R4 ;  /* 0x0000000307047224 */ /* 0x040fe400078e0204 */
[----:B------:R-:W-:-:S05]  /*11c10*/  IMAD R7, R7, 0x1000000, R2 ;  /* 0x0100000007077824 */ /* 0x000fca00078e0202 */
[----:B------:R-:W-:Y:S01]  /*11c20*/  LEA R26, R4, R7, 0x10 ;  /* 0x00000007041a7211 */ /* 0x000fe200078e80ff */
[----:B------:R-:W-:Y:S06]  /*11c30*/  BRA `(.L_x_537) ;  /* 0x00000000000c7947 */ /* 0x000fec0003800000 */
.L_x_534:
[----:B------:R-:W-:Y:S02]  /*11c40*/  IMAD.MOV.U32 R25, RZ, RZ, RZ ;  /* 0x000000ffff197224 */ /* 0x000fe400078e00ff */
[----:B------:R-:W-:Y:S02]  /*11c50*/  IMAD.U32 R24, RZ, RZ, UR6 ;  /* 0x00000006ff187e24 */ /* 0x000fe4000f8e00ff */
[----:B------:R-:W-:-:S07]  /*11c60*/  IMAD.MOV.U32 R26, RZ, RZ, RZ ;  /* 0x000000ffff1a7224 */ /* 0x000fce00078e00ff */
.L_x_537:
[----:B------:R-:W-:-:S13]  /*11c70*/  ISETP.NE.AND P0, PT, R0, RZ, PT ;  /* 0x000000ff0000720c */ /* 0x000fda0003f05270 */
[----:B------:R-:W0:Y:S01]  /*11c80*/  @!P0 S2R R3, SR_CgaCtaId ;  /* 0x0000000000038919 */ /* 0x000e220000008800 */
[----:B------:R-:W-:-:S04]  /*11c90*/  @!P0 MOV R0, 0x400 ;  /* 0x0000040000008802 */ /* 0x000fc80000000f00 */
[----:B0-----:R-:W-:-:S05]  /*11ca0*/  @!P0 LEA R0, R3, R0, 0x18 ;  /* 0x0000000003008211 */ /* 0x001fca00078ec0ff */
[----:B------:R0:W-:Y:S01]  /*11cb0*/  @!P0 STS.128 [R0+0x308d0], R24 ;  /* 0x0308d01800008388 */ /* 0x0001e20000000c00 */
[----:B------:R-:W-:Y:S06]  /*11cc0*/  BAR.ARV 0x5, 0x200 ;  /* 0x0148000000007b1d */ /* 0x000fec0000002000 */
.L_x_532:
[----:B------:R2:W-:Y:S01]  /*11cd0*/  STL [R1+0x38], RZ ;  /* 0x000038ff01007387 */ /* 0x0005e20000100800 */
[----:B------:R-:W-:Y:S01]  /*11ce0*/  ULDC UR4, c[0x0][0xc3c] ;  /* 0x00030f0000047ab9 */ /* 0x000fe20000000800 */
[----:B------:R-:W-:Y:S01]  /*11cf0*/  IMAD.MOV.U32 R28, RZ, RZ, 0x1 ;  /* 0x00000001ff1c7424 */ /* 0x000fe200078e00ff */
[----:B-1----:R-:W-:Y:S01]  /*11d00*/  ISETP.GE.AND P0, PT, R27, UR4, PT ;  /* 0x000000041b007c0c */ /* 0x002fe2000bf06270 */
[----:B------:R-:W-:-:S12]  /*11d10*/  IMAD.MOV.U32 R18, RZ, RZ, RZ ;  /* 0x000000ffff127224 */ /* 0x000fd800078e00ff */
[----:B--2---:R-:W-:Y:S05]  /*11d20*/  @P0 BRA `(.L_x_538) ;  /* 0x0000005c00040947 */ /* 0x004fea0003800000 */
[----:B------:R-:W0:Y:S01]  /*11d30*/  S2R R5, SR_TID.X ;  /* 0x0000000000057919 */ /* 0x000e220000002100 */
[----:B------:R-:W1:Y:S01]  /*11d40*/  S2UR UR5, SR_CgaCtaId ;  /* 0x00000000000579c3 */ /* 0x000e620000008800 */
[----:B------:R-:W-:Y:S01]  /*11d50*/  UMOV UR4, 0x400 ;  /* 0x0000040000047882 */ /* 0x000fe20000000000 */
[----:B------:R-:W-:Y:S01]  /*11d60*/  BSSY B8, `(.L_x_538) ;  /* 0x00005bd000087945 */ /* 0x000fe20003800000 */
[----:B------:R-:W-:Y:S01]  /*11d70*/  STL [R1+0x38], RZ ;  /* 0x000038ff01007387 */ /* 0x000fe20000100800 */
[----:B------:R-:W-:Y:S01]  /*11d80*/  IMAD.MOV.U32 R29, RZ, RZ, RZ ;  /* 0x000000ffff1d7224 */ /* 0x000fe200078e00ff */
[----:B------:R-:W-:Y:S01]  /*11d90*/  ULDC.64 UR38, c[0x0][0x198] ;  /* 0x0000660000267ab9 */ /* 0x000fe20000000a00 */
[----:B------:R-:W-:Y:S01]  /*11da0*/  IMAD.MOV.U32 R18, RZ, RZ, RZ ;  /* 0x000000ffff127224 */ /* 0x000fe200078e00ff */
[----:B------:R-:W-:Y:S01]  /*11db0*/  ULDC UR36, c[0x0][0xc] ;  /* 0x0000030000247ab9 */ /* 0x000fe20000000800 */
[----:B------:R-:W-:Y:S01]  /*11dc0*/  IMAD.MOV.U32 R28, RZ, RZ, 0x1 ;  /* 0x00000001ff1c7424 */ /* 0x000fe200078e00ff */
[----:B-1----:R-:W-:-:S06]  /*11dd0*/  ULEA UR4, UR5, UR4, 0x18 ;  /* 0x0000000405047291 */ /* 0x002fcc000f8ec03f */
[----:B------:R-:W-:Y:S01]  /*11de0*/  IMAD.U32 R16, RZ, RZ, UR4 ;  /* 0x00000004ff107e24 */ /* 0x000fe2000f8e00ff */
[C---:B0-----:R-:W-:Y:S02]  /*11df0*/  SHF.L.U32 R0, R5.reuse, 0x3, RZ ;  /* 0x0000000305007819 */ /* 0x041fe400000006ff */
[----:B------:R-:W-:Y:S02]  /*11e00*/  LOP3.LUT R4, R5, 0x7f, RZ, 0xc0, !PT ;  /* 0x0000007f05047812 */ /* 0x000fe400078ec0ff */
[----:B------:R-:W-:Y:S01]  /*11e10*/  LOP3.LUT R2, R0, 0x1f8, RZ, 0xc0, !PT ;  /* 0x000001f800027812 */ /* 0x000fe200078ec0ff */
[----:B------:R-:W-:Y:S02]  /*11e20*/  IMAD.MOV.U32 R0, RZ, RZ, 0x1 ;  /* 0x00000001ff007424 */ /* 0x000fe400078e00ff */
[----:B------:R-:W-:Y:S01]  /*11e30*/  IMAD.SHL.U32 R3, R4, 0x8, RZ ;  /* 0x0000000804037824 */ /* 0x000fe200078e00ff */
[----:B------:R-:W-:Y:S02]  /*11e40*/  LOP3.LUT R2, R2, 0x38, R5, 0x78, !PT ;  /* 0x0000003802027812 */ /* 0x000fe400078e7805 */
[----:B------:R0:W-:Y:S01]  /*11e50*/  STL [R1+0x4], R0 ;  /* 0x0000040001007387 */ /* 0x0001e20000100800 */
[----:B------:R-:W-:-:S02]  /*11e60*/  SHF.R.U32.HI R4, RZ, 0x3, R4 ;  /* 0x00000003ff047819 */ /* 0x000fc40000011604 */
[----:B------:R-:W-:Y:S01]  /*11e70*/  LOP3.LUT R3, R2, 0x200, R3, 0xf8, !PT ;  /* 0x0000020002037812 */ /* 0x000fe200078ef803 */
[----:B------:R-:W-:-:S05]  /*11e80*/  IMAD.SHL.U32 R2, R5, 0x10, RZ ;  /* 0x0000001005027824 */ /* 0x000fca00078e00ff */
[----:B------:R-:W-:Y:S02]  /*11e90*/  LOP3.LUT R2, R4, 0x70, R2, 0xf8, !PT ;  /* 0x0000007004027812 */ /* 0x000fe400078ef802 */
[----:B0-----:R-:W-:-:S05]  /*11ea0*/  LEA R0, R3, R16, 0x1 ;  /* 0x0000001003007211 */ /* 0x001fca00078e08ff */
[----:B------:R0:W-:Y:S02]  /*11eb0*/  STL [R1+0x10], R0 ;  /* 0x0000100001007387 */ /* 0x0001e40000100800 */
.L_x_662:
[----:B-1----:R-:W1:Y:S02]  /*11ec0*/  LDC.64 R2, c[0x0][0xc88] ;  /* 0x00032200ff027b82 */ /* 0x002e640000000a00 */
[----:B-1----:R-:W-:-:S05]  /*11ed0*/  IMAD.WIDE R2, R27, 0x4, R2 ;  /* 0x000000041b027825 */ /* 0x002fca00078e0202 */
[----:B0-----:R-:W0:Y:S01]  /*11ee0*/  LDG.E R13, desc[UR56][R2.64] ;  /* 0x00000038020d7981 */ /* 0x001e22000c1e1900 */
[----:B------:R-:W-:Y:S05]  /*11ef0*/  YIELD ;  /* 0x0000000000007946 */ /* 0x000fea0003800000 */
[----:B------:R-:W-:Y:S01]  /*11f00*/  ULDC.64 UR4, c[0x0][0xa28] ;  /* 0x00028a0000047ab9 */ /* 0x000fe20000000a00 */
[----:B------:R-:W-:Y:S02]  /*11f10*/  CS2R R8, SRZ ;  /* 0x0000000000087805 */ /* 0x000fe4000001ff00 */
[----:B------:R-:W-:Y:S01]  /*11f20*/  ISETP.NE.U32.AND P0, PT, RZ, UR4, PT ;  /* 0x00000004ff007c0c */ /* 0x000fe2000bf05070 */
[----:B------:R-:W-:-:S03]  /*11f30*/  ULDC.64 UR6, c[0x0][0xa00] ;  /* 0x0002800000067ab9 */ /* 0x000fc60000000a00 */
[----:B------:R-:W-:Y:S02]  /*11f40*/  ISETP.NE.AND.EX P0, PT, RZ, UR5, PT, P0 ;  /* 0x00000005ff007c0c */ /* 0x000fe4000bf05300 */
[----:B0-----:R-:W-:Y:S01]  /*11f50*/  SHF.R.S32.HI R0, RZ, 0x1f, R13 ;  /* 0x0000001fff007819 */ /* 0x001fe2000001140d */
[----:B------:R-:W-:-:S10]  /*11f60*/  IMAD.SHL.U32 R19, R13, 0x4, RZ ;  /* 0x000000040d137824 */ /* 0x000fd400078e00ff */
[C---:B------:R-:W-:Y:S01]  /*11f70*/  @P0 LEA R4, P1, R13.reuse, UR4, 0x2 ;  /* 0x000000040d040c11 */ /* 0x040fe2000f8210ff */
[----:B------:R-:W-:Y:S01]  /*11f80*/  STL [R1+0x14], R13 ;  /* 0x0000140d01007387 */ /* 0x000fe20000100800 */
[C-C-:B------:R-:W-:Y:S02]  /*11f90*/  SHF.L.U64.HI R22, R13.reuse, 0x2, R0.reuse ;  /* 0x000000020d167819 */ /* 0x140fe40000010200 */
[----:B--2---:R-:W-:Y:S01]  /*11fa0*/  @P0 LEA.HI.X R5, R13, UR5, R0, 0x2, P1 ;  /* 0x000000050d050c11 */ /* 0x004fe200088f1400 */
[----:B------:R-:W-:Y:S01]  /*11fb0*/  ULDC.64 UR4, c[0x0][0xa08] ;  /* 0x0002820000047ab9 */ /* 0x000fe20000000a00 */
[----:B------:R-:W-:Y:S01]  /*11fc0*/  ISETP.NE.U32.AND P1, PT, RZ, UR6, PT ;  /* 0x00000006ff007c0c */ /* 0x000fe2000bf25070 */
[----:B------:R0:W-:Y:S01]  /*11fd0*/  STL [R1+0x2c], R0 ;  /* 0x00002c0001007387 */ /* 0x0001e20000100800 */
[----:B------:R-:W-:-:S03]  /*11fe0*/  IADD3 R2, P2, R19, UR6, RZ ;  /* 0x0000000613027c10 */ /* 0x000fc6000ff5e0ff */
[----:B------:R1:W5:Y:S01]  /*11ff0*/  @P0 LDG.E R9, desc[UR56][R4.64] ;  /* 0x0000003804090981 */ /* 0x000362000c1e1900 */
[----:B------:R-:W-:Y:S01]  /*12000*/  ISETP.NE.AND.EX P0, PT, RZ, UR7, PT, P1 ;  /* 0x00000007ff007c0c */ /* 0x000fe2000bf05310 */
[----:B------:R-:W-:Y:S01]  /*12010*/  IMAD.MOV.U32 R12, RZ, RZ, RZ ;  /* 0x000000ffff0c7224 */ /* 0x000fe200078e00ff */
[C---:B------:R-:W-:Y:S01]  /*12020*/  IADD3.X R3, R22.reuse, UR7, RZ, P2, !PT ;  /* 0x0000000716037c10 */ /* 0x040fe200097fe4ff */
[----:B------:R-:W-:Y:S01]  /*12030*/  ULDC.64 UR6, c[0x0][0xa10] ;  /* 0x0002840000067ab9 */ /* 0x000fe20000000a00 */
[----:B------:R-:W-:Y:S01]  /*12040*/  ISETP.NE.U32.AND P1, PT, RZ, UR4, PT ;  /* 0x00000004ff007c0c */ /* 0x000fe2000bf25070 */
[----:B0-----:R-:W-:Y:S01]  /*12050*/  IMAD.MOV.U32 R0, RZ, RZ, RZ ;  /* 0x000000ffff007224 */ /* 0x001fe200078e00ff */
[C---:B------:R-:W-:Y:S02]  /*12060*/  IADD3 R6, P3, R19.reuse, UR4, RZ ;  /* 0x0000000413067c10 */ /* 0x040fe4000ff7e0ff */
[----:B------:R-:W-:Y:S02]  /*12070*/  ISETP.NE.AND.EX P1, PT, RZ, UR5, PT, P1 ;  /* 0x00000005ff007c0c */ /* 0x000fe4000bf25310 */
[----:B------:R-:W-:Y:S01]  /*12080*/  IADD3.X R7, R22, UR5, RZ, P3, !PT ;  /* 0x0000000516077c10 */ /* 0x000fe20009ffe4ff */
[----:B------:R-:W-:Y:S01]  /*12090*/  ULDC.64 UR4, c[0x0][0xa18] ;  /* 0x0002860000047ab9 */ /* 0x000fe20000000a00 */
[----:B-1----:R-:W-:Y:S01]  /*120a0*/  IADD3 R4, P4, R19, UR6, RZ ;  /* 0x0000000613047c10 */ /* 0x002fe2000ff9e0ff */
[----:B------:R-:W2:Y:S01]  /*120b0*/  @P0 LDG.E R8, desc[UR56][R2.64] ;  /* 0x0000003802080981 */ /* 0x000ea2000c1e1900 */
[----:B------:R-:W-:-:S02]  /*120c0*/  ISETP.NE.U32.AND P3, PT, RZ, UR4, PT ;  /* 0x00000004ff007c0c */ /* 0x000fc4000bf65070 */
[----:B------:R-:W-:Y:S02]  /*120d0*/  IADD3.X R5, R22, UR7, RZ, P4, !PT ;  /* 0x0000000716057c10 */ /* 0x000fe4000a7fe4ff */
[----:B------:R-:W-:Y:S02]  /*120e0*/  ISETP.NE.AND.EX P3, PT, RZ, UR5, PT, P3 ;  /* 0x00000005ff007c0c */ /* 0x000fe4000bf65330 */
[----:B------:R-:W-:Y:S01]  /*120f0*/  ISETP.NE.U32.AND P2, PT, RZ, UR6, PT ;  /* 0x00000006ff007c0c */ /* 0x000fe2000bf45070 */
[----:B------:R-:W5:Y:S03]  /*12100*/  @P1 LDG.E R12, desc[UR56][R6.64] ;  /* 0x00000038060c1981 */ /* 0x000f66000c1e1900 */
[----:B------:R-:W-:-:S07]  /*12110*/  ISETP.NE.AND.EX P2, PT, RZ, UR7, PT, P2 ;  /* 0x00000007ff007c0c */ /* 0x000fce000bf45320 */
[----:B------:R-:W-:Y:S01]  /*12120*/  @P3 IADD3 R10, P4, R19, UR4, RZ ;  /* 0x00000004130a3c10 */ /* 0x000fe2000ff9e0ff */
[----:B------:R-:W-:-:S03]  /*12130*/  ULDC UR4, c[0x0][0x288] ;  /* 0x0000a20000047ab9 */ /* 0x000fc60000000800 */
[----:B------:R-:W-:Y:S02]  /*12140*/  @P3 IADD3.X R11, R22, UR5, RZ, P4, !PT ;  /* 0x00000005160b3c10 */ /* 0x000fe4000a7fe4ff */
[----:B------:R-:W5:Y:S04]  /*12150*/  @P2 LDG.E R0, desc[UR56][R4.64] ;  /* 0x0000003804002981 */ /* 0x000f68000c1e1900 */
[----:B--2---:R0:W-:Y:S02]  /*12160*/  STL [R1+0x20], R8 ;  /* 0x0000200801007387 */ /* 0x0041e40000100800 */
[----:B0-----:R-:W-:Y:S01]  /*12170*/  MOV R8, UR4 ;  /* 0x0000000400087c02 */ /* 0x001fe20008000f00 */
[----:B------:R-:W-:-:S05]  /*12180*/  ULDC.64 UR4, c[0x0][0x418] ;  /* 0x0001060000047ab9 */ /* 0x000fca0000000a00 */
[----:B------:R0:W2:Y:S01]  /*12190*/  @P3 LDG.E R8, desc[UR56][R10.64] ;  /* 0x000000380a083981 */ /* 0x0000a2000c1e1900 */
[----:B------:R-:W-:-:S03]  /*121a0*/  UISETP.NE.U32.AND UP0, UPT, UR4, URZ, UPT ;  /* 0x0000003f0400728c */ /* 0x000fc6000bf05070 */
[----:B------:R-:W-:Y:S01]  /*121b0*/  ULDC UR4, c[0x0][0x424] ;  /* 0x0001090000047ab9 */ /* 0x000fe20000000800 */
[----:B------:R-:W-:-:S03]  /*121c0*/  UISETP.NE.AND.EX UP0, UPT, UR5, URZ, UPT, UP0 ;  /* 0x0000003f0500728c */ /* 0x000fc6000bf05300 */
[----:B------:R-:W-:Y:S01]  /*121d0*/  ULDC UR5, c[0x0][0x2f0] ;  /* 0x0000bc0000057ab9 */ /* 0x000fe20000000800 */
[----:B------:R-:W-:-:S04]  /*121e0*/  USEL UR4, UR4, 0x1, UP0 ;  /* 0x0000000104047887 */ /* 0x000fc80008000000 */
[----:B------:R-:W-:-:S03]  /*121f0*/  UIMAD UR4, UR4, UR5, URZ ;  /* 0x00000005040472a4 */ /* 0x000fc6000f8e023f */
[----:B------:R-:W-:-:S03]  /*12200*/  ULDC UR5, c[0x0][0x348] ;  /* 0x0000d20000057ab9 */ /* 0x000fc60000000800 */
[----:B0-----:R-:W-:Y:S01]  /*12210*/  IMAD.U32 R10, RZ, RZ, UR4 ;  /* 0x00000004ff0a7e24 */ /* 0x001fe2000f8e00ff */
[----:B--2---:R0:W-:Y:S02]  /*12220*/  STL [R1+0x3c], R8 ;  /* 0x00003c0801007387 */ /* 0x0041e40000100800 */
[----:B0-----:R-:W-:Y:S01]  /*12230*/  IMAD.U32 R8, RZ, RZ, UR5 ;  /* 0x00000005ff087e24 */ /* 0x001fe2000f8e00ff */
[----:B---3--:R-:W-:Y:S06]  /*12240*/  @P3 BRA `(.L_x_539) ;  /* 0x0000000000143947 */ /* 0x008fec0003800000 */
[----:B------:R-:W-:Y:S05]  /*12250*/  @!P0 BRA `(.L_x_539) ;  /* 0x0000000000108947 */ /* 0x000fea0003800000 */
[----:B------:R-:W2:Y:S04]  /*12260*/  LDG.E R11, desc[UR56][R2.64] ;  /* 0x00000038020b7981 */ /* 0x000ea8000c1e1900 */
[----:B------:R-:W2:Y:S02]  /*12270*/  LDG.E R2, desc[UR56][R2.64+0x4] ;  /* 0x0000043802027981 */ /* 0x000ea4000c1e1900 */
[----:B--2---:R-:W-:-:S05]  /*12280*/  IMAD.IADD R2, R2, 0x1, -R11 ;  /* 0x0000000102027824 */ /* 0x004fca00078e0a0b */
[----:B------:R0:W-:Y:S02]  /*12290*/  STL [R1+0x3c], R2 ;  /* 0x00003c0201007387 */ /* 0x0001e40000100800 */
.L_x_539:
[----:B------:R-:W-:Y:S01]  /*122a0*/  ULDC.64 UR4, c[0x0][0xa20] ;  /* 0x0002880000047ab9 */ /* 0x000fe20000000a00 */
[C---:B------:R-:W-:Y:S01]  /*122b0*/  LOP3.LUT R11, R26.reuse, 0xff000000, RZ, 0xc0, !PT ;  /* 0xff0000001a0b7812 */ /* 0x040fe200078ec0ff */
[----:B------:R-:W-:Y:S01]  /*122c0*/  IMAD.MOV.U32 R23, RZ, RZ, R13 ;  /* 0x000000ffff177224 */ /* 0x000fe200078e000d */
[----:B------:R-:W-:Y:S02]  /*122d0*/  ISETP.NE.U32.AND P0, PT, RZ, UR4, PT ;  /* 0x00000004ff007c0c */ /* 0x000fe4000bf05070 */
[----:B------:R-:W-:Y:S02]  /*122e0*/  SHF.R.U32.HI R11, RZ, 0x8, R11 ;  /* 0x00000008ff0b7819 */ /* 0x000fe4000001160b */
[----:B------:R-:W-:Y:S02]  /*122f0*/  ISETP.NE.AND.EX P0, PT, RZ, UR5, PT, P0 ;  /* 0x00000005ff007c0c */ /* 0x000fe4000bf05300 */
[C---:B0-----:R-:W-:Y:S02]  /*12300*/  LOP3.LUT R2, R26.reuse, 0xff0000, RZ, 0xc0, !PT ;  /* 0x00ff00001a027812 */ /* 0x041fe400078ec0ff */
        /* <DEDUP_REMOVED lines=8> */
.L_x_540:
[----:B------:R-:W-:Y:S05]  /*12390*/  @!P1 BRA `(.L_x_541) ;  /* 0x00000000000c9947 */ /* 0x000fea0003800000 */
[----:B------:R-:W2:Y:S04]  /*123a0*/  LDG.E R10, desc[UR56][R6.64] ;  /* 0x00000038060a7981 */ /* 0x000ea8000c1e1900 */
[----:B------:R-:W2:Y:S02]  /*123b0*/  LDG.E R6, desc[UR56][R6.64+0x4] ;  /* 0x0000043806067981 */ /* 0x000ea4000c1e1900 */
[----:B--2---:R-:W-:-:S07]  /*123c0*/  IADD3 R10, -R10, R6, RZ ;  /* 0x000000060a0a7210 */ /* 0x004fce0007ffe1ff */
.L_x_541:
[----:B0-----:R-:W2:Y:S01]  /*123d0*/  @P2 LDG.E R2, desc[UR56][R4.64] ;  /* 0x0000003804022981 */ /* 0x001ea2000c1e1900 */
[----:B-----5:R-:W-:-:S03]  /*123e0*/  IMAD.IADD R10, R10, 0x1, -R9 ;  /* 0x000000010a0a7824 */ /* 0x020fc600078e0a09 */
[----:B------:R-:W2:Y:S01]  /*123f0*/  @P2 LDG.E R4, desc[UR56][R4.64+0x4] ;  /* 0x0000043804042981 */ /* 0x000ea2000c1e1900 */
[----:B------:R-:W-:Y:S01]  /*12400*/  LOP3.LUT R13, R11, 0xff, RZ, 0xc0, !PT ;  /* 0x000000ff0b0d7812 */ /* 0x000fe200078ec0ff */
[----:B------:R-:W-:Y:S01]  /*12410*/  BSSY B0, `(.L_x_542) ;  /* 0x000002b000007945 */ /* 0x000fe20003800000 */
[----:B--2---:R-:W-:-:S04]  /*12420*/  @P2 IMAD.IADD R8, R4, 0x1, -R2 ;  /* 0x0000000104082824 */ /* 0x004fc800078e0a02 */
[----:B------:R-:W-:-:S04]  /*12430*/  IMAD.IADD R2, R10, 0x1, R8 ;  /* 0x000000010a027824 */ /* 0x000fc800078e0208 */
[----:B------:R-:W-:-:S04]  /*12440*/  VIADD R3, R2, 0xbf ;  /* 0x000000bf02037836 */ /* 0x000fc80000000000 */
[----:B------:R-:W-:Y:S01]  /*12450*/  IMAD.HI R3, R3, 0x2aaaaaab, RZ ;  /* 0x2aaaaaab03037827 */ /* 0x000fe200078e02ff */
[----:B------:R-:W-:-:S04]  /*12460*/  ISETP.GE.AND P1, PT, R2, 0x1, PT ;  /* 0x000000010200780c */ /* 0x000fc80003f26270 */
[----:B------:R-:W-:-:S04]  /*12470*/  SHF.R.U32.HI R2, RZ, 0x1f, R3 ;  /* 0x0000001fff027819 */ /* 0x000fc80000011603 */
[----:B------:R-:W-:-:S05]  /*12480*/  LEA.HI.SX32 R12, R3, R2, 0x1b ;  /* 0x00000002030c7211 */ /* 0x000fca00078fdaff */
[----:B------:R0:W-:Y:S04]  /*12490*/  STL [R1+0x1c], R12 ;  /* 0x00001c0c01007387 */ /* 0x0001e80000100800 */
[----:B------:R0:W-:Y:S01]  /*124a0*/  STL [R1+0x40], R13 ;  /* 0x0000400d01007387 */ /* 0x0001e20000100800 */
[----:B------:R-:W-:Y:S01]  /*124b0*/  SHF.R.U32.HI R4, RZ, 0x10, R11 ;  /* 0x00000010ff047819 */ /* 0x000fe2000001160b */
[----:B------:R-:W-:Y:S01]  /*124c0*/  IMAD.MOV.U32 R3, RZ, RZ, RZ ;  /* 0x000000ffff037224 */ /* 0x000fe200078e00ff */
[----:B------:R-:W-:Y:S06]  /*124d0*/  @!P1 BRA `(.L_x_543) ;  /* 0x0000000000789947 */ /* 0x000fec0003800000 */
[----:B------:R-:W-:Y:S01]  /*124e0*/  ISETP.NE.AND P0, PT, R4, RZ, PT ;  /* 0x000000ff0400720c */ /* 0x000fe20003f05270 */
[----:B------:R-:W-:-:S03]  /*124f0*/  ULDC UR4, c[0x0][0x9f0] ;  /* 0x00027c0000047ab9 */ /* 0x000fc60000000800 */
[----:B------:R-:W-:-:S04]  /*12500*/  SEL R5, R4, UR4, P0 ;  /* 0x0000000404057c07 */ /* 0x000fc80008000000 */
[----:B------:R-:W-:Y:S02]  /*12510*/  IABS R6, R5 ;  /* 0x0000000500067213 */ /* 0x000fe40000000000 */
[----:B------:R-:W-:Y:S02]  /*12520*/  IADD3 R7, R5, -0x1, R12 ;  /* 0xffffffff05077810 */ /* 0x000fe40007ffe00c */
[----:B------:R-:W1:Y:S08]  /*12530*/  I2F.RP R2, R6 ;  /* 0x0000000600027306 */ /* 0x000e700000209400 */
[----:B-1----:R-:W1:Y:S02]  /*12540*/  MUFU.RCP R2, R2 ;  /* 0x0000000200027308 */ /* 0x002e640000001000 */
[----:B-1----:R-:W-:-:S06]  /*12550*/  IADD3 R2, R2, 0xffffffe, RZ ;  /* 0x0ffffffe02027810 */ /* 0x002fcc0007ffe0ff */
[----:B------:R1:W2:Y:S02]  /*12560*/  F2I.FTZ.U32.TRUNC.NTZ R3, R2 ;  /* 0x0000000200037305 */ /* 0x0002a4000021f000 */
[----:B-1----:R-:W-:-:S04]  /*12570*/  LOP3.LUT R2, R7, R5, RZ, 0x3c, !PT ;  /* 0x0000000507027212 */ /* 0x002fc800078e3cff */
[----:B------:R-:W-:Y:S01]  /*12580*/  ISETP.GE.AND P4, PT, R2, RZ, PT ;  /* 0x000000ff0200720c */ /* 0x000fe20003f86270 */
[----:B--2---:R-:W-:-:S04]  /*12590*/  IMAD.MOV R2, RZ, RZ, -R3 ;  /* 0x000000ffff027224 */ /* 0x004fc800078e0a03 */
[----:B------:R-:W-:Y:S02]  /*125a0*/  IMAD R9, R2, R6, RZ ;  /* 0x0000000602097224 */ /* 0x000fe400078e02ff */
[----:B------:R-:W-:-:S04]  /*125b0*/  IMAD.MOV.U32 R2, RZ, RZ, RZ ;  /* 0x000000ffff027224 */ /* 0x000fc800078e00ff */
[----:B------:R-:W-:Y:S01]  /*125c0*/  IMAD.HI.U32 R9, R3, R9, R2 ;  /* 0x0000000903097227 */ /* 0x000fe200078e0002 */
[----:B------:R-:W-:Y:S02]  /*125d0*/  IABS R2, R5 ;  /* 0x0000000500027213 */ /* 0x000fe40000000000 */
[----:B------:R-:W-:-:S03]  /*125e0*/  IABS R3, R7 ;  /* 0x0000000700037213 */ /* 0x000fc60000000000 */
[----:B------:R-:W-:-:S04]  /*125f0*/  IMAD.MOV R2, RZ, RZ, -R2 ;  /* 0x000000ffff027224 */ /* 0x000fc800078e0a02 */
[----:B------:R-:W-:Y:S02]  /*12600*/  IMAD.MOV.U32 R7, RZ, RZ, R2 ;  /* 0x000000ffff077224 */ /* 0x000fe400078e0002 */
[----:B------:R-:W-:-:S04]  /*12610*/  IMAD.HI.U32 R2, R9, R3, RZ ;  /* 0x0000000309027227 */ /* 0x000fc800078e00ff */
[----:B------:R-:W-:-:S05]  /*12620*/  IMAD R3, R2, R7, R3 ;  /* 0x0000000702037224 */ /* 0x000fca00078e0203 */
[----:B------:R-:W-:-:S13]  /*12630*/  ISETP.GT.U32.AND P3, PT, R6, R3, PT ;  /* 0x000000030600720c */ /* 0x000fda0003f64070 */
[----:B------:R-:W-:Y:S01]  /*12640*/  @!P3 IMAD.IADD R3, R3, 0x1, -R6 ;  /* 0x000000010303b824 */ /* 0x000fe200078e0a06 */
[----:B------:R-:W-:Y:S02]  /*12650*/  @!P3 IADD3 R2, R2, 0x1, RZ ;  /* 0x000000010202b810 */ /* 0x000fe40007ffe0ff */
[----:B------:R-:W-:Y:S02]  /*12660*/  ISETP.NE.AND P3, PT, R5, RZ, PT ;  /* 0x000000ff0500720c */ /* 0x000fe40003f65270 */
[----:B------:R-:W-:-:S13]  /*12670*/  ISETP.GE.U32.AND P0, PT, R3, R6, PT ;  /* 0x000000060300720c */ /* 0x000fda0003f06070 */
[----:B------:R-:W-:-:S04]  /*12680*/  @P0 VIADD R2, R2, 0x1 ;  /* 0x0000000102020836 */ /* 0x000fc80000000000 */
[----:B------:R-:W-:Y:S01]  /*12690*/  @!P4 IMAD.MOV R2, RZ, RZ, -R2 ;  /* 0x000000ffff02c224 */ /* 0x000fe200078e0a02 */
[----:B------:R-:W-:-:S05]  /*126a0*/  @!P3 LOP3.LUT R2, RZ, R5, RZ, 0x33, !PT ;  /* 0x00000005ff02b212 */ /* 0x000fca00078e33ff */
[----:B------:R-:W-:-:S07]  /*126b0*/  IMAD.MOV.U32 R3, RZ, RZ, R2 ;  /* 0x000000ffff037224 */ /* 0x000fce00078e0002 */
.L_x_543:
[----:B------:R-:W-:Y:S05]  /*126c0*/  BSYNC B0 ;  /* 0x0000000000007941 */ /* 0x000fea0003800000 */
.L_x_542:
[-C--:B------:R-:W-:Y:S01]  /*126d0*/  IMAD R2, R13, R3.reuse, RZ ;  /* 0x000000030d027224 */ /* 0x080fe200078e02ff */
[----:B------:R-:W-:Y:S04]  /*126e0*/  BSSY B0, `(.L_x_544) ;  /* 0x00000db000007945 */ /* 0x000fe80003800000 */
[C---:B------:R-:W-:Y:S01]  /*126f0*/  VIADDMNMX R3, R2.reuse, R3, R12, PT ;  /* 0x0000000302037246 */ /* 0x040fe2000380010c */
[----:B------:R-:W-:-:S04]  /*12700*/  IMAD R2, R2, 0xc0, -R10 ;  /* 0x000000c002027824 */ /* 0x000fc800078e0a0a */
[----:B------:R-:W-:Y:S01]  /*12710*/  IMAD R3, R3, 0xc0, -R10 ;  /* 0x000000c003037824 */ /* 0x000fe200078e0a0a */
[----:B------:R-:W-:-:S04]  /*12720*/  VIMNMX R2, RZ, R2, !PT ;  /* 0x00000002ff027248 */ /* 0x000fc80007fe0100 */
[----:B------:R-:W-:-:S04]  /*12730*/  VIMNMX R3, R3, R8, PT ;  /* 0x0000000803037248 */ /* 0x000fc80003fe0100 */
[----:B------:R-:W-:-:S13]  /*12740*/  ISETP.GT.AND P0, PT, R3, R2, PT ;  /* 0x000000020300720c */ /* 0x000fda0003f04270 */
[----:B------:R-:W-:Y:S02]  /*12750*/  @P0 VIADD R5, R3, 0xbf ;  /* 0x000000bf03050836 */ /* 0x000fe40000000000 */
[----:B------:R-:W-:-:S04]  /*12760*/  IMAD.WIDE.U32 R2, R2, -0x55555555, RZ ;  /* 0xaaaaaaab02027825 */ /* 0x000fc800078e00ff */
[----:B------:R-:W-:Y:S01]  /*12770*/  @P0 IMAD.HI R2, R5, 0x2aaaaaab, RZ ;  /* 0x2aaaaaab05020827 */ /* 0x000fe200078e02ff */
[----:B------:R-:W-:-:S04]  /*12780*/  SHF.R.U32.HI R3, RZ, 0x7, R3 ;  /* 0x00000007ff037819 */ /* 0x000fc80000011603 */
[----:B------:R-:W-:Y:S01]  /*12790*/  @P0 SHF.R.U32.HI R6, RZ, 0x1f, R2 ;  /* 0x0000001fff060819 */ /* 0x000fe20000011602 */
[----:B------:R-:W-:-:S03]  /*127a0*/  IMAD.MOV.U32 R5, RZ, RZ, R3 ;  /* 0x000000ffff057224 */ /* 0x000fc600078e0003 */
[----:B------:R-:W-:Y:S02]  /*127b0*/  @P0 LEA.HI.SX32 R5, R2, R6, 0x1b ;  /* 0x0000000602050211 */ /* 0x000fe400078fdaff */
[----:B------:R-:W-:Y:S02]  /*127c0*/  PLOP3.LUT P0, PT, PT, PT, PT, 0x80, 0x0 ;  /* 0x000000000000781c */ /* 0x000fe40003f0f070 */
[----:B------:R-:W-:-:S13]  /*127d0*/  ISETP.GT.AND P3, PT, R5, R3, PT ;  /* 0x000000030500720c */ /* 0x000fda0003f64270 */
[----:B------:R-:W-:Y:S05]  /*127e0*/  @!P3 BRA `(.L_x_545) ;  /* 0x0000000c0028b947 */ /* 0x000fea0003800000 */
[----:B------:R-:W-:Y:S01]  /*127f0*/  UMOV UR4, 0xffffffff ;  /* 0xffffffff00047882 */ /* 0x000fe20000000000 */
[----:B------:R-:W-:Y:S02]  /*12800*/  SEL R2, R23, RZ, !P2 ;  /* 0x000000ff17027207 */ /* 0x000fe40005000000 */
[----:B------:R-:W-:Y:S05]  /*12810*/  BRA.DIV UR4, `(.L_x_546) ;  /* 0x0000006604987947 */ /* 0x000fea000b800000 */
[----:B------:R-:W1:Y:S02]  /*12820*/  S2R R6, SR_TID.X ;  /* 0x0000000000067919 */ /* 0x000e640000002100 */
[----:B-1----:R-:W-:-:S04]  /*12830*/  SHF.R.U32.HI R6, RZ, 0x5, R6 ;  /* 0x00000005ff067819 */ /* 0x002fc80000011606 */
[----:B------:R-:W-:-:S05]  /*12840*/  LOP3.LUT R6, R6, 0x3, RZ, 0xc0, !PT ;  /* 0x0000000306067812 */ /* 0x000fca00078ec0ff */
[----:B------:R1:W2:Y:S02]  /*12850*/  SHFL.IDX PT, R14, R6, RZ, 0x1f ;  /* 0x00001fff060e7589 */ /* 0x0002a400000e0000 */
.L_x_721:
[----:B--2---:R-:W-:Y:S02]  /*12860*/  ISETP.NE.AND P0, PT, R14, RZ, PT ;  /* 0x000000ff0e00720c */ /* 0x004fe40003f05270 */
[----:B------:R-:W-:-:S11]  /*12870*/  PLOP3.LUT P6, PT, PT, PT, PT, 0x8, 0x0 ;  /* 0x000000000000781c */ /* 0x000fd60003fce170 */
[----:B------:R-:W-:Y:S05]  /*12880*/  @P0 BRA `(.L_x_547) ;  /* 0x00000000000c0947 */ /* 0x000fea0003800000 */
[----:B------:R-:W-:-:S03]  /*12890*/  UMOV UR4, 0xffffffff ;  /* 0xffffffff00047882 */ /* 0x000fc60000000000 */
[----:B------:R-:W-:Y:S05]  /*128a0*/  BRA.DIV UR4, `(.L_x_548) ;  /* 0x0000006604a87947 */ /* 0x000fea000b800000 */
[----:B------:R-:W-:-:S13]  /*128b0*/  ELECT P6, URZ, PT ;  /* 0x00000000003f782f */ /* 0x000fda00038c0000 */
.L_x_547:
[----:B-1----:R-:W2:Y:S01]  /*128c0*/  LDL R6, [R1+0x38] ;  /* 0x0000380001067983 */ /* 0x002ea20000100800 */
[----:B------:R-:W-:Y:S01]  /*128d0*/  BSSY B1, `(.L_x_549) ;  /* 0x0000008000017945 */ /* 0x000fe20003800000 */
[----:B--2---:R-:W-:-:S04]  /*128e0*/  IADD3 R6, R6, 0x1, RZ ;  /* 0x0000000106067810 */ /* 0x004fc80007ffe0ff */
[----:B------:R-:W-:-:S04]  /*128f0*/  LEA.HI R7, R6, R6, RZ, 0x1 ;  /* 0x0000000606077211 */ /* 0x000fc800078f08ff */
[----:B------:R-:W-:-:S05]  /*12900*/  LOP3.LUT R7, R7, 0xfffffffe, RZ, 0xc0, !PT ;  /* 0xfffffffe07077812 */ /* 0x000fca00078ec0ff */
[----:B------:R-:W-:-:S05]  /*12910*/  IMAD.IADD R6, R6, 0x1, -R7 ;  /* 0x0000000106067824 */ /* 0x000fca00078e0a07 */
[----:B------:R-:W-:-:S04]  /*12920*/  SHF.L.U32 R6, R6, 0x1f, RZ ;  /* 0x0000001f06067819 */ /* 0x000fc800000006ff */
[----:B------:R-:W1:Y:S02]  /*12930*/  SYNCS.PHASECHK.TRANS64.TRYWAIT P0, [R16+URZ+0x30820], R6 ;  /* 0x03082006100075a7 */ /* 0x000e64000800017f */
[----:B-1----:R-:W-:Y:S05]  /*12940*/  @!P0 BRA `(.L_x_550) ;  /* 0x0000006400a08947 */ /* 0x002fea0003800000 */
.L_x_724:
[----:B------:R-:W-:Y:S05]  /*12950*/  BSYNC B1 ;  /* 0x0000000000017941 */ /* 0x000fea0003800000 */
.L_x_549:
[----:B------:R-:W-:Y:S04]  /*12960*/  BSSY B1, `(.L_x_551) ;  /* 0x000004e000017945 */ /* 0x000fe80003800000 */
[----:B------:R-:W-:Y:S05]  /*12970*/  @!P6 BRA `(.L_x_552) ;  /* 0x000000040030e947 */ /* 0x000fea0003800000 */
[----:B------:R-:W1:Y:S01]  /*12980*/  LDL R9, [R1+0x4] ;  /* 0x0000040001097983 */ /* 0x000e620000100800 */
[----:B------:R-:W2:Y:S02]  /*12990*/  S2R R7, SR_TID.X ;  /* 0x0000000000077919 */ /* 0x000ea40000002100 */
[----:B--2---:R-:W-:Y:S01]  /*129a0*/  LOP3.LUT R8, R7, 0x7f, RZ, 0xc0, !PT ;  /* 0x0000007f07087812 */ /* 0x004fe200078ec0ff */
[----:B------:R-:W-:Y:S01]  /*129b0*/  IMAD R7, R29, 0x8, R16 ;  /* 0x000000081d077824 */ /* 0x000fe200078e0210 */
[----:B------:R-:W-:Y:S02]  /*129c0*/  BSSY B2, `(.L_x_553) ;  /* 0x0000005000027945 */ /* 0x000fe40003800000 */
[----:B------:R-:W-:Y:S02]  /*129d0*/  ISETP.NE.AND P2, PT, R8, RZ, PT ;  /* 0x000000ff0800720c */ /* 0x000fe40003f45270 */
[----:B-1----:R-:W-:-:S04]  /*129e0*/  SHF.L.U32 R6, R9, 0x1f, RZ ;  /* 0x0000001f09067819 */ /* 0x002fc800000006ff */
[----:B------:R-:W1:Y:S02]  /*129f0*/  SYNCS.PHASECHK.TRANS64.TRYWAIT P0, [R7+URZ+0x308a0], R6 ;  /* 0x0308a006070075a7 */ /* 0x000e64000800017f */
[----:B-1----:R-:W-:Y:S05]  /*12a00*/  @!P0 BRA `(.L_x_554) ;  /* 0x0000006400848947 */ /* 0x002fea0003800000 */
.L_x_725:
[----:B------:R-:W-:Y:S05]  /*12a10*/  BSYNC B2 ;  /* 0x0000000000027941 */ /* 0x000fea0003800000 */
.L_x_553:
[----:B------:R-:W-:Y:S04]  /*12a20*/  BSSY B2, `(.L_x_555) ;  /* 0x0000009000027945 */ /* 0x000fe80003800000 */
[----:B------:R-:W-:Y:S05]  /*12a30*/  @P2 BRA `(.L_x_556) ;  /* 0x00000000001c2947 */ /* 0x000fea0003800000 */
[----:B------:R-:W2:Y:S02]  /*12a40*/  S2R R8, SR_TID.X ;  /* 0x0000000000087919 */ /* 0x000ea40000002100 */
[----:B--2---:R-:W-:Y:S01]  /*12a50*/  LOP3.LUT R9, R8, 0x1f, RZ, 0xc0, !PT ;  /* 0x0000001f08097812 */ /* 0x004fe200078ec0ff */
[----:B------:R-:W-:-:S03]  /*12a60*/  IMAD.MOV.U32 R8, RZ, RZ, 0x6000 ;  /* 0x00006000ff087424 */ /* 0x000fc600078e00ff */
[----:B------:R-:W-:Y:S01]  /*12a70*/  ISETP.NE.AND P0, PT, R9, RZ, PT ;  /* 0x000000ff0900720c */ /* 0x000fe20003f05270 */
[----:B------:R2:W-:-:S12]  /*12a80*/  SYNCS.ARRIVE.TRANS64 RZ, [R7+URZ+0x30890], R8 ;  /* 0x0308900807ff79a7 */ /* 0x0005d8000800003f */
[----:B--2---:R-:W-:Y:S05]  /*12a90*/  @!P0 BRA `(.L_x_556) ;  /* 0x0000000000048947 */ /* 0x004fea0003800000 */
[----:B------:R-:W-:Y:S01]  /*12aa0*/  BPT.TRAP 0x1 ;  /* 0x000000040000795c */ /* 0x000fe20000300000 */
.L_x_556:
[----:B------:R-:W-:Y:S05]  /*12ab0*/  BSYNC B2 ;  /* 0x0000000000027941 */ /* 0x000fea0003800000 */
.L_x_555:
[----:B0-----:R-:W-:Y:S01]  /*12ac0*/  IMAD.MOV.U32 R12, RZ, RZ, RZ ;  /* 0x000000ffff0c7224 */ /* 0x001fe200078e00ff */
[----:B------:R-:W-:Y:S01]  /*12ad0*/  UIADD3 UR4, UP0, UR38, 0x570, URZ ;  /* 0x0000057026047890 */ /* 0x000fe2000ff1e03f */
[----:B------:R-:W-:Y:S01]  /*12ae0*/  IMAD R8, R5, 0xc0, R0 ;  /* 0x000000c005087824 */ /* 0x000fe200078e0200 */
[----:B------:R-:W-:Y:S01]  /*12af0*/  PLOP3.LUT P0, PT, PT, PT, PT, 0x80, 0x0 ;  /* 0x000000000000781c */ /* 0x000fe20003f0f070 */
[----:B------:R-:W-:Y:S01]  /*12b00*/  IMAD R11, R29, 0x6000, R16 ;  /* 0x000060001d0b7824 */ /* 0x000fe200078e0210 */
[----:B------:R-:W-:Y:S01]  /*12b10*/  R2UR UR10, R12 ;  /* 0x000000000c0a72ca */ /* 0x000fe200000e0000 */
[----:B------:R-:W-:Y:S01]  /*12b20*/  VIADD R8, R8, 0xffffff40 ;  /* 0xffffff4008087836 */ /* 0x000fe20000000000 */
[----:B------:R-:W-:Y:S01]  /*12b30*/  IADD3 R9, R7, 0x30890, RZ ;  /* 0x0003089007097810 */ /* 0x000fe20007ffe0ff */
[----:B------:R-:W-:Y:S01]  /*12b40*/  VIADD R10, R11, 0x12400 ;  /* 0x000124000b0a7836 */ /* 0x000fe20000000000 */
[----:B------:R-:W-:Y:S01]  /*12b50*/  UIADD3.X UR5, URZ, UR39, URZ, UP0, !UPT ;  /* 0x000000273f057290 */ /* 0x000fe200087fe43f */
[----:B------:R-:W-:Y:S01]  /*12b60*/  UMOV UR6, 0x0 ;  /* 0x0000000000067882 */ /* 0x000fe20000000000 */
[----:B------:R-:W-:-:S10]  /*12b70*/  UMOV UR7, 0x12f00000 ;  /* 0x12f0000000077882 */ /* 0x000fd40000000000 */
.L_x_557:
        /* <DEDUP_REMOVED lines=10> */
[----:B------:R-:W0:Y:S01]  /*12c20*/  SYNCS.PHASECHK.TRANS64.TRYWAIT P0, [R7+URZ+0x308c0], R6 ;  /* 0x0308c006070075a7 */ /* 0x000e22000800017f */
[----:B------:R-:W-:Y:S04]  /*12c30*/  BSSY B2, `(.L_x_558) ;  /* 0x0000002000027945 */ /* 0x000fe80003800000 */
[----:B0-----:R-:W-:Y:S05]  /*12c40*/  @!P0 BRA `(.L_x_559) ;  /* 0x0000006400088947 */ /* 0x001fea0003800000 */
.L_x_726:
[----:B------:R-:W-:Y:S05]  /*12c50*/  BSYNC B2 ;  /* 0x0000000000027941 */ /* 0x000fea0003800000 */
.L_x_558:
[----:B------:R-:W-:Y:S01]  /*12c60*/  BSSY B2, `(.L_x_560) ;  /* 0x000000b000027945 */ /* 0x000fe20003800000 */
[----:B------:R-:W-:Y:S02]  /*12c70*/  IMAD.MOV.U32 R14, RZ, RZ, 0x0 ;  /* 0x00000000ff0e7424 */ /* 0x000fe400078e00ff */
[----:B------:R-:W-:Y:S01]  /*12c80*/  IMAD.MOV.U32 R15, RZ, RZ, 0x12f00000 ;  /* 0x12f00000ff0f7424 */ /* 0x000fe200078e00ff */
[----:B------:R-:W-:Y:S06]  /*12c90*/  @P2 BRA `(.L_x_561) ;  /* 0x00000000001c2947 */ /* 0x000fec0003800000 */
[----:B------:R-:W2:Y:S01]  /*12ca0*/  S2R R9, SR_TID.X ;  /* 0x0000000000097919 */ /* 0x000ea20000002100 */
[----:B01----:R-:W-:-:S04]  /*12cb0*/  IMAD.MOV.U32 R6, RZ, RZ, 0x6000 ;  /* 0x00006000ff067424 */ /* 0x003fc800078e00ff */
[----:B------:R3:W-:Y:S01]  /*12cc0*/  SYNCS.ARRIVE.TRANS64 RZ, [R7+URZ+0x308b0], R6 ;  /* 0x0308b00607ff79a7 */ /* 0x0007e2000800003f */
[----:B--2---:R-:W-:-:S04]  /*12cd0*/  LOP3.LUT R9, R9, 0x1f, RZ, 0xc0, !PT ;  /* 0x0000001f09097812 */ /* 0x004fc800078ec0ff */
[----:B------:R-:W-:-:S13]  /*12ce0*/  ISETP.NE.AND P0, PT, R9, RZ, PT ;  /* 0x000000ff0900720c */ /* 0x000fda0003f05270 */
[----:B---3--:R-:W-:Y:S05]  /*12cf0*/  @!P0 BRA `(.L_x_561) ;  /* 0x0000000000048947 */ /* 0x008fea0003800000 */
[----:B------:R-:W-:Y:S01]  /*12d00*/  BPT.TRAP 0x1 ;  /* 0x000000040000795c */ /* 0x000fe20000300000 */
.L_x_561:
[----:B------:R-:W-:Y:S05]  /*12d10*/  BSYNC B2 ;  /* 0x0000000000027941 */ /* 0x000fea0003800000 */
.L_x_560:
[----:B------:R-:W-:Y:S01]  /*12d20*/  R2UR UR10, R12 ;  /* 0x000000000c0a72ca */ /* 0x000fe200000e0000 */
[----:B------:R-:W-:Y:S01]  /*12d30*/  UIADD3 UR4, UP0, UR38, 0x670, URZ ;  /* 0x0000067026047890 */ /* 0x000fe2000ff1e03f */
[----:B------:R-:W-:Y:S01]  /*12d40*/  R2UR UR6, R14 ;  /* 0x000000000e0672ca */ /* 0x000fe200000e0000 */
[----:B------:R-:W-:Y:S01]  /*12d50*/  VIADD R11, R11, 0x400 ;  /* 0x000004000b0b7836 */ /* 0x000fe20000000000 */
[----:B------:R-:W-:Y:S01]  /*12d60*/  R2UR UR7, R15 ;  /* 0x000000000f0772ca */ /* 0x000fe200000e0000 */
[----:B------:R-:W-:Y:S01]  /*12d70*/  UIADD3.X UR5, URZ, UR39, URZ, UP0, !UPT ;  /* 0x000000273f057290 */ /* 0x000fe200087fe43f */
[----:B------:R-:W-:Y:S02]  /*12d80*/  PLOP3.LUT P0, PT, PT, PT, PT, 0x80, 0x0 ;  /* 0x000000000000781c */ /* 0x000fe40003f0f070 */
[----:B01----:R-:W-:-:S11]  /*12d90*/  IADD3 R7, R7, 0x308b0, RZ ;  /* 0x000308b007077810 */ /* 0x003fd60007ffe0ff */
.L_x_562:
        /* <DEDUP_REMOVED lines=9> */
[----:B--2---:R-:W-:Y:S05]  /*12e30*/  @P0 BRA.U.ANY `(.L_x_562) ;  /* 0xfffffffd00d80947 */ /* 0x004fea000393ffff */
.L_x_552:
[----:B------:R-:W-:Y:S05]  /*12e40*/  BSYNC B1 ;  /* 0x0000000000017941 */ /* 0x000fea0003800000 */
.L_x_551:
[----:B------:R-:W2:Y:S01]  /*12e50*/  LDL.LU R9, [R1+0x4] ;  /* 0x0000040001097983 */ /* 0x000ea20000300800 */
[----:B------:R-:W-:Y:S01]  /*12e60*/  VIADD R29, R29, 0x1 ;  /* 0x000000011d1d7836 */ /* 0x000fe20000000000 */
[----:B------:R-:W-:Y:S01]  /*12e70*/  PLOP3.LUT P0, PT, PT, PT, PT, 0x8, 0x0 ;  /* 0x000000000000781c */ /* 0x000fe20003f0e170 */
[----:B------:R-:W-:-:S03]  /*12e80*/  VIADD R5, R5, 0xfffffffe ;  /* 0xfffffffe05057836 */ /* 0x000fc60000000000 */
[----:B------:R-:W-:Y:S02]  /*12e90*/  ISETP.NE.AND P2, PT, R29, 0x2, PT ;  /* 0x000000021d00780c */ /* 0x000fe40003f45270 */
[----:B------:R-:W-:Y:S02]  /*12ea0*/  ISETP.GE.AND P3, PT, R5, R3, PT ;  /* 0x000000030500720c */ /* 0x000fe40003f66270 */
[----:B-1----:R-:W-:Y:S02]  /*12eb0*/  SEL R6, RZ, 0x1, P2 ;  /* 0x00000001ff067807 */ /* 0x002fe40001000000 */
[----:B------:R-:W-:Y:S02]  /*12ec0*/  SEL R29, R29, RZ, P2 ;  /* 0x000000ff1d1d7207 */ /* 0x000fe40001000000 */
[----:B--2---:R-:W-:-:S05]  /*12ed0*/  LOP3.LUT R9, R9, R6, RZ, 0x3c, !PT ;  /* 0x0000000609097212 */ /* 0x004fca00078e3cff */
[----:B------:R1:W-:Y:S02]  /*12ee0*/  STL [R1+0x4], R9 ;  /* 0x0000040901007387 */ /* 0x0003e40000100800 */
[----:B------:R-:W-:Y:S05]  /*12ef0*/  @!P3 BRA `(.L_x_545) ;  /* 0x000000040064b947 */ /* 0x000fea0003800000 */
.L_x_575:
[----:B------:R-:W-:Y:S05]  /*12f00*/  YIELD ;  /* 0x0000000000007946 */ /* 0x000fea0003800000 */
[----:B------:R-:W-:Y:S04]  /*12f10*/  BSSY B1, `(.L_x_563) ;  /* 0x000004d000017945 */ /* 0x000fe80003800000 */
[----:B--2---:R-:W-:Y:S05]  /*12f20*/  @!P6 BRA `(.L_x_564) ;  /* 0x00000004002ce947 */ /* 0x004fea0003800000 */
[----:B------:R-:W2:Y:S01]  /*12f30*/  LDL R7, [R1+0x4] ;  /* 0x0000040001077983 */ /* 0x000ea20000100800 */
[----:B------:R-:W3:Y:S02]  /*12f40*/  S2R R6, SR_TID.X ;  /* 0x0000000000067919 */ /* 0x000ee40000002100 */
[----:B---3--:R-:W-:Y:S01]  /*12f50*/  LOP3.LUT R8, R6, 0x7f, RZ, 0xc0, !PT ;  /* 0x0000007f06087812 */ /* 0x008fe200078ec0ff */
[----:B------:R-:W-:Y:S01]  /*12f60*/  IMAD R6, R29, 0x8, R16 ;  /* 0x000000081d067824 */ /* 0x000fe200078e0210 */
[----:B------:R-:W-:Y:S02]  /*12f70*/  BSSY B2, `(.L_x_565) ;  /* 0x0000005000027945 */ /* 0x000fe40003800000 */
[----:B------:R-:W-:Y:S02]  /*12f80*/  ISETP.NE.AND P3, PT, R8, RZ, PT ;  /* 0x000000ff0800720c */ /* 0x000fe40003f65270 */
[----:B--2---:R-:W-:-:S04]  /*12f90*/  SHF.L.U32 R7, R7, 0x1f, RZ ;  /* 0x0000001f07077819 */ /* 0x004fc800000006ff */
[----:B------:R-:W2:Y:S02]  /*12fa0*/  SYNCS.PHASECHK.TRANS64.TRYWAIT P2, [R6+URZ+0x308a0], R7 ;  /* 0x0308a007060075a7 */ /* 0x000ea4000804017f */
[----:B--2---:R-:W-:Y:S05]  /*12fb0*/  @!P2 BRA `(.L_x_566) ;  /* 0x000000600040a947 */ /* 0x004fea0003800000 */
.L_x_727:
[----:B------:R-:W-:Y:S05]  /*12fc0*/  BSYNC B2 ;  /* 0x0000000000027941 */ /* 0x000fea0003800000 */
.L_x_565:
[----:B------:R-:W-:Y:S04]  /*12fd0*/  BSSY B2, `(.L_x_567) ;  /* 0x0000009000027945 */ /* 0x000fe80003800000 */
[----:B------:R-:W-:Y:S05]  /*12fe0*/  @P3 BRA `(.L_x_568) ;  /* 0x00000000001c3947 */ /* 0x000fea0003800000 */
[----:B------:R-:W1:Y:S02]  /*12ff0*/  S2R R8, SR_TID.X ;  /* 0x0000000000087919 */ /* 0x000e640000002100 */
[----:B-1----:R-:W-:Y:S01]  /*13000*/  LOP3.LUT R9, R8, 0x1f, RZ, 0xc0, !PT ;  /* 0x0000001f08097812 */ /* 0x002fe200078ec0ff */
[----:B------:R-:W-:-:S03]  /*13010*/  IMAD.MOV.U32 R8, RZ, RZ, 0x6000 ;  /* 0x00006000ff087424 */ /* 0x000fc600078e00ff */
[----:B------:R-:W-:Y:S01]  /*13020*/  ISETP.NE.AND P2, PT, R9, RZ, PT ;  /* 0x000000ff0900720c */ /* 0x000fe20003f45270 */
[----:B------:R3:W-:-:S12]  /*13030*/  SYNCS.ARRIVE.TRANS64 RZ, [R6+URZ+0x30890], R8 ;  /* 0x0308900806ff79a7 */ /* 0x0007d8000800003f */
[----:B---3--:R-:W-:Y:S05]  /*13040*/  @!P2 BRA `(.L_x_568) ;  /* 0x000000000004a947 */ /* 0x008fea0003800000 */
[----:B------:R-:W-:Y:S01]  /*13050*/  BPT.TRAP 0x1 ;  /* 0x000000040000795c */ /* 0x000fe20000300000 */
.L_x_568:
[----:B------:R-:W-:Y:S05]  /*13060*/  BSYNC B2 ;  /* 0x0000000000027941 */ /* 0x000fea0003800000 */
.L_x_567:
[----:B0-----:R-:W-:Y:S01]  /*13070*/  IMAD.MOV.U32 R12, RZ, RZ, RZ ;  /* 0x000000ffff0c7224 */ /* 0x001fe200078e00ff */
[----:B------:R-:W-:Y:S01]  /*13080*/  UIADD3 UR4, UP0, UR38, 0x570, URZ ;  /* 0x0000057026047890 */ /* 0x000fe2000ff1e03f */
[----:B------:R-:W-:Y:S01]  /*13090*/  IMAD R8, R29, 0x6000, R16 ;  /* 0x000060001d087824 */ /* 0x000fe200078e0210 */
[----:B------:R-:W-:Y:S01]  /*130a0*/  PLOP3.LUT P2, PT, PT, PT, PT, 0x80, 0x0 ;  /* 0x000000000000781c */ /* 0x000fe20003f4f070 */
[----:B-1----:R-:W-:Y:S01]  /*130b0*/  IMAD R9, R5, 0xc0, R0 ;  /* 0x000000c005097824 */ /* 0x002fe200078e0200 */
[----:B------:R-:W-:Y:S01]  /*130c0*/  R2UR UR10, R12 ;  /* 0x000000000c0a72ca */ /* 0x000fe200000e0000 */
[----:B------:R-:W-:Y:S01]  /*130d0*/  VIADD R11, R8, 0x12400 ;  /* 0x00012400080b7836 */ /* 0x000fe20000000000 */
[----:B------:R-:W-:Y:S01]  /*130e0*/  IADD3 R10, R6, 0x30890, RZ ;  /* 0x00030890060a7810 */ /* 0x000fe20007ffe0ff */
[----:B------:R-:W-:Y:S01]  /*130f0*/  UIADD3.X UR5, URZ, UR39, URZ, UP0, !UPT ;  /* 0x000000273f057290 */ /* 0x000fe200087fe43f */
[----:B------:R-:W-:Y:S01]  /*13100*/  UMOV UR6, 0x0 ;  /* 0x0000000000067882 */ /* 0x000fe20000000000 */
[----:B------:R-:W-:-:S10]  /*13110*/  UMOV UR7, 0x12f00000 ;  /* 0x12f0000000077882 */ /* 0x000fd40000000000 */
.L_x_569:
        /* <DEDUP_REMOVED lines=13> */
.L_x_728:
[----:B------:R-:W-:Y:S05]  /*131f0*/  BSYNC B2 ;  /* 0x0000000000027941 */ /* 0x000fea0003800000 */
.L_x_570:
[----:B------:R-:W-:Y:S01]  /*13200*/  BSSY B2, `(.L_x_572) ;  /* 0x000000b000027945 */ /* 0x000fe20003800000 */
[----:B------:R-:W-:Y:S02]  /*13210*/  IMAD.MOV.U32 R10, RZ, RZ, 0x0 ;  /* 0x00000000ff0a7424 */ /* 0x000fe400078e00ff */
[----:B------:R-:W-:Y:S01]  /*13220*/  IMAD.MOV.U32 R11, RZ, RZ, 0x12f00000 ;  /* 0x12f00000ff0b7424 */ /* 0x000fe200078e00ff */
[----:B------:R-:W-:Y:S06]  /*13230*/  @P3 BRA `(.L_x_573) ;  /* 0x00000000001c3947 */ /* 0x000fec0003800000 */
[----:B------:R-:W1:Y:S01]  /*13240*/  S2R R13, SR_TID.X ;  /* 0x00000000000d7919 */ /* 0x000e620000002100 */
[----:B0-2---:R-:W-:-:S04]  /*13250*/  IMAD.MOV.U32 R7, RZ, RZ, 0x6000 ;  /* 0x00006000ff077424 */ /* 0x005fc800078e00ff */
[----:B------:R3:W-:Y:S01]  /*13260*/  SYNCS.ARRIVE.TRANS64 RZ, [R6+URZ+0x308b0], R7 ;  /* 0x0308b00706ff79a7 */ /* 0x0007e2000800003f */
[----:B-1----:R-:W-:-:S04]  /*13270*/  LOP3.LUT R13, R13, 0x1f, RZ, 0xc0, !PT ;  /* 0x0000001f0d0d7812 */ /* 0x002fc800078ec0ff */
[----:B------:R-:W-:-:S13]  /*13280*/  ISETP.NE.AND P2, PT, R13, RZ, PT ;  /* 0x000000ff0d00720c */ /* 0x000fda0003f45270 */
[----:B---3--:R-:W-:Y:S05]  /*13290*/  @!P2 BRA `(.L_x_573) ;  /* 0x000000000004a947 */ /* 0x008fea0003800000 */
[----:B------:R-:W-:Y:S01]  /*132a0*/  BPT.TRAP 0x1 ;  /* 0x000000040000795c */ /* 0x000fe20000300000 */
.L_x_573:
[----:B------:R-:W-:Y:S05]  /*132b0*/  BSYNC B2 ;  /* 0x0000000000027941 */ /* 0x000fea0003800000 */
.L_x_572:
[----:B------:R-:W-:Y:S01]  /*132c0*/  R2UR UR10, R12 ;  /* 0x000000000c0a72ca */ /* 0x000fe200000e0000 */
[----:B------:R-:W-:Y:S01]  /*132d0*/  UIADD3 UR4, UP0, UR38, 0x670, URZ ;  /* 0x0000067026047890 */ /* 0x000fe2000ff1e03f */
[----:B------:R-:W-:Y:S01]  /*132e0*/  R2UR UR6, R10 ;  /* 0x000000000a0672ca */ /* 0x000fe200000e0000 */
[----:B------:R-:W-:Y:S01]  /*132f0*/  VIADD R8, R8, 0x400 ;  /* 0x0000040008087836 */ /* 0x000fe20000000000 */
[----:B------:R-:W-:Y:S01]  /*13300*/  R2UR UR7, R11 ;  /* 0x000000000b0772ca */ /* 0x000fe200000e0000 */
[----:B------:R-:W-:Y:S01]  /*13310*/  UIADD3.X UR5, URZ, UR39, URZ, UP0, !UPT ;  /* 0x000000273f057290 */ /* 0x000fe200087fe43f */
[----:B------:R-:W-:Y:S02]  /*13320*/  PLOP3.LUT P2, PT, PT, PT, PT, 0x80, 0x0 ;  /* 0x000000000000781c */ /* 0x000fe40003f4f070 */
[----:B0-2---:R-:W-:-:S11]  /*13330*/  IADD3 R6, R6, 0x308b0, RZ ;  /* 0x000308b006067810 */ /* 0x005fd60007ffe0ff */
.L_x_574:
        /* <DEDUP_REMOVED lines=10> */
.L_x_564:
[----:B------:R-:W-:Y:S05]  /*133e0*/  BSYNC B1 ;  /* 0x0000000000017941 */ /* 0x000fea0003800000 */
.L_x_563:
[----:B------:R-:W2:Y:S01]  /*133f0*/  LDL.LU R7, [R1+0x4] ;  /* 0x0000040001077983 */ /* 0x000ea20000300800 */
[----:B------:R-:W-:Y:S01]  /*13400*/  VIADD R29, R29, 0x1 ;  /* 0x000000011d1d7836 */ /* 0x000fe20000000000 */
[C---:B------:R-:W-:Y:S01]  /*13410*/  ISETP.GT.AND P3, PT, R5.reuse, R3, PT ;  /* 0x000000030500720c */ /* 0x040fe20003f64270 */
[----:B------:R-:W-:-:S03]  /*13420*/  VIADD R5, R5, 0xffffffff ;  /* 0xffffffff05057836 */ /* 0x000fc60000000000 */
[----:B------:R-:W-:-:S04]  /*13430*/  ISETP.NE.AND P2, PT, R29, 0x2, PT ;  /* 0x000000021d00780c */ /* 0x000fc80003f45270 */
[----:B------:R-:W-:Y:S02]  /*13440*/  SEL R6, RZ, 0x1, P2 ;  /* 0x00000001ff067807 */ /* 0x000fe40001000000 */
[----:B------:R-:W-:Y:S02]  /*13450*/  SEL R29, R29, RZ, P2 ;  /* 0x000000ff1d1d7207 */ /* 0x000fe40001000000 */
[----:B--2---:R-:W-:-:S05]  /*13460*/  LOP3.LUT R7, R7, R6, RZ, 0x3c, !PT ;  /* 0x0000000607077212 */ /* 0x004fca00078e3cff */
[----:B------:R2:W-:Y:S01]  /*13470*/  STL [R1+0x4], R7 ;  /* 0x0000040701007387 */ /* 0x0005e20000100800 */
[----:B------:R-:W-:Y:S05]  /*13480*/  @P3 BRA `(.L_x_575) ;  /* 0xfffffff8009c3947 */ /* 0x000fea000383ffff */
.L_x_545:
[----:B------:R-:W-:Y:S05]  /*13490*/  BSYNC B0 ;  /* 0x0000000000007941 */ /* 0x000fea0003800000 */
.L_x_544:
[----:B--2---:R2:W5:Y:S01]  /*134a0*/  LDL R7, [R1+0x1c] ;  /* 0x00001c0001077983 */ /* 0x0045620000100800 */
[----:B------:R-:W-:Y:S05]  /*134b0*/  @!P0 WARPSYNC.ALL ;  /* 0x0000000000008948 */ /* 0x000fea0003800000 */
[----:B------:R2:W-:Y:S01]  /*134c0*/  STL [R1+0x28], RZ ;  /* 0x000028ff01007387 */ /* 0x0005e20000100800 */
[----:B------:R-:W-:Y:S01]  /*134d0*/  BSSY B0, `(.L_x_576) ;  /* 0x000001f000007945 */ /* 0x000fe20003800000 */
[----:B------:R-:W-:Y:S06]  /*134e0*/  @!P0 BAR.SYNC.DEFER_BLOCKING 0xc, 0x200 ;  /* 0x0308000000008b1d */ /* 0x000fec0000010000 */
[----:B--2---:R-:W-:Y:S05]  /*134f0*/  @!P1 BRA `(.L_x_577) ;  /* 0x0000000000709947 */ /* 0x004fea0003800000 */
[----:B------:R-:W-:-:S13]  /*13500*/  ISETP.NE.AND P0, PT, R4, RZ, PT ;  /* 0x000000ff0400720c */ /* 0x000fda0003f05270 */
[----:B------:R-:W2:Y:S02]  /*13510*/  @!P0 LDC R4, c[0x0][0x9f0] ;  /* 0x00027c00ff048b82 */ /* 0x000ea40000000800 */
[-C--:B--2---:R-:W-:Y:S02]  /*13520*/  IABS R0, R4.reuse ;  /* 0x0000000400007213 */ /* 0x084fe40000000000 */
[----:B------:R-:W-:Y:S02]  /*13530*/  IABS R6, R4 ;  /* 0x0000000400067213 */ /* 0x000fe40000000000 */
[----:B------:R-:W2:Y:S02]  /*13540*/  I2F.RP R2, R0 ;  /* 0x0000000000027306 */ /* 0x000ea40000209400 */
[----:B------:R-:W-:-:S06]  /*13550*/  IADD3 R6, RZ, -R6, RZ ;  /* 0x80000006ff067210 */ /* 0x000fcc0007ffe0ff */
[----:B--2---:R-:W2:Y:S02]  /*13560*/  MUFU.RCP R2, R2 ;  /* 0x0000000200027308 */ /* 0x004ea40000001000 */
[----:B--2---:R-:W-:-:S06]  /*13570*/  VIADD R2, R2, 0xffffffe ;  /* 0x0ffffffe02027836 */ /* 0x004fcc0000000000 */
[----:B------:R-:W2:Y:S02]  /*13580*/  F2I.FTZ.U32.TRUNC.NTZ R3, R2 ;  /* 0x0000000200037305 */ /* 0x000ea4000021f000 */
[----:B--2---:R-:W-:-:S04]  /*13590*/  IMAD.MOV R2, RZ, RZ, -R3 ;  /* 0x000000ffff027224 */ /* 0x004fc800078e0a03 */
[----:B------:R-:W-:Y:S02]  /*135a0*/  IMAD R5, R2, R0, RZ ;  /* 0x0000000002057224 */ /* 0x000fe400078e02ff */
[----:B------:R-:W-:-:S04]  /*135b0*/  IMAD.MOV.U32 R2, RZ, RZ, RZ ;  /* 0x000000ffff027224 */ /* 0x000fc800078e00ff */
[----:B------:R-:W-:Y:S01]  /*135c0*/  IMAD.HI.U32 R5, R3, R5, R2 ;  /* 0x0000000503057227 */ /* 0x000fe200078e0002 */
[----:B-----5:R-:W-:-:S04]  /*135d0*/  IADD3 R3, R7, -0x1, R4 ;  /* 0xffffffff07037810 */ /* 0x020fc80007ffe004 */
        /* <DEDUP_REMOVED lines=13> */
[----:B------:R2:W-:Y:S02]  /*136b0*/  STL [R1+0x28], R5 ;  /* 0x0000280501007387 */ /* 0x0005e40000100800 */
.L_x_577:
[----:B------:R-:W-:Y:S05]  /*136c0*/  BSYNC B0 ;  /* 0x0000000000007941 */ /* 0x000fea0003800000 */
.L_x_576:
[----:B------:R-:W3:Y:S04]  /*136d0*/  LDL R0, [R1+0x28] ;  /* 0x0000280001007983 */ /* 0x000ee80000100800 */
[----:B------:R-:W3:Y:S01]  /*136e0*/  LDL R2, [R1+0x40] ;  /* 0x0000400001027983 */ /* 0x000ee20000100800 */
[----:B------:R-:W-:Y:S01]  /*136f0*/  BSSY B7, `(.L_x_578) ;  /* 0x0000360000077945 */ /* 0x000fe20003800000 */
[----:B---3--:R-:W-:-:S05]  /*13700*/  IMAD R2, R2, R0, RZ ;  /* 0x0000000002027224 */ /* 0x008fca00078e02ff */
[----:B-----5:R-:W-:Y:S01]  /*13710*/  VIADDMNMX R0, R2, R0, R7, PT ;  /* 0x0000000002007246 */ /* 0x020fe20003800107 */
[----:B------:R3:W-:Y:S03]  /*13720*/  STL [R1+0xc], R2 ;  /* 0x00000c0201007387 */ /* 0x0007e60000100800 */
[----:B------:R-:W-:Y:S01]  /*13730*/  ISETP.GT.AND P0, PT, R0, R2, PT ;  /* 0x000000020000720c */ /* 0x000fe20003f04270 */
[----:B------:R3:W-:-:S12]  /*13740*/  STL [R1+0x24], R0 ;  /* 0x0000240001007387 */ /* 0x0007d80000100800 */
[----:B---3--:R-:W-:Y:S05]  /*13750*/  @P0 BRA `(.L_x_579) ;  /* 0x0000000000440947 */ /* 0x008fea0003800000 */
[----:B------:R-:W3:Y:S02]  /*13760*/  S2R R0, SR_TID.X ;  /* 0x0000000000007919 */ /* 0x000ee40000002100 */
[----:B---3--:R-:W-:-:S04]  /*13770*/  LOP3.LUT R0, R0, 0x7f, RZ, 0xc0, !PT ;  /* 0x0000007f00007812 */ /* 0x008fc800078ec0ff */
[----:B------:R-:W-:-:S13]  /*13780*/  ISETP.NE.AND P0, PT, R0, RZ, PT ;  /* 0x000000ff0000720c */ /* 0x000fda0003f05270 */
[----:B------:R-:W-:Y:S05]  /*13790*/  @P0 BRA `(.L_x_580) ;  /* 0x0000003400540947 */ /* 0x000fea0003800000 */
[----:B--2---:R-:W2:Y:S01]  /*137a0*/  S2R R5, SR_LANEID ;  /* 0x0000000000057919 */ /* 0x004ea20000000000 */
[----:B------:R-:W-:Y:S01]  /*137b0*/  VOTEU.ANY UR4, UPT, PT ;  /* 0x0000000000047886 */ /* 0x000fe200038e0100 */
[----:B------:R-:W3:Y:S01]  /*137c0*/  LDC.64 R2, c[0x0][0xc60] ;  /* 0x00031800ff027b82 */ /* 0x000ee20000000a00 */
[----:B------:R-:W2:Y:S02]  /*137d0*/  FLO.U32 R0, UR4 ;  /* 0x0000000400007d00 */ /* 0x000ea400080e0000 */
[----:B--2---:R-:W-:-:S06]  /*137e0*/  ISETP.EQ.U32.AND P0, PT, R0, R5, PT ;  /* 0x000000050000720c */ /* 0x004fcc0003f02070 */
[----:B------:R-:W3:Y:S07]  /*137f0*/  POPC R5, UR4 ;  /* 0x0000000400057d09 */ /* 0x000eee0008000000 */
[----:B---3--:R-:W2:Y:S01]  /*13800*/  @P0 ATOMG.E.ADD.STRONG.GPU PT, R3, desc[UR56][R2.64], R5 ;  /* 0x00000005020309a8 */ /* 0x008ea200081ee1f8 */
[----:B------:R-:W3:Y:S02]  /*13810*/  S2R R4, SR_LTMASK ;  /* 0x0000000000047919 */ /* 0x000ee40000003900 */
[----:B---3--:R-:W-:-:S04]  /*13820*/  LOP3.LUT R4, R4, UR4, RZ, 0xc0, !PT ;  /* 0x0000000404047c12 */ /* 0x008fc8000f8ec0ff */
[----:B------:R-:W3:Y:S01]  /*13830*/  POPC R7, R4 ;  /* 0x0000000400077309 */ /* 0x000ee20000000000 */
[----:B--2---:R-:W3:Y:S02]  /*13840*/  SHFL.IDX PT, R0, R3, R0, 0x1f ;  /* 0x00001f0003007589 */ /* 0x004ee400000e0000 */
[----:B---3--:R-:W-:Y:S01]  /*13850*/  IADD3 R24, R0, UR36, R7 ;  /* 0x0000002400187c10 */ /* 0x008fe2000fffe007 */
[----:B------:R-:W-:Y:S06]  /*13860*/  BRA `(.L_x_580) ;  /* 0x0000003400207947 */ /* 0x000fec0003800000 */
.L_x_579:
        /* <DEDUP_REMOVED lines=8> */
[----:B------:R-:W-:Y:S01]  /*138f0*/  MOV R4, UR6 ;  /* 0x0000000600047c02 */ /* 0x000fe20008000f00 */
[----:B--2---:R-:W-:Y:S01]  /*13900*/  IMAD.U32 R5, RZ, RZ, UR7 ;  /* 0x00000007ff057e24 */ /* 0x004fe2000f8e00ff */
[----:B------:R-:W2:Y:S01]  /*13910*/  LDC.64 R2, c[0x4][R2] ;  /* 0x0100000002027b82 */ /* 0x000ea20000000a00 */
[----:B------:R-:W-:Y:S01]  /*13920*/  IMAD.U32 R6, RZ, RZ, UR8 ;  /* 0x00000008ff067e24 */ /* 0x000fe2000f8e00ff */
[----:B------:R-:W-:Y:S01]  /*13930*/  MOV R8, 0x70 ;  /* 0x0000007000087802 */ /* 0x000fe20000000f00 */
[----:B------:R-:W-:Y:S02]  /*13940*/  IMAD.U32 R7, RZ, RZ, UR9 ;  /* 0x00000009ff077e24 */ /* 0x000fe4000f8e00ff */
[----:B------:R-:W-:-:S02]  /*13950*/  IMAD.U32 R10, RZ, RZ, UR4 ;  /* 0x00000004ff0a7e24 */ /* 0x000fc4000f8e00ff */
[----:B------:R-:W-:Y:S02]  /*13960*/  IMAD.U32 R11, RZ, RZ, UR5 ;  /* 0x00000005ff0b7e24 */ /* 0x000fe4000f8e00ff */
[----:B0-----:R-:W-:Y:S02]  /*13970*/  IMAD.MOV.U32 R12, RZ, RZ, 0x1 ;  /* 0x00000001ff0c7424 */ /* 0x001fe400078e00ff */
[----:B------:R-:W-:-:S07]  /*13980*/  IMAD.MOV.U32 R13, RZ, RZ, RZ ;  /* 0x000000ffff0d7224 */ /* 0x000fce00078e00ff */
[----:B------:R-:W-:-:S07]  /*13990*/  LEPC R20, `(.L_x_582) ;  /* 0x000000001014794e */ /* 0x000fce0000000000 */
[----:B-12---:R-:W-:Y:S05]  /*139a0*/  CALL.ABS.NOINC R2 ;  /* 0x0000000002007343 */ /* 0x006fea0003c00000 */
.L_x_582:
[----:B------:R-:W-:Y:S05]  /*139b0*/  BSYNC B6 ;  /* 0x0000000000067941 */ /* 0x000fea0003800000 */
.L_x_581:
        /* <DEDUP_REMOVED lines=8> */
[----:B------:R3:W4:Y:S01]  /*13a40*/  LDC.64 R2, c[0x4][R0] ;  /* 0x0100000000027b82 */ /* 0x0007220000000a00 */
[----:B------:R-:W-:Y:S01]  /*13a50*/  IMAD.U32 R4, RZ, RZ, UR6 ;  /* 0x00000006ff047e24 */ /* 0x000fe2000f8e00ff */
[----:B------:R-:W-:Y:S01]  /*13a60*/  MOV R6, UR8 ;  /* 0x0000000800067c02 */ /* 0x000fe20008000f00 */
[----:B--2---:R-:W-:Y:S01]  /*13a70*/  IMAD.U32 R5, RZ, RZ, UR7 ;  /* 0x00000007ff057e24 */ /* 0x004fe2000f8e00ff */
[----:B0-----:R-:W-:Y:S01]  /*13a80*/  MOV R13, RZ ;  /* 0x000000ff000d7202 */ /* 0x001fe20000000f00 */
[----:B------:R-:W-:Y:S02]  /*13a90*/  IMAD.U32 R7, RZ, RZ, UR9 ;  /* 0x00000009ff077e24 */ /* 0x000fe4000f8e00ff */
[----:B------:R-:W-:-:S02]  /*13aa0*/  IMAD.U32 R10, RZ, RZ, UR4 ;  /* 0x00000004ff0a7e24 */ /* 0x000fc4000f8e00ff */
[----:B------:R-:W-:Y:S02]  /*13ab0*/  IMAD.U32 R11, RZ, RZ, UR5 ;  /* 0x00000005ff0b7e24 */ /* 0x000fe4000f8e00ff */
[----:B------:R-:W-:Y:S02]  /*13ac0*/  IMAD.MOV.U32 R8, RZ, RZ, 0x70 ;  /* 0x00000070ff087424 */ /* 0x000fe400078e00ff */
[----:B---3--:R-:W-:-:S07]  /*13ad0*/  IMAD.MOV.U32 R12, RZ, RZ, 0x1 ;  /* 0x00000001ff0c7424 */ /* 0x008fce00078e00ff */
[----:B------:R-:W-:-:S07]  /*13ae0*/  LEPC R20, `(.L_x_585) ;  /* 0x000000001014794e */ /* 0x000fce0000000000 */
[----:B-1--4-:R-:W-:Y:S05]  /*13af0*/  CALL.ABS.NOINC R2 ;  /* 0x0000000002007343 */ /* 0x012fea0003c00000 */
.L_x_585:
[----:B------:R-:W-:Y:S01]  /*13b00*/  MOV R2, 0x0 ;  /* 0x0000000000027802 */ /* 0x000fe20000000f00 */
[----:B------:R-:W-:Y:S01]  /*13b10*/  ULDC.64 UR4, c[0x4][0xa8] ;  /* 0x01002a0000047ab9 */ /* 0x000fe20000000a00 */
[----:B------:R-:W-:Y:S01]  /*13b20*/  ULDC.64 UR6, c[0x4][0xb0] ;  /* 0x01002c0000067ab9 */ /* 0x000fe20000000a00 */
[----:B------:R-:W-:Y:S01]  /*13b30*/  ULDC.64 UR8, c[0x4][0x40] ;  /* 0x0100100000087ab9 */ /* 0x000fe20000000a00 */
[----:B------:R-:W-:Y:S01]  /*13b40*/  IMAD.U32 R4, RZ, RZ, UR4 ;  /* 0x00000004ff047e24 */ /* 0x000fe2000f8e00ff */
[----:B------:R-:W-:Y:S01]  /*13b50*/  MOV R11, UR9 ;  /* 0x00000009000b7c02 */ /* 0x000fe20008000f00 */
[----:B------:R-:W0:Y:S01]  /*13b60*/  LDC.64 R2, c[0x4][R2] ;  /* 0x0100000002027b82 */ /* 0x000e220000000a00 */
        /* <DEDUP_REMOVED lines=8> */
[----:B0-----:R-:W-:Y:S05]  /*13bf0*/  CALL.ABS.NOINC R2 ;  /* 0x0000000002007343 */ /* 0x001fea0003c00000 */
.L_x_584:
[----:B------:R-:W-:Y:S05]  /*13c00*/  BSYNC B6 ;  /* 0x0000000000067941 */ /* 0x000fea0003800000 */
.L_x_583:
[----:B------:R-:W-:Y:S01]  /*13c10*/  ULDC.64 UR4, c[0x0][0x9f8] ;  /* 0x00027e0000047ab9 */ /* 0x000fe20000000a00 */
[----:B------:R-:W3:Y:S01]  /*13c20*/  LDL R20, [R1+0x24] ;  /* 0x0000240001147983 */ /* 0x000ee20000100800 */
[----:B------:R-:W-:-:S04]  /*13c30*/  ISETP.NE.U32.AND P0, PT, RZ, UR4, PT ;  /* 0x00000004ff007c0c */ /* 0x000fc8000bf05070 */
[----:B------:R-:W-:-:S13]  /*13c40*/  ISETP.NE.AND.EX P0, PT, RZ, UR5, PT, P0 ;  /* 0x00000005ff007c0c */ /* 0x000fda000bf05300 */
[----:B------:R-:W-:-:S04]  /*13c50*/  @P0 IADD3 R2, P1, R19, UR4, RZ ;  /* 0x0000000413020c10 */ /* 0x000fc8000ff3e0ff */
[----:B------:R-:W-:Y:S01]  /*13c60*/  @P0 IADD3.X R3, R22, UR5, RZ, P1, !PT ;  /* 0x0000000516030c10 */ /* 0x000fe20008ffe4ff */
[----:B------:R-:W-:-:S04]  /*13c70*/  ULDC.64 UR4, c[0x0][0xa08] ;  /* 0x0002820000047ab9 */ /* 0x000fc80000000a00 */
[----:B------:R4:W5:Y:S02]  /*13c80*/  @P0 LDG.E R23, desc[UR56][R2.64] ;  /* 0x0000003802170981 */ /* 0x000964000c1e1900 */
[----:B----4-:R-:W4:Y:S02]  /*13c90*/  LDC.64 R2, c[0x0][0x418] ;  /* 0x00010600ff027b82 */ /* 0x010f240000000a00 */
[----:B----4-:R-:W-:Y:S01]  /*13ca0*/  LOP3.LUT P0, RZ, R2, UR4, RZ, 0xfc, !PT ;  /* 0x0000000402ff7c12 */ /* 0x010fe2000f80fcff */
[----:B------:R-:W-:-:S03]  /*13cb0*/  UMOV UR4, 0xffffffff ;  /* 0xffffffff00047882 */ /* 0x000fc60000000000 */
[----:B------:R-:W-:Y:S01]  /*13cc0*/  LOP3.LUT P0, RZ, R3, UR5, RZ, 0xfc, P0 ;  /* 0x0000000503ff7c12 */ /* 0x000fe2000800fcff */
[----:B---3--:R-:W-:Y:S01]  /*13cd0*/  VIADD R22, R20, 0xffffffff ;  /* 0xffffffff14167836 */ /* 0x008fe20000000000 */
[----:B-----5:R-:W-:Y:S02]  /*13ce0*/  SHF.R.S32.HI R7, RZ, 0x1f, R23 ;  /* 0x0000001fff077819 */ /* 0x020fe40000011417 */
[----:B------:R-:W-:-:S03]  /*13cf0*/  SEL R19, R23, RZ, !P0 ;  /* 0x000000ff17137207 */ /* 0x000fc60004000000 */
[----:B------:R3:W-:Y:S01]  /*13d00*/  STL [R1+0x8], R7 ;  /* 0x0000080701007387 */ /* 0x0007e20000100800 */
[----:B------:R-:W-:Y:S05]  /*13d10*/  BRA.DIV UR4, `(.L_x_586) ;  /* 0x0000005604107947 */ /* 0x000fea000b800000 */
[----:B------:R-:W4:Y:S02]  /*13d20*/  S2R R0, SR_TID.X ;  /* 0x0000000000007919 */ /* 0x000f240000002100 */
[----:B----4-:R-:W-:-:S04]  /*13d30*/  SHF.R.U32.HI R0, RZ, 0x5, R0 ;  /* 0x00000005ff007819 */ /* 0x010fc80000011600 */
[----:B------:R-:W-:-:S05]  /*13d40*/  LOP3.LUT R0, R0, 0x3, RZ, 0xc0, !PT ;  /* 0x0000000300007812 */ /* 0x000fca00078ec0ff */
[----:B------:R4:W0:Y:S02]  /*13d50*/  SHFL.IDX PT, R14, R0, RZ, 0x1f ;  /* 0x00001fff000e7589 */ /* 0x00082400000e0000 */
.L_x_731:
[----:B----4-:R-:W4:Y:S01]  /*13d60*/  LDL.LU R0, [R1] ;  /* 0x0000000001007983 */ /* 0x010f220000300800 */
[----:B------:R-:W-:Y:S02]  /*13d70*/  PLOP3.LUT P1, PT, PT, PT, PT, 0x8, 0x0 ;  /* 0x000000000000781c */ /* 0x000fe40003f2e170 */
[----:B0-----:R-:W-:Y:S02]  /*13d80*/  ISETP.NE.AND P0, PT, R14, RZ, PT ;  /* 0x000000ff0e00720c */ /* 0x001fe40003f05270 */
[----:B----4-:R-:W-:-:S09]  /*13d90*/  LOP3.LUT R0, R0, 0xfffffffe, RZ, 0xc0, !PT ;  /* 0xfffffffe00007812 */ /* 0x010fd200078ec0ff */
[----:B------:R-:W-:-:S05]  /*13da0*/  @P1 LOP3.LUT R0, R0, 0x1, RZ, 0xfc, !PT ;  /* 0x0000000100001812 */ /* 0x000fca00078efcff */
[----:B------:R0:W-:Y:S01]  /*13db0*/  STL [R1], R0 ;  /* 0x0000000001007387 */ /* 0x0001e20000100800 */
[----:B------:R-:W-:Y:S05]  /*13dc0*/  @P0 BRA `(.L_x_587) ;  /* 0x0000000000f80947 */ /* 0x000fea0003800000 */
[----:B------:R-:W-:-:S03]  /*13dd0*/  UMOV UR4, 0xffffffff ;  /* 0xffffffff00047882 */ /* 0x000fc60000000000 */
[----:B------:R-:W-:Y:S05]  /*13de0*/  BRA.DIV UR4, `(.L_x_588) ;  /* 0x0000005604107947 */ /* 0x000fea000b800000 */
[----:B------:R-:W-:-:S13]  /*13df0*/  ELECT P6, URZ, PT ;  /* 0x00000000003f782f */ /* 0x000fda00038c0000 */
.L_x_734:
[----:B------:R-:W-:Y:S05]  /*13e00*/  @!P6 BRA `(.L_x_587) ;  /* 0x0000000000e8e947 */ /* 0x000fea0003800000 */
[----:B------:R-:W-:-:S04]  /*13e10*/  ISETP.NE.U32.AND P0, PT, R2, RZ, PT ;  /* 0x000000ff0200720c */ /* 0x000fc80003f05070 */
[----:B------:R-:W-:-:S13]  /*13e20*/  ISETP.NE.AND.EX P0, PT, R3, RZ, PT, P0 ;  /* 0x000000ff0300720c */ /* 0x000fda0003f05300 */
[----:B------:R-:W-:Y:S05]  /*13e30*/  @!P0 BRA `(.L_x_589) ;  /* 0x0000000000488947 */ /* 0x000fea0003800000 */
[----:B------:R-:W4:Y:S01]  /*13e40*/  LDC R6, c[0x0][0x43c] ;  /* 0x00010f00ff067b82 */ /* 0x000f220000000800 */
[----:B0-----:R-:W-:Y:S01]  /*13e50*/  IMAD.MOV.U32 R0, RZ, RZ, R22 ;  /* 0x000000ffff007224 */ /* 0x001fe200078e0016 */
[----:B------:R-:W-:Y:S01]  /*13e60*/  ULDC.64 UR4, c[0x0][0x428] ;  /* 0x00010a0000047ab9 */ /* 0x000fe20000000a00 */
[----:B----4-:R-:W-:-:S13]  /*13e70*/  ISETP.NE.AND P0, PT, R6, 0x1, PT ;  /* 0x000000010600780c */ /* 0x010fda0003f05270 */
[----:B--2---:R-:W0:Y:S02]  /*13e80*/  @P0 LDC.64 R4, c[0x0][0x440] ;  /* 0x00011000ff040b82 */ /* 0x004e240000000a00 */
[----:B0-----:R-:W-:-:S05]  /*13e90*/  @P0 IMAD.HI.U32 R4, R22, R4, RZ ;  /* 0x0000000416040227 */ /* 0x001fca00078e00ff */
[----:B------:R-:W-:-:S04]  /*13ea0*/  @P0 SHF.R.U32.HI R0, RZ, R5, R4 ;  /* 0x00000005ff000219 */ /* 0x000fc80000011604 */
[----:B------:R-:W-:Y:S02]  /*13eb0*/  IADD3 R4, -R0, RZ, RZ ;  /* 0x000000ff00047210 */ /* 0x000fe40007ffe1ff */
[----:B------:R-:W-:-:S03]  /*13ec0*/  SHF.R.S32.HI R5, RZ, 0x1f, R0 ;  /* 0x0000001fff057819 */ /* 0x000fc60000011400 */
        /* <DEDUP_REMOVED lines=9> */
.L_x_589:
[----:B0-----:R-:W-:Y:S01]  /*13f60*/  IMAD R0, R18, 0x8, R16 ;  /* 0x0000000812007824 */ /* 0x001fe200078e0210 */
[----:B----4-:R-:W-:-:S04]  /*13f70*/  SHF.L.U32 R2, R28, 0x1f, RZ ;  /* 0x0000001f1c027819 */ /* 0x010fc800000006ff */
[----:B------:R-:W0:Y:S02]  /*13f80*/  SYNCS.PHASECHK.TRANS64.TRYWAIT P0, [R0+URZ+0x30840], R2 ;  /* 0x03084002000075a7 */ /* 0x000e24000800017f */
[----:B0-----:R-:W-:Y:S05]  /*13f90*/  @!P0 BRA `(.L_x_590) ;  /* 0x0000005000c48947 */ /* 0x001fea0003800000 */
.L_x_735:
[----:B------:R-:W4:Y:S02]  /*13fa0*/  S2R R3, SR_TID.X ;  /* 0x0000000000037919 */ /* 0x000f240000002100 */
[----:B----4-:R-:W-:-:S04]  /*13fb0*/  LOP3.LUT R3, R3, 0x7f, RZ, 0xc0, !PT ;  /* 0x0000007f03037812 */ /* 0x010fc800078ec0ff */
[----:B------:R-:W-:-:S13]  /*13fc0*/  ISETP.NE.AND P0, PT, R3, RZ, PT ;  /* 0x000000ff0300720c */ /* 0x000fda0003f05270 */
[----:B------:R-:W-:Y:S05]  /*13fd0*/  @P0 BRA `(.L_x_591) ;  /* 0x00000000001c0947 */ /* 0x000fea0003800000 */
[----:B------:R-:W4:Y:S01]  /*13fe0*/  S2R R3, SR_TID.X ;  /* 0x0000000000037919 */ /* 0x000f220000002100 */
[----:B0-----:R-:W-:-:S04]  /*13ff0*/  IMAD.MOV.U32 R2, RZ, RZ, 0x6000 ;  /* 0x00006000ff027424 */ /* 0x001fc800078e00ff */
[----:B------:R0:W-:Y:S01]  /*14000*/  SYNCS.ARRIVE.TRANS64 RZ, [R0+URZ+0x30830], R2 ;  /* 0x0308300200ff79a7 */ /* 0x0001e2000800003f */
[----:B----4-:R-:W-:-:S04]  /*14010*/  LOP3.LUT R3, R3, 0x1f, RZ, 0xc0, !PT ;  /* 0x0000001f03037812 */ /* 0x010fc800078ec0ff */
[----:B------:R-:W-:-:S13]  /*14020*/  ISETP.NE.AND P0, PT, R3, RZ, PT ;  /* 0x000000ff0300720c */ /* 0x000fda0003f05270 */
[----:B0-----:R-:W-:Y:S05]  /*14030*/  @!P0 BRA `(.L_x_591) ;  /* 0x0000000000048947 */ /* 0x001fea0003800000 */
[----:B------:R-:W-:Y:S01]  /*14040*/  BPT.TRAP 0x1 ;  /* 0x000000040000795c */ /* 0x000fe20000300000 */
.L_x_591:
[----:B0-----:R-:W4:Y:S01]  /*14050*/  LDL.LU R2, [R1] ;  /* 0x0000000001027983 */ /* 0x001f220000300800 */
[----:B------:R-:W-:Y:S01]  /*14060*/  R2UR UR9, R0 ;  /* 0x00000000000972ca */ /* 0x000fe200000e0000 */
[----:B------:R-:W-:Y:S01]  /*14070*/  IMAD R0, R18, 0x6000, R16 ;  /* 0x0000600012007824 */ /* 0x000fe200078e0210 */
[----:B------:R-:W-:Y:S01]  /*14080*/  R2UR UR11, R22 ;  /* 0x00000000160b72ca */ /* 0x000fe200000e0000 */
[----:B------:R-:W-:Y:S01]  /*14090*/  UIADD3 UR6, UP0, UR38, 0x370, URZ ;  /* 0x0000037026067890 */ /* 0x000fe2000ff1e03f */
[----:B------:R-:W-:Y:S01]  /*140a0*/  R2UR UR4, R26 ;  /* 0x000000001a0472ca */ /* 0x000fe200000e0000 */
[----:B------:R-:W-:Y:S01]  /*140b0*/  UMOV UR5, 0x14f00000 ;  /* 0x14f0000000057882 */ /* 0x000fe20000000000 */
[----:B------:R-:W-:Y:S01]  /*140c0*/  R2UR UR8, R0 ;  /* 0x00000000000872ca */ /* 0x000fe200000e0000 */
[----:B------:R-:W-:Y:S01]  /*140d0*/  UIADD3.X UR7, URZ, UR39, URZ, UP0, !UPT ;  /* 0x000000273f077290 */ /* 0x000fe200087fe43f */
[----:B------:R-:W-:Y:S01]  /*140e0*/  PLOP3.LUT P0, PT, PT, PT, PT, 0x80, 0x0 ;  /* 0x000000000000781c */ /* 0x000fe20003f0f070 */
[----:B------:R-:W-:Y:S01]  /*140f0*/  UMOV UR10, URZ ;  /* 0x0000003f000a7c82 */ /* 0x000fe20008000000 */
[----:B------:R-:W-:-:S02]  /*14100*/  R2UR UR12, R17 ;  /* 0x00000000110c72ca */ /* 0x000fc400000e0000 */
[----:B-----5:R-:W-:Y:S01]  /*14110*/  R2UR UR13, R19 ;  /* 0x00000000130d72ca */ /* 0x020fe200000e0000 */
[----:B------:R-:W-:-:S04]  /*14120*/  UIADD3 UR9, UR9, 0x30830, URZ ;  /* 0x0003083009097890 */ /* 0x000fc8000fffe03f */
[----:B------:R-:W-:Y:S02]  /*14130*/  UIMAD UR11, UR11, 0xc0, UR4 ;  /* 0x000000c00b0b78a4 */ /* 0x000fe4000f8e0204 */
[----:B------:R-:W-:Y:S01]  /*14140*/  UIADD3 UR8, UR8, 0x12400, URZ ;  /* 0x0001240008087890 */ /* 0x000fe2000fffe03f */
[----:B------:R-:W-:-:S08]  /*14150*/  UMOV UR4, 0x0 ;  /* 0x0000000000047882 */ /* 0x000fd00000000000 */
[----:B------:R0:W-:Y:S01]  /*14160*/  UTMALDG.4D [UR8], [UR6], desc[UR4] ;  /* 0x00000408060075b4 */ /* 0x0001e20008019000 */
[----:B----4-:R-:W-:-:S04]  /*14170*/  LOP3.LUT R2, R2, 0xfffffffe, RZ, 0xc0, !PT ;  /* 0xfffffffe02027812 */ /* 0x010fc800078ec0ff */
[----:B------:R-:W-:-:S05]  /*14180*/  @P0 LOP3.LUT R2, R2, 0x1, RZ, 0xfc, !PT ;  /* 0x0000000102020812 */ /* 0x000fca00078efcff */
[----:B------:R0:W-:Y:S01]  /*14190*/  STL [R1], R2 ;  /* 0x0000000201007387 */ /* 0x0001e20000100800 */
[----:B------:R-:W-:Y:S01]  /*141a0*/  NOP ;  /* 0x0000000000007918 */ /* 0x000fe20000000000 */
.L_x_587:
[----:B------:R-:W4:Y:S04]  /*141b0*/  LDL.LU R4, [R1+0x20] ;  /* 0x0000200001047983 */ /* 0x000f280000300800 */
[----:B------:R-:W5:Y:S04]  /*141c0*/  LDL.LU R6, [R1+0x14] ;  /* 0x0000140001067983 */ /* 0x000f680000300800 */
[----:B------:R-:W2:Y:S01]  /*141d0*/  LDL.LU R3, [R1+0x2c] ;  /* 0x00002c0001037983 */ /* 0x000ea20000300800 */
[----:B------:R-:W-:Y:S05]  /*141e0*/  WARPSYNC.ALL ;  /* 0x0000000000007948 */ /* 0x000fea0003800000 */
[----:B0-----:R-:W-:Y:S01]  /*141f0*/  ULDC.64 UR4, c[0x0][0x298] ;  /* 0x0000a60000047ab9 */ /* 0x001fe20000000a00 */
[----:B------:R-:W-:Y:S01]  /*14200*/  ULDC.64 UR6, c[0x0][0xa00] ;  /* 0x0002800000067ab9 */ /* 0x000fe20000000a00 */
[----:B------:R-:W-:Y:S01]  /*14210*/  VIADD R0, R16, 0xc400 ;  /* 0x0000c40010007836 */ /* 0x000fe20000000000 */
[----:B------:R-:W-:Y:S01]  /*14220*/  BAR.SYNC.DEFER_BLOCKING 0x8, 0x200 ;  /* 0x0208000000007b1d */ /* 0x000fe20000010000 */
[----:B------:R-:W-:-:S03]  /*14230*/  ISETP.NE.U32.AND P0, PT, RZ, UR6, PT ;  /* 0x00000006ff007c0c */ /* 0x000fc6000bf05070 */
[----:B------:R-:W-:Y:S02]  /*14240*/  LOP3.LUT P1, RZ, R0, 0x3ff, RZ, 0xc0, !PT ;  /* 0x000003ff00ff7812 */ /* 0x000fe4000782c0ff */
[----:B------:R-:W-:Y:S01]  /*14250*/  ISETP.NE.AND.EX P0, PT, RZ, UR7, PT, P0 ;  /* 0x00000007ff007c0c */ /* 0x000fe2000bf05300 */
[----:B------:R-:W-:Y:S01]  /*14260*/  BSSY B6, `(.L_x_592) ;  /* 0x000001d000067945 */ /* 0x000fe20003800000 */
[----:B----4-:R-:W-:Y:S02]  /*14270*/  SHF.R.S32.HI R2, RZ, 0x1f, R4 ;  /* 0x0000001fff027819 */ /* 0x010fe40000011404 */
[----:B-----5:R-:W-:-:S03]  /*14280*/  SEL R6, R6, RZ, !P0 ;  /* 0x000000ff06067207 */ /* 0x020fc60004000000 */
[----:B------:R-:W-:-:S04]  /*14290*/  IMAD R2, R2, UR4, RZ ;  /* 0x0000000402027c24 */ /* 0x000fc8000f8e02ff */
[C---:B------:R-:W-:Y:S01]  /*142a0*/  IMAD R0, R4.reuse, UR5, R2 ;  /* 0x0000000504007c24 */ /* 0x040fe2000f8e0202 */
[----:B--2---:R-:W-:Y:S01]  /*142b0*/  SEL R2, R3, RZ, !P0 ;  /* 0x000000ff03027207 */ /* 0x004fe20004000000 */
[----:B------:R-:W-:-:S05]  /*142c0*/  IMAD.WIDE.U32 R4, R4, UR4, RZ ;  /* 0x0000000404047c25 */ /* 0x000fca000f8e00ff */
[----:B------:R-:W-:Y:S01]  /*142d0*/  IADD3 R0, R5, R0, RZ ;  /* 0x0000000005007210 */ /* 0x000fe20007ffe0ff */
[----:B------:R0:W-:Y:S04]  /*142e0*/  STL.64 [R1+0x30], R4 ;  /* 0x0000300401007387 */ /* 0x0001e80000100a00 */
[----:B------:R0:W-:Y:S04]  /*142f0*/  STL [R1+0x14], R6 ;  /* 0x0000140601007387 */ /* 0x0001e80000100800 */
[----:B------:R0:W-:Y:S04]  /*14300*/  STL [R1+0x2c], R2 ;  /* 0x00002c0201007387 */ /* 0x0001e80000100800 */
[----:B------:R0:W-:Y:S01]  /*14310*/  STL [R1+0x20], R0 ;  /* 0x0000200001007387 */ /* 0x0001e20000100800 */
[----:B------:R-:W-:Y:S05]  /*14320*/  @!P1 BRA `(.L_x_593) ;  /* 0x0000000000409947 */ /* 0x000fea0003800000 */
[----:B0-----:R-:W-:Y:S01]  /*14330*/  MOV R2, 0x0 ;  /* 0x0000000000027802 */ /* 0x001fe20000000f00 */
        /* <DEDUP_REMOVED lines=8> */
[----:B---3--:R-:W-:-:S02]  /*143c0*/  IMAD.U32 R7, RZ, RZ, UR7 ;  /* 0x00000007ff077e24 */ /* 0x008fc4000f8e00ff */
[----:B------:R-:W-:Y:S02]  /*143d0*/  IMAD.U32 R10, RZ, RZ, UR8 ;  /* 0x00000008ff0a7e24 */ /* 0x000fe4000f8e00ff */
[----:B------:R-:W-:Y:S02]  /*143e0*/  IMAD.MOV.U32 R8, RZ, RZ, 0x70 ;  /* 0x00000070ff087424 */ /* 0x000fe400078e00ff */
[----:B------:R-:W-:Y:S02]  /*143f0*/  IMAD.MOV.U32 R12, RZ, RZ, 0x1 ;  /* 0x00000001ff0c7424 */ /* 0x000fe400078e00ff */
[----:B------:R-:W-:-:S07]  /*14400*/  IMAD.MOV.U32 R13, RZ, RZ, RZ ;  /* 0x000000ffff0d7224 */ /* 0x000fce00078e00ff */
[----:B------:R-:W-:-:S07]  /*14410*/  LEPC R20, `(.L_x_593) ;  /* 0x000000001014794e */ /* 0x000fce0000000000 */
[----:B01----:R-:W-:Y:S05]  /*14420*/  CALL.ABS.NOINC R2 ;  /* 0x0000000002007343 */ /* 0x003fea0003c00000 */
.L_x_593:
[----:B------:R-:W-:Y:S05]  /*14430*/  BSYNC B6 ;  /* 0x0000000000067941 */ /* 0x000fea0003800000 */
.L_x_592:
[----:B------:R-:W2:Y:S01]  /*14440*/  LDL.LU R20, [R1+0x20] ;  /* 0x0000200001147983 */ /* 0x000ea20000300800 */
[----:B-1----:R-:W1:Y:S01]  /*14450*/  LDC R9, c[0x0][0x448] ;  /* 0x00011200ff097b82 */ /* 0x002e620000000800 */
[----:B------:R-:W-:Y:S01]  /*14460*/  ULDC.64 UR4, c[0x0][0x2d8] ;  /* 0x0000b60000047ab9 */ /* 0x000fe20000000a00 */
[----:B------:R-:W-:Y:S01]  /*14470*/  ULDC.64 UR6, c[0x0][0x2e0] ;  /* 0x0000b80000067ab9 */ /* 0x000fe20000000a00 */
[----:B0-----:R-:W2:Y:S01]  /*14480*/  LDL.LU.64 R2, [R1+0x30] ;  /* 0x0000300001027983 */ /* 0x001ea20000300a00 */
[----:B------:R-:W-:-:S03]  /*14490*/  ULDC.64 UR8, c[0x0][0x280] ;  /* 0x0000a00000087ab9 */ /* 0x000fc60000000a00 */
[----:B------:R-:W4:Y:S04]  /*144a0*/  LDL.LU R21, [R1+0x2c] ;  /* 0x00002c0001157983 */ /* 0x000f280000300800 */
[----:B------:R-:W3:Y:S04]  /*144b0*/  LDL.LU R4, [R1+0x14] ;  /* 0x0000140001047983 */ /* 0x000ee80000300800 */
[----:B------:R0:W5:Y:S01]  /*144c0*/  LDL R10, [R1+0x10] ;  /* 0x00001000010a7983 */ /* 0x0001620000100800 */
[----:B-1----:R-:W-:-:S13]  /*144d0*/  ISETP.NE.AND P0, PT, R9, 0x1, PT ;  /* 0x000000010900780c */ /* 0x002fda0003f05270 */
[----:B------:R-:W1:Y:S08]  /*144e0*/  @P0 LDC R5, c[0x0][0x450] ;  /* 0x00011400ff050b82 */ /* 0x000e700000000800 */
[----:B------:R-:W0:Y:S01]  /*144f0*/  @P0 LDC R8, c[0x0][0x450] ;  /* 0x00011400ff080b82 */ /* 0x000e220000000800 */
[----:B------:R-:W0:Y:S01]  /*14500*/  S2R R11, SR_TID.X ;  /* 0x00000000000b7919 */ /* 0x000e220000002100 */
[----:B--2---:R-:W-:-:S02]  /*14510*/  IMAD.MOV.U32 R3, RZ, RZ, R20 ;  /* 0x000000ffff037224 */ /* 0x004fc400078e0014 */
[----:B------:R-:W2:Y:S01]  /*14520*/  S2R R20, SR_TID.X ;  /* 0x0000000000147919 */ /* 0x000ea20000002100 */
[----:B------:R-:W-:-:S04]  /*14530*/  IMAD.WIDE.U32 R2, R17, UR4, R2 ;  /* 0x0000000411027c25 */ /* 0x000fc8000f8e0002 */
[----:B------:R-:W-:Y:S01]  /*14540*/  IMAD R3, R17, UR5, R3 ;  /* 0x0000000511037c24 */ /* 0x000fe2000f8e0203 */
[----:B------:R-:W-:Y:S01]  /*14550*/  ULDC.64 UR4, c[0x0][0x2d0] ;  /* 0x0000b40000047ab9 */ /* 0x000fe20000000a00 */
[----:B----4-:R-:W-:Y:S02]  /*14560*/  IMAD R0, R21, UR6, RZ ;  /* 0x0000000615007c24 */ /* 0x010fe4000f8e02ff */
[----:B---3--:R-:W-:-:S04]  /*14570*/  IMAD.WIDE.U32 R2, R4, UR6, R2 ;  /* 0x0000000604027c25 */ /* 0x008fc8000f8e0002 */
[----:B------:R-:W-:Y:S01]  /*14580*/  IMAD R0, R4, UR7, R0 ;  /* 0x0000000704007c24 */ /* 0x000fe2000f8e0200 */
[----:B------:R-:W-:Y:S01]  /*14590*/  ULDC.64 UR6, c[0x0][0x2c8] ;  /* 0x0000b20000067ab9 */ /* 0x000fe20000000a00 */
[----:B------:R-:W3:Y:S03]  /*145a0*/  @P0 LDC R4, c[0x0][0x44c] ;  /* 0x00011300ff040b82 */ /* 0x000ee60000000800 */
[----:B------:R-:W-:Y:S02]  /*145b0*/  IADD3 R3, R3, R0, RZ ;  /* 0x0000000003037210 */ /* 0x000fe40007ffe0ff */
[C---:B--2---:R-:W-:Y:S01]  /*145c0*/  LOP3.LUT R21, R20.reuse, 0x7f, RZ, 0xc0, !PT ;  /* 0x0000007f14157812 */ /* 0x044fe200078ec0ff */
[----:B------:R-:W-:-:S03]  /*145d0*/  IMAD.SHL.U32 R20, R20, 0x10, RZ ;  /* 0x0000001014147824 */ /* 0x000fc600078e00ff */
[----:B------:R-:W-:-:S04]  /*145e0*/  SHF.R.U32.HI R21, RZ, 0x3, R21 ;  /* 0x00000003ff157819 */ /* 0x000fc80000011615 */
[----:B------:R-:W-:-:S05]  /*145f0*/  LOP3.LUT R20, R21, 0x70, R20, 0xf8, !PT ;  /* 0x0000007015147812 */ /* 0x000fca00078ef814 */
[----:B------:R-:W-:-:S04]  /*14600*/  IMAD R6, R25, 0xc0, R20 ;  /* 0x000000c019067824 */ /* 0x000fc800078e0214 */
[----:B---3--:R-:W-:-:S04]  /*14610*/  @P0 IMAD.HI.U32 R0, R6, R4, RZ ;  /* 0x0000000406000227 */ /* 0x008fc800078e00ff */
[----:B------:R-:W-:Y:S01]  /*14620*/  IMAD.MOV.U32 R4, RZ, RZ, R6 ;  /* 0x000000ffff047224 */ /* 0x000fe200078e0006 */
[----:B-1----:R-:W-:-:S04]  /*14630*/  @P0 SHF.R.U32.HI R4, RZ, R5, R0 ;  /* 0x00000005ff040219 */ /* 0x002fc80000011600 */
[--C-:B------:R-:W-:Y:S01]  /*14640*/  SHF.R.S32.HI R0, RZ, 0x1f, R4.reuse ;  /* 0x0000001fff007819 */ /* 0x100fe20000011404 */
[----:B------:R-:W-:-:S04]  /*14650*/  IMAD.MOV R7, RZ, RZ, -R4 ;  /* 0x000000ffff077224 */ /* 0x000fc800078e0a04 */
[----:B------:R-:W-:-:S04]  /*14660*/  IMAD R0, R0, UR4, RZ ;  /* 0x0000000400007c24 */ /* 0x000fc8000f8e02ff */
[C---:B------:R-:W-:Y:S02]  /*14670*/  IMAD R0, R4.reuse, UR5, R0 ;  /* 0x0000000504007c24 */ /* 0x040fe4000f8e0200 */
[----:B------:R-:W-:-:S04]  /*14680*/  IMAD.WIDE.U32 R4, R4, UR4, R2 ;  /* 0x0000000404047c25 */ /* 0x000fc8000f8e0002 */
[----:B------:R-:W-:Y:S02]  /*14690*/  IMAD.IADD R5, R5, 0x1, R0 ;  /* 0x0000000105057824 */ /* 0x000fe400078e0200 */
[----:B------:R-:W-:-:S05]  /*146a0*/  IMAD R0, R9, R7, R6 ;  /* 0x0000000709007224 */ /* 0x000fca00078e0206 */
[----:B------:R-:W-:-:S05]  /*146b0*/  SHF.R.S32.HI R7, RZ, 0x1f, R0 ;  /* 0x0000001fff077819 */ /* 0x000fca0000011400 */
[----:B------:R-:W-:Y:S02]  /*146c0*/  IMAD R7, R7, UR6, RZ ;  /* 0x0000000607077c24 */ /* 0x000fe4000f8e02ff */
[----:B------:R-:W-:-:S04]  /*146d0*/  IMAD.WIDE.U32 R4, R0, UR6, R4 ;  /* 0x0000000600047c25 */ /* 0x000fc8000f8e0004 */
[----:B------:R-:W-:-:S04]  /*146e0*/  IMAD R7, R0, UR7, R7 ;  /* 0x0000000700077c24 */ /* 0x000fc8000f8e0207 */
[----:B------:R-:W-:Y:S02]  /*146f0*/  IMAD.IADD R5, R5, 0x1, R7 ;  /* 0x0000000105057824 */ /* 0x000fe400078e0207 */
[----:B------:R-:W1:Y:S01]  /*14700*/  @P0 LDC R7, c[0x0][0x44c] ;  /* 0x00011300ff070b82 */ /* 0x000e620000000800 */
[----:B------:R-:W-:-:S04]  /*14710*/  LEA R0, P1, R4, UR8, 0x1 ;  /* 0x0000000804007c11 */ /* 0x000fc8000f8208ff */
[----:B------:R-:W-:Y:S01]  /*14720*/  LEA.HI.X R4, R4, UR9, R5, 0x1, P1 ;  /* 0x0000000904047c11 */ /* 0x000fe200088f0c05 */
[----:B------:R-:W-:-:S05]  /*14730*/  VIADD R5, R6, 0x80 ;  /* 0x0000008006057836 */ /* 0x000fca0000000000 */
[----:B------:R-:W-:Y:S01]  /*14740*/  MOV R6, R5 ;  /* 0x0000000500067202 */ /* 0x000fe20000000f00 */
[----:B-1----:R-:W-:-:S05]  /*14750*/  @P0 IMAD.HI.U32 R7, R5, R7, RZ ;  /* 0x0000000705070227 */ /* 0x002fca00078e00ff */
[----:B0-----:R-:W-:-:S05]  /*14760*/  @P0 SHF.R.U32.HI R6, RZ, R8, R7 ;  /* 0x00000008ff060219 */ /* 0x001fca0000011607 */
        /* <DEDUP_REMOVED lines=24> */
[----:B------:R-:W-:Y:S04]  /*148f0*/  SHFL.IDX PT, R7, R4, RZ, 0x181f ;  /* 0x00181fff04077589 */ /* 0x000fe800000e0000 */
[----:B------:R-:W-:Y:S01]  /*14900*/  SHFL.IDX PT, R8, R2, RZ, 0x181f ;  /* 0x00181fff02087589 */ /* 0x000fe200000e0000 */
[----:B--2---:R-:W-:-:S03]  /*14910*/  IMAD R3, R6, R9, RZ ;  /* 0x0000000906037224 */ /* 0x004fc600078e02ff */
[----:B------:R-:W0:Y:S02]  /*14920*/  SHFL.IDX PT, R6, R0, RZ, 0x181f ;  /* 0x00181fff00067589 */ /* 0x000e2400000e0000 */
[----:B------:R-:W-:-:S13]  /*14930*/  ISETP.GE.AND P1, PT, R25, R3, PT ;  /* 0x000000031900720c */ /* 0x000fda0003f26270 */
[----:B0-----:R-:W-:-:S05]  /*14940*/  @!P1 LEA R6, P2, R20, R6, 0x1 ;  /* 0x0000000614069211 */ /* 0x001fca00078408ff */
[----:B------:R-:W-:-:S05]  /*14950*/  @!P1 IMAD.X R7, RZ, RZ, R7, P2 ;  /* 0x000000ffff079224 */ /* 0x000fca00010e0607 */
[----:B-----5:R0:W-:Y:S02]  /*14960*/  @!P1 LDGSTS.E.BYPASS.LTC128B.128 [R10+0xc400], desc[UR56][R6.64], !P0 ;  /* 0x0c400000060a9fae */ /* 0x0201e4000c101d78 */
[----:B0-----:R-:W-:Y:S02]  /*14970*/  IADD3 R6, R25, 0x10, RZ ;  /* 0x0000001019067810 */ /* 0x001fe40007ffe0ff */
[----:B------:R-:W0:Y:S02]  /*14980*/  SHFL.IDX PT, R7, R0, 0x1, 0x181f ;  /* 0x00381f0000077f89 */ /* 0x000e2400000e0000 */
        /* <DEDUP_REMOVED lines=60> */
[----:B0-----:R-:W-:-:S04]  /*14d50*/  IADD3 R0, R25, 0x80, RZ ;  /* 0x0000008019007810 */ /* 0x001fc80007ffe0ff */
[----:B------:R-:W-:Y:S01]  /*14d60*/  ISETP.GE.AND P2, PT, R0, R3, PT ;  /* 0x000000030000720c */ /* 0x000fe20003f46270 */
[----:B------:R-:W-:-:S05]  /*14d70*/  VIADD R0, R25, 0x70 ;  /* 0x0000007019007836 */ /* 0x000fca0000000000 */
[----:B------:R-:W-:Y:S02]  /*14d80*/  ISETP.GE.AND P1, PT, R0, R3, PT ;  /* 0x000000030000720c */ /* 0x000fe40003f26270 */
[----:B------:R-:W0:Y:S11]  /*14d90*/  SHFL.IDX PT, R0, R5, RZ, 0x181f ;  /* 0x00181fff05007589 */ /* 0x000e3600000e0000 */
[----:B-1----:R-:W-:-:S05]  /*14da0*/  @!P1 LEA R6, P3, R20, R6, 0x1 ;  /* 0x0000000614069211 */ /* 0x002fca00078608ff */
[----:B------:R-:W-:-:S04]  /*14db0*/  @!P1 IMAD.X R4, RZ, RZ, R4, P3 ;  /* 0x000000ffff049224 */ /* 0x000fc800018e0604 */
[----:B------:R-:W-:-:S05]  /*14dc0*/  @!P1 IMAD.MOV.U32 R7, RZ, RZ, R4 ;  /* 0x000000ffff079224 */ /* 0x000fca00078e0004 */
[----:B------:R1:W-:Y:S01]  /*14dd0*/  @!P1 LDGSTS.E.BYPASS.LTC128B.128 [R10+0xfc00], desc[UR56][R6.64], !P0 ;  /* 0x0fc00000060a9fae */ /* 0x0003e2000c101d78 */
[----:B0-----:R-:W-:-:S05]  /*14de0*/  @!P2 LEA R0, P1, R20, R0, 0x1 ;  /* 0x000000001400a211 */ /* 0x001fca00078208ff */
[----:B-1----:R-:W-:-:S04]  /*14df0*/  @!P2 IMAD.X R6, RZ, RZ, R8, P1 ;  /* 0x000000ffff06a224 */ /* 0x002fc800008e0608 */
[----:B------:R-:W-:Y:S01]  /*14e00*/  @!P2 IMAD.MOV.U32 R7, RZ, RZ, R6 ;  /* 0x000000ffff07a224 */ /* 0x000fe200078e0006 */
[----:B------:R-:W-:Y:S01]  /*14e10*/  @!P2 MOV R6, R0 ;  /* 0x000000000006a202 */ /* 0x000fe20000000f00 */
[----:B------:R-:W-:-:S04]  /*14e20*/  VIADD R0, R25, 0x90 ;  /* 0x0000009019007836 */ /* 0x000fc80000000000 */
[----:B------:R0:W-:Y:S01]  /*14e30*/  @!P2 LDGSTS.E.BYPASS.LTC128B.128 [R10+0x10400], desc[UR56][R6.64], !P0 ;  /* 0x10400000060aafae */ /* 0x0001e2000c101d78 */
[----:B------:R-:W-:-:S03]  /*14e40*/  ISETP.GE.AND P1, PT, R0, R3, PT ;  /* 0x000000030000720c */ /* 0x000fc60003f26270 */
[----:B------:R-:W-:Y:S04]  /*14e50*/  SHFL.IDX PT, R0, R2, 0x1, 0x181f ;  /* 0x00381f0002007f89 */ /* 0x000fe800000e0000 */
[----:B0-----:R-:W0:Y:S06]  /*14e60*/  SHFL.IDX PT, R6, R5, 0x1, 0x181f ;  /* 0x00381f0005067f89 */ /* 0x001e2c00000e0000 */
        /* <DEDUP_REMOVED lines=9> */
[----:B------:R-:W-:-:S05]  /*14f00*/  @!P1 IMAD.X R0, RZ, RZ, R0, P2 ;  /* 0x000000ffff009224 */ /* 0x000fca00010e0600 */
[----:B------:R-:W-:Y:S02]  /*14f10*/  @!P1 MOV R7, R0 ;  /* 0x0000000000079202 */ /* 0x000fe40000000f00 */
[----:B------:R0:W1:Y:S04]  /*14f20*/  SHFL.IDX PT, R0, R2, 0x3, 0x181f ;  /* 0x00781f0002007f89 */ /* 0x00006800000e0000 */
[----:B------:R0:W-:Y:S04]  /*14f30*/  @!P1 LDGSTS.E.BYPASS.LTC128B.128 [R10+0x11400], desc[UR56][R6.64], !P0 ;  /* 0x11400000060a9fae */ /* 0x0001e8000c101d78 */
[----:B------:R0:W2:Y:S02]  /*14f40*/  SHFL.IDX PT, R2, R5, 0x3, 0x181f ;  /* 0x00781f0005027f89 */ /* 0x0000a400000e0000 */
.L_x_760:
        /* <DEDUP_REMOVED lines=11> */
.L_x_595:
        /* <DEDUP_REMOVED lines=18> */
.L_x_761:
[----:B------:R-:W-:Y:S05]  /*15120*/  BSYNC B0 ;  /* 0x0000000000007941 */ /* 0x000fea0003800000 */
.L_x_596:
[----:B------:R-:W0:Y:S04]  /*15130*/  LDL R2, [R1+0x24] ;  /* 0x0000240001027983 */ /* 0x000e280000100800 */
[----:B------:R-:W2:Y:S01]  /*15140*/  LDL R3, [R1+0xc] ;  /* 0x00000c0001037983 */ /* 0x000ea20000100800 */
[----:B------:R-:W-:Y:S01]  /*15150*/  BSSY B0, `(.L_x_598) ;  /* 0x0000178000007945 */ /* 0x000fe20003800000 */
[----:B0-----:R-:W-:-:S04]  /*15160*/  IADD3 R0, R2, -0x2, RZ ;  /* 0xfffffffe02007810 */ /* 0x001fc80007ffe0ff */
        /* <DEDUP_REMOVED lines=16> */
[----:B------:R-:W2:Y:S01]  /*15270*/  LDL R3, [R1] ;  /* 0x0000000001037983 */ /* 0x000ea20000100800 */
[----:B------:R-:W-:Y:S01]  /*15280*/  VIADD R5, R18, 0x1 ;  /* 0x0000000112057836 */ /* 0x000fe20000000000 */
[----:B------:R-:W-:Y:S04]  /*15290*/  BSSY B1, `(.L_x_602) ;  /* 0x0000070000017945 */ /* 0x000fe80003800000 */
[----:B------:R-:W-:-:S04]  /*152a0*/  ISETP.NE.AND P0, PT, R5, 0x2, PT ;  /* 0x000000020500780c */ /* 0x000fc80003f05270 */
[----:B------:R-:W-:Y:S02]  /*152b0*/  SEL R10, RZ, 0x1, P0 ;  /* 0x00000001ff0a7807 */ /* 0x000fe40000000000 */
[----:B------:R-:W-:Y:S02]  /*152c0*/  SEL R5, R5, RZ, P0 ;  /* 0x000000ff05057207 */ /* 0x000fe40000000000 */
[----:B------:R-:W-:Y:S02]  /*152d0*/  LOP3.LUT R10, R28, R10, RZ, 0x3c, !PT ;  /* 0x0000000a1c0a7212 */ /* 0x000fe400078e3cff */
[----:B--2---:R-:W-:-:S13]  /*152e0*/  LOP3.LUT P1, RZ, R3, 0x1, RZ, 0xc0, !PT ;  /* 0x0000000103ff7812 */ /* 0x004fda000782c0ff */
[----:B------:R-:W-:Y:S05]  /*152f0*/  @!P1 BRA `(.L_x_603) ;  /* 0x0000000400a49947 */ /* 0x000fea0003800000 */
[----:B------:R-:W-:Y:S01]  /*15300*/  ULDC.64 UR4, c[0x0][0x418] ;  /* 0x0001060000047ab9 */ /* 0x000fe20000000a00 */
[----:B------:R-:W-:Y:S01]  /*15310*/  IMAD.MOV.U32 R6, RZ, RZ, R19 ;  /* 0x000000ffff067224 */ /* 0x000fe200078e0013 */
[----:B------:R-:W-:-:S04]  /*15320*/  ISETP.NE.U32.AND P0, PT, RZ, UR4, PT ;  /* 0x00000004ff007c0c */ /* 0x000fc8000bf05070 */
[----:B------:R-:W-:-:S13]  /*15330*/  ISETP.NE.AND.EX P0, PT, RZ, UR5, PT, P0 ;  /* 0x00000005ff007c0c */ /* 0x000fda000bf05300 */
[----:B------:R-:W-:Y:S05]  /*15340*/  @!P0 BRA `(.L_x_604) ;  /* 0x0000000000488947 */ /* 0x000fea0003800000 */
[----:B------:R-:W2:Y:S01]  /*15350*/  LDL R11, [R1+0x8] ;  /* 0x00000800010b7983 */ /* 0x000ea20000100800 */
[----:B------:R-:W0:Y:S01]  /*15360*/  LDC R7, c[0x0][0x43c] ;  /* 0x00010f00ff077b82 */ /* 0x000e220000000800 */
[----:B------:R-:W-:Y:S01]  /*15370*/  ULDC.64 UR6, c[0x0][0x428] ;  /* 0x00010a0000067ab9 */ /* 0x000fe20000000a00 */
[----:B0-----:R-:W-:-:S13]  /*15380*/  ISETP.NE.AND P0, PT, R7, 0x1, PT ;  /* 0x000000010700780c */ /* 0x001fda0003f05270 */
[----:B------:R-:W0:Y:S02]  /*15390*/  @P0 LDC.64 R2, c[0x0][0x440] ;  /* 0x00011000ff020b82 */ /* 0x000e240000000a00 */
[----:B0-----:R-:W-:Y:S01]  /*153a0*/  @P0 IMAD.HI.U32 R6, R0, R2, RZ ;  /* 0x0000000200060227 */ /* 0x001fe200078e00ff */
[----:B------:R-:W-:-:S04]  /*153b0*/  MOV R2, R0 ;  /* 0x0000000000027202 */ /* 0x000fc80000000f00 */
        /* <DEDUP_REMOVED lines=11> */
.L_x_604:
[----:B------:R-:W-:Y:S01]  /*15470*/  IMAD R2, R5, 0x8, R16 ;  /* 0x0000000805027824 */ /* 0x000fe200078e0210 */
[----:B------:R-:W-:Y:S01]  /*15480*/  SHF.L.U32 R3, R10, 0x1f, RZ ;  /* 0x0000001f0a037819 */ /* 0x000fe200000006ff */
[----:B------:R-:W-:Y:S03]  /*15490*/  BSSY B3, `(.L_x_605) ;  /* 0x0000003000037945 */ /* 0x000fe60003800000 */
[----:B------:R-:W1:Y:S02]  /*154a0*/  SYNCS.PHASECHK.TRANS64.TRYWAIT P0, [R2+URZ+0x30840], R3 ;  /* 0x03084003020075a7 */ /* 0x000e64000800017f */
[----:B-1----:R-:W-:Y:S05]  /*154b0*/  @!P0 BRA `(.L_x_606) ;  /* 0x0000004c00848947 */ /* 0x002fea0003800000 */
.L_x_762:
[----:B------:R-:W-:Y:S05]  /*154c0*/  BSYNC B3 ;  /* 0x0000000000037941 */ /* 0x000fea0003800000 */
.L_x_605:
        /* <DEDUP_REMOVED lines=12> */
.L_x_608:
[----:B------:R-:W-:Y:S05]  /*15590*/  BSYNC B3 ;  /* 0x0000000000037941 */ /* 0x000fea0003800000 */
.L_x_607:
[----:B------:R-:W-:Y:S01]  /*155a0*/  IMAD.MOV.U32 R11, RZ, RZ, RZ ;  /* 0x000000ffff0b7224 */ /* 0x000fe200078e00ff */
[----:B------:R-:W-:Y:S01]  /*155b0*/  UIADD3 UR4, UP0, UR38, 0x370, URZ ;  /* 0x0000037026047890 */ /* 0x000fe2000ff1e03f */
[----:B-1----:R-:W-:Y:S01]  /*155c0*/  IMAD R3, R5, 0x6000, R16 ;  /* 0x0000600005037824 */ /* 0x002fe200078e0210 */
[----:B------:R-:W-:Y:S01]  /*155d0*/  PLOP3.LUT P0, PT, PT, PT, PT, 0x80, 0x0 ;  /* 0x000000000000781c */ /* 0x000fe20003f0f070 */
[----:B------:R-:W-:Y:S01]  /*155e0*/  IMAD R7, R0, 0xc0, R26 ;  /* 0x000000c000077824 */ /* 0x000fe200078e021a */
[----:B------:R-:W-:Y:S01]  /*155f0*/  R2UR UR10, R11 ;  /* 0x000000000b0a72ca */ /* 0x000fe200000e0000 */
[----:B------:R-:W-:Y:S01]  /*15600*/  VIADD R3, R3, 0x12400 ;  /* 0x0001240003037836 */ /* 0x000fe20000000000 */
[----:B------:R-:W-:Y:S01]  /*15610*/  IADD3 R2, R2, 0x30830, RZ ;  /* 0x0003083002027810 */ /* 0x000fe20007ffe0ff */
[----:B------:R-:W-:Y:S01]  /*15620*/  UIADD3.X UR5, URZ, UR39, URZ, UP0, !UPT ;  /* 0x000000273f057290 */ /* 0x000fe200087fe43f */
[----:B------:R-:W-:Y:S01]  /*15630*/  UMOV UR6, 0x0 ;  /* 0x0000000000067882 */ /* 0x000fe20000000000 */
[----:B------:R-:W-:-:S10]  /*15640*/  UMOV UR7, 0x14f00000 ;  /* 0x14f0000000077882 */ /* 0x000fd40000000000 */
.L_x_609:
        /* <DEDUP_REMOVED lines=15> */
.L_x_763:
[----:B------:R-:W-:Y:S05]  /*15740*/  BSYNC B3 ;  /* 0x0000000000037941 */ /* 0x000fea0003800000 */
.L_x_610:
[----:B------:R-:W-:Y:S01]  /*15750*/  BSSY B3, `(.L_x_612) ;  /* 0x000000c000037945 */ /* 0x000fe20003800000 */
[----:B------:R-:W-:Y:S02]  /*15760*/  IMAD.MOV.U32 R12, RZ, RZ, 0x0 ;  /* 0x00000000ff0c7424 */ /* 0x000fe400078e00ff */
[----:B------:R-:W-:Y:S01]  /*15770*/  IMAD.MOV.U32 R13, RZ, RZ, 0x14f00000 ;  /* 0x14f00000ff0d7424 */ /* 0x000fe200078e00ff */
[----:B------:R-:W-:Y:S06]  /*15780*/  @P1 BRA `(.L_x_613) ;  /* 0x0000000000201947 */ /* 0x000fec0003800000 */
[----:B------:R-:W1:Y:S01]  /*15790*/  S2R R7, SR_TID.X ;  /* 0x0000000000077919 */ /* 0x000e620000002100 */
[----:B0-----:R-:W-:Y:S01]  /*157a0*/  IMAD R2, R18, 0x8, R16 ;  /* 0x0000000812027824 */ /* 0x001fe200078e0210 */
[----:B------:R-:W-:-:S04]  /*157b0*/  MOV R3, 0x6000 ;  /* 0x0000600000037802 */ /* 0x000fc80000000f00 */
[----:B------:R2:W-:Y:S01]  /*157c0*/  SYNCS.ARRIVE.TRANS64 RZ, [R2+URZ+0x30850], R3 ;  /* 0x0308500302ff79a7 */ /* 0x0005e2000800003f */
[----:B-1----:R-:W-:-:S04]  /*157d0*/  LOP3.LUT R7, R7, 0x1f, RZ, 0xc0, !PT ;  /* 0x0000001f07077812 */ /* 0x002fc800078ec0ff */
[----:B------:R-:W-:-:S13]  /*157e0*/  ISETP.NE.AND P0, PT, R7, RZ, PT ;  /* 0x000000ff0700720c */ /* 0x000fda0003f05270 */
[----:B--2---:R-:W-:Y:S05]  /*157f0*/  @!P0 BRA `(.L_x_613) ;  /* 0x0000000000048947 */ /* 0x004fea0003800000 */
[----:B------:R-:W-:Y:S01]  /*15800*/  BPT.TRAP 0x1 ;  /* 0x000000040000795c */ /* 0x000fe20000300000 */
.L_x_613:
[----:B------:R-:W-:Y:S05]  /*15810*/  BSYNC B3 ;  /* 0x0000000000037941 */ /* 0x000fea0003800000 */
.L_x_612:
        /* <DEDUP_REMOVED lines=11> */
.L_x_614:
        /* <DEDUP_REMOVED lines=12> */
.L_x_603:
[----:B------:R-:W-:Y:S05]  /*15990*/  BSYNC B1 ;  /* 0x0000000000017941 */ /* 0x000fea0003800000 */
.L_x_602:
[----:B------:R-:W2:Y:S01]  /*159a0*/  LDL.LU R0, [R1+0x24] ;  /* 0x0000240001007983 */ /* 0x000ea20000300800 */
[----:B------:R-:W-:Y:S02]  /*159b0*/  IMAD.MOV.U32 R18, RZ, RZ, R5 ;  /* 0x000000ffff127224 */ /* 0x000fe400078e0005 */
[----:B------:R-:W-:Y:S01]  /*159c0*/  IMAD.MOV.U32 R28, RZ, RZ, R10 ;  /* 0x000000ffff1c7224 */ /* 0x000fe200078e000a */
[----:B--2---:R-:W-:-:S07]  /*159d0*/  IADD3 R0, R0, -0x3, RZ ;  /* 0xfffffffd00007810 */ /* 0x004fce0007ffe0ff */
.L_x_601:
[----:B------:R-:W-:Y:S05]  /*159e0*/  BSYNC B2 ;  /* 0x0000000000027941 */ /* 0x000fea0003800000 */
.L_x_600:
[----:B------:R-:W-:Y:S01]  /*159f0*/  VIADD R9, R9, 0xfffffffe ;  /* 0xfffffffe09097836 */ /* 0x000fe20000000000 */
[----:B------:R-:W-:-:S04]  /*15a00*/  LOP3.LUT R4, RZ, R4, RZ, 0x33, !PT ;  /* 0x00000004ff047212 */ /* 0x000fc800078e33ff */
[----:B------:R-:W-:-:S13]  /*15a10*/  ISETP.NE.AND P0, PT, R9, R4, PT ;  /* 0x000000040900720c */ /* 0x000fda0003f05270 */
[----:B------:R-:W-:Y:S05]  /*15a20*/  @!P0 BRA `(.L_x_599) ;  /* 0x0000000c00a88947 */ /* 0x000fea0003800000 */
[----:B------:R-:W-:-:S07]  /*15a30*/  IMAD.MOV.U32 R4, RZ, RZ, R19 ;  /* 0x000000ffff047224 */ /* 0x000fce00078e0013 */
.L_x_641:
[----:B------:R-:W2:Y:S01]  /*15a40*/  LDL R2, [R1] ;  /* 0x0000000001027983 */ /* 0x000ea20000100800 */
[----:B------:R-:W-:Y:S01]  /*15a50*/  VIADD R6, R18, 0x1 ;  /* 0x0000000112067836 */ /* 0x000fe20000000000 */
[----:B------:R-:W-:Y:S05]  /*15a60*/  YIELD ;  /* 0x0000000000007946 */ /* 0x000fea0003800000 */
[----:B------:R-:W-:Y:S01]  /*15a70*/  ISETP.NE.AND P0, PT, R6, 0x2, PT ;  /* 0x000000020600780c */ /* 0x000fe20003f05270 */
[----:B------:R-:W-:Y:S03]  /*15a80*/  BSSY B1, `(.L_x_615) ;  /* 0x000006d000017945 */ /* 0x000fe60003800000 */
[----:B------:R-:W-:-:S02]  /*15a90*/  SEL R7, RZ, 0x1, P0 ;  /* 0x00000001ff077807 */ /* 0x000fc40000000000 */
[----:B------:R-:W-:Y:S02]  /*15aa0*/  SEL R6, R6, RZ, P0 ;  /* 0x000000ff06067207 */ /* 0x000fe40000000000 */
[----:B------:R-:W-:Y:S02]  /*15ab0*/  LOP3.LUT R7, R28, R7, RZ, 0x3c, !PT ;  /* 0x000000071c077212 */ /* 0x000fe400078e3cff */
[----:B--2---:R-:W-:-:S13]  /*15ac0*/  LOP3.LUT P1, RZ, R2, 0x1, RZ, 0xc0, !PT ;  /* 0x0000000102ff7812 */ /* 0x004fda000782c0ff */
[----:B------:R-:W-:Y:S05]  /*15ad0*/  @!P1 BRA `(.L_x_616) ;  /* 0x00000004009c9947 */ /* 0x000fea0003800000 */
[----:B------:R-:W-:Y:S01]  /*15ae0*/  ULDC.64 UR4, c[0x0][0x418] ;  /* 0x0001060000047ab9 */ /* 0x000fe20000000a00 */
[----:B------:R-:W-:Y:S02]  /*15af0*/  MOV R9, R0 ;  /* 0x0000000000097202 */ /* 0x000fe40000000f00 */
        /* <DEDUP_REMOVED lines=21> */
.L_x_617:
[----:B------:R-:W-:Y:S01]  /*15c50*/  IMAD R2, R6, 0x8, R16 ;  /* 0x0000000806027824 */ /* 0x000fe200078e0210 */
[----:B------:R-:W-:Y:S01]  /*15c60*/  SHF.L.U32 R3, R7, 0x1f, RZ ;  /* 0x0000001f07037819 */ /* 0x000fe200000006ff */
[----:B------:R-:W-:Y:S03]  /*15c70*/  BSSY B2, `(.L_x_618) ;  /* 0x0000003000027945 */ /* 0x000fe60003800000 */
[----:B------:R-:W1:Y:S02]  /*15c80*/  SYNCS.PHASECHK.TRANS64.TRYWAIT P0, [R2+URZ+0x30840], R3 ;  /* 0x03084003020075a7 */ /* 0x000e64000800017f */
[----:B-1----:R-:W-:Y:S05]  /*15c90*/  @!P0 BRA `(.L_x_619) ;  /* 0x0000004400b48947 */ /* 0x002fea0003800000 */
.L_x_764:
[----:B------:R-:W-:Y:S05]  /*15ca0*/  BSYNC B2 ;  /* 0x0000000000027941 */ /* 0x000fea0003800000 */
.L_x_618:
        /* <DEDUP_REMOVED lines=12> */
.L_x_621:
[----:B------:R-:W-:Y:S05]  /*15d70*/  BSYNC B2 ;  /* 0x0000000000027941 */ /* 0x000fea0003800000 */
.L_x_620:
[----:B------:R-:W-:Y:S01]  /*15d80*/  MOV R5, RZ ;  /* 0x000000ff00057202 */ /* 0x000fe20000000f00 */
[----:B-1----:R-:W-:Y:S01]  /*15d90*/  IMAD R3, R6, 0x6000, R16 ;  /* 0x0000600006037824 */ /* 0x002fe200078e0210 */
[----:B------:R-:W-:Y:S01]  /*15da0*/  UIADD3 UR4, UP0, UR38, 0x370, URZ ;  /* 0x0000037026047890 */ /* 0x000fe2000ff1e03f */
        /* <DEDUP_REMOVED lines=8> */
.L_x_622:
        /* <DEDUP_REMOVED lines=15> */
.L_x_765:
[----:B------:R-:W-:Y:S05]  /*15f20*/  BSYNC B2 ;  /* 0x0000000000027941 */ /* 0x000fea0003800000 */
.L_x_623:
[----:B------:R-:W-:Y:S01]  /*15f30*/  BSSY B2, `(.L_x_625) ;  /* 0x000000b000027945 */ /* 0x000fe20003800000 */
[----:B------:R-:W-:Y:S02]  /*15f40*/  IMAD.MOV.U32 R2, RZ, RZ, 0x0 ;  /* 0x00000000ff027424 */ /* 0x000fe400078e00ff */
[----:B------:R-:W-:Y:S01]  /*15f50*/  IMAD.MOV.U32 R3, RZ, RZ, 0x14f00000 ;  /* 0x14f00000ff037424 */ /* 0x000fe200078e00ff */
[----:B------:R-:W-:Y:S06]  /*15f60*/  @P1 BRA `(.L_x_626) ;  /* 0x00000000001c1947 */ /* 0x000fec0003800000 */
[----:B------:R-:W1:Y:S02]  /*15f70*/  S2R R11, SR_TID.X ;  /* 0x00000000000b7919 */ /* 0x000e640000002100 */
[----:B-1----:R-:W-:Y:S02]  /*15f80*/  LOP3.LUT R12, R11, 0x1f, RZ, 0xc0, !PT ;  /* 0x0000001f0b0c7812 */ /* 0x002fe400078ec0ff */
[----:B------:R-:W-:Y:S02]  /*15f90*/  MOV R11, 0x6000 ;  /* 0x00006000000b7802 */ /* 0x000fe40000000f00 */
[----:B------:R-:W-:Y:S02]  /*15fa0*/  ISETP.NE.AND P0, PT, R12, RZ, PT ;  /* 0x000000ff0c00720c */ /* 0x000fe40003f05270 */
[----:B------:R1:W-:Y:S11]  /*15fb0*/  SYNCS.ARRIVE.TRANS64 RZ, [R10+URZ+0x50], R11 ;  /* 0x0000500b0aff79a7 */ /* 0x0003f6000800003f */
[----:B-1----:R-:W-:Y:S05]  /*15fc0*/  @!P0 BRA `(.L_x_626) ;  /* 0x0000000000048947 */ /* 0x002fea0003800000 */
[----:B------:R-:W-:Y:S01]  /*15fd0*/  BPT.TRAP 0x1 ;  /* 0x000000040000795c */ /* 0x000fe20000300000 */
.L_x_626:
[----:B------:R-:W-:Y:S05]  /*15fe0*/  BSYNC B2 ;  /* 0x0000000000027941 */ /* 0x000fea0003800000 */
.L_x_625:
        /* <DEDUP_REMOVED lines=10> */
.L_x_627:
        /* <DEDUP_REMOVED lines=12> */
.L_x_616:
[----:B------:R-:W-:Y:S05]  /*16150*/  BSYNC B1 ;  /* 0x0000000000017941 */ /* 0x000fea0003800000 */
.L_x_615:
[----:B------:R-:W2:Y:S01]  /*16160*/  LDL R2, [R1] ;  /* 0x0000000001027983 */ /* 0x000ea20000100800 */
[----:B------:R-:W-:Y:S01]  /*16170*/  VIADD R18, R6, 0x1 ;  /* 0x0000000106127836 */ /* 0x000fe20000000000 */
[----:B------:R-:W-:Y:S01]  /*16180*/  BSSY B1, `(.L_x_628) ;  /* 0x0000070000017945 */ /* 0x000fe20003800000 */
[----:B------:R-:W-:-:S03]  /*16190*/  IADD3 R9, R0, -0x1, RZ ;  /* 0xffffffff00097810 */ /* 0x000fc60007ffe0ff */
        /* <DEDUP_REMOVED lines=29> */
.L_x_630:
[----:B------:R-:W-:Y:S01]  /*16370*/  IMAD R2, R18, 0x8, R16 ;  /* 0x0000000812027824 */ /* 0x000fe200078e0210 */
[----:B------:R-:W-:Y:S01]  /*16380*/  SHF.L.U32 R3, R28, 0x1f, RZ ;  /* 0x0000001f1c037819 */ /* 0x000fe200000006ff */
[----:B------:R-:W-:Y:S03]  /*16390*/  BSSY B2, `(.L_x_631) ;  /* 0x0000003000027945 */ /* 0x000fe60003800000 */
[----:B------:R-:W1:Y:S02]  /*163a0*/  SYNCS.PHASECHK.TRANS64.TRYWAIT P0, [R2+URZ+0x30840], R3 ;  /* 0x03084003020075a7 */ /* 0x000e64000800017f */
[----:B-1----:R-:W-:Y:S05]  /*163b0*/  @!P0 BRA `(.L_x_632) ;  /* 0x0000004000148947 */ /* 0x002fea0003800000 */
.L_x_766:
[----:B------:R-:W-:Y:S05]  /*163c0*/  BSYNC B2 ;  /* 0x0000000000027941 */ /* 0x000fea0003800000 */
.L_x_631:
[----:B0-----:R-:W0:Y:S01]  /*163d0*/  S2R R5, SR_TID.X ;  /* 0x0000000000057919 */ /* 0x001e220000002100 */
[----:B------:R-:W-:Y:S01]  /*163e0*/  BSSY B2, `(.L_x_633) ;  /* 0x000000b000027945 */ /* 0x000fe20003800000 */
[----:B0-----:R-:W-:-:S04]  /*163f0*/  LOP3.LUT R5, R5, 0x7f, RZ, 0xc0, !PT ;  /* 0x0000007f05057812 */ /* 0x001fc800078ec0ff */
[----:B------:R-:W-:-:S13]  /*16400*/  ISETP.NE.AND P1, PT, R5, RZ, PT ;  /* 0x000000ff0500720c */ /* 0x000fda0003f25270 */
[----:B------:R-:W-:Y:S05]  /*16410*/  @P1 BRA `(.L_x_634) ;  /* 0x00000000001c1947 */ /* 0x000fea0003800000 */
[----:B------:R-:W0:Y:S01]  /*16420*/  S2R R5, SR_TID.X ;  /* 0x0000000000057919 */ /* 0x000e220000002100 */
[----:B-1----:R-:W-:-:S04]  /*16430*/  MOV R3, 0x6000 ;  /* 0x0000600000037802 */ /* 0x002fc80000000f00 */
[----:B------:R2:W-:Y:S01]  /*16440*/  SYNCS.ARRIVE.TRANS64 RZ, [R2+URZ+0x30830], R3 ;  /* 0x0308300302ff79a7 */ /* 0x0005e2000800003f */
[----:B0-----:R-:W-:-:S04]  /*16450*/  LOP3.LUT R5, R5, 0x1f, RZ, 0xc0, !PT ;  /* 0x0000001f05057812 */ /* 0x001fc800078ec0ff */
[----:B------:R-:W-:-:S13]  /*16460*/  ISETP.NE.AND P0, PT, R5, RZ, PT ;  /* 0x000000ff0500720c */ /* 0x000fda0003f05270 */
[----:B--2---:R-:W-:Y:S05]  /*16470*/  @!P0 BRA `(.L_x_634) ;  /* 0x0000000000048947 */ /* 0x004fea0003800000 */
[----:B------:R-:W-:Y:S01]  /*16480*/  BPT.TRAP 0x1 ;  /* 0x000000040000795c */ /* 0x000fe20000300000 */
.L_x_634:
[----:B------:R-:W-:Y:S05]  /*16490*/  BSYNC B2 ;  /* 0x0000000000027941 */ /* 0x000fea0003800000 */
.L_x_633:
[----:B-1----:R-:W-:Y:S01]  /*164a0*/  IMAD.MOV.U32 R2, RZ, RZ, RZ ;  /* 0x000000ffff027224 */ /* 0x002fe200078e00ff */
[----:B------:R-:W-:Y:S01]  /*164b0*/  UIADD3 UR4, UP0, UR38, 0x370, URZ ;  /* 0x0000037026047890 */ /* 0x000fe2000ff1e03f */
[C---:B------:R-:W-:Y:S01]  /*164c0*/  IMAD R3, R18.reuse, 0x6000, R16 ;  /* 0x0000600012037824 */ /* 0x040fe200078e0210 */
        /* <DEDUP_REMOVED lines=9> */
.L_x_635:
        /* <DEDUP_REMOVED lines=15> */
.L_x_767:
[----:B------:R-:W-:Y:S05]  /*16650*/  BSYNC B2 ;  /* 0x0000000000027941 */ /* 0x000fea0003800000 */
.L_x_636:
[----:B------:R-:W-:Y:S01]  /*16660*/  BSSY B2, `(.L_x_638) ;  /* 0x000000b000027945 */ /* 0x000fe20003800000 */
[----:B------:R-:W-:Y:S01]  /*16670*/  MOV R12, 0x0 ;  /* 0x00000000000c7802 */ /* 0x000fe20000000f00 */
[----:B------:R-:W-:Y:S02]  /*16680*/  IMAD.MOV.U32 R13, RZ, RZ, 0x14f00000 ;  /* 0x14f00000ff0d7424 */ /* 0x000fe400078e00ff */
[----:B------:R-:W-:Y:S05]  /*16690*/  @P1 BRA `(.L_x_639) ;  /* 0x00000000001c1947 */ /* 0x000fea0003800000 */
[----:B------:R-:W1:Y:S02]  /*166a0*/  S2R R5, SR_TID.X ;  /* 0x0000000000057919 */ /* 0x000e640000002100 */
[----:B-1----:R-:W-:Y:S01]  /*166b0*/  LOP3.LUT R11, R5, 0x1f, RZ, 0xc0, !PT ;  /* 0x0000001f050b7812 */ /* 0x002fe200078ec0ff */
[----:B------:R-:W-:-:S03]  /*166c0*/  IMAD.MOV.U32 R5, RZ, RZ, 0x6000 ;  /* 0x00006000ff057424 */ /* 0x000fc600078e00ff */
[----:B------:R-:W-:Y:S01]  /*166d0*/  ISETP.NE.AND P0, PT, R11, RZ, PT ;  /* 0x000000ff0b00720c */ /* 0x000fe20003f05270 */
[----:B------:R1:W-:-:S12]  /*166e0*/  SYNCS.ARRIVE.TRANS64 RZ, [R3+URZ+0x50], R5 ;  /* 0x0000500503ff79a7 */ /* 0x0003d8000800003f */
[----:B-1----:R-:W-:Y:S05]  /*166f0*/  @!P0 BRA `(.L_x_639) ;  /* 0x0000000000048947 */ /* 0x002fea0003800000 */
[----:B------:R-:W-:Y:S01]  /*16700*/  BPT.TRAP 0x1 ;  /* 0x000000040000795c */ /* 0x000fe20000300000 */
.L_x_639:
[----:B------:R-:W-:Y:S05]  /*16710*/  BSYNC B2 ;  /* 0x0000000000027941 */ /* 0x000fea0003800000 */
.L_x_638:
        /* <DEDUP_REMOVED lines=10> */
.L_x_640:
        /* <DEDUP_REMOVED lines=10> */
[----:B------:R-:W-:Y:S01]  /*16860*/  IMAD.MOV.U32 R22, RZ, RZ, R10 ;  /* 0x000000ffff167224 */ /* 0x000fe200078e000a */
[----:B------:R-:W-:-:S07]  /*16870*/  MOV R19, R4 ;  /* 0x0000000400137202 */ /* 0x000fce0000000f00 */
.L_x_629:
[----:B------:R-:W-:Y:S05]  /*16880*/  BSYNC B1 ;  /* 0x0000000000017941 */ /* 0x000fea0003800000 */
.L_x_628:
[----:B------:R-:W2:Y:S01]  /*16890*/  LDL R2, [R1+0xc] ;  /* 0x00000c0001027983 */ /* 0x000ea20000100800 */
[----:B------:R-:W-:Y:S01]  /*168a0*/  VIADD R0, R0, 0xfffffffe ;  /* 0xfffffffe00007836 */ /* 0x000fe20000000000 */
[----:B--2---:R-:W-:-:S13]  /*168b0*/  ISETP.GT.AND P0, PT, R9, R2, PT ;  /* 0x000000020900720c */ /* 0x004fda0003f04270 */
[----:B------:R-:W-:Y:S05]  /*168c0*/  @P0 BRA `(.L_x_641) ;  /* 0xfffffff0005c0947 */ /* 0x000fea000383ffff */
.L_x_599:
[----:B------:R-:W-:Y:S05]  /*168d0*/  BSYNC B0 ;  /* 0x0000000000007941 */ /* 0x000fea0003800000 */
.L_x_598:
        /* <DEDUP_REMOVED lines=17> */
.L_x_643:
[----:B------:R-:W-:Y:S05]  /*169f0*/  BSYNC B0 ;  /* 0x0000000000007941 */ /* 0x000fea0003800000 */
.L_x_642:
[----:B------:R-:W2:Y:S01]  /*16a00*/  LDL R0, [R1] ;  /* 0x0000000001007983 */ /* 0x000ea20000100800 */
[----:B------:R-:W-:Y:S01]  /*16a10*/  BSSY B0, `(.L_x_644) ;  /* 0x0000028000007945 */ /* 0x000fe20003800000 */
[----:B--2---:R-:W-:-:S13]  /*16a20*/  LOP3.LUT P0, RZ, R0, 0x1, RZ, 0xc0, !PT ;  /* 0x0000000100ff7812 */ /* 0x004fda000780c0ff */
[----:B------:R-:W-:Y:S05]  /*16a30*/  @!P0 BRA `(.L_x_645) ;  /* 0x0000000000948947 */ /* 0x000fea0003800000 */
[----:B------:R-:W-:Y:S01]  /*16a40*/  IMAD R3, R18, 0x8, R16 ;  /* 0x0000000812037824 */ /* 0x000fe200078e0210 */
[----:B------:R-:W-:Y:S01]  /*16a50*/  SHF.L.U32 R0, R28, 0x1f, RZ ;  /* 0x0000001f1c007819 */ /* 0x000fe200000006ff */
[----:B------:R-:W-:Y:S01]  /*16a60*/  BSSY B1, `(.L_x_646) ;  /* 0x0000004000017945 */ /* 0x000fe20003800000 */
[----:B------:R-:W-:Y:S02]  /*16a70*/  ISETP.NE.AND P1, PT, R6, RZ, PT ;  /* 0x000000ff0600720c */ /* 0x000fe40003f25270 */
[----:B------:R-:W0:Y:S02]  /*16a80*/  SYNCS.PHASECHK.TRANS64.TRYWAIT P0, [R3+URZ+0x30860], R0 ;  /* 0x03086000030075a7 */ /* 0x000e24000800017f */
[----:B0-----:R-:W-:Y:S09]  /*16a90*/  @!P0 BRA `(.L_x_647) ;  /* 0x0000003800848947 */ /* 0x001ff20003800000 */
.L_x_768:
[----:B------:R-:W-:Y:S05]  /*16aa0*/  BSYNC B1 ;  /* 0x0000000000017941 */ /* 0x000fea0003800000 */
.L_x_646:
        /* <DEDUP_REMOVED lines=9> */
.L_x_649:
[----:B------:R-:W-:Y:S05]  /*16b40*/  BSYNC B1 ;  /* 0x0000000000017941 */ /* 0x000fea0003800000 */
.L_x_648:
        /* <DEDUP_REMOVED lines=10> */
.L_x_650:
        /* <DEDUP_REMOVED lines=10> */
.L_x_645:
[----:B------:R-:W-:Y:S05]  /*16c90*/  BSYNC B0 ;  /* 0x0000000000007941 */ /* 0x000fea0003800000 */
.L_x_644:
[----:B------:R-:W-:-:S04]  /*16ca0*/  IADD3 R18, R18, 0x1, RZ ;  /* 0x0000000112127810 */ /* 0x000fc80007ffe0ff */
[----:B------:R-:W-:-:S04]  /*16cb0*/  ISETP.NE.AND P0, PT, R18, 0x2, PT ;  /* 0x000000021200780c */ /* 0x000fc80003f05270 */
[----:B------:R-:W-:Y:S02]  /*16cc0*/  SEL R3, RZ, 0x1, P0 ;  /* 0x00000001ff037807 */ /* 0x000fe40000000000 */
[----:B------:R-:W-:Y:S02]  /*16cd0*/  SEL R18, R18, RZ, P0 ;  /* 0x000000ff12127207 */ /* 0x000fe40000000000 */
[----:B------:R-:W-:-:S07]  /*16ce0*/  LOP3.LUT R28, R28, R3, RZ, 0x3c, !PT ;  /* 0x000000031c1c7212 */ /* 0x000fce00078e3cff */
.L_x_580:
[----:B------:R-:W-:Y:S05]  /*16cf0*/  BSYNC B7 ;  /* 0x0000000000077941 */ /* 0x000fea0003800000 */
.L_x_578:
[----:B------:R-:W3:Y:S02]  /*16d00*/  LDL R0, [R1] ;  /* 0x0000000001007983 */ /* 0x000ee40000100800 */
[----:B---3--:R-:W-:-:S13]  /*16d10*/  LOP3.LUT P0, RZ, R0, 0x2, RZ, 0xc0, !PT ;  /* 0x0000000200ff7812 */ /* 0x008fda000780c0ff */
[----:B------:R-:W-:Y:S05]  /*16d20*/  @!P0 BRA `(.L_x_651) ;  /* 0x0000000000248947 */ /* 0x000fea0003800000 */
[----:B------:R-:W-:Y:S05]  /*16d30*/  WARPSYNC.ALL ;  /* 0x0000000000007948 */ /* 0x000fea0003800000 */
[----:B------:R-:W3:Y:S08]  /*16d40*/  S2UR UR5, SR_CgaCtaId ;  /* 0x00000000000579c3 */ /* 0x000ef00000008800 */
[----:B------:R-:W-:Y:S06]  /*16d50*/  BAR.SYNC.DEFER_BLOCKING 0x5, 0x200 ;  /* 0x0148000000007b1d */ /* 0x000fec0000010000 */
[----:B------:R-:W-:-:S02]  /*16d60*/  UMOV UR4, 0x400 ;  /* 0x0000040000047882 */ /* 0x000fc40000000000 */
[----:B---3--:R-:W-:-:S06]  /*16d70*/  ULEA UR4, UR5, UR4, 0x18 ;  /* 0x0000000405047291 */ /* 0x008fcc000f8ec03f */
[----:B------:R-:W-:-:S05]  /*16d80*/  IMAD.U32 R16, RZ, RZ, UR4 ;  /* 0x00000004ff107e24 */ /* 0x000fca000f8e00ff */
[----:B------:R3:W4:Y:S01]  /*16d90*/  LDS.128 R24, [R16+0x308d0] ;  /* 0x0308d00010187984 */ /* 0x0007220000000c00 */
[----:B------:R-:W-:Y:S06]  /*16da0*/  BAR.ARV 0x4, 0x200 ;  /* 0x0108000000007b1d */ /* 0x000fec0000002000 */
[----:B------:R-:W-:Y:S05]  /*16db0*/  BRA `(.L_x_652) ;  /* 0x0000000800d07947 */ /* 0x000fea0003800000 */
.L_x_651:
[----:B------:R-:W1:Y:S01]  /*16dc0*/  S2R R0, SR_TID.X ;  /* 0x0000000000007919 */ /* 0x000e620000002100 */
[----:B------:R-:W-:Y:S01]  /*16dd0*/  UMOV UR4, 0xffffffff ;  /* 0xffffffff00047882 */ /* 0x000fe20000000000 */
[----:B-1----:R-:W-:-:S04]  /*16de0*/  LOP3.LUT R9, R0, 0x1f, RZ, 0xc0, !PT ;  /* 0x0000001f00097812 */ /* 0x002fc800078ec0ff */
[----:B------:R-:W-:Y:S01]  /*16df0*/  ISETP.NE.AND P0, PT, R9, 0x1f, PT ;  /* 0x0000001f0900780c */ /* 0x000fe20003f05270 */
[----:B------:R-:W-:-:S12]  /*16e00*/  BRA.DIV UR4, `(.L_x_653) ;  /* 0x0000003604bc7947 */ /* 0x000fd8000b800000 */
[----:B------:R-:W-:Y:S01]  /*16e10*/  IMAD.IADD R7, R27, 0x1, R9 ;  /* 0x000000011b077824 */ /* 0x000fe200078e0209 */
[----:B------:R-:W-:-:S04]  /*16e20*/  ULDC UR4, c[0x0][0xc3c] ;  /* 0x00030f0000047ab9 */ /* 0x000fc80000000800 */
[----:B------:R-:W-:-:S13]  /*16e30*/  ISETP.GE.OR P1, PT, R7, UR4, !P0 ;  /* 0x0000000407007c0c */ /* 0x000fda000c726670 */
[----:B------:R-:W1:Y:S08]  /*16e40*/  @!P1 LDC.64 R2, c[0x0][0xc80] ;  /* 0x00032000ff029b82 */ /* 0x000e700000000a00 */
[----:B--2---:R-:W2:Y:S01]  /*16e50*/  @!P1 LDC.64 R4, c[0x0][0xc78] ;  /* 0x00031e00ff049b82 */ /* 0x004ea20000000a00 */
[----:B-1----:R-:W-:-:S05]  /*16e60*/  @!P1 IMAD.WIDE R2, R7, 0x4, R2 ;  /* 0x0000000407029825 */ /* 0x002fca00078e0202 */
[----:B------:R2:W3:Y:S02]  /*16e70*/  @!P1 LDG.E R8, desc[UR56][R2.64] ;  /* 0x0000003802089981 */ /* 0x0004e4000c1e1900 */
[----:B--2---:R-:W-:-:S05]  /*16e80*/  @!P1 IMAD.WIDE R2, R7, 0x4, R4 ;  /* 0x0000000407029825 */ /* 0x004fca00078e0204 */
[----:B------:R-:W2:Y:S01]  /*16e90*/  @!P1 LDG.E R5, desc[UR56][R2.64] ;  /* 0x0000003802059981 */ /* 0x000ea2000c1e1900 */
        /* <DEDUP_REMOVED lines=8> */
[----:B-1----:R-:W-:Y:S01]  /*16f20*/  MOV R24, RZ ;  /* 0x000000ff00187202 */ /* 0x002fe20000000f00 */
[----:B---3--:R-:W-:Y:S01]  /*16f30*/  @!P1 IMAD.MOV.U32 R7, RZ, RZ, R8 ;  /* 0x000000ffff079224 */ /* 0x008fe200078e0008 */
[----:B--2---:R-:W-:-:S02]  /*16f40*/  @!P1 MOV R4, R5 ;  /* 0x0000000500049202 */ /* 0x004fc40000000f00 */
[----:B------:R-:W-:-:S03]  /*16f50*/  ISETP.NE.AND P1, PT, R9, RZ, PT ;  /* 0x000000ff0900720c */ /* 0x000fc60003f25270 */
[----:B0-----:R-:W-:-:S05]  /*16f60*/  IMAD R13, R4, R7, RZ ;  /* 0x00000007040d7224 */ /* 0x001fca00078e02ff */
        /* <DEDUP_REMOVED lines=16> */
.L_x_778:
[----:B------:R-:W-:Y:S02]  /*17070*/  ULDC UR4, c[0x0][0xc38] ;  /* 0x00030e0000047ab9 */ /* 0x000fe40000000800 */
[----:B------:R-:W-:-:S04]  /*17080*/  IMAD.U32 R2, RZ, RZ, UR4 ;  /* 0x00000004ff027e24 */ /* 0x000fc8000f8e00ff */
[----:B-1----:R-:W-:-:S04]  /*17090*/  IMAD R5, R14, R2, RZ ;  /* 0x000000020e057224 */ /* 0x002fc800078e02ff */
[----:B------:R-:W-:-:S05]  /*170a0*/  IMAD.IADD R6, R6, 0x1, R5 ;  /* 0x0000000106067824 */ /* 0x000fca00078e0205 */
[----:B------:R-:W-:-:S13]  /*170b0*/  ISETP.GT.AND P6, PT, R6, R0, PT ;  /* 0x000000000600720c */ /* 0x000fda0003fc4270 */
[----:B------:R-:W-:Y:S05]  /*170c0*/  @P6 BRA `(.L_x_654) ;  /* 0x0000000000a46947 */ /* 0x000fea0003800000 */
.L_x_657:
        /* <DEDUP_REMOVED lines=13> */
[----:B-1----:R-:W-:Y:S01]  /*171a0*/  @!P6 IMAD.WIDE R2, R9, 0x4, R4 ;  /* 0x000000040902e825 */ /* 0x002fe200078e0204 */
[----:B------:R-:W-:-:S06]  /*171b0*/  MOV R4, RZ ;  /* 0x000000ff00047202 */ /* 0x000fcc0000000f00 */
        /* <DEDUP_REMOVED lines=20> */
.L_x_786:
[----:B------:R-:W-:Y:S02]  /*17300*/  ULDC UR4, c[0x0][0xc38] ;  /* 0x00030e0000047ab9 */ /* 0x000fe40000000800 */
[----:B------:R-:W-:-:S05]  /*17310*/  MOV R2, UR4 ;  /* 0x0000000400027c02 */ /* 0x000fca0008000f00 */
[----:B-1----:R-:W-:-:S04]  /*17320*/  IMAD R5, R14, R2, RZ ;  /* 0x000000020e057224 */ /* 0x002fc800078e02ff */
[----:B------:R-:W-:-:S05]  /*17330*/  IMAD.IADD R6, R5, 0x1, R6 ;  /* 0x0000000105067824 */ /* 0x000fca00078e0206 */
[----:B------:R-:W-:-:S13]  /*17340*/  ISETP.GT.AND P6, PT, R6, R0, PT ;  /* 0x000000000600720c */ /* 0x000fda0003fc4270 */
[----:B------:R-:W-:Y:S05]  /*17350*/  @!P6 BRA `(.L_x_657) ;  /* 0xfffffffc005ce947 */ /* 0x000fea000383ffff */
.L_x_654:
        /* <DEDUP_REMOVED lines=9> */
.L_x_791:
[----:B------:R-:W-:-:S13]  /*173f0*/  ISETP.NE.AND P0, PT, R8, RZ, PT ;  /* 0x000000ff0800720c */ /* 0x000fda0003f05270 */
[----:B------:R-:W-:Y:S05]  /*17400*/  @!P0 BRA `(.L_x_659) ;  /* 0x0000000000108947 */ /* 0x000fea0003800000 */
[----:B------:R-:W-:Y:S01]  /*17410*/  UMOV UR4, 0xffffffff ;  /* 0xffffffff00047882 */ /* 0x000fe20000000000 */
[----:B------:R-:W-:Y:S02]  /*17420*/  VIADD R12, R5, 0xffffffff ;  /* 0xffffffff050c7836 */ /* 0x000fe40000000000 */
[----:B------:R-:W-:Y:S05]  /*17430*/  BRA.DIV UR4, `(.L_x_660) ;  /* 0x0000003a04807947 */ /* 0x000fea000b800000 */
[----:B------:R4:W0:Y:S02]  /*17440*/  SHFL.IDX PT, R24, R3, R12, 0x1f ;  /* 0x00001f0c03187589 */ /* 0x00082400000e0000 */
.L_x_659:
[----:B--2---:R-:W-:Y:S01]  /*17450*/  IABS R8, R7 ;  /* 0x0000000700087213 */ /* 0x004fe20000000000 */
[----:B0-----:R-:W-:Y:S01]  /*17460*/  IMAD R24, R24, R2, R6 ;  /* 0x0000000218187224 */ /* 0x001fe200078e0206 */
[----:B---3--:R-:W-:Y:S01]  /*17470*/  IABS R6, R4 ;  /* 0x0000000400067213 */ /* 0x008fe20000000000 */
[----:B------:R-:W-:Y:S01]  /*17480*/  IMAD.IADD R27, R5, 0x1, R27 ;  /* 0x00000001051b7824 */ /* 0x000fe200078e021b */
[----:B------:R-:W0:Y:S01]  /*17490*/  I2F.RP R9, R8 ;  /* 0x0000000800097306 */ /* 0x000e220000209400 */
[----:B------:R-:W-:Y:S01]  /*174a0*/  MOV R2, RZ ;  /* 0x000000ff00027202 */ /* 0x000fe20000000f00 */
[----:B------:R-:W-:-:S06]  /*174b0*/  IMAD.IADD R0, R0, 0x1, -R24 ;  /* 0x0000000100007824 */ /* 0x000fcc00078e0a18 */
        /* <DEDUP_REMOVED lines=14> */
[----:B0-----:R-:W-:Y:S01]  /*175a0*/  VIADD R10, R2, 0xffffffe ;  /* 0x0ffffffe020a7836 */ /* 0x001fe20000000000 */
[----:B------:R-:W-:-:S03]  /*175b0*/  MOV R2, RZ ;  /* 0x000000ff00027202 */ /* 0x000fc60000000f00 */
[----:B------:R-:W0:Y:S08]  /*175c0*/  F2I.FTZ.U32.TRUNC.NTZ R3, R10 ;  /* 0x0000000a00037305 */ /* 0x000e30000021f000 */
[----:B------:R-:W-:Y:S02]  /*175d0*/  @!P1 IMAD.IADD R11, R11, 0x1, -R8 ;  /* 0x000000010b0b9824 */ /* 0x000fe400078e0a08 */
[----:B------:R-:W-:Y:S01]  /*175e0*/  @!P1 VIADD R9, R9, 0x1 ;  /* 0x0000000109099836 */ /* 0x000fe20000000000 */
[----:B------:R-:W-:-:S02]  /*175f0*/  ISETP.NE.AND P1, PT, R7, RZ, PT ;  /* 0x000000ff0700720c */ /* 0x000fc40003f25270 */
[----:B------:R-:W-:Y:S02]  /*17600*/  ISETP.GE.U32.AND P0, PT, R11, R8, PT ;  /* 0x000000080b00720c */ /* 0x000fe40003f06070 */
[----:B------:R-:W-:Y:S01]  /*17610*/  IABS R8, R4 ;  /* 0x0000000400087213 */ /* 0x000fe20000000000 */
[----:B0-----:R-:W-:-:S04]  /*17620*/  IMAD.MOV R11, RZ, RZ, -R3 ;  /* 0x000000ffff0b7224 */ /* 0x001fc800078e0a03 */
[----:B------:R-:W-:Y:S02]  /*17630*/  IMAD.MOV R8, RZ, RZ, -R8 ;  /* 0x000000ffff087224 */ /* 0x000fe400078e0a08 */
[----:B------:R-:W-:-:S04]  /*17640*/  IMAD R11, R11, R6, RZ ;  /* 0x000000060b0b7224 */ /* 0x000fc800078e02ff */
[----:B------:R-:W-:Y:S01]  /*17650*/  IMAD.HI.U32 R2, R3, R11, R2 ;  /* 0x0000000b03027227 */ /* 0x000fe200078e0002 */
[----:B------:R-:W-:-:S03]  /*17660*/  LOP3.LUT R3, R0, R7, RZ, 0x3c, !PT ;  /* 0x0000000700037212 */ /* 0x000fc600078e3cff */
[----:B------:R-:W-:Y:S01]  /*17670*/  @P0 VIADD R9, R9, 0x1 ;  /* 0x0000000109090836 */ /* 0x000fe20000000000 */
[----:B------:R-:W-:-:S13]  /*17680*/  ISETP.GE.AND P2, PT, R3, RZ, PT ;  /* 0x000000ff0300720c */ /* 0x000fda0003f46270 */
[----:B------:R-:W-:Y:S01]  /*17690*/  @!P2 IMAD.MOV R9, RZ, RZ, -R9 ;  /* 0x000000ffff09a224 */ /* 0x000fe200078e0a09 */
[----:B------:R-:W-:-:S04]  /*176a0*/  @!P1 LOP3.LUT R9, RZ, R7, RZ, 0x33, !PT ;  /* 0x00000007ff099212 */ /* 0x000fc800078e33ff */
[-C--:B------:R-:W-:Y:S01]  /*176b0*/  IABS R3, R9.reuse ;  /* 0x0000000900037213 */ /* 0x080fe20000000000 */
[----:B------:R-:W-:-:S04]  /*176c0*/  IMAD R7, R7, R9, RZ ;  /* 0x0000000907077224 */ /* 0x000fc800078e02ff */
[----:B------:R-:W-:Y:S01]  /*176d0*/  IMAD.HI.U32 R2, R2, R3, RZ ;  /* 0x0000000302027227 */ /* 0x000fe200078e00ff */
[----:B------:R-:W-:-:S03]  /*176e0*/  IADD3 R25, R0, -R7, RZ ;  /* 0x8000000700197210 */ /* 0x000fc60007ffe0ff */
[----:B------:R-:W-:-:S05]  /*176f0*/  IMAD R3, R2, R8, R3 ;  /* 0x0000000802037224 */ /* 0x000fca00078e0203 */
[----:B------:R-:W-:-:S13]  /*17700*/  ISETP.GT.U32.AND P1, PT, R6, R3, PT ;  /* 0x000000030600720c */ /* 0x000fda0003f24070 */
[----:B------:R-:W-:Y:S01]  /*17710*/  @!P1 IMAD.IADD R3, R3, 0x1, -R6 ;  /* 0x0000000103039824 */ /* 0x000fe200078e0a06 */
[----:B------:R-:W-:Y:S02]  /*17720*/  @!P1 IADD3 R2, R2, 0x1, RZ ;  /* 0x0000000102029810 */ /* 0x000fe40007ffe0ff */
[----:B------:R-:W-:Y:S02]  /*17730*/  ISETP.NE.AND P1, PT, R4, RZ, PT ;  /* 0x000000ff0400720c */ /* 0x000fe40003f25270 */
[----:B------:R-:W-:Y:S02]  /*17740*/  ISETP.GE.U32.AND P0, PT, R3, R6, PT ;  /* 0x000000060300720c */ /* 0x000fe40003f06070 */
[----:B------:R-:W-:-:S04]  /*17750*/  LOP3.LUT R3, R9, R4, RZ, 0x3c, !PT ;  /* 0x0000000409037212 */ /* 0x000fc800078e3cff */
[----:B------:R-:W-:-:S07]  /*17760*/  ISETP.GE.AND P2, PT, R3, RZ, PT ;  /* 0x000000ff0300720c */ /* 0x000fce0003f46270 */
[----:B------:R-:W-:-:S06]  /*17770*/  @P0 VIADD R2, R2, 0x1 ;  /* 0x0000000102020836 */ /* 0x000fcc0000000000 */
[----:B------:R-:W-:Y:S01]  /*17780*/  @!P2 IMAD.MOV R2, RZ, RZ, -R2 ;  /* 0x000000ffff02a224 */ /* 0x000fe200078e0a02 */
[----:B------:R-:W-:-:S05]  /*17790*/  @!P1 LOP3.LUT R2, RZ, R4, RZ, 0x33, !PT ;  /* 0x00000004ff029212 */ /* 0x000fca00078e33ff */
[--C-:B------:R-:W-:Y:S02]  /*177a0*/  IMAD.MOV R3, RZ, RZ, -R2.reuse ;  /* 0x000000ffff037224 */ /* 0x100fe400078e0a02 */
[C---:B------:R-:W-:Y:S02]  /*177b0*/  IMAD R2, R4.reuse, 0x1000000, R2 ;  /* 0x0100000004027824 */ /* 0x040fe400078e0202 */
[----:B------:R-:W-:-:S04]  /*177c0*/  IMAD R9, R4, R3, R9 ;  /* 0x0000000304097224 */ /* 0x000fc800078e0209 */
[----:B------:R-:W-:Y:S01]  /*177d0*/  IMAD R26, R9, 0x10000, R2 ;  /* 0x00010000091a7824 */ /* 0x000fe200078e0202 */
[----:B------:R-:W-:Y:S06]  /*177e0*/  BRA `(.L_x_661) ;  /* 0x00000000001c7947 */ /* 0x000fec0003800000 */
.L_x_655:
[----:B------:R-:W-:Y:S01]  /*177f0*/  UMOV UR4, URZ ;  /* 0x0000003f00047c82 */ /* 0x000fe20008000000 */
[----:B------:R-:W-:Y:S01]  /*17800*/  UMOV UR5, URZ ;  /* 0x0000003f00057c82 */ /* 0x000fe20008000000 */
[----:B------:R-:W-:Y:S01]  /*17810*/  ULDC UR6, c[0x0][0xc3c] ;  /* 0x00030f0000067ab9 */ /* 0x000fe20000000800 */
[----:B------:R-:W-:Y:S02]  /*17820*/  IMAD.MOV.U32 R24, RZ, RZ, R0 ;  /* 0x000000ffff187224 */ /* 0x000fe400078e0000 */
[----:B------:R-:W-:Y:S02]  /*17830*/  IMAD.U32 R25, RZ, RZ, UR4 ;  /* 0x00000004ff197e24 */ /* 0x000fe4000f8e00ff */
[----:B------:R-:W-:Y:S02]  /*17840*/  IMAD.U32 R26, RZ, RZ, UR5 ;  /* 0x00000005ff1a7e24 */ /* 0x000fe4000f8e00ff */
[----:B------:R-:W-:-:S07]  /*17850*/  IMAD.U32 R27, RZ, RZ, UR6 ;  /* 0x00000006ff1b7e24 */ /* 0x000fce000f8e00ff */
.L_x_661:
        /* <DEDUP_REMOVED lines=10> */
.L_x_652:
[----:B------:R-:W-:Y:S02]  /*17900*/  ULDC UR4, c[0x0][0xc3c] ;  /* 0x00030f0000047ab9 */ /* 0x000fe40000000800 */
[----:B----4-:R-:W-:-:S13]  /*17910*/  ISETP.GE.AND P0, PT, R27, UR4, PT ;  /* 0x000000041b007c0c */ /* 0x010fda000bf06270 */
[----:B------:R-:W-:Y:S05]  /*17920*/  @!P0 BRA `(.L_x_662) ;  /* 0xffffffa400648947 */ /* 0x000fea000383ffff */
[----:B------:R-:W-:Y:S05]  /*17930*/  BSYNC B8 ;  /* 0x0000000000087941 */ /* 0x000fea0003800000 */
.L_x_538:
[----:B0-----:R-:W4:Y:S01]  /*17940*/  LDL.LU R0, [R1+0x38] ;  /* 0x0000380001007983 */ /* 0x001f220000300800 */
[----:B------:R-:W-:Y:S01]  /*17950*/  BSSY B0, `(.L_x_663) ;  /* 0x000000b000007945 */ /* 0x000fe20003800000 */
[----:B-12---:R-:W0:Y:S01]  /*17960*/  S2R R5, SR_CgaCtaId ;  /* 0x0000000000057919 */ /* 0x006e220000008800 */
[----:B----4-:R-:W-:-:S04]  /*17970*/  IADD3 R0, R0, 0x1, RZ ;  /* 0x0000000100007810 */ /* 0x010fc80007ffe0ff */
[----:B------:R-:W-:-:S04]  /*17980*/  LEA.HI R2, R0, R0, RZ, 0x1 ;  /* 0x0000000000027211 */ /* 0x000fc800078f08ff */
[----:B------:R-:W-:Y:S02]  /*17990*/  LOP3.LUT R3, R2, 0xfffffffe, RZ, 0xc0, !PT ;  /* 0xfffffffe02037812 */ /* 0x000fe400078ec0ff */
[----:B------:R-:W-:-:S03]  /*179a0*/  MOV R2, 0x400 ;  /* 0x0000040000027802 */ /* 0x000fc60000000f00 */
[----:B------:R-:W-:Y:S01]  /*179b0*/  IMAD.IADD R0, R0, 0x1, -R3 ;  /* 0x0000000100007824 */ /* 0x000fe200078e0a03 */
[----:B0-----:R-:W-:-:S04]  /*179c0*/  LEA R9, R5, R2, 0x18 ;  /* 0x0000000205097211 */ /* 0x001fc800078ec0ff */
[----:B------:R-:W-:-:S04]  /*179d0*/  SHF.L.U32 R0, R0, 0x1f, RZ ;  /* 0x0000001f00007819 */ /* 0x000fc800000006ff */
[----:B------:R-:W0:Y:S02]  /*179e0*/  SYNCS.PHASECHK.TRANS64.TRYWAIT P0, [R9+URZ+0x30820], R0 ;  /* 0x03082000090075a7 */ /* 0x000e24000800017f */
[----:B0-----:R-:W-:Y:S05]  /*179f0*/  @!P0 BRA `(.L_x_664) ;  /* 0x0000003400388947 */ /* 0x001fea0003800000 */
.L_x_794:
[----:B------:R-:W-:Y:S05]  /*17a00*/  BSYNC B0 ;  /* 0x0000000000007941 */ /* 0x000fea0003800000 */
.L_x_663:
[----:B------:R-:W-:-:S03]  /*17a10*/  UMOV UR4, 0xffffffff ;  /* 0xffffffff00047882 */ /* 0x000fc60000000000 */
[----:B------:R-:W-:Y:S05]  /*17a20*/  BRA.DIV UR4, `(.L_x_665) ;  /* 0x0000003604407947 */ /* 0x000fea000b800000 */
[----:B0-----:R-:W0:Y:S02]  /*17a30*/  S2R R0, SR_TID.X ;  /* 0x0000000000007919 */ /* 0x001e240000002100 */
[----:B0-----:R-:W-:-:S04]  /*17a40*/  SHF.R.U32.HI R0, RZ, 0x5, R0 ;  /* 0x00000005ff007819 */ /* 0x001fc80000011600 */
[----:B------:R-:W-:-:S05]  /*17a50*/  LOP3.LUT R0, R0, 0x3, RZ, 0xc0, !PT ;  /* 0x0000000300007812 */ /* 0x000fca00078ec0ff */
[----:B------:R0:W1:Y:S02]  /*17a60*/  SHFL.IDX PT, R14, R0, RZ, 0x1f ;  /* 0x00001fff000e7589 */ /* 0x00006400000e0000 */
.L_x_797:
[----:B-1----:R-:W-:-:S13]  /*17a70*/  ISETP.NE.AND P0, PT, R14, RZ, PT ;  /* 0x000000ff0e00720c */ /* 0x002fda0003f05270 */
[----:B------:R-:W-:Y:S05]  /*17a80*/  @P0 BRA `(.L_x_400) ;  /* 0x0000000000880947 */ /* 0x000fea0003800000 */
[----:B------:R-:W-:-:S03]  /*17a90*/  UMOV UR4, 0xffffffff ;  /* 0xffffffff00047882 */ /* 0x000fc60000000000 */
[----:B------:R-:W-:Y:S05]  /*17aa0*/  BRA.DIV UR4, `(.L_x_666) ;  /* 0x0000003604547947 */ /* 0x000fea000b800000 */
[----:B------:R-:W-:-:S13]  /*17ab0*/  ELECT P6, URZ, PT ;  /* 0x00000000003f782f */ /* 0x000fda00038c0000 */
.L_x_800:
[----:B------:R-:W-:Y:S05]  /*17ac0*/  @!P6 BRA `(.L_x_400) ;  /* 0x000000000078e947 */ /* 0x000fea0003800000 */
[----:B0-----:R-:W2:Y:S02]  /*17ad0*/  LDL.LU R0, [R1+0x50] ;  /* 0x0000500001007983 */ /* 0x001ea40000300800 */
[----:B--2---:R-:W-:-:S04]  /*17ae0*/  LOP3.LUT R0, R0, 0x2, RZ, 0xfc, !PT ;  /* 0x0000000200007812 */ /* 0x004fc800078efcff */
[----:B------:R-:W-:-:S13]  /*17af0*/  ISETP.NE.AND P2, PT, R0, 0x3, PT ;  /* 0x000000030000780c */ /* 0x000fda0003f45270 */
[----:B------:R-:W-:Y:S05]  /*17b00*/  @!P2 BRA `(.L_x_667) ;  /* 0x000000000004a947 */ /* 0x000fea0003800000 */
[----:B------:R-:W-:Y:S01]  /*17b10*/  BPT.TRAP 0x1 ;  /* 0x000000040000795c */ /* 0x000fe20000300000 */
.L_x_667:
[----:B------:R-:W-:Y:S01]  /*17b20*/  VIADD R3, R9, 0x30840 ;  /* 0x0003084009037836 */ /* 0x000fe20000000000 */
[----:B------:R-:W-:Y:S01]  /*17b30*/  SHF.L.U32 R2, R28, 0x1f, RZ ;  /* 0x0000001f1c027819 */ /* 0x000fe200000006ff */
[C---:B------:R-:W-:Y:S02]  /*17b40*/  VIADD R0, R18.reuse, 0x1 ;  /* 0x0000000112007836 */ /* 0x040fe40000000000 */
[----:B------:R-:W-:-:S03]  /*17b50*/  IMAD R7, R18, 0x8, R3 ;  /* 0x0000000812077824 */ /* 0x000fc600078e0203 */
[C---:B------:R-:W-:Y:S01]  /*17b60*/  ISETP.NE.AND P1, PT, R0.reuse, 0x2, PT ;  /* 0x000000020000780c */ /* 0x040fe20003f25270 */
[----:B------:R-:W0:Y:S03]  /*17b70*/  SYNCS.PHASECHK.TRANS64.TRYWAIT P0, [R7+URZ], R2 ;  /* 0x00000002070075a7 */ /* 0x000e26000800017f */
[----:B------:R-:W-:Y:S02]  /*17b80*/  SEL R5, RZ, 0x1, P1 ;  /* 0x00000001ff057807 */ /* 0x000fe40000800000 */
[----:B------:R-:W-:Y:S02]  /*17b90*/  SEL R4, R0, RZ, P1 ;  /* 0x000000ff00047207 */ /* 0x000fe40000800000 */
[----:B------:R-:W-:-:S03]  /*17ba0*/  LOP3.LUT R0, R28, R5, RZ, 0x3c, !PT ;  /* 0x000000051c007212 */ /* 0x000fc600078e3cff */
[----:B------:R-:W-:Y:S01]  /*17bb0*/  IMAD R3, R4, 0x8, R3 ;  /* 0x0000000804037824 */ /* 0x000fe200078e0203 */
[----:B------:R-:W-:Y:S01]  /*17bc0*/  SHF.L.U32 R0, R0, 0x1f, RZ ;  /* 0x0000001f00007819 */ /* 0x000fe200000006ff */
[----:B0-----:R-:W-:Y:S06]  /*17bd0*/  @!P0 BRA `(.L_x_668) ;  /* 0x0000003400288947 */ /* 0x001fec0003800000 */
.L_x_801:
[----:B------:R-:W1:Y:S02]  /*17be0*/  SYNCS.PHASECHK.TRANS64.TRYWAIT P0, [R3+URZ], R0 ;  /* 0x00000000030075a7 */ /* 0x000e64000800017f */
[----:B-1----:R-:W-:Y:S05]  /*17bf0*/  @!P0 BRA `(.L_x_669) ;  /* 0x0000003400348947 */ /* 0x002fea0003800000 */
.L_x_802:
[----:B------:R-:W-:Y:S05]  /*17c00*/  @!P2 BRA `(.L_x_670) ;  /* 0x000000000004a947 */ /* 0x000fea0003800000 */
[----:B------:R-:W-:Y:S01]  /*17c10*/  BPT.TRAP 0x1 ;  /* 0x000000040000795c */ /* 0x000fe20000300000 */
.L_x_670:
[----:B-1----:R-:W-:-:S05]  /*17c20*/  IADD3 R3, R9, 0x30860, RZ ;  /* 0x0003086009037810 */ /* 0x002fca0007ffe0ff */
[----:B------:R-:W-:-:S04]  /*17c30*/  IMAD R5, R18, 0x8, R3 ;  /* 0x0000000812057824 */ /* 0x000fc800078e0203 */
[----:B------:R-:W1:Y:S02]  /*17c40*/  SYNCS.PHASECHK.TRANS64.TRYWAIT P0, [R5+URZ], R2 ;  /* 0x00000002050075a7 */ /* 0x000e64000800017f */
[----:B-1----:R-:W-:Y:S05]  /*17c50*/  @!P0 BRA `(.L_x_671) ;  /* 0x0000003400308947 */ /* 0x002fea0003800000 */
.L_x_803:
[----:B------:R-:W-:-:S07]  /*17c60*/  IMAD R3, R4, 0x8, R3 ;  /* 0x0000000804037824 */ /* 0x000fce00078e0203 */
.L_x_672:
[----:B--2---:R2:W4:Y:S02]  /*17c70*/  SYNCS.PHASECHK.TRANS64.TRYWAIT P0, [R3+URZ], R0 ;  /* 0x00000000030075a7 */ /* 0x004524000800017f */
[----:B----4-:R-:W-:Y:S05]  /*17c80*/  @!P0 NANOSLEEP.SYNCS 0x989680 ;  /* 0x009896800000895d */ /* 0x010fea0003900000 */
[----:B------:R-:W4:Y:S02]  /*17c90*/  @!P0 SYNCS.PHASECHK.TRANS64 P0, [R3+URZ], R0 ;  /* 0x00000000030085a7 */ /* 0x000f24000800007f */
[----:B----4-:R-:W-:Y:S05]  /*17ca0*/  @!P0 BRA `(.L_x_672) ;  /* 0xfffffffc00f08947 */ /* 0x010fea000383ffff */
.L_x_400:
[----:B------:R-:W-:Y:S05]  /*17cb0*/  BSYNC B9 ;  /* 0x0000000000097941 */ /* 0x000fea0003800000 */
.L_x_397:
[----:B------:R-:W-:Y:S05]  /*17cc0*/  EXIT ;  /* 0x000000000000794d */ /* 0x000fea0003800000 */
.L_x_420:
[----:B0-----:R0:W1:Y:S02]  /*17cd0*/  SYNCS.PHASECHK.TRANS64.TRYWAIT P6, [R82+URZ+0x30890], R94 ;  /* 0x0308905e520075a7 */ /* 0x00106400080c017f */
[----:B-1----:R-:W-:Y:S05]  /*17ce0*/  @!P6 NANOSLEEP.SYNCS 0x989680 ;  /* 0x009896800000e95d */ /* 0x002fea0003900000 */
[----:B------:R-:W1:Y:S02]  /*17cf0*/  @!P6 SYNCS.PHASECHK.TRANS64 P6, [R82+URZ+0x30890], R94 ;  /* 0x0308905e5200e5a7 */ /* 0x000e6400080c007f */
[----:B-1----:R-:W-:Y:S05]  /*17d00*/  @!P6 BRA `(.L_x_420) ;  /* 0xfffffffc00f0e947 */ /* 0x002fea000383ffff */
[----:B------:R-:W-:Y:S05]  /*17d10*/  BRA `(.L_x_673) ;  /* 0xfffffeb000707947 */ /* 0x000fea000383ffff */
.L_x_440:
[----:B0-----:R0:W1:Y:S02]  /*17d20*/  SYNCS.PHASECHK.TRANS64.TRYWAIT P5, [R82+URZ+0x30890], R94 ;  /* 0x0308905e520075a7 */ /* 0x00106400080a017f */
[----:B-1----:R-:W-:Y:S05]  /*17d30*/  @!P5 NANOSLEEP.SYNCS 0x989680 ;  /* 0x009896800000d95d */ /* 0x002fea0003900000 */
[----:B------:R-:W1:Y:S02]  /*17d40*/  @!P5 SYNCS.PHASECHK.TRANS64 P5, [R82+URZ+0x30890], R94 ;  /* 0x0308905e5200d5a7 */ /* 0x000e6400080a007f */
[----:B-1----:R-:W-:Y:S05]  /*17d50*/  @!P5 BRA `(.L_x_440) ;  /* 0xfffffffc00f0d947 */ /* 0x002fea000383ffff */
[----:B------:R-:W-:Y:S05]  /*17d60*/  BRA `(.L_x_674) ;  /* 0xfffffec000dc7947 */ /* 0x000fea000383ffff */
.L_x_449:
[----:B0-----:R0:W1:Y:S02]  /*17d70*/  SYNCS.PHASECHK.TRANS64.TRYWAIT P4, [R82+URZ+0x30890], R94 ;  /* 0x0308905e520075a7 */ /* 0x001064000808017f */
[----:B-1----:R-:W-:Y:S05]  /*17d80*/  @!P4 NANOSLEEP.SYNCS 0x989680 ;  /* 0x009896800000c95d */ /* 0x002fea0003900000 */
[----:B------:R-:W1:Y:S02]  /*17d90*/  @!P4 SYNCS.PHASECHK.TRANS64 P4, [R82+URZ+0x30890], R94 ;  /* 0x0308905e5200c5a7 */ /* 0x000e64000808007f */
[----:B-1----:R-:W-:Y:S05]  /*17da0*/  @!P4 BRA `(.L_x_449) ;  /* 0xfffffffc00f0c947 */ /* 0x002fea000383ffff */
[----:B------:R-:W-:Y:S05]  /*17db0*/  BRA `(.L_x_675) ;  /* 0xfffffed000fc7947 */ /* 0x000fea000383ffff */
.L_x_455:
[----:B--2---:R2:W3:Y:S02]  /*17dc0*/  SYNCS.PHASECHK.TRANS64.TRYWAIT P3, [R82+URZ+0x308b0], R94 ;  /* 0x0308b05e520075a7 */ /* 0x0044e4000806017f */
[----:B---3--:R-:W-:Y:S05]  /*17dd0*/  @!P3 NANOSLEEP.SYNCS 0x989680 ;  /* 0x009896800000b95d */ /* 0x008fea0003900000 */
[----:B------:R-:W3:Y:S02]  /*17de0*/  @!P3 SYNCS.PHASECHK.TRANS64 P3, [R82+URZ+0x308b0], R94 ;  /* 0x0308b05e5200b5a7 */ /* 0x000ee4000806007f */
[----:B---3--:R-:W-:Y:S05]  /*17df0*/  @!P3 BRA `(.L_x_455) ;  /* 0xfffffffc00f0b947 */ /* 0x008fea000383ffff */
[----:B------:R-:W-:Y:S05]  /*17e00*/  BRA `(.L_x_676) ;  /* 0xfffffed400907947 */ /* 0x000fea000383ffff */
.L_x_465:
[----:B------:R-:W1:Y:S01]  /*17e10*/  S2R R0, SR_TID.X ;  /* 0x0000000000007919 */ /* 0x000e620000002100 */
[----:B------:R-:W-:Y:S01]  /*17e20*/  BSSY B0, `(.L_x_677) ;  /* 0x000000c000007945 */ /* 0x000fe20003800000 */
[----:B------:R-:W-:Y:S01]  /*17e30*/  IMAD.MOV.U32 R12, RZ, RZ, RZ ;  /* 0x000000ffff0c7224 */ /* 0x000fe200078e00ff */
[----:B------:R-:W-:Y:S01]  /*17e40*/  MOV R11, 0x1f ;  /* 0x0000001f000b7802 */ /* 0x000fe20000000f00 */
[----:B------:R-:W-:Y:S02]  /*17e50*/  IMAD.MOV.U32 R15, RZ, RZ, -0x1 ;  /* 0xffffffffff0f7424 */ /* 0x000fe400078e00ff */
[----:B-1----:R-:W-:-:S05]  /*17e60*/  VIADD R4, R0, 0xffffff80 ;  /* 0xffffff8000047836 */ /* 0x002fca0000000000 */
[----:B------:R-:W-:-:S04]  /*17e70*/  SHF.R.S32.HI R0, RZ, 0x1f, R4 ;  /* 0x0000001fff007819 */ /* 0x000fc80000011404 */
[----:B------:R-:W-:-:S04]  /*17e80*/  LEA.HI R0, R0, R4, RZ, 0x7 ;  /* 0x0000000400007211 */ /* 0x000fc800078f38ff */
[----:B------:R-:W-:-:S05]  /*17e90*/  SHF.R.S32.HI R0, RZ, 0x7, R0 ;  /* 0x00000007ff007819 */ /* 0x000fca0000011400 */
[----:B0-----:R-:W-:-:S07]  /*17ea0*/  IMAD.MOV.U32 R13, RZ, RZ, R0 ;  /* 0x000000ffff0d7224 */ /* 0x001fce00078e0000 */
[----:B-----5:R-:W-:Y:S05]  /*17eb0*/  WARPSYNC.COLLECTIVE R15, `(.L_x_678) ;  /* 0x000000000f087348 */ /* 0x020fea0003c00000 */
[----:B------:R0:W1:Y:S02]  /*17ec0*/  SHFL.IDX P6, R14, R13, R12, R11 ;  /* 0x0000000c0d0e7389 */ /* 0x00006400000c000b */
[----:B01---5:R-:W-:Y:S01]  /*17ed0*/  ENDCOLLECTIVE ;  /* 0x000000000000791b */ /* 0x023fe20003800000 */
.L_x_678:
[----:B------:R-:W-:Y:S05]  /*17ee0*/  BSYNC B0 ;  /* 0x0000000000007941 */ /* 0x000fea0003800000 */
.L_x_677:
[----:B------:R0:W-:Y:S01]  /*17ef0*/  STL [R1+0x40], R14 ;  /* 0x0000400e01007387 */ /* 0x0001e20000100800 */
[----:B------:R-:W-:Y:S05]  /*17f00*/  BRA `(.L_x_679) ;  /* 0xfffffedc00707947 */ /* 0x000fea000383ffff */
.L_x_477:
[----:B------:R-:W-:Y:S01]  /*17f10*/  BSSY B1, `(.L_x_680) ;  /* 0x0000008000017945 */ /* 0x000fe20003800000 */
[----:B------:R-:W-:Y:S02]  /*17f20*/  IMAD.MOV.U32 R13, RZ, RZ, R26 ;  /* 0x000000ffff0d7224 */ /* 0x000fe400078e001a */
[----:B------:R-:W-:Y:S02]  /*17f30*/  IMAD.MOV.U32 R12, RZ, RZ, RZ ;  /* 0x000000ffff0c7224 */ /* 0x000fe400078e00ff */
[----:B------:R-:W-:Y:S02]  /*17f40*/  IMAD.MOV.U32 R11, RZ, RZ, 0x1c1f ;  /* 0x00001c1fff0b7424 */ /* 0x000fe400078e00ff */
[----:B------:R-:W-:-:S07]  /*17f50*/  IMAD.MOV.U32 R15, RZ, RZ, -0x1 ;  /* 0xffffffffff0f7424 */ /* 0x000fce00078e00ff */
[----:B------:R-:W-:Y:S05]  /*17f60*/  WARPSYNC.COLLECTIVE R15, `(.L_x_681) ;  /* 0x000000000f087348 */ /* 0x000fea0003c00000 */
[----:B------:R0:W1:Y:S02]  /*17f70*/  SHFL.IDX P6, R14, R13, R12, R11 ;  /* 0x0000000c0d0e7389 */ /* 0x00006400000c000b */
[----:B01----:R-:W-:Y:S01]  /*17f80*/  ENDCOLLECTIVE ;  /* 0x000000000000791b */ /* 0x003fe20003800000 */
.L_x_681:
[----:B------:R-:W-:Y:S05]  /*17f90*/  BSYNC B1 ;  /* 0x0000000000017941 */ /* 0x000fea0003800000 */
.L_x_680:
[----:B------:R-:W-:Y:S01]  /*17fa0*/  IMAD.MOV.U32 R13, RZ, RZ, R25 ;  /* 0x000000ffff0d7224 */ /* 0x000fe200078e0019 */
[----:B------:R-:W-:Y:S01]  /*17fb0*/  MOV R3, R14 ;  /* 0x0000000e00037202 */ /* 0x000fe20000000f00 */
[----:B------:R-:W-:Y:S02]  /*17fc0*/  IMAD.MOV.U32 R12, RZ, RZ, RZ ;  /* 0x000000ffff0c7224 */ /* 0x000fe400078e00ff */
[----:B------:R-:W-:Y:S02]  /*17fd0*/  IMAD.MOV.U32 R11, RZ, RZ, 0x1c1f ;  /* 0x00001c1fff0b7424 */ /* 0x000fe400078e00ff */
[----:B------:R-:W-:-:S07]  /*17fe0*/  IMAD.MOV.U32 R15, RZ, RZ, -0x1 ;  /* 0xffffffffff0f7424 */ /* 0x000fce00078e00ff */
[----:B------:R-:W-:Y:S05]  /*17ff0*/  WARPSYNC.COLLECTIVE R15, `(.L_x_682) ;  /* 0x000000000f087348 */ /* 0x000fea0003c00000 */
[----:B------:R0:W1:Y:S02]  /*18000*/  SHFL.IDX P6, R14, R13, R12, R11 ;  /* 0x0000000c0d0e7389 */ /* 0x00006400000c000b */
[----:B01----:R-:W-:Y:S01]  /*18010*/  ENDCOLLECTIVE ;  /* 0x000000000000791b */ /* 0x003fe20003800000 */
.L_x_682:
[----:B------:R-:W-:Y:S01]  /*18020*/  MOV R13, R28 ;  /* 0x0000001c000d7202 */ /* 0x000fe20000000f00 */
[----:B------:R-:W-:-:S07]  /*18030*/  IMAD.MOV.U32 R0, RZ, RZ, R14 ;  /* 0x000000ffff007224 */ /* 0x000fce00078e000e */
[----:B------:R-:W-:Y:S05]  /*18040*/  WARPSYNC.COLLECTIVE R15, `(.L_x_683) ;  /* 0x000000000f087348 */ /* 0x000fea0003c00000 */
[----:B------:R0:W1:Y:S02]  /*18050*/  SHFL.IDX P6, R14, R13, R12, R11 ;  /* 0x0000000c0d0e7389 */ /* 0x00006400000c000b */
[----:B01----:R-:W-:Y:S01]  /*18060*/  ENDCOLLECTIVE ;  /* 0x000000000000791b */ /* 0x003fe20003800000 */
.L_x_683:
[----:B------:R-:W-:Y:S02]  /*18070*/  IMAD.MOV.U32 R13, RZ, RZ, R27 ;  /* 0x000000ffff0d7224 */ /* 0x000fe400078e001b */
[----:B------:R-:W-:-:S07]  /*18080*/  IMAD.MOV.U32 R5, RZ, RZ, R14 ;  /* 0x000000ffff057224 */ /* 0x000fce00078e000e */
[----:B------:R-:W-:Y:S05]  /*18090*/  WARPSYNC.COLLECTIVE R15, `(.L_x_684) ;  /* 0x000000000f087348 */ /* 0x000fea0003c00000 */
[----:B------:R0:W1:Y:S02]  /*180a0*/  SHFL.IDX P6, R14, R13, R12, R11 ;  /* 0x0000000c0d0e7389 */ /* 0x00006400000c000b */
[----:B01----:R-:W-:Y:S01]  /*180b0*/  ENDCOLLECTIVE ;  /* 0x000000000000791b */ /* 0x003fe20003800000 */
.L_x_684:
[----:B------:R-:W-:Y:S05]  /*180c0*/  BRA `(.L_x_685) ;  /* 0xfffffee000887947 */ /* 0x000fea000383ffff */
.L_x_481:
[----:B0-----:R0:W1:Y:S02]  /*180d0*/  SYNCS.PHASECHK.TRANS64.TRYWAIT P0, [R2+URZ+0x30800], R5 ;  /* 0x03080005020075a7 */ /* 0x001064000800017f */
[----:B-1----:R-:W-:Y:S05]  /*180e0*/  @!P0 NANOSLEEP.SYNCS 0x989680 ;  /* 0x009896800000895d */ /* 0x002fea0003900000 */
[----:B------:R-:W1:Y:S02]  /*180f0*/  @!P0 SYNCS.PHASECHK.TRANS64 P0, [R2+URZ+0x30800], R5 ;  /* 0x03080005020085a7 */ /* 0x000e64000800007f */
[----:B-1----:R-:W-:Y:S05]  /*18100*/  @!P0 BRA `(.L_x_481) ;  /* 0xfffffffc00f08947 */ /* 0x002fea000383ffff */
[----:B------:R-:W-:Y:S05]  /*18110*/  BRA `(.L_x_686) ;  /* 0xfffffee400c87947 */ /* 0x000fea000383ffff */
.L_x_489:
[----:B------:R-:W-:Y:S01]  /*18120*/  BSSY B1, `(.L_x_687) ;  /* 0x0000008000017945 */ /* 0x000fe20003800000 */
[----:B------:R-:W-:Y:S01]  /*18130*/  IMAD.MOV.U32 R13, RZ, RZ, R26 ;  /* 0x000000ffff0d7224 */ /* 0x000fe200078e001a */
[----:B------:R-:W-:Y:S01]  /*18140*/  MOV R15, 0xffffffff ;  /* 0xffffffff000f7802 */ /* 0x000fe20000000f00 */
[----:B------:R-:W-:Y:S02]  /*18150*/  IMAD.MOV.U32 R12, RZ, RZ, RZ ;  /* 0x000000ffff0c7224 */ /* 0x000fe400078e00ff */
[----:B------:R-:W-:-:S07]  /*18160*/  IMAD.MOV.U32 R11, RZ, RZ, 0x1c1f ;  /* 0x00001c1fff0b7424 */ /* 0x000fce00078e00ff */
[----:B------:R-:W-:Y:S05]  /*18170*/  WARPSYNC.COLLECTIVE R15, `(.L_x_688) ;  /* 0x000000000f087348 */ /* 0x000fea0003c00000 */
[----:B------:R0:W1:Y:S02]  /*18180*/  SHFL.IDX P6, R14, R13, R12, R11 ;  /* 0x0000000c0d0e7389 */ /* 0x00006400000c000b */
[----:B01----:R-:W-:Y:S01]  /*18190*/  ENDCOLLECTIVE ;  /* 0x000000000000791b */ /* 0x003fe20003800000 */
.L_x_688:
[----:B------:R-:W-:Y:S05]  /*181a0*/  BSYNC B1 ;  /* 0x0000000000017941 */ /* 0x000fea0003800000 */
.L_x_687:
[----:B------:R-:W-:Y:S02]  /*181b0*/  IMAD.MOV.U32 R13, RZ, RZ, R25 ;  /* 0x000000ffff0d7224 */ /* 0x000fe400078e0019 */
[----:B------:R-:W-:Y:S02]  /*181c0*/  IMAD.MOV.U32 R12, RZ, RZ, RZ ;  /* 0x000000ffff0c7224 */ /* 0x000fe400078e00ff */
[----:B------:R-:W-:Y:S02]  /*181d0*/  IMAD.MOV.U32 R11, RZ, RZ, 0x1c1f ;  /* 0x00001c1fff0b7424 */ /* 0x000fe400078e00ff */
[----:B------:R-:W-:Y:S02]  /*181e0*/  IMAD.MOV.U32 R15, RZ, RZ, -0x1 ;  /* 0xffffffffff0f7424 */ /* 0x000fe400078e00ff */
[----:B------:R-:W-:-:S07]  /*181f0*/  IMAD.MOV.U32 R0, RZ, RZ, R14 ;  /* 0x000000ffff007224 */ /* 0x000fce00078e000e */
[----:B------:R-:W-:Y:S05]  /*18200*/  WARPSYNC.COLLECTIVE R15, `(.L_x_689) ;  /* 0x000000000f087348 */ /* 0x000fea0003c00000 */
[----:B------:R0:W1:Y:S02]  /*18210*/  SHFL.IDX P6, R14, R13, R12, R11 ;  /* 0x0000000c0d0e7389 */ /* 0x00006400000c000b */
[----:B01----:R-:W-:Y:S01]  /*18220*/  ENDCOLLECTIVE ;  /* 0x000000000000791b */ /* 0x003fe20003800000 */
.L_x_689:
[----:B------:R-:W-:Y:S01]  /*18230*/  IMAD.MOV.U32 R13, RZ, RZ, R28 ;  /* 0x000000ffff0d7224 */ /* 0x000fe200078e001c */
[----:B------:R-:W-:-:S07]  /*18240*/  MOV R3, R14 ;  /* 0x0000000e00037202 */ /* 0x000fce0000000f00 */
[----:B------:R-:W-:Y:S05]  /*18250*/  WARPSYNC.COLLECTIVE R15, `(.L_x_690) ;  /* 0x000000000f087348 */ /* 0x000fea0003c00000 */
[----:B------:R0:W1:Y:S02]  /*18260*/  SHFL.IDX P6, R14, R13, R12, R11 ;  /* 0x0000000c0d0e7389 */ /* 0x00006400000c000b */
[----:B01----:R-:W-:Y:S01]  /*18270*/  ENDCOLLECTIVE ;  /* 0x000000000000791b */ /* 0x003fe20003800000 */
.L_x_690:
[----:B------:R-:W-:Y:S02]  /*18280*/  IMAD.MOV.U32 R13, RZ, RZ, R27 ;  /* 0x000000ffff0d7224 */ /* 0x000fe400078e001b */
[----:B------:R-:W-:-:S07]  /*18290*/  IMAD.MOV.U32 R20, RZ, RZ, R14 ;  /* 0x000000ffff147224 */ /* 0x000fce00078e000e */
[----:B------:R-:W-:Y:S05]  /*182a0*/  WARPSYNC.COLLECTIVE R15, `(.L_x_691) ;  /* 0x000000000f087348 */ /* 0x000fea0003c00000 */
[----:B------:R0:W1:Y:S02]  /*182b0*/  SHFL.IDX P6, R14, R13, R12, R11 ;  /* 0x0000000c0d0e7389 */ /* 0x00006400000c000b */
[----:B01----:R-:W-:Y:S01]  /*182c0*/  ENDCOLLECTIVE ;  /* 0x000000000000791b */ /* 0x003fe20003800000 */
.L_x_691:
[----:B------:R-:W-:Y:S05]  /*182d0*/  BRA `(.L_x_692) ;  /* 0xfffffef000307947 */ /* 0x000fea000383ffff */
.L_x_493:
[----:B0-----:R0:W1:Y:S02]  /*182e0*/  SYNCS.PHASECHK.TRANS64.TRYWAIT P1, [R2+URZ+0x30800], R25 ;  /* 0x03080019020075a7 */ /* 0x001064000802017f */
[----:B-1----:R-:W-:Y:S05]  /*182f0*/  @!P1 NANOSLEEP.SYNCS 0x989680 ;  /* 0x009896800000995d */ /* 0x002fea0003900000 */
[----:B------:R-:W1:Y:S02]  /*18300*/  @!P1 SYNCS.PHASECHK.TRANS64 P1, [R2+URZ+0x30800], R25 ;  /* 0x03080019020095a7 */ /* 0x000e64000802007f */
[----:B-1----:R-:W-:Y:S05]  /*18310*/  @!P1 BRA `(.L_x_493) ;  /* 0xfffffffc00f09947 */ /* 0x002fea000383ffff */
[----:B------:R-:W-:Y:S05]  /*18320*/  BRA `(.L_x_693) ;  /* 0xfffffef400187947 */ /* 0x000fea000383ffff */
.L_x_499:
[----:B-1----:R1:W3:Y:S02]  /*18330*/  SYNCS.PHASECHK.TRANS64.TRYWAIT P1, [R8+URZ+0x30830], R3 ;  /* 0x03083003080075a7 */ /* 0x0022e4000802017f */
[----:B---3--:R-:W-:Y:S05]  /*18340*/  @!P1 NANOSLEEP.SYNCS 0x989680 ;  /* 0x009896800000995d */ /* 0x008fea0003900000 */
[----:B------:R-:W3:Y:S02]  /*18350*/  @!P1 SYNCS.PHASECHK.TRANS64 P1, [R8+URZ+0x30830], R3 ;  /* 0x03083003080095a7 */ /* 0x000ee4000802007f */
[----:B---3--:R-:W-:Y:S05]  /*18360*/  @!P1 BRA `(.L_x_499) ;  /* 0xfffffffc00f09947 */ /* 0x008fea000383ffff */
[----:B------:R-:W-:Y:S05]  /*18370*/  BRA `(.L_x_498) ;  /* 0xffffff00005c7947 */ /* 0x000fea000383ffff */
.L_x_505:
[----:B-1----:R1:W2:Y:S02]  /*18380*/  SYNCS.PHASECHK.TRANS64.TRYWAIT P3, [R0+URZ+0x30830], R3 ;  /* 0x03083003000075a7 */ /* 0x0022a4000806017f */
[----:B--2---:R-:W-:Y:S05]  /*18390*/  @!P3 NANOSLEEP.SYNCS 0x989680 ;  /* 0x009896800000b95d */ /* 0x004fea0003900000 */
[----:B------:R-:W2:Y:S02]  /*183a0*/  @!P3 SYNCS.PHASECHK.TRANS64 P3, [R0+URZ+0x30830], R3 ;  /* 0x030830030000b5a7 */ /* 0x000ea4000806007f */
[----:B--2---:R-:W-:Y:S05]  /*183b0*/  @!P3 BRA `(.L_x_505) ;  /* 0xfffffffc00f0b947 */ /* 0x004fea000383ffff */
[----:B------:R-:W-:Y:S05]  /*183c0*/  BRA `(.L_x_504) ;  /* 0xffffff30002c7947 */ /* 0x000fea000383ffff */
.L_x_510:
[----:B-1----:R1:W2:Y:S02]  /*183d0*/  SYNCS.PHASECHK.TRANS64.TRYWAIT P2, [R3+URZ+0x30850], R0 ;  /* 0x03085000030075a7 */ /* 0x0022a4000804017f */
[----:B--2---:R-:W-:Y:S05]  /*183e0*/  @!P2 NANOSLEEP.SYNCS 0x989680 ;  /* 0x009896800000a95d */ /* 0x004fea0003900000 */
[----:B------:R-:W2:Y:S02]  /*183f0*/  @!P2 SYNCS.PHASECHK.TRANS64 P2, [R3+URZ+0x30850], R0 ;  /* 0x030850000300a5a7 */ /* 0x000ea4000804007f */
[----:B--2---:R-:W-:Y:S05]  /*18400*/  @!P2 BRA `(.L_x_510) ;  /* 0xfffffffc00f0a947 */ /* 0x004fea000383ffff */
[----:B------:R-:W-:Y:S05]  /*18410*/  BRA `(.L_x_509) ;  /* 0xffffff3400007947 */ /* 0x000fea000383ffff */
.L_x_515:
[----:B-1----:R1:W2:Y:S02]  /*18420*/  SYNCS.PHASECHK.TRANS64.TRYWAIT P0, [R13+URZ+0x30850], R4 ;  /* 0x030850040d0075a7 */ /* 0x0022a4000800017f */
[----:B--2---:R-:W-:Y:S05]  /*18430*/  @!P0 NANOSLEEP.SYNCS 0x989680 ;  /* 0x009896800000895d */ /* 0x004fea0003900000 */
[----:B------:R-:W2:Y:S02]  /*18440*/  @!P0 SYNCS.PHASECHK.TRANS64 P0, [R13+URZ+0x30850], R4 ;  /* 0x030850040d0085a7 */ /* 0x000ea4000800007f */
[----:B--2---:R-:W-:Y:S05]  /*18450*/  @!P0 BRA `(.L_x_515) ;  /* 0xfffffffc00f08947 */ /* 0x004fea000383ffff */
[----:B------:R-:W-:Y:S05]  /*18460*/  BRA `(.L_x_514) ;  /* 0xffffff5c00307947 */ /* 0x000fea000383ffff */
.L_x_520:
[----:B------:R-:W-:Y:S01]  /*18470*/  IMAD.MOV.U32 R13, RZ, RZ, R41 ;  /* 0x000000ffff0d7224 */ /* 0x000fe200078e0029 */
[----:B------:R-:W-:Y:S01]  /*18480*/  MOV R11, 0x181f ;  /* 0x0000181f000b7802 */ /* 0x000fe20000000f00 */
[----:B------:R-:W-:Y:S02]  /*18490*/  IMAD.MOV.U32 R12, RZ, RZ, RZ ;  /* 0x000000ffff0c7224 */ /* 0x000fe400078e00ff */
[----:B------:R-:W-:Y:S02]  /*184a0*/  IMAD.MOV.U32 R15, RZ, RZ, -0x1 ;  /* 0xffffffffff0f7424 */ /* 0x000fe400078e00ff */
[----:B------:R-:W-:-:S07]  /*184b0*/  IMAD R42, R73, 0xc0, R62 ;  /* 0x000000c0492a7824 */ /* 0x000fce00078e023e */
[----:B0----5:R-:W-:Y:S05]  /*184c0*/  WARPSYNC.COLLECTIVE R15, `(.L_x_694) ;  /* 0x000000000f087348 */ /* 0x021fea0003c00000 */
[----:B------:R1:W2:Y:S02]  /*184d0*/  SHFL.IDX P6, R14, R13, R12, R11 ;  /* 0x0000000c0d0e7389 */ /* 0x0002a400000c000b */
[----:B012--5:R-:W-:Y:S01]  /*184e0*/  ENDCOLLECTIVE ;  /* 0x000000000000791b */ /* 0x027fe20003800000 */
.L_x_694:
[----:B------:R-:W-:Y:S02]  /*184f0*/  VIADD R20, R42, 0x30 ;  /* 0x000000302a147836 */ /* 0x000fe40000000000 */
[----:B------:R-:W-:Y:S02]  /*18500*/  IMAD.MOV.U32 R13, RZ, RZ, R40 ;  /* 0x000000ffff0d7224 */ /* 0x000fe400078e0028 */
[----:B------:R-:W-:-:S07]  /*18510*/  IMAD.MOV.U32 R0, RZ, RZ, R14 ;  /* 0x000000ffff007224 */ /* 0x000fce00078e000e */
[----:B------:R-:W-:Y:S05]  /*18520*/  WARPSYNC.COLLECTIVE R15, `(.L_x_695) ;  /* 0x000000000f087348 */ /* 0x000fea0003c00000 */
[----:B------:R0:W1:Y:S02]  /*18530*/  SHFL.IDX P6, R14, R13, R12, R11 ;  /* 0x0000000c0d0e7389 */ /* 0x00006400000c000b */
[----:B01----:R-:W-:Y:S01]  /*18540*/  ENDCOLLECTIVE ;  /* 0x000000000000791b */ /* 0x003fe20003800000 */
.L_x_695:
[----:B------:R-:W-:Y:S02]  /*18550*/  ULDC UR4, c[0x0][0xac8] ;  /* 0x0002b20000047ab9 */ /* 0x000fe40000000800 */
[----:B------:R-:W-:-:S04]  /*18560*/  ISETP.GE.AND P0, PT, R59, UR4, PT ;  /* 0x000000043b007c0c */ /* 0x000fc8000bf06270 */
[-C--:B------:R-:W-:Y:S01]  /*18570*/  ISETP.GE.OR P4, PT, R20, R63.reuse, P0 ;  /* 0x0000003f1400720c */ /* 0x080fe20000786670 */
[C---:B------:R-:W-:Y:S01]  /*18580*/  VIADD R20, R42.reuse, 0x60 ;  /* 0x000000602a147836 */ /* 0x040fe20000000000 */
[----:B------:R-:W-:-:S04]  /*18590*/  ISETP.GE.OR P3, PT, R42, R63, P0 ;  /* 0x0000003f2a00720c */ /* 0x000fc80000766670 */
[----:B------:R-:W-:Y:S01]  /*185a0*/  ISETP.GE.OR P2, PT, R20, R63, P0 ;  /* 0x0000003f1400720c */ /* 0x000fe20000746670 */
[----:B------:R-:W-:Y:S01]  /*185b0*/  IMAD.MOV.U32 R13, RZ, RZ, R41 ;  /* 0x000000ffff0d7224 */ /* 0x000fe200078e0029 */
[----:B------:R-:W-:Y:S01]  /*185c0*/  MOV R12, 0x1 ;  /* 0x00000001000c7802 */ /* 0x000fe20000000f00 */
[----:B------:R-:W-:-:S10]  /*185d0*/  IMAD.MOV.U32 R3, RZ, RZ, R14 ;  /* 0x000000ffff037224 */ /* 0x000fd400078e000e */
[----:B------:R-:W-:Y:S05]  /*185e0*/  WARPSYNC.COLLECTIVE R15, `(.L_x_696) ;  /* 0x000000000f087348 */ /* 0x000fea0003c00000 */
[----:B------:R0:W1:Y:S02]  /*185f0*/  SHFL.IDX P6, R14, R13, R12, R11 ;  /* 0x0000000c0d0e7389 */ /* 0x00006400000c000b */
[----:B01----:R-:W-:Y:S01]  /*18600*/  ENDCOLLECTIVE ;  /* 0x000000000000791b */ /* 0x003fe20003800000 */
.L_x_696:
[----:B------:R-:W-:-:S04]  /*18610*/  @!P3 LEA R32, P5, R59, R3, 0x1 ;  /* 0x000000033b20b211 */ /* 0x000fc800078a08ff */
[----:B------:R-:W-:Y:S01]  /*18620*/  @!P3 LEA.HI.X R3, R59, R0, R58, 0x1, P5 ;  /* 0x000000003b03b211 */ /* 0x000fe200028f0c3a */
[----:B------:R-:W-:Y:S02]  /*18630*/  IMAD.MOV.U32 R13, RZ, RZ, R40 ;  /* 0x000000ffff0d7224 */ /* 0x000fe400078e0028 */
[----:B------:R-:W-:-:S07]  /*18640*/  IMAD.MOV.U32 R8, RZ, RZ, R14 ;  /* 0x000000ffff087224 */ /* 0x000fce00078e000e */
[----:B------:R-:W-:Y:S05]  /*18650*/  WARPSYNC.COLLECTIVE R15, `(.L_x_697) ;  /* 0x000000000f087348 */ /* 0x000fea0003c00000 */
[----:B------:R0:W1:Y:S02]  /*18660*/  SHFL.IDX P6, R14, R13, R12, R11 ;  /* 0x0000000c0d0e7389 */ /* 0x00006400000c000b */
[----:B01----:R-:W-:Y:S01]  /*18670*/  ENDCOLLECTIVE ;  /* 0x000000000000791b */ /* 0x003fe20003800000 */
.L_x_697:
[----:B------:R-:W-:Y:S02]  /*18680*/  IMAD.MOV.U32 R13, RZ, RZ, R41 ;  /* 0x000000ffff0d7224 */ /* 0x000fe400078e0029 */
[----:B------:R-:W-:Y:S02]  /*18690*/  IMAD.MOV.U32 R12, RZ, RZ, 0x2 ;  /* 0x00000002ff0c7424 */ /* 0x000fe400078e00ff */
[----:B------:R-:W-:-:S07]  /*186a0*/  IMAD.MOV.U32 R9, RZ, RZ, R14 ;  /* 0x000000ffff097224 */ /* 0x000fce00078e000e */
[----:B------:R-:W-:Y:S05]  /*186b0*/  WARPSYNC.COLLECTIVE R15, `(.L_x_698) ;  /* 0x000000000f087348 */ /* 0x000fea0003c00000 */
[----:B------:R0:W1:Y:S02]  /*186c0*/  SHFL.IDX P6, R14, R13, R12, R11 ;  /* 0x0000000c0d0e7389 */ /* 0x00006400000c000b */
[----:B01----:R-:W-:Y:S01]  /*186d0*/  ENDCOLLECTIVE ;  /* 0x000000000000791b */ /* 0x003fe20003800000 */
.L_x_698:
[----:B------:R-:W-:Y:S01]  /*186e0*/  @!P4 LEA R20, P1, R59, R9, 0x1 ;  /* 0x000000093b14c211 */ /* 0x000fe200078208ff */
[----:B------:R-:W-:-:S03]  /*186f0*/  @!P3 IMAD.MOV.U32 R9, RZ, RZ, R3 ;  /* 0x000000ffff09b224 */ /* 0x000fc600078e0003 */
[----:B------:R-:W-:Y:S01]  /*18700*/  @!P4 LEA.HI.X R21, R59, R8, R58, 0x1, P1 ;  /* 0x000000083b15c211 */ /* 0x000fe200008f0c3a */
[----:B------:R-:W-:-:S05]  /*18710*/  @!P3 IMAD.MOV.U32 R8, RZ, RZ, R32 ;  /* 0x000000ffff08b224 */ /* 0x000fca00078e0020 */
[----:B------:R0:W-:Y:S01]  /*18720*/  @!P3 ST.E.128 desc[UR56][R8.64], R4 ;  /* 0x000000040800b985 */ /* 0x0001e2000c101d38 */
[----:B------:R-:W-:-:S03]  /*18730*/  IMAD.MOV.U32 R13, RZ, RZ, R40 ;  /* 0x000000ffff0d7224 */ /* 0x000fc600078e0028 */
[----:B------:R0:W-:Y:S01]  /*18740*/  @!P4 ST.E.128 desc[UR56][R20.64], R24 ;  /* 0x000000181400c985 */ /* 0x0001e2000c101d38 */
[----:B------:R-:W-:-:S07]  /*18750*/  MOV R10, R14 ;  /* 0x0000000e000a7202 */ /* 0x000fce0000000f00 */
[----:B0-----:R-:W-:Y:S05]  /*18760*/  WARPSYNC.COLLECTIVE R15, `(.L_x_699) ;  /* 0x000000000f087348 */ /* 0x001fea0003c00000 */
[----:B------:R1:W2:Y:S02]  /*18770*/  SHFL.IDX P6, R14, R13, R12, R11 ;  /* 0x0000000c0d0e7389 */ /* 0x0002a400000c000b */
[----:B012---:R-:W-:Y:S01]  /*18780*/  ENDCOLLECTIVE ;  /* 0x000000000000791b */ /* 0x007fe20003800000 */
.L_x_699:
[----:B------:R-:W-:Y:S01]  /*18790*/  MOV R13, R41 ;  /* 0x00000029000d7202 */ /* 0x000fe20000000f00 */
[----:B------:R-:W-:Y:S01]  /*187a0*/  IMAD.MOV.U32 R12, RZ, RZ, 0x3 ;  /* 0x00000003ff0c7424 */ /* 0x000fe200078e00ff */
[----:B------:R-:W-:-:S13]  /*187b0*/  @!P2 LEA R43, P5, R59, R14, 0x1 ;  /* 0x0000000e3b2ba211 */ /* 0x000fda00078a08ff */
[----:B------:R-:W-:Y:S05]  /*187c0*/  WARPSYNC.COLLECTIVE R15, `(.L_x_700) ;  /* 0x000000000f087348 */ /* 0x000fea0003c00000 */
[----:B------:R0:W1:Y:S02]  /*187d0*/  SHFL.IDX P6, R14, R13, R12, R11 ;  /* 0x0000000c0d0e7389 */ /* 0x00006400000c000b */
[----:B01----:R-:W-:Y:S01]  /*187e0*/  ENDCOLLECTIVE ;  /* 0x000000000000791b */ /* 0x003fe20003800000 */
.L_x_700:
[----:B------:R-:W-:Y:S01]  /*187f0*/  @!P2 LEA.HI.X R10, R59, R10, R58, 0x1, P5 ;  /* 0x0000000a3b0aa211 */ /* 0x000fe200028f0c3a */
[----:B------:R-:W-:-:S04]  /*18800*/  @!P2 IMAD.MOV.U32 R4, RZ, RZ, R43 ;  /* 0x000000ffff04a224 */ /* 0x000fc800078e002b */
[----:B------:R-:W-:-:S05]  /*18810*/  @!P2 IMAD.MOV.U32 R5, RZ, RZ, R10 ;  /* 0x000000ffff05a224 */ /* 0x000fca00078e000a */
[----:B------:R0:W-:Y:S01]  /*18820*/  @!P2 ST.E.128 desc[UR56][R4.64], R28 ;  /* 0x0000001c0400a985 */ /* 0x0001e2000c101d38 */
[----:B------:R-:W-:Y:S02]  /*18830*/  IMAD.MOV.U32 R13, RZ, RZ, R40 ;  /* 0x000000ffff0d7224 */ /* 0x000fe400078e0028 */
[----:B------:R-:W-:-:S07]  /*18840*/  IMAD.MOV.U32 R0, RZ, RZ, R14 ;  /* 0x000000ffff007224 */ /* 0x000fce00078e000e */
[----:B0-----:R-:W-:Y:S05]  /*18850*/  WARPSYNC.COLLECTIVE R15, `(.L_x_701) ;  /* 0x000000000f087348 */ /* 0x001fea0003c00000 */
[----:B------:R1:W2:Y:S02]  /*18860*/  SHFL.IDX P6, R14, R13, R12, R11 ;  /* 0x0000000c0d0e7389 */ /* 0x0002a400000c000b */
[----:B012---:R-:W-:Y:S01]  /*18870*/  ENDCOLLECTIVE ;  /* 0x000000000000791b */ /* 0x007fe20003800000 */
.L_x_701:
[----:B------:R-:W-:Y:S05]  /*18880*/  BRA `(.L_x_702) ;  /* 0xffffff74004c7947 */ /* 0x000fea000383ffff */
.L_x_522:
[----:B------:R-:W-:Y:S01]  /*18890*/  MOV R13, R4 ;  /* 0x00000004000d7202 */ /* 0x000fe20000000f00 */
[----:B------:R-:W-:Y:S02]  /*188a0*/  IMAD.MOV.U32 R12, RZ, RZ, RZ ;  /* 0x000000ffff0c7224 */ /* 0x000fe400078e00ff */
[----:B------:R-:W-:Y:S02]  /*188b0*/  IMAD.MOV.U32 R11, RZ, RZ, 0x1c1f ;  /* 0x00001c1fff0b7424 */ /* 0x000fe400078e00ff */
[----:B------:R-:W-:-:S07]  /*188c0*/  IMAD.MOV.U32 R15, RZ, RZ, -0x1 ;  /* 0xffffffffff0f7424 */ /* 0x000fce00078e00ff */
[----:B------:R-:W-:Y:S05]  /*188d0*/  WARPSYNC.COLLECTIVE R15, `(.L_x_703) ;  /* 0x000000000f087348 */ /* 0x000fea0003c00000 */
[----:B------:R0:W1:Y:S02]  /*188e0*/  SHFL.IDX P6, R14, R13, R12, R11 ;  /* 0x0000000c0d0e7389 */ /* 0x00006400000c000b */
[----:B01----:R-:W-:Y:S01]  /*188f0*/  ENDCOLLECTIVE ;  /* 0x000000000000791b */ /* 0x003fe20003800000 */
.L_x_703:
[----:B------:R-:W-:Y:S02]  /*18900*/  IMAD.MOV.U32 R13, RZ, RZ, R0 ;  /* 0x000000ffff0d7224 */ /* 0x000fe400078e0000 */
[----:B------:R-:W-:-:S07]  /*18910*/  IMAD.MOV.U32 R3, RZ, RZ, R14 ;  /* 0x000000ffff037224 */ /* 0x000fce00078e000e */
[----:B------:R-:W-:Y:S05]  /*18920*/  WARPSYNC.COLLECTIVE R15, `(.L_x_704) ;  /* 0x000000000f087348 */ /* 0x000fea0003c00000 */
[----:B------:R0:W1:Y:S02]  /*18930*/  SHFL.IDX P6, R14, R13, R12, R11 ;  /* 0x0000000c0d0e7389 */ /* 0x00006400000c000b */
[----:B01----:R-:W-:Y:S01]  /*18940*/  ENDCOLLECTIVE ;  /* 0x000000000000791b */ /* 0x003fe20003800000 */
.L_x_704:
[----:B------:R-:W-:Y:S05]  /*18950*/  BRA `(.L_x_705) ;  /* 0xffffff7800387947 */ /* 0x000fea000383ffff */
.L_x_525:
[----:B------:R-:W-:Y:S01]  /*18960*/  BSSY B1, `(.L_x_706) ;  /* 0x0000008000017945 */ /* 0x000fe20003800000 */
[----:B---3--:R-:W-:Y:S01]  /*18970*/  MOV R13, R4 ;  /* 0x00000004000d7202 */ /* 0x008fe20000000f00 */
[----:B------:R-:W-:Y:S02]  /*18980*/  IMAD.MOV.U32 R12, RZ, RZ, 0x1 ;  /* 0x00000001ff0c7424 */ /* 0x000fe400078e00ff */
[----:B------:R-:W-:Y:S02]  /*18990*/  IMAD.MOV.U32 R11, RZ, RZ, 0x1c1f ;  /* 0x00001c1fff0b7424 */ /* 0x000fe400078e00ff */
[----:B------:R-:W-:-:S07]  /*189a0*/  IMAD.MOV.U32 R15, RZ, RZ, -0x1 ;  /* 0xffffffffff0f7424 */ /* 0x000fce00078e00ff */
[----:B012---:R-:W-:Y:S05]  /*189b0*/  WARPSYNC.COLLECTIVE R15, `(.L_x_707) ;  /* 0x000000000f087348 */ /* 0x007fea0003c00000 */
[----:B--2---:R2:W3:Y:S02]  /*189c0*/  SHFL.IDX P6, R14, R13, R12, R11 ;  /* 0x0000000c0d0e7389 */ /* 0x0044e400000c000b */
[----:B0123--:R-:W-:Y:S01]  /*189d0*/  ENDCOLLECTIVE ;  /* 0x000000000000791b */ /* 0x00ffe20003800000 */
.L_x_707:
[----:B------:R-:W-:Y:S05]  /*189e0*/  BSYNC B1 ;  /* 0x0000000000017941 */ /* 0x000fea0003800000 */
.L_x_706:
[----:B------:R-:W-:Y:S01]  /*189f0*/  IMAD.MOV.U32 R13, RZ, RZ, R0 ;  /* 0x000000ffff0d7224 */ /* 0x000fe200078e0000 */
[----:B------:R-:W-:Y:S01]  /*18a00*/  MOV R12, 0x1 ;  /* 0x00000001000c7802 */ /* 0x000fe20000000f00 */
[----:B------:R-:W-:Y:S02]  /*18a10*/  IMAD.MOV.U32 R11, RZ, RZ, 0x1c1f ;  /* 0x00001c1fff0b7424 */ /* 0x000fe400078e00ff */
[----:B------:R-:W-:Y:S02]  /*18a20*/  IMAD.MOV.U32 R15, RZ, RZ, -0x1 ;  /* 0xffffffffff0f7424 */ /* 0x000fe400078e00ff */
[----:B------:R-:W-:-:S07]  /*18a30*/  IMAD.MOV.U32 R3, RZ, RZ, R14 ;  /* 0x000000ffff037224 */ /* 0x000fce00078e000e */
[----:B------:R-:W-:Y:S05]  /*18a40*/  WARPSYNC.COLLECTIVE R15, `(.L_x_708) ;  /* 0x000000000f087348 */ /* 0x000fea0003c00000 */
[----:B------:R0:W1:Y:S02]  /*18a50*/  SHFL.IDX P6, R14, R13, R12, R11 ;  /* 0x0000000c0d0e7389 */ /* 0x00006400000c000b */
[----:B01----:R-:W-:Y:S01]  /*18a60*/  ENDCOLLECTIVE ;  /* 0x000000000000791b */ /* 0x003fe20003800000 */
.L_x_708:
[----:B------:R-:W-:Y:S05]  /*18a70*/  BRA `(.L_x_709) ;  /* 0xffffff7800947947 */ /* 0x000fea000383ffff */
.L_x_529:
[----:B------:R-:W-:Y:S01]  /*18a80*/  IMAD.MOV.U32 R13, RZ, RZ, R20 ;  /* 0x000000ffff0d7224 */ /* 0x000fe200078e0014 */
[----:B------:R-:W-:Y:S01]  /*18a90*/  MOV R15, 0xffffffff ;  /* 0xffffffff000f7802 */ /* 0x000fe20000000f00 */
[----:B------:R-:W-:Y:S02]  /*18aa0*/  IMAD.MOV.U32 R12, RZ, RZ, RZ ;  /* 0x000000ffff0c7224 */ /* 0x000fe400078e00ff */
[----:B------:R-:W-:Y:S02]  /*18ab0*/  IMAD.MOV.U32 R11, RZ, RZ, 0x181f ;  /* 0x0000181fff0b7424 */ /* 0x000fe400078e00ff */
[----:B------:R-:W-:Y:S02]  /*18ac0*/  IMAD R24, R26, 0xc0, R62 ;  /* 0x000000c01a187824 */ /* 0x000fe400078e023e */
[----:B------:R-:W-:-:S07]  /*18ad0*/  IMAD R21, R21, R10, RZ ;  /* 0x0000000a15157224 */ /* 0x000fce00078e02ff */
[----:B------:R-:W-:Y:S05]  /*18ae0*/  WARPSYNC.COLLECTIVE R15, `(.L_x_710) ;  /* 0x000000000f087348 */ /* 0x000fea0003c00000 */
[----:B------:R0:W1:Y:S02]  /*18af0*/  SHFL.IDX P6, R14, R13, R12, R11 ;  /* 0x0000000c0d0e7389 */ /* 0x00006400000c000b */
[----:B01----:R-:W-:Y:S01]  /*18b00*/  ENDCOLLECTIVE ;  /* 0x000000000000791b */ /* 0x003fe20003800000 */
.L_x_710:
[C---:B------:R-:W-:Y:S01]  /*18b10*/  VIADD R8, R24.reuse, 0x30 ;  /* 0x0000003018087836 */ /* 0x040fe20000000000 */
[----:B------:R-:W-:-:S04]  /*18b20*/  ISETP.GE.OR P3, PT, R24, R21, P0 ;  /* 0x000000151800720c */ /* 0x000fc80000766670 */
[----:B------:R-:W-:Y:S01]  /*18b30*/  ISETP.GE.OR P4, PT, R8, R21, P0 ;  /* 0x000000150800720c */ /* 0x000fe20000786670 */
[----:B------:R-:W-:-:S05]  /*18b40*/  VIADD R8, R24, 0x60 ;  /* 0x0000006018087836 */ /* 0x000fca0000000000 */
[----:B------:R-:W-:Y:S01]  /*18b50*/  ISETP.GE.OR P2, PT, R8, R21, P0 ;  /* 0x000000150800720c */ /* 0x000fe20000746670 */
[----:B------:R-:W-:Y:S02]  /*18b60*/  IMAD.MOV.U32 R13, RZ, RZ, R7 ;  /* 0x000000ffff0d7224 */ /* 0x000fe400078e0007 */
[----:B------:R-:W-:-:S10]  /*18b70*/  IMAD.MOV.U32 R0, RZ, RZ, R14 ;  /* 0x000000ffff007224 */ /* 0x000fd400078e000e */
[----:B------:R-:W-:Y:S05]  /*18b80*/  WARPSYNC.COLLECTIVE R15, `(.L_x_711) ;  /* 0x000000000f087348 */ /* 0x000fea0003c00000 */
[----:B------:R0:W1:Y:S02]  /*18b90*/  SHFL.IDX P6, R14, R13, R12, R11 ;  /* 0x0000000c0d0e7389 */ /* 0x00006400000c000b */
[----:B01----:R-:W-:Y:S01]  /*18ba0*/  ENDCOLLECTIVE ;  /* 0x000000000000791b */ /* 0x003fe20003800000 */
.L_x_711:
[----:B------:R-:W-:Y:S02]  /*18bb0*/  IMAD.MOV.U32 R13, RZ, RZ, R20 ;  /* 0x000000ffff0d7224 */ /* 0x000fe400078e0014 */
[----:B------:R-:W-:Y:S02]  /*18bc0*/  IMAD.MOV.U32 R12, RZ, RZ, 0x1 ;  /* 0x00000001ff0c7424 */ /* 0x000fe400078e00ff */
[----:B------:R-:W-:-:S07]  /*18bd0*/  IMAD.MOV.U32 R3, RZ, RZ, R14 ;  /* 0x000000ffff037224 */ /* 0x000fce00078e000e */
[----:B------:R-:W-:Y:S05]  /*18be0*/  WARPSYNC.COLLECTIVE R15, `(.L_x_712) ;  /* 0x000000000f087348 */ /* 0x000fea0003c00000 */
[----:B------:R0:W1:Y:S02]  /*18bf0*/  SHFL.IDX P6, R14, R13, R12, R11 ;  /* 0x0000000c0d0e7389 */ /* 0x00006400000c000b */
[----:B01----:R-:W-:Y:S01]  /*18c00*/  ENDCOLLECTIVE ;  /* 0x000000000000791b */ /* 0x003fe20003800000 */
.L_x_712:
[----:B------:R-:W-:-:S04]  /*18c10*/  @!P3 LEA R10, P5, R59, R3, 0x1 ;  /* 0x000000033b0ab211 */ /* 0x000fc800078a08ff */
[----:B------:R-:W-:Y:S01]  /*18c20*/  @!P3 LEA.HI.X R3, R59, R0, R58, 0x1, P5 ;  /* 0x000000003b03b211 */ /* 0x000fe200028f0c3a */
[----:B------:R-:W-:Y:S01]  /*18c30*/  IMAD.MOV.U32 R13, RZ, RZ, R7 ;  /* 0x000000ffff0d7224 */ /* 0x000fe200078e0007 */
[----:B------:R-:W-:-:S07]  /*18c40*/  MOV R4, R14 ;  /* 0x0000000e00047202 */ /* 0x000fce0000000f00 */
[----:B------:R-:W-:Y:S05]  /*18c50*/  WARPSYNC.COLLECTIVE R15, `(.L_x_713) ;  /* 0x000000000f087348 */ /* 0x000fea0003c00000 */
[----:B------:R0:W1:Y:S02]  /*18c60*/  SHFL.IDX P6, R14, R13, R12, R11 ;  /* 0x0000000c0d0e7389 */ /* 0x00006400000c000b */
[----:B01----:R-:W-:Y:S01]  /*18c70*/  ENDCOLLECTIVE ;  /* 0x000000000000791b */ /* 0x003fe20003800000 */
.L_x_713:
[----:B------:R-:W-:Y:S02]  /*18c80*/  IMAD.MOV.U32 R13, RZ, RZ, R20 ;  /* 0x000000ffff0d7224 */ /* 0x000fe400078e0014 */
[----:B------:R-:W-:Y:S02]  /*18c90*/  IMAD.MOV.U32 R12, RZ, RZ, 0x2 ;  /* 0x00000002ff0c7424 */ /* 0x000fe400078e00ff */
[----:B------:R-:W-:-:S07]  /*18ca0*/  IMAD.MOV.U32 R5, RZ, RZ, R14 ;  /* 0x000000ffff057224 */ /* 0x000fce00078e000e */
[----:B------:R-:W-:Y:S05]  /*18cb0*/  WARPSYNC.COLLECTIVE R15, `(.L_x_714) ;  /* 0x000000000f087348 */ /* 0x000fea0003c00000 */
[----:B------:R0:W1:Y:S02]  /*18cc0*/  SHFL.IDX P6, R14, R13, R12, R11 ;  /* 0x0000000c0d0e7389 */ /* 0x00006400000c000b */
[----:B01----:R-:W-:Y:S01]  /*18cd0*/  ENDCOLLECTIVE ;  /* 0x000000000000791b */ /* 0x003fe20003800000 */
.L_x_714:
[----:B------:R-:W-:-:S04]  /*18ce0*/  @!P4 LEA R8, P1, R59, R5, 0x1 ;  /* 0x000000053b08c211 */ /* 0x000fc800078208ff */
[----:B------:R-:W-:Y:S02]  /*18cf0*/  @!P4 LEA.HI.X R9, R59, R4, R58, 0x1, P1 ;  /* 0x000000043b09c211 */ /* 0x000fe400008f0c3a */
[----:B------:R-:W-:Y:S01]  /*18d00*/  MOV R13, R7 ;  /* 0x00000007000d7202 */ /* 0x000fe20000000f00 */
[----:B------:R-:W-:-:S07]  /*18d10*/  IMAD.MOV.U32 R6, RZ, RZ, R14 ;  /* 0x000000ffff067224 */ /* 0x000fce00078e000e */
[----:B------:R-:W-:Y:S05]  /*18d20*/  WARPSYNC.COLLECTIVE R15, `(.L_x_715) ;  /* 0x000000000f087348 */ /* 0x000fea0003c00000 */
[----:B------:R0:W1:Y:S02]  /*18d30*/  SHFL.IDX P6, R14, R13, R12, R11 ;  /* 0x0000000c0d0e7389 */ /* 0x00006400000c000b */
[----:B01----:R-:W-:Y:S01]  /*18d40*/  ENDCOLLECTIVE ;  /* 0x000000000000791b */ /* 0x003fe20003800000 */
.L_x_715:
[----:B------:R-:W-:Y:S02]  /*18d50*/  @!P3 IMAD.MOV.U32 R11, RZ, RZ, R3 ;  /* 0x000000ffff0bb224 */ /* 0x000fe400078e0003 */
[----:B------:R-:W-:Y:S02]  /*18d60*/  IMAD.MOV.U32 R13, RZ, RZ, R20 ;  /* 0x000000ffff0d7224 */ /* 0x000fe400078e0014 */
[----:B------:R-:W-:Y:S01]  /*18d70*/  IMAD.MOV.U32 R12, RZ, RZ, 0x3 ;  /* 0x00000003ff0c7424 */ /* 0x000fe200078e00ff */
[----:B------:R0:W-:Y:S04]  /*18d80*/  @!P3 ST.E.128 desc[UR56][R10.64], RZ ;  /* 0x000000ff0a00b985 */ /* 0x0001e8000c101d38 */
[----:B------:R1:W-:Y:S01]  /*18d90*/  @!P4 ST.E.128 desc[UR56][R8.64], RZ ;  /* 0x000000ff0800c985 */ /* 0x0003e2000c101d38 */
[----:B------:R-:W-:-:S04]  /*18da0*/  @!P2 LEA R25, P5, R59, R14, 0x1 ;  /* 0x0000000e3b19a211 */ /* 0x000fc800078a08ff */
[----:B------:R-:W-:Y:S01]  /*18db0*/  @!P2 LEA.HI.X R5, R59, R6, R58, 0x1, P5 ;  /* 0x000000063b05a211 */ /* 0x000fe200028f0c3a */
[----:B------:R-:W-:Y:S01]  /*18dc0*/  @!P2 IMAD.MOV.U32 R4, RZ, RZ, R25 ;  /* 0x000000ffff04a224 */ /* 0x000fe200078e0019 */
[----:B0-----:R-:W-:-:S04]  /*18dd0*/  MOV R11, 0x181f ;  /* 0x0000181f000b7802 */ /* 0x001fc80000000f00 */
[----:B------:R1:W-:Y:S03]  /*18de0*/  @!P2 ST.E.128 desc[UR56][R4.64], RZ ;  /* 0x000000ff0400a985 */ /* 0x0003e6000c101d38 */
[----:B-1----:R-:W-:Y:S05]  /*18df0*/  WARPSYNC.COLLECTIVE R15, `(.L_x_716) ;  /* 0x000000000f087348 */ /* 0x002fea0003c00000 */
[----:B------:R0:W2:Y:S02]  /*18e00*/  SHFL.IDX P6, R14, R13, R12, R11 ;  /* 0x0000000c0d0e7389 */ /* 0x0000a400000c000b */
[----:B012---:R-:W-:Y:S01]  /*18e10*/  ENDCOLLECTIVE ;  /* 0x000000000000791b */ /* 0x007fe20003800000 */
.L_x_716:
[----:B------:R-:W-:Y:S02]  /*18e20*/  IMAD.MOV.U32 R13, RZ, RZ, R7 ;  /* 0x000000ffff0d7224 */ /* 0x000fe400078e0007 */
[----:B------:R-:W-:-:S07]  /*18e30*/  IMAD.MOV.U32 R0, RZ, RZ, R14 ;  /* 0x000000ffff007224 */ /* 0x000fce00078e000e */
[----:B------:R-:W-:Y:S05]  /*18e40*/  WARPSYNC.COLLECTIVE R15, `(.L_x_717) ;  /* 0x000000000f087348 */ /* 0x000fea0003c00000 */
[----:B------:R0:W1:Y:S02]  /*18e50*/  SHFL.IDX P6, R14, R13, R12, R11 ;  /* 0x0000000c0d0e7389 */ /* 0x00006400000c000b */
[----:B01----:R-:W-:Y:S01]  /*18e60*/  ENDCOLLECTIVE ;  /* 0x000000000000791b */ /* 0x003fe20003800000 */
.L_x_717:
[----:B------:R-:W-:Y:S05]  /*18e70*/  BRA `(.L_x_718) ;  /* 0xffffff80009c7947 */ /* 0x000fea000383ffff */
.L_x_546:
[----:B------:R-:W1:Y:S01]  /*18e80*/  S2R R7, SR_TID.X ;  /* 0x0000000000077919 */ /* 0x000e620000002100 */
[----:B------:R-:W-:Y:S01]  /*18e90*/  BSSY B1, `(.L_x_719) ;  /* 0x000000a000017945 */ /* 0x000fe20003800000 */
[----:B0-----:R-:W-:Y:S01]  /*18ea0*/  IMAD.MOV.U32 R12, RZ, RZ, RZ ;  /* 0x000000ffff0c7224 */ /* 0x001fe200078e00ff */
[----:B------:R-:W-:Y:S01]  /*18eb0*/  MOV R11, 0x1f ;  /* 0x0000001f000b7802 */ /* 0x000fe20000000f00 */
[----:B------:R-:W-:Y:S01]  /*18ec0*/  IMAD.MOV.U32 R15, RZ, RZ, -0x1 ;  /* 0xffffffffff0f7424 */ /* 0x000fe200078e00ff */
[----:B-1----:R-:W-:-:S04]  /*18ed0*/  SHF.R.U32.HI R7, RZ, 0x5, R7 ;  /* 0x00000005ff077819 */ /* 0x002fc80000011607 */
[----:B------:R-:W-:-:S05]  /*18ee0*/  LOP3.LUT R7, R7, 0x3, RZ, 0xc0, !PT ;  /* 0x0000000307077812 */ /* 0x000fca00078ec0ff */
[----:B------:R-:W-:-:S07]  /*18ef0*/  IMAD.MOV.U32 R13, RZ, RZ, R7 ;  /* 0x000000ffff0d7224 */ /* 0x000fce00078e0007 */
[----:B------:R-:W-:Y:S05]  /*18f00*/  WARPSYNC.COLLECTIVE R15, `(.L_x_720) ;  /* 0x000000000f087348 */ /* 0x000fea0003c00000 */
[----:B------:R0:W1:Y:S02]  /*18f10*/  SHFL.IDX P6, R14, R13, R12, R11 ;  /* 0x0000000c0d0e7389 */ /* 0x00006400000c000b */
[----:B01----:R-:W-:Y:S01]  /*18f20*/  ENDCOLLECTIVE ;  /* 0x000000000000791b */ /* 0x003fe20003800000 */
.L_x_720:
[----:B------:R-:W-:Y:S05]  /*18f30*/  BSYNC B1 ;  /* 0x0000000000017941 */ /* 0x000fea0003800000 */
.L_x_719:
[----:B------:R-:W-:Y:S05]  /*18f40*/  BRA `(.L_x_721) ;  /* 0xffffff9800447947 */ /* 0x000fea000383ffff */
.L_x_548:
[----:B------:R-:W-:Y:S01]  /*18f50*/  BSSY B1, `(.L_x_722) ;  /* 0x0000006000017945 */ /* 0x000fe20003800000 */
[----:B------:R-:W-:-:S07]  /*18f60*/  IMAD.MOV.U32 R15, RZ, RZ, -0x1 ;  /* 0xffffffffff0f7424 */ /* 0x000fce00078e00ff */
[----:B01----:R-:W-:Y:S05]  /*18f70*/  WARPSYNC.COLLECTIVE R15, `(.L_x_723) ;  /* 0x000000000f0c7348 */ /* 0x003fea0003c00000 */
[----:B------:R-:W-:Y:S02]  /*18f80*/  ELECT P6, UR62, PT ;  /* 0x00000000003e782f */ /* 0x000fe400038c0000 */
[----:B------:R-:W-:Y:S01]  /*18f90*/  MOV R14, UR62 ;  /* 0x0000003e000e7c02 */ /* 0x000fe20008000f00 */
[----:B01----:R-:W-:Y:S10]  /*18fa0*/  ENDCOLLECTIVE ;  /* 0x000000000000791b */ /* 0x003ff40003800000 */
.L_x_723:
[----:B------:R-:W-:Y:S05]  /*18fb0*/  BSYNC B1 ;  /* 0x0000000000017941 */ /* 0x000fea0003800000 */
.L_x_722:
[----:B------:R-:W-:Y:S05]  /*18fc0*/  BRA `(.L_x_547) ;  /* 0xffffff98003c7947 */ /* 0x000fea000383ffff */
.L_x_550:
[----:B-1----:R1:W2:Y:S02]  /*18fd0*/  SYNCS.PHASECHK.TRANS64.TRYWAIT P0, [R16+URZ+0x30820], R6 ;  /* 0x03082006100075a7 */ /* 0x0022a4000800017f */
[----:B--2---:R-:W-:Y:S05]  /*18fe0*/  @!P0 NANOSLEEP.SYNCS 0x989680 ;  /* 0x009896800000895d */ /* 0x004fea0003900000 */
[----:B------:R-:W2:Y:S02]  /*18ff0*/  @!P0 SYNCS.PHASECHK.TRANS64 P0, [R16+URZ+0x30820], R6 ;  /* 0x03082006100085a7 */ /* 0x000ea4000800007f */
[----:B--2---:R-:W-:Y:S05]  /*19000*/  @!P0 BRA `(.L_x_550) ;  /* 0xfffffffc00f08947 */ /* 0x004fea000383ffff */
[----:B------:R-:W-:Y:S05]  /*19010*/  BRA `(.L_x_724) ;  /* 0xffffff98004c7947 */ /* 0x000fea000383ffff */
.L_x_554:
[----:B-1----:R1:W2:Y:S02]  /*19020*/  SYNCS.PHASECHK.TRANS64.TRYWAIT P0, [R7+URZ+0x308a0], R6 ;  /* 0x0308a006070075a7 */ /* 0x0022a4000800017f */
[----:B--2---:R-:W-:Y:S05]  /*19030*/  @!P0 NANOSLEEP.SYNCS 0x989680 ;  /* 0x009896800000895d */ /* 0x004fea0003900000 */
[----:B------:R-:W2:Y:S02]  /*19040*/  @!P0 SYNCS.PHASECHK.TRANS64 P0, [R7+URZ+0x308a0], R6 ;  /* 0x0308a006070085a7 */ /* 0x000ea4000800007f */
[----:B--2---:R-:W-:Y:S05]  /*19050*/  @!P0 BRA `(.L_x_554) ;  /* 0xfffffffc00f08947 */ /* 0x004fea000383ffff */
[----:B------:R-:W-:Y:S05]  /*19060*/  BRA `(.L_x_725) ;  /* 0xffffff9800687947 */ /* 0x000fea000383ffff */
.L_x_559:
[----:B0-----:R0:W2:Y:S02]  /*19070*/  SYNCS.PHASECHK.TRANS64.TRYWAIT P0, [R7+URZ+0x308c0], R6 ;  /* 0x0308c006070075a7 */ /* 0x0010a4000800017f */
[----:B--2---:R-:W-:Y:S05]  /*19080*/  @!P0 NANOSLEEP.SYNCS 0x989680 ;  /* 0x009896800000895d */ /* 0x004fea0003900000 */
[----:B------:R-:W2:Y:S02]  /*19090*/  @!P0 SYNCS.PHASECHK.TRANS64 P0, [R7+URZ+0x308c0], R6 ;  /* 0x0308c006070085a7 */ /* 0x000ea4000800007f */
[----:B--2---:R-:W-:Y:S05]  /*190a0*/  @!P0 BRA `(.L_x_559) ;  /* 0xfffffffc00f08947 */ /* 0x004fea000383ffff */
[----:B------:R-:W-:Y:S05]  /*190b0*/  BRA `(.L_x_726) ;  /* 0xffffff9800e47947 */ /* 0x000fea000383ffff */
.L_x_566:
[----:B--2---:R2:W3:Y:S02]  /*190c0*/  SYNCS.PHASECHK.TRANS64.TRYWAIT P2, [R6+URZ+0x308a0], R7 ;  /* 0x0308a007060075a7 */ /* 0x0044e4000804017f */
[----:B---3--:R-:W-:Y:S05]  /*190d0*/  @!P2 NANOSLEEP.SYNCS 0x989680 ;  /* 0x009896800000a95d */ /* 0x008fea0003900000 */
[----:B------:R-:W3:Y:S02]  /*190e0*/  @!P2 SYNCS.PHASECHK.TRANS64 P2, [R6+URZ+0x308a0], R7 ;  /* 0x0308a0070600a5a7 */ /* 0x000ee4000804007f */
[----:B---3--:R-:W-:Y:S05]  /*190f0*/  @!P2 BRA `(.L_x_566) ;  /* 0xfffffffc00f0a947 */ /* 0x008fea000383ffff */
[----:B------:R-:W-:Y:S05]  /*19100*/  BRA `(.L_x_727) ;  /* 0xffffff9c00ac7947 */ /* 0x000fea000383ffff */
.L_x_571:
[----:B0-----:R0:W1:Y:S02]  /*19110*/  SYNCS.PHASECHK.TRANS64.TRYWAIT P2, [R6+URZ+0x308c0], R7 ;  /* 0x0308c007060075a7 */ /* 0x001064000804017f */
[----:B-1----:R-:W-:Y:S05]  /*19120*/  @!P2 NANOSLEEP.SYNCS 0x989680 ;  /* 0x009896800000a95d */ /* 0x002fea0003900000 */
[----:B------:R-:W1:Y:S02]  /*19130*/  @!P2 SYNCS.PHASECHK.TRANS64 P2, [R6+URZ+0x308c0], R7 ;  /* 0x0308c0070600a5a7 */ /* 0x000e64000804007f */
[----:B-1----:R-:W-:Y:S05]  /*19140*/  @!P2 BRA `(.L_x_571) ;  /* 0xfffffffc00f0a947 */ /* 0x002fea000383ffff */
[----:B------:R-:W-:Y:S05]  /*19150*/  BRA `(.L_x_728) ;  /* 0xffffffa000247947 */ /* 0x000fea000383ffff */
.L_x_586:
[----:B------:R-:W4:Y:S01]  /*19160*/  S2R R20, SR_TID.X ;  /* 0x0000000000147919 */ /* 0x000f220000002100 */
[----:B------:R-:W-:Y:S01]  /*19170*/  BSSY B0, `(.L_x_729) ;  /* 0x000000a000007945 */ /* 0x000fe20003800000 */
[----:B0-----:R-:W-:Y:S01]  /*19180*/  IMAD.MOV.U32 R12, RZ, RZ, RZ ;  /* 0x000000ffff0c7224 */ /* 0x001fe200078e00ff */
[----:B------:R-:W-:Y:S01]  /*19190*/  MOV R15, 0xffffffff ;  /* 0xffffffff000f7802 */ /* 0x000fe20000000f00 */
[----:B------:R-:W-:Y:S01]  /*191a0*/  IMAD.MOV.U32 R11, RZ, RZ, 0x1f ;  /* 0x0000001fff0b7424 */ /* 0x000fe200078e00ff */
[----:B----4-:R-:W-:-:S04]  /*191b0*/  SHF.R.U32.HI R20, RZ, 0x5, R20 ;  /* 0x00000005ff147819 */ /* 0x010fc80000011614 */
[----:B------:R-:W-:-:S05]  /*191c0*/  LOP3.LUT R20, R20, 0x3, RZ, 0xc0, !PT ;  /* 0x0000000314147812 */ /* 0x000fca00078ec0ff */
[----:B------:R-:W-:-:S07]  /*191d0*/  IMAD.MOV.U32 R13, RZ, RZ, R20 ;  /* 0x000000ffff0d7224 */ /* 0x000fce00078e0014 */
[----:B-123--:R-:W-:Y:S05]  /*191e0*/  WARPSYNC.COLLECTIVE R15, `(.L_x_730) ;  /* 0x000000000f087348 */ /* 0x00efea0003c00000 */
[----:B------:R0:W4:Y:S02]  /*191f0*/  SHFL.IDX P6, R14, R13, R12, R11 ;  /* 0x0000000c0d0e7389 */ /* 0x00012400000c000b */
[----:B01234-:R-:W-:Y:S01]  /*19200*/  ENDCOLLECTIVE ;  /* 0x000000000000791b */ /* 0x01ffe20003800000 */
.L_x_730:
[----:B------:R-:W-:Y:S05]  /*19210*/  BSYNC B0 ;  /* 0x0000000000007941 */ /* 0x000fea0003800000 */
.L_x_729:
[----:B------:R-:W-:Y:S05]  /*19220*/  BRA `(.L_x_731) ;  /* 0xffffffa800cc7947 */ /* 0x000fea000383ffff */
.L_x_588:
[----:B------:R-:W-:Y:S01]  /*19230*/  BSSY B0, `(.L_x_732) ;  /* 0x0000006000007945 */ /* 0x000fe20003800000 */
[----:B------:R-:W-:-:S07]  /*19240*/  IMAD.MOV.U32 R15, RZ, RZ, -0x1 ;  /* 0xffffffffff0f7424 */ /* 0x000fce00078e00ff */
[----:B0123--:R-:W-:Y:S05]  /*19250*/  WARPSYNC.COLLECTIVE R15, `(.L_x_733) ;  /* 0x000000000f0c7348 */ /* 0x00ffea0003c00000 */
[----:B------:R-:W-:Y:S02]  /*19260*/  ELECT P6, UR62, PT ;  /* 0x00000000003e782f */ /* 0x000fe400038c0000 */
[----:B------:R-:W-:Y:S01]  /*19270*/  MOV R14, UR62 ;  /* 0x0000003e000e7c02 */ /* 0x000fe20008000f00 */
[----:B0123--:R-:W-:Y:S10]  /*19280*/  ENDCOLLECTIVE ;  /* 0x000000000000791b */ /* 0x00fff40003800000 */
.L_x_733:
[----:B------:R-:W-:Y:S05]  /*19290*/  BSYNC B0 ;  /* 0x0000000000007941 */ /* 0x000fea0003800000 */
.L_x_732:
[----:B------:R-:W-:Y:S05]  /*192a0*/  BRA `(.L_x_734) ;  /* 0xffffffa800d47947 */ /* 0x000fea000383ffff */
.L_x_590:
[----:B0-----:R0:W4:Y:S02]  /*192b0*/  SYNCS.PHASECHK.TRANS64.TRYWAIT P0, [R0+URZ+0x30840], R2 ;  /* 0x03084002000075a7 */ /* 0x001124000800017f */
[----:B----4-:R-:W-:Y:S05]  /*192c0*/  @!P0 NANOSLEEP.SYNCS 0x989680 ;  /* 0x009896800000895d */ /* 0x010fea0003900000 */
[----:B------:R-:W4:Y:S02]  /*192d0*/  @!P0 SYNCS.PHASECHK.TRANS64 P0, [R0+URZ+0x30840], R2 ;  /* 0x03084002000085a7 */ /* 0x000f24000800007f */
[----:B----4-:R-:W-:Y:S05]  /*192e0*/  @!P0 BRA `(.L_x_590) ;  /* 0xfffffffc00f08947 */ /* 0x010fea000383ffff */
[----:B------:R-:W-:Y:S05]  /*192f0*/  BRA `(.L_x_735) ;  /* 0xffffffac00287947 */ /* 0x000fea000383ffff */
.L_x_594:
        /* <DEDUP_REMOVED lines=12> */
.L_x_736:
[----:B------:R-:W-:Y:S01]  /*193c0*/  IMAD.MOV.U32 R13, RZ, RZ, R0 ;  /* 0x000000ffff0d7224 */ /* 0x000fe200078e0000 */
[----:B------:R-:W-:-:S07]  /*193d0*/  MOV R7, R14 ;  /* 0x0000000e00077202 */ /* 0x000fce0000000f00 */
[----:B------:R-:W-:Y:S05]  /*193e0*/  WARPSYNC.COLLECTIVE R15, `(.L_x_737) ;  /* 0x000000000f087348 */ /* 0x000fea0003c00000 */
[----:B------:R0:W1:Y:S02]  /*193f0*/  SHFL.IDX P6, R14, R13, R12, R11 ;  /* 0x0000000c0d0e7389 */ /* 0x00006400000c000b */
[----:B01----:R-:W-:Y:S01]  /*19400*/  ENDCOLLECTIVE ;  /* 0x000000000000791b */ /* 0x003fe20003800000 */
.L_x_737:
[----:B------:R-:W-:Y:S01]  /*19410*/  IMAD.MOV.U32 R13, RZ, RZ, R4 ;  /* 0x000000ffff0d7224 */ /* 0x000fe200078e0004 */
[----:B------:R-:W-:Y:S01]  /*19420*/  MOV R12, 0x1 ;  /* 0x00000001000c7802 */ /* 0x000fe20000000f00 */
[----:B------:R-:W-:-:S07]  /*19430*/  IMAD.MOV.U32 R6, RZ, RZ, R14 ;  /* 0x000000ffff067224 */ /* 0x000fce00078e000e */
[----:B------:R-:W-:Y:S05]  /*19440*/  WARPSYNC.COLLECTIVE R15, `(.L_x_738) ;  /* 0x000000000f087348 */ /* 0x000fea0003c00000 */
[----:B------:R0:W1:Y:S02]  /*19450*/  SHFL.IDX P6, R14, R13, R12, R11 ;  /* 0x0000000c0d0e7389 */ /* 0x00006400000c000b */
[----:B01----:R-:W-:Y:S01]  /*19460*/  ENDCOLLECTIVE ;  /* 0x000000000000791b */ /* 0x003fe20003800000 */
.L_x_738:
[----:B------:R-:W-:-:S05]  /*19470*/  @!P1 LEA R6, P2, R20, R6, 0x1 ;  /* 0x0000000614069211 */ /* 0x000fca00078408ff */
[----:B------:R-:W-:-:S05]  /*19480*/  @!P1 IMAD.X R7, RZ, RZ, R7, P2 ;  /* 0x000000ffff079224 */ /* 0x000fca00010e0607 */
[----:B------:R-:W-:Y:S01]  /*19490*/  @!PT LDS RZ, [RZ] ;  /* 0x00000000fffff984 */ /* 0x000fe20000000800 */
[----:B------:R-:W-:Y:S01]  /*194a0*/  @!PT LDS RZ, [RZ] ;  /* 0x00000000fffff984 */ /* 0x000fe20000000800 */
[----:B------:R-:W-:Y:S01]  /*194b0*/  @!PT LDS RZ, [RZ] ;  /* 0x00000000fffff984 */ /* 0x000fe20000000800 */
[----:B------:R0:W-:Y:S01]  /*194c0*/  @!P1 LDGSTS.E.BYPASS.LTC128B.128 [R10+0xc400], desc[UR56][R6.64], !P0 ;  /* 0x0c400000060a9fae */ /* 0x0001e2000c101d78 */
[----:B------:R-:W-:Y:S01]  /*194d0*/  IMAD.MOV.U32 R13, RZ, RZ, R0 ;  /* 0x000000ffff0d7224 */ /* 0x000fe200078e0000 */
[----:B------:R-:W-:Y:S01]  /*194e0*/  ISETP.GE.AND P1, PT, R8, R3, PT ;  /* 0x000000030800720c */ /* 0x000fe20003f26270 */
[----:B0-----:R-:W-:-:S12]  /*194f0*/  IMAD.MOV.U32 R6, RZ, RZ, R14 ;  /* 0x000000ffff067224 */ /* 0x001fd800078e000e */
[----:B------:R-:W-:Y:S05]  /*19500*/  WARPSYNC.COLLECTIVE R15, `(.L_x_739) ;  /* 0x000000000f087348 */ /* 0x000fea0003c00000 */
[----:B------:R0:W1:Y:S02]  /*19510*/  SHFL.IDX P6, R14, R13, R12, R11 ;  /* 0x0000000c0d0e7389 */ /* 0x00006400000c000b */
[----:B01----:R-:W-:Y:S01]  /*19520*/  ENDCOLLECTIVE ;  /* 0x000000000000791b */ /* 0x003fe20003800000 */
.L_x_739:
[----:B------:R-:W-:Y:S01]  /*19530*/  MOV R13, R4 ;  /* 0x00000004000d7202 */ /* 0x000fe20000000f00 */
[----:B------:R-:W-:Y:S02]  /*19540*/  IMAD.MOV.U32 R12, RZ, RZ, 0x2 ;  /* 0x00000002ff0c7424 */ /* 0x000fe400078e00ff */
[----:B------:R-:W-:-:S07]  /*19550*/  IMAD.MOV.U32 R7, RZ, RZ, R14 ;  /* 0x000000ffff077224 */ /* 0x000fce00078e000e */
[----:B------:R-:W-:Y:S05]  /*19560*/  WARPSYNC.COLLECTIVE R15, `(.L_x_740) ;  /* 0x000000000f087348 */ /* 0x000fea0003c00000 */
[----:B------:R0:W1:Y:S02]  /*19570*/  SHFL.IDX P6, R14, R13, R12, R11 ;  /* 0x0000000c0d0e7389 */ /* 0x00006400000c000b */
[----:B01----:R-:W-:Y:S01]  /*19580*/  ENDCOLLECTIVE ;  /* 0x000000000000791b */ /* 0x003fe20003800000 */
.L_x_740:
        /* <DEDUP_REMOVED lines=16> */
.L_x_741:
[----:B------:R-:W-:Y:S02]  /*19690*/  IMAD.MOV.U32 R13, RZ, RZ, R4 ;  /* 0x000000ffff0d7224 */ /* 0x000fe400078e0004 */
[----:B------:R-:W-:Y:S02]  /*196a0*/  IMAD.MOV.U32 R12, RZ, RZ, 0x3 ;  /* 0x00000003ff0c7424 */ /* 0x000fe400078e00ff */
[----:B------:R-:W-:-:S07]  /*196b0*/  IMAD.MOV.U32 R7, RZ, RZ, R14 ;  /* 0x000000ffff077224 */ /* 0x000fce00078e000e */
[----:B------:R-:W-:Y:S05]  /*196c0*/  WARPSYNC.COLLECTIVE R15, `(.L_x_742) ;  /* 0x000000000f087348 */ /* 0x000fea0003c00000 */
[----:B------:R0:W1:Y:S02]  /*196d0*/  SHFL.IDX P6, R14, R13, R12, R11 ;  /* 0x0000000c0d0e7389 */ /* 0x00006400000c000b */
[----:B01----:R-:W-:Y:S01]  /*196e0*/  ENDCOLLECTIVE ;  /* 0x000000000000791b */ /* 0x003fe20003800000 */
.L_x_742:
        /* <DEDUP_REMOVED lines=10> */
[----:B0-----:R-:W-:-:S04]  /*19790*/  IADD3 R6, R25, 0x30, RZ ;  /* 0x0000003019067810 */ /* 0x001fc80007ffe0ff */
[----:B------:R-:W-:Y:S01]  /*197a0*/  ISETP.GE.AND P1, PT, R6, R3, PT ;  /* 0x000000030600720c */ /* 0x000fe20003f26270 */
[----:B------:R-:W-:-:S12]  /*197b0*/  IMAD.MOV.U32 R6, RZ, RZ, R14 ;  /* 0x000000ffff067224 */ /* 0x000fd800078e000e */
[----:B------:R-:W-:Y:S05]  /*197c0*/  WARPSYNC.COLLECTIVE R15, `(.L_x_743) ;  /* 0x000000000f087348 */ /* 0x000fea0003c00000 */
[----:B------:R0:W1:Y:S02]  /*197d0*/  SHFL.IDX P6, R14, R13, R12, R11 ;  /* 0x0000000c0d0e7389 */ /* 0x00006400000c000b */
[----:B01----:R-:W-:Y:S01]  /*197e0*/  ENDCOLLECTIVE ;  /* 0x000000000000791b */ /* 0x003fe20003800000 */
.L_x_743:
[----:B------:R-:W-:Y:S02]  /*197f0*/  IMAD.MOV.U32 R13, RZ, RZ, R4 ;  /* 0x000000ffff0d7224 */ /* 0x000fe400078e0004 */
[----:B------:R-:W-:Y:S02]  /*19800*/  IMAD.MOV.U32 R12, RZ, RZ, 0x4 ;  /* 0x00000004ff0c7424 */ /* 0x000fe400078e00ff */
[----:B------:R-:W-:-:S07]  /*19810*/  IMAD.MOV.U32 R7, RZ, RZ, R14 ;  /* 0x000000ffff077224 */ /* 0x000fce00078e000e */
[----:B------:R-:W-:Y:S05]  /*19820*/  WARPSYNC.COLLECTIVE R15, `(.L_x_744) ;  /* 0x000000000f087348 */ /* 0x000fea0003c00000 */
[----:B------:R0:W1:Y:S02]  /*19830*/  SHFL.IDX P6, R14, R13, R12, R11 ;  /* 0x0000000c0d0e7389 */ /* 0x00006400000c000b */
[----:B01----:R-:W-:Y:S01]  /*19840*/  ENDCOLLECTIVE ;  /* 0x000000000000791b */ /* 0x003fe20003800000 */
.L_x_744:
[----:B------:R-:W-:-:S04]  /*19850*/  @!P1 LEA R7, P2, R20, R7, 0x1 ;  /* 0x0000000714079211 */ /* 0x000fc800078408ff */
[----:B------:R-:W-:-:S04]  /*19860*/  @!P1 IADD3.X R6, RZ, R6, RZ, P2, !PT ;  /* 0x00000006ff069210 */ /* 0x000fc800017fe4ff */
        /* <DEDUP_REMOVED lines=14> */
.L_x_745:
[----:B------:R-:W-:Y:S02]  /*19950*/  IMAD.MOV.U32 R13, RZ, RZ, R4 ;  /* 0x000000ffff0d7224 */ /* 0x000fe400078e0004 */
[----:B------:R-:W-:Y:S01]  /*19960*/  IMAD.MOV.U32 R12, RZ, RZ, 0x5 ;  /* 0x00000005ff0c7424 */ /* 0x000fe200078e00ff */
[----:B------:R-:W-:-:S07]  /*19970*/  MOV R7, R14 ;  /* 0x0000000e00077202 */ /* 0x000fce0000000f00 */
[----:B------:R-:W-:Y:S05]  /*19980*/  WARPSYNC.COLLECTIVE R15, `(.L_x_746) ;  /* 0x000000000f087348 */ /* 0x000fea0003c00000 */
[----:B------:R0:W1:Y:S02]  /*19990*/  SHFL.IDX P6, R14, R13, R12, R11 ;  /* 0x0000000c0d0e7389 */ /* 0x00006400000c000b */
[----:B01----:R-:W-:Y:S01]  /*199a0*/  ENDCOLLECTIVE ;  /* 0x000000000000791b */ /* 0x003fe20003800000 */
.L_x_746:
[----:B------:R-:W-:-:S05]  /*199b0*/  @!P1 LEA R7, P2, R20, R7, 0x1 ;  /* 0x0000000714079211 */ /* 0x000fca00078408ff */
[----:B------:R-:W-:-:S05]  /*199c0*/  @!P1 IMAD.X R6, RZ, RZ, R6, P2 ;  /* 0x000000ffff069224 */ /* 0x000fca00010e0606 */
[----:B------:R-:W-:Y:S02]  /*199d0*/  @!P1 LOP3.LUT R7, R7, R6, RZ, 0x3c, !PT ;  /* 0x0000000607079212 */ /* 0x000fe400078e3cff */
[----:B------:R-:W-:Y:S02]  /*199e0*/  MOV R13, R0 ;  /* 0x00000000000d7202 */ /* 0x000fe40000000f00 */
        /* <DEDUP_REMOVED lines=12> */
.L_x_747:
[----:B------:R-:W-:Y:S02]  /*19ab0*/  IMAD.MOV.U32 R13, RZ, RZ, R4 ;  /* 0x000000ffff0d7224 */ /* 0x000fe400078e0004 */
[----:B------:R-:W-:Y:S02]  /*19ac0*/  IMAD.MOV.U32 R12, RZ, RZ, 0x6 ;  /* 0x00000006ff0c7424 */ /* 0x000fe400078e00ff */
[----:B------:R-:W-:-:S07]  /*19ad0*/  IMAD.MOV.U32 R7, RZ, RZ, R14 ;  /* 0x000000ffff077224 */ /* 0x000fce00078e000e */
[----:B------:R-:W-:Y:S05]  /*19ae0*/  WARPSYNC.COLLECTIVE R15, `(.L_x_748) ;  /* 0x000000000f087348 */ /* 0x000fea0003c00000 */
[----:B------:R0:W1:Y:S02]  /*19af0*/  SHFL.IDX P6, R14, R13, R12, R11 ;  /* 0x0000000c0d0e7389 */ /* 0x00006400000c000b */
[----:B01----:R-:W-:Y:S01]  /*19b00*/  ENDCOLLECTIVE ;  /* 0x000000000000791b */ /* 0x003fe20003800000 */
.L_x_748:
        /* <DEDUP_REMOVED lines=11> */
[----:B------:R-:W-:Y:S02]  /*19bc0*/  ISETP.GE.AND P1, PT, R6, R3, PT ;  /* 0x000000030600720c */ /* 0x000fe40003f26270 */
[----:B------:R-:W-:-:S11]  /*19bd0*/  MOV R6, R14 ;  /* 0x0000000e00067202 */ /* 0x000fd60000000f00 */
[----:B------:R-:W-:Y:S05]  /*19be0*/  WARPSYNC.COLLECTIVE R15, `(.L_x_749) ;  /* 0x000000000f087348 */ /* 0x000fea0003c00000 */
[----:B------:R0:W1:Y:S02]  /*19bf0*/  SHFL.IDX P6, R14, R13, R12, R11 ;  /* 0x0000000c0d0e7389 */ /* 0x00006400000c000b */
[----:B01----:R-:W-:Y:S01]  /*19c00*/  ENDCOLLECTIVE ;  /* 0x000000000000791b */ /* 0x003fe20003800000 */
.L_x_749:
[----:B------:R-:W-:Y:S02]  /*19c10*/  IMAD.MOV.U32 R13, RZ, RZ, R4 ;  /* 0x000000ffff0d7224 */ /* 0x000fe400078e0004 */
[----:B------:R-:W-:Y:S02]  /*19c20*/  IMAD.MOV.U32 R12, RZ, RZ, 0x7 ;  /* 0x00000007ff0c7424 */ /* 0x000fe400078e00ff */
[----:B------:R-:W-:-:S07]  /*19c30*/  IMAD.MOV.U32 R7, RZ, RZ, R14 ;  /* 0x000000ffff077224 */ /* 0x000fce00078e000e */
[----:B------:R-:W-:Y:S05]  /*19c40*/  WARPSYNC.COLLECTIVE R15, `(.L_x_750) ;  /* 0x000000000f087348 */ /* 0x000fea0003c00000 */
[----:B------:R0:W1:Y:S02]  /*19c50*/  SHFL.IDX P6, R14, R13, R12, R11 ;  /* 0x0000000c0d0e7389 */ /* 0x00006400000c000b */
[----:B01----:R-:W-:Y:S01]  /*19c60*/  ENDCOLLECTIVE ;  /* 0x000000000000791b */ /* 0x003fe20003800000 */
.L_x_750:
[----:B------:R-:W-:-:S05]  /*19c70*/  @!P1 LEA R7, P2, R20, R7, 0x1 ;  /* 0x0000000714079211 */ /* 0x000fca00078408ff */
[----:B------:R-:W-:-:S05]  /*19c80*/  @!P1 IMAD.X R6, RZ, RZ, R6, P2 ;  /* 0x000000ffff069224 */ /* 0x000fca00010e0606 */
[-C--:B------:R-:W-:Y:S01]  /*19c90*/  @!P1 LOP3.LUT R7, R7, R6.reuse, RZ, 0x3c, !PT ;  /* 0x0000000607079212 */ /* 0x080fe200078e3cff */
[----:B------:R-:W-:Y:S02]  /*19ca0*/  IMAD.MOV.U32 R13, RZ, RZ, R0 ;  /* 0x000000ffff0d7224 */ /* 0x000fe400078e0000 */
[----:B------:R-:W-:Y:S01]  /*19cb0*/  VIADD R0, R25, 0x70 ;  /* 0x0000007019007836 */ /* 0x000fe20000000000 */
[----:B------:R-:W-:-:S04]  /*19cc0*/  @!P1 LOP3.LUT R6, R7, R6, RZ, 0x3c, !PT ;  /* 0x0000000607069212 */ /* 0x000fc800078e3cff */
[----:B------:R-:W-:Y:S02]  /*19cd0*/  @!P1 LOP3.LUT R7, R7, R6, RZ, 0x3c, !PT ;  /* 0x0000000607079212 */ /* 0x000fe400078e3cff */
[----:B------:R-:W-:-:S07]  /*19ce0*/  MOV R4, R14 ;  /* 0x0000000e00047202 */ /* 0x000fce0000000f00 */
[----:B------:R-:W-:Y:S05]  /*19cf0*/  WARPSYNC.COLLECTIVE R15, `(.L_x_751) ;  /* 0x000000000f087348 */ /* 0x000fea0003c00000 */
[----:B------:R0:W1:Y:S02]  /*19d00*/  SHFL.IDX P6, R14, R13, R12, R11 ;  /* 0x0000000c0d0e7389 */ /* 0x00006400000c000b */
[----:B01----:R-:W-:Y:S01]  /*19d10*/  ENDCOLLECTIVE ;  /* 0x000000000000791b */ /* 0x003fe20003800000 */
.L_x_751:
[----:B------:R-:W-:Y:S01]  /*19d20*/  @!PT LDS RZ, [RZ] ;  /* 0x00000000fffff984 */ /* 0x000fe20000000800 */
[----:B------:R-:W-:Y:S01]  /*19d30*/  @!PT LDS RZ, [RZ] ;  /* 0x00000000fffff984 */ /* 0x000fe20000000800 */
[----:B------:R-:W-:Y:S01]  /*19d40*/  @!PT LDS RZ, [RZ] ;  /* 0x00000000fffff984 */ /* 0x000fe20000000800 */
[----:B------:R0:W-:Y:S01]  /*19d50*/  @!P1 LDGSTS.E.BYPASS.LTC128B.128 [R10+0xf400], desc[UR56][R6.64], !P0 ;  /* 0x0f400000060a9fae */ /* 0x0001e2000c101d78 */
[----:B------:R-:W-:Y:S02]  /*19d60*/  ISETP.GE.AND P1, PT, R0, R3, PT ;  /* 0x000000030000720c */ /* 0x000fe40003f26270 */
[----:B------:R-:W-:-:S04]  /*19d70*/  IADD3 R0, R25, 0x80, RZ ;  /* 0x0000008019007810 */ /* 0x000fc80007ffe0ff */
[----:B------:R-:W-:Y:S01]  /*19d80*/  ISETP.GE.AND P2, PT, R0, R3, PT ;  /* 0x000000030000720c */ /* 0x000fe20003f46270 */
[----:B------:R-:W-:Y:S02]  /*19d90*/  IMAD.MOV.U32 R13, RZ, RZ, R2 ;  /* 0x000000ffff0d7224 */ /* 0x000fe400078e0002 */
[----:B------:R-:W-:Y:S02]  /*19da0*/  IMAD.MOV.U32 R12, RZ, RZ, RZ ;  /* 0x000000ffff0c7224 */ /* 0x000fe400078e00ff */
[----:B0-----:R-:W-:-:S08]  /*19db0*/  IMAD.MOV.U32 R6, RZ, RZ, R14 ;  /* 0x000000ffff067224 */ /* 0x001fd000078e000e */
[----:B------:R-:W-:Y:S05]  /*19dc0*/  WARPSYNC.COLLECTIVE R15, `(.L_x_752) ;  /* 0x000000000f087348 */ /* 0x000fea0003c00000 */
[----:B------:R0:W1:Y:S02]  /*19dd0*/  SHFL.IDX P6, R14, R13, R12, R11 ;  /* 0x0000000c0d0e7389 */ /* 0x00006400000c000b */
[----:B01----:R-:W-:Y:S01]  /*19de0*/  ENDCOLLECTIVE ;  /* 0x000000000000791b */ /* 0x003fe20003800000 */
.L_x_752:
        /* <DEDUP_REMOVED lines=13> */
.L_x_753:
[----:B------:R-:W-:Y:S02]  /*19ec0*/  IMAD.MOV.U32 R13, RZ, RZ, R2 ;  /* 0x000000ffff0d7224 */ /* 0x000fe400078e0002 */
[----:B------:R-:W-:Y:S02]  /*19ed0*/  IMAD.MOV.U32 R12, RZ, RZ, 0x1 ;  /* 0x00000001ff0c7424 */ /* 0x000fe400078e00ff */
[----:B------:R-:W-:-:S07]  /*19ee0*/  IMAD.MOV.U32 R0, RZ, RZ, R14 ;  /* 0x000000ffff007224 */ /* 0x000fce00078e000e */
[----:B------:R-:W-:Y:S05]  /*19ef0*/  WARPSYNC.COLLECTIVE R15, `(.L_x_754) ;  /* 0x000000000f087348 */ /* 0x000fea0003c00000 */
[----:B------:R0:W1:Y:S02]  /*19f00*/  SHFL.IDX P6, R14, R13, R12, R11 ;  /* 0x0000000c0d0e7389 */ /* 0x00006400000c000b */
[----:B01----:R-:W-:Y:S01]  /*19f10*/  ENDCOLLECTIVE ;  /* 0x000000000000791b */ /* 0x003fe20003800000 */
.L_x_754:
[----:B------:R-:W-:-:S04]  /*19f20*/  @!P2 LEA R0, P1, R20, R0, 0x1 ;  /* 0x000000001400a211 */ /* 0x000fc800078208ff */
[----:B------:R-:W-:-:S05]  /*19f30*/  @!P2 IADD3.X R6, RZ, R8, RZ, P1, !PT ;  /* 0x00000008ff06a210 */ /* 0x000fca0000ffe4ff */
[----:B------:R-:W-:Y:S02]  /*19f40*/  @!P2 IMAD.MOV.U32 R7, RZ, RZ, R6 ;  /* 0x000000ffff07a224 */ /* 0x000fe400078e0006 */
[----:B------:R-:W-:Y:S02]  /*19f50*/  @!P2 IMAD.MOV.U32 R6, RZ, RZ, R0 ;  /* 0x000000ffff06a224 */ /* 0x000fe400078e0000 */
[----:B------:R-:W-:Y:S02]  /*19f60*/  VIADD R0, R25, 0x90 ;  /* 0x0000009019007836 */ /* 0x000fe40000000000 */
[----:B------:R-:W-:Y:S01]  /*19f70*/  IMAD.MOV.U32 R13, RZ, RZ, R5 ;  /* 0x000000ffff0d7224 */ /* 0x000fe200078e0005 */
[----:B------:R-:W-:Y:S01]  /*19f80*/  @!PT LDS RZ, [RZ] ;  /* 0x00000000fffff984 */ /* 0x000fe20000000800 */
[----:B------:R-:W-:Y:S01]  /*19f90*/  @!PT LDS RZ, [RZ] ;  /* 0x00000000fffff984 */ /* 0x000fe20000000800 */
[----:B------:R-:W-:Y:S01]  /*19fa0*/  @!PT LDS RZ, [RZ] ;  /* 0x00000000fffff984 */ /* 0x000fe20000000800 */
[----:B------:R0:W-:Y:S02]  /*19fb0*/  @!P2 LDGSTS.E.BYPASS.LTC128B.128 [R10+0x10400], desc[UR56][R6.64], !P0 ;  /* 0x10400000060aafae */ /* 0x0001e4000c101d78 */
[----:B------:R-:W-:Y:S02]  /*19fc0*/  ISETP.GE.AND P1, PT, R0, R3, PT ;  /* 0x000000030000720c */ /* 0x000fe40003f26270 */
[----:B------:R-:W-:-:S11]  /*19fd0*/  MOV R0, R14 ;  /* 0x0000000e00007202 */ /* 0x000fd60000000f00 */
[----:B0-----:R-:W-:Y:S05]  /*19fe0*/  WARPSYNC.COLLECTIVE R15, `(.L_x_755) ;  /* 0x000000000f087348 */ /* 0x001fea0003c00000 */
[----:B------:R1:W2:Y:S02]  /*19ff0*/  SHFL.IDX P6, R14, R13, R12, R11 ;  /* 0x0000000c0d0e7389 */ /* 0x0002a400000c000b */
[----:B012---:R-:W-:Y:S01]  /*1a000*/  ENDCOLLECTIVE ;  /* 0x000000000000791b */ /* 0x007fe20003800000 */
.L_x_755:
[----:B------:R-:W-:Y:S01]  /*1a010*/  IMAD.MOV.U32 R13, RZ, RZ, R2 ;  /* 0x000000ffff0d7224 */ /* 0x000fe200078e0002 */
[----:B------:R-:W-:Y:S01]  /*1a020*/  MOV R12, 0x2 ;  /* 0x00000002000c7802 */ /* 0x000fe20000000f00 */
[----:B------:R-:W-:-:S07]  /*1a030*/  IMAD.MOV.U32 R6, RZ, RZ, R14 ;  /* 0x000000ffff067224 */ /* 0x000fce00078e000e */
[----:B------:R-:W-:Y:S05]  /*1a040*/  WARPSYNC.COLLECTIVE R15, `(.L_x_756) ;  /* 0x000000000f087348 */ /* 0x000fea0003c00000 */
[----:B------:R0:W1:Y:S02]  /*1a050*/  SHFL.IDX P6, R14, R13, R12, R11 ;  /* 0x0000000c0d0e7389 */ /* 0x00006400000c000b */
[----:B01----:R-:W-:Y:S01]  /*1a060*/  ENDCOLLECTIVE ;  /* 0x000000000000791b */ /* 0x003fe20003800000 */
.L_x_756:
        /* <DEDUP_REMOVED lines=13> */
.L_x_757:
[----:B------:R-:W-:Y:S02]  /*1a140*/  IMAD.MOV.U32 R13, RZ, RZ, R2 ;  /* 0x000000ffff0d7224 */ /* 0x000fe400078e0002 */
[----:B------:R-:W-:Y:S02]  /*1a150*/  IMAD.MOV.U32 R12, RZ, RZ, 0x3 ;  /* 0x00000003ff0c7424 */ /* 0x000fe400078e00ff */
[----:B------:R-:W-:-:S07]  /*1a160*/  IMAD.MOV.U32 R6, RZ, RZ, R14 ;  /* 0x000000ffff067224 */ /* 0x000fce00078e000e */
[----:B------:R-:W-:Y:S05]  /*1a170*/  WARPSYNC.COLLECTIVE R15, `(.L_x_758) ;  /* 0x000000000f087348 */ /* 0x000fea0003c00000 */
[----:B------:R0:W1:Y:S02]  /*1a180*/  SHFL.IDX P6, R14, R13, R12, R11 ;  /* 0x0000000c0d0e7389 */ /* 0x00006400000c000b */
[----:B01----:R-:W-:Y:S01]  /*1a190*/  ENDCOLLECTIVE ;  /* 0x000000000000791b */ /* 0x003fe20003800000 */
.L_x_758:
[----:B------:R-:W-:-:S05]  /*1a1a0*/  @!P1 LEA R6, P2, R20, R6, 0x1 ;  /* 0x0000000614069211 */ /* 0x000fca00078408ff */
[----:B------:R-:W-:-:S05]  /*1a1b0*/  @!P1 IMAD.X R0, RZ, RZ, R0, P2 ;  /* 0x000000ffff009224 */ /* 0x000fca00010e0600 */
[----:B------:R-:W-:Y:S01]  /*1a1c0*/  @!P1 MOV R7, R0 ;  /* 0x0000000000079202 */ /* 0x000fe20000000f00 */
        /* <DEDUP_REMOVED lines=9> */
.L_x_759:
[----:B------:R-:W-:Y:S01]  /*1a260*/  IMAD.MOV.U32 R2, RZ, RZ, R14 ;  /* 0x000000ffff027224 */ /* 0x000fe200078e000e */
[----:B------:R-:W-:Y:S06]  /*1a270*/  BRA `(.L_x_760) ;  /* 0xffffffac00347947 */ /* 0x000fec000383ffff */
.L_x_597:
[----:B0-----:R0:W1:Y:S02]  /*1a280*/  SYNCS.PHASECHK.TRANS64.TRYWAIT P0, [R16+URZ+0x30820], R0 ;  /* 0x03082000100075a7 */ /* 0x001064000800017f */
[----:B-1----:R-:W-:Y:S05]  /*1a290*/  @!P0 NANOSLEEP.SYNCS 0x989680 ;  /* 0x009896800000895d */ /* 0x002fea0003900000 */
[----:B------:R-:W1:Y:S02]  /*1a2a0*/  @!P0 SYNCS.PHASECHK.TRANS64 P0, [R16+URZ+0x30820], R0 ;  /* 0x03082000100085a7 */ /* 0x000e64000800007f */
[----:B-1----:R-:W-:Y:S05]  /*1a2b0*/  @!P0 BRA `(.L_x_597) ;  /* 0xfffffffc00f08947 */ /* 0x002fea000383ffff */
[----:B------:R-:W-:Y:S05]  /*1a2c0*/  BRA `(.L_x_761) ;  /* 0xffffffac00947947 */ /* 0x000fea000383ffff */
.L_x_606:
[----:B-1----:R1:W2:Y:S02]  /*1a2d0*/  SYNCS.PHASECHK.TRANS64.TRYWAIT P0, [R2+URZ+0x30840], R3 ;  /* 0x03084003020075a7 */ /* 0x0022a4000800017f */
[----:B--2---:R-:W-:Y:S05]  /*1a2e0*/  @!P0 NANOSLEEP.SYNCS 0x989680 ;  /* 0x009896800000895d */ /* 0x004fea0003900000 */
[----:B------:R-:W2:Y:S02]  /*1a2f0*/  @!P0 SYNCS.PHASECHK.TRANS64 P0, [R2+URZ+0x30840], R3 ;  /* 0x03084003020085a7 */ /* 0x000ea4000800007f */
[----:B--2---:R-:W-:Y:S05]  /*1a300*/  @!P0 BRA `(.L_x_606) ;  /* 0xfffffffc00f08947 */ /* 0x004fea000383ffff */
[----:B------:R-:W-:Y:S05]  /*1a310*/  BRA `(.L_x_762) ;  /* 0xffffffb000687947 */ /* 0x000fea000383ffff */
.L_x_611:
[----:B0-----:R0:W1:Y:S02]  /*1a320*/  SYNCS.PHASECHK.TRANS64.TRYWAIT P0, [R3+URZ+0x60], R2 ;  /* 0x00006002030075a7 */ /* 0x001064000800017f */
[----:B-1----:R-:W-:Y:S05]  /*1a330*/  @!P0 NANOSLEEP.SYNCS 0x989680 ;  /* 0x009896800000895d */ /* 0x002fea0003900000 */
[----:B------:R-:W1:Y:S02]  /*1a340*/  @!P0 SYNCS.PHASECHK.TRANS64 P0, [R3+URZ+0x60], R2 ;  /* 0x00006002030085a7 */ /* 0x000e64000800007f */
[----:B-1----:R-:W-:Y:S05]  /*1a350*/  @!P0 BRA `(.L_x_611) ;  /* 0xfffffffc00f08947 */ /* 0x002fea000383ffff */
[----:B------:R-:W-:Y:S05]  /*1a360*/  BRA `(.L_x_763) ;  /* 0xffffffb000f47947 */ /* 0x000fea000383ffff */
.L_x_619:
[----:B-1----:R1:W2:Y:S02]  /*1a370*/  SYNCS.PHASECHK.TRANS64.TRYWAIT P0, [R2+URZ+0x30840], R3 ;  /* 0x03084003020075a7 */ /* 0x0022a4000800017f */
[----:B--2---:R-:W-:Y:S05]  /*1a380*/  @!P0 NANOSLEEP.SYNCS 0x989680 ;  /* 0x009896800000895d */ /* 0x004fea0003900000 */
[----:B------:R-:W2:Y:S02]  /*1a390*/  @!P0 SYNCS.PHASECHK.TRANS64 P0, [R2+URZ+0x30840], R3 ;  /* 0x03084003020085a7 */ /* 0x000ea4000800007f */
[----:B--2---:R-:W-:Y:S05]  /*1a3a0*/  @!P0 BRA `(.L_x_619) ;  /* 0xfffffffc00f08947 */ /* 0x004fea000383ffff */
[----:B------:R-:W-:Y:S05]  /*1a3b0*/  BRA `(.L_x_764) ;  /* 0xffffffb800387947 */ /* 0x000fea000383ffff */
.L_x_624:
[----:B0-----:R0:W1:Y:S02]  /*1a3c0*/  SYNCS.PHASECHK.TRANS64.TRYWAIT P0, [R10+URZ+0x60], R28 ;  /* 0x0000601c0a0075a7 */ /* 0x001064000800017f */
[----:B-1----:R-:W-:Y:S05]  /*1a3d0*/  @!P0 NANOSLEEP.SYNCS 0x989680 ;  /* 0x009896800000895d */ /* 0x002fea0003900000 */
[----:B------:R-:W1:Y:S02]  /*1a3e0*/  @!P0 SYNCS.PHASECHK.TRANS64 P0, [R10+URZ+0x60], R28 ;  /* 0x0000601c0a0085a7 */ /* 0x000e64000800007f */
[----:B-1----:R-:W-:Y:S05]  /*1a3f0*/  @!P0 BRA `(.L_x_624) ;  /* 0xfffffffc00f08947 */ /* 0x002fea000383ffff */
[----:B------:R-:W-:Y:S05]  /*1a400*/  BRA `(.L_x_765) ;  /* 0xffffffb800c47947 */ /* 0x000fea000383ffff */
.L_x_632:
[----:B-1----:R1:W2:Y:S02]  /*1a410*/  SYNCS.PHASECHK.TRANS64.TRYWAIT P0, [R2+URZ+0x30840], R3 ;  /* 0x03084003020075a7 */ /* 0x0022a4000800017f */
[----:B--2---:R-:W-:Y:S05]  /*1a420*/  @!P0 NANOSLEEP.SYNCS 0x989680 ;  /* 0x009896800000895d */ /* 0x004fea0003900000 */
[----:B------:R-:W2:Y:S02]  /*1a430*/  @!P0 SYNCS.PHASECHK.TRANS64 P0, [R2+URZ+0x30840], R3 ;  /* 0x03084003020085a7 */ /* 0x000ea4000800007f */
[----:B--2---:R-:W-:Y:S05]  /*1a440*/  @!P0 BRA `(.L_x_632) ;  /* 0xfffffffc00f08947 */ /* 0x004fea000383ffff */
[----:B------:R-:W-:Y:S05]  /*1a450*/  BRA `(.L_x_766) ;  /* 0xffffffbc00d87947 */ /* 0x000fea000383ffff */
.L_x_637:
[----:B0-----:R0:W1:Y:S02]  /*1a460*/  SYNCS.PHASECHK.TRANS64.TRYWAIT P0, [R3+URZ+0x60], R7 ;  /* 0x00006007030075a7 */ /* 0x001064000800017f */
[----:B-1----:R-:W-:Y:S05]  /*1a470*/  @!P0 NANOSLEEP.SYNCS 0x989680 ;  /* 0x009896800000895d */ /* 0x002fea0003900000 */
[----:B------:R-:W1:Y:S02]  /*1a480*/  @!P0 SYNCS.PHASECHK.TRANS64 P0, [R3+URZ+0x60], R7 ;  /* 0x00006007030085a7 */ /* 0x000e64000800007f */
[----:B-1----:R-:W-:Y:S05]  /*1a490*/  @!P0 BRA `(.L_x_637) ;  /* 0xfffffffc00f08947 */ /* 0x002fea000383ffff */
[----:B------:R-:W-:Y:S05]  /*1a4a0*/  BRA `(.L_x_767) ;  /* 0xffffffc000687947 */ /* 0x000fea000383ffff */
.L_x_647:
[----:B0-----:R0:W1:Y:S02]  /*1a4b0*/  SYNCS.PHASECHK.TRANS64.TRYWAIT P0, [R3+URZ+0x30860], R0 ;  /* 0x03086000030075a7 */ /* 0x001064000800017f */
[----:B-1----:R-:W-:Y:S05]  /*1a4c0*/  @!P0 NANOSLEEP.SYNCS 0x989680 ;  /* 0x009896800000895d */ /* 0x002fea0003900000 */
[----:B------:R-:W1:Y:S02]  /*1a4d0*/  @!P0 SYNCS.PHASECHK.TRANS64 P0, [R3+URZ+0x30860], R0 ;  /* 0x03086000030085a7 */ /* 0x000e64000800007f */
[----:B-1----:R-:W-:Y:S05]  /*1a4e0*/  @!P0 BRA `(.L_x_647) ;  /* 0xfffffffc00f08947 */ /* 0x002fea000383ffff */
[----:B------:R-:W-:Y:S05]  /*1a4f0*/  BRA `(.L_x_768) ;  /* 0xffffffc400687947 */ /* 0x000fea000383ffff */
.L_x_653:
[----:B------:R-:W-:Y:S01]  /*1a500*/  BSSY B0, `(.L_x_769) ;  /* 0x0000008000007945 */ /* 0x000fe20003800000 */
[----:B0-----:R-:W-:Y:S01]  /*1a510*/  MOV R13, R24 ;  /* 0x00000018000d7202 */ /* 0x001fe20000000f00 */
[----:B------:R-:W-:Y:S02]  /*1a520*/  IMAD.MOV.U32 R12, RZ, RZ, RZ ;  /* 0x000000ffff0c7224 */ /* 0x000fe400078e00ff */
[----:B------:R-:W-:Y:S02]  /*1a530*/  IMAD.MOV.U32 R11, RZ, RZ, 0x1f ;  /* 0x0000001fff0b7424 */ /* 0x000fe400078e00ff */
[----:B------:R-:W-:-:S07]  /*1a540*/  IMAD.MOV.U32 R15, RZ, RZ, -0x1 ;  /* 0xffffffffff0f7424 */ /* 0x000fce00078e00ff */
[----:B--2---:R-:W-:Y:S05]  /*1a550*/  WARPSYNC.COLLECTIVE R15, `(.L_x_770) ;  /* 0x000000000f087348 */ /* 0x004fea0003c00000 */
[----:B------:R0:W1:Y:S02]  /*1a560*/  SHFL.IDX P6, R14, R13, R12, R11 ;  /* 0x0000000c0d0e7389 */ /* 0x00006400000c000b */
[----:B012---:R-:W-:Y:S01]  /*1a570*/  ENDCOLLECTIVE ;  /* 0x000000000000791b */ /* 0x007fe20003800000 */
.L_x_770:
[----:B------:R-:W-:Y:S05]  /*1a580*/  BSYNC B0 ;  /* 0x0000000000007941 */ /* 0x000fea0003800000 */
.L_x_769:
[----:B------:R-:W-:Y:S01]  /*1a590*/  IMAD.MOV.U32 R13, RZ, RZ, R24 ;  /* 0x000000ffff0d7224 */ /* 0x000fe200078e0018 */
[----:B------:R-:W-:Y:S01]  /*1a5a0*/  MOV R12, 0x1 ;  /* 0x00000001000c7802 */ /* 0x000fe20000000f00 */
[----:B------:R-:W-:Y:S02]  /*1a5b0*/  IMAD.MOV.U32 R11, RZ, RZ, 0x1f ;  /* 0x0000001fff0b7424 */ /* 0x000fe400078e00ff */
[----:B------:R-:W-:Y:S02]  /*1a5c0*/  IMAD.MOV.U32 R15, RZ, RZ, -0x1 ;  /* 0xffffffffff0f7424 */ /* 0x000fe400078e00ff */
[----:B------:R-:W-:Y:S02]  /*1a5d0*/  IMAD.IADD R7, R27, 0x1, R9 ;  /* 0x000000011b077824 */ /* 0x000fe400078e0209 */
[----:B------:R-:W-:-:S07]  /*1a5e0*/  IMAD.MOV.U32 R0, RZ, RZ, R14 ;  /* 0x000000ffff007224 */ /* 0x000fce00078e000e */
[----:B------:R-:W-:Y:S05]  /*1a5f0*/  WARPSYNC.COLLECTIVE R15, `(.L_x_771) ;  /* 0x000000000f087348 */ /* 0x000fea0003c00000 */
[----:B------:R0:W1:Y:S02]  /*1a600*/  SHFL.IDX P6, R14, R13, R12, R11 ;  /* 0x0000000c0d0e7389 */ /* 0x00006400000c000b */
[----:B01----:R-:W-:Y:S01]  /*1a610*/  ENDCOLLECTIVE ;  /* 0x000000000000791b */ /* 0x003fe20003800000 */
.L_x_771:
        /* <DEDUP_REMOVED lines=16> */
[C---:B------:R-:W-:Y:S02]  /*1a720*/  ISETP.GE.U32.AND P5, PT, R9.reuse, 0x10, PT ;  /* 0x000000100900780c */ /* 0x040fe40003fa6070 */
[----:B--2---:R-:W-:Y:S01]  /*1a730*/  @!P1 MOV R7, R8 ;  /* 0x0000000800079202 */ /* 0x004fe20000000f00 */
[----:B---3--:R-:W-:Y:S01]  /*1a740*/  @!P1 IMAD.MOV.U32 R4, RZ, RZ, R5 ;  /* 0x000000ffff049224 */ /* 0x008fe200078e0005 */
[----:B------:R-:W-:-:S03]  /*1a750*/  ISETP.NE.AND P1, PT, R9, RZ, PT ;  /* 0x000000ff0900720c */ /* 0x000fc60003f25270 */
[----:B------:R-:W-:-:S10]  /*1a760*/  IMAD R13, R4, R7, RZ ;  /* 0x00000007040d7224 */ /* 0x000fd400078e02ff */
[----:B------:R-:W-:Y:S05]  /*1a770*/  WARPSYNC.COLLECTIVE R15, `(.L_x_772) ;  /* 0x000000000f087348 */ /* 0x000fea0003c00000 */
[----:B------:R0:W1:Y:S02]  /*1a780*/  SHFL.UP P6, R14, R13, R12, R11 ;  /* 0x0400000c0d0e7389 */ /* 0x00006400000c000b */
[----:B01----:R-:W-:Y:S01]  /*1a790*/  ENDCOLLECTIVE ;  /* 0x000000000000791b */ /* 0x003fe20003800000 */
.L_x_772:
[----:B------:R-:W-:Y:S02]  /*1a7a0*/  MOV R12, 0x2 ;  /* 0x00000002000c7802 */ /* 0x000fe40000000f00 */
[----:B------:R-:W-:-:S05]  /*1a7b0*/  SEL R14, R14, RZ, P1 ;  /* 0x000000ff0e0e7207 */ /* 0x000fca0000800000 */
[----:B------:R-:W-:-:S04]  /*1a7c0*/  IMAD.IADD R5, R13, 0x1, R14 ;  /* 0x000000010d057824 */ /* 0x000fc800078e020e */
[----:B------:R-:W-:-:S07]  /*1a7d0*/  IMAD.MOV.U32 R13, RZ, RZ, R5 ;  /* 0x000000ffff0d7224 */ /* 0x000fce00078e0005 */
[----:B------:R-:W-:Y:S05]  /*1a7e0*/  WARPSYNC.COLLECTIVE R15, `(.L_x_773) ;  /* 0x000000000f087348 */ /* 0x000fea0003c00000 */
[----:B------:R0:W1:Y:S02]  /*1a7f0*/  SHFL.UP P6, R14, R13, R12, R11 ;  /* 0x0400000c0d0e7389 */ /* 0x00006400000c000b */
[----:B01----:R-:W-:Y:S01]  /*1a800*/  ENDCOLLECTIVE ;  /* 0x000000000000791b */ /* 0x003fe20003800000 */
.L_x_773:
[----:B------:R-:W-:Y:S01]  /*1a810*/  IMAD.MOV.U32 R12, RZ, RZ, 0x4 ;  /* 0x00000004ff0c7424 */ /* 0x000fe200078e00ff */
[----:B------:R-:W-:-:S05]  /*1a820*/  SEL R2, R14, RZ, P2 ;  /* 0x000000ff0e027207 */ /* 0x000fca0001000000 */
[----:B------:R-:W-:-:S04]  /*1a830*/  IMAD.IADD R2, R5, 0x1, R2 ;  /* 0x0000000105027824 */ /* 0x000fc800078e0202 */
[----:B------:R-:W-:-:S07]  /*1a840*/  IMAD.MOV.U32 R13, RZ, RZ, R2 ;  /* 0x000000ffff0d7224 */ /* 0x000fce00078e0002 */
[----:B------:R-:W-:Y:S05]  /*1a850*/  WARPSYNC.COLLECTIVE R15, `(.L_x_774) ;  /* 0x000000000f087348 */ /* 0x000fea0003c00000 */
[----:B------:R0:W1:Y:S02]  /*1a860*/  SHFL.UP P6, R14, R13, R12, R11 ;  /* 0x0400000c0d0e7389 */ /* 0x00006400000c000b */
[----:B01----:R-:W-:Y:S01]  /*1a870*/  ENDCOLLECTIVE ;  /* 0x000000000000791b */ /* 0x003fe20003800000 */
.L_x_774:
[----:B------:R-:W-:Y:S02]  /*1a880*/  MOV R12, 0x8 ;  /* 0x00000008000c7802 */ /* 0x000fe40000000f00 */
[----:B------:R-:W-:-:S05]  /*1a890*/  SEL R3, R14, RZ, P3 ;  /* 0x000000ff0e037207 */ /* 0x000fca0001800000 */
[----:B------:R-:W-:-:S04]  /*1a8a0*/  IMAD.IADD R8, R2, 0x1, R3 ;  /* 0x0000000102087824 */ /* 0x000fc800078e0203 */
[----:B------:R-:W-:-:S07]  /*1a8b0*/  IMAD.MOV.U32 R13, RZ, RZ, R8 ;  /* 0x000000ffff0d7224 */ /* 0x000fce00078e0008 */
[----:B------:R-:W-:Y:S05]  /*1a8c0*/  WARPSYNC.COLLECTIVE R15, `(.L_x_775) ;  /* 0x000000000f087348 */ /* 0x000fea0003c00000 */
[----:B------:R0:W1:Y:S02]  /*1a8d0*/  SHFL.UP P6, R14, R13, R12, R11 ;  /* 0x0400000c0d0e7389 */ /* 0x00006400000c000b */
[----:B01----:R-:W-:Y:S01]  /*1a8e0*/  ENDCOLLECTIVE ;  /* 0x000000000000791b */ /* 0x003fe20003800000 */
.L_x_775:
[----:B------:R-:W-:Y:S01]  /*1a8f0*/  IMAD.MOV.U32 R12, RZ, RZ, 0x10 ;  /* 0x00000010ff0c7424 */ /* 0x000fe200078e00ff */
[----:B------:R-:W-:-:S05]  /*1a900*/  SEL R5, R14, RZ, P4 ;  /* 0x000000ff0e057207 */ /* 0x000fca0002000000 */
[----:B------:R-:W-:-:S04]  /*1a910*/  IMAD.IADD R5, R8, 0x1, R5 ;  /* 0x0000000108057824 */ /* 0x000fc800078e0205 */
[----:B------:R-:W-:-:S07]  /*1a920*/  IMAD.MOV.U32 R13, RZ, RZ, R5 ;  /* 0x000000ffff0d7224 */ /* 0x000fce00078e0005 */
[----:B------:R-:W-:Y:S05]  /*1a930*/  WARPSYNC.COLLECTIVE R15, `(.L_x_776) ;  /* 0x000000000f087348 */ /* 0x000fea0003c00000 */
[----:B------:R0:W1:Y:S02]  /*1a940*/  SHFL.UP P6, R14, R13, R12, R11 ;  /* 0x0400000c0d0e7389 */ /* 0x00006400000c000b */
[----:B01----:R-:W-:Y:S01]  /*1a950*/  ENDCOLLECTIVE ;  /* 0x000000000000791b */ /* 0x003fe20003800000 */
.L_x_776:
[----:B------:R-:W-:Y:S01]  /*1a960*/  MOV R12, 0x1f ;  /* 0x0000001f000c7802 */ /* 0x000fe20000000f00 */
[----:B------:R-:W-:Y:S01]  /*1a970*/  IMAD.MOV.U32 R11, RZ, RZ, 0x1f ;  /* 0x0000001fff0b7424 */ /* 0x000fe200078e00ff */
[----:B------:R-:W-:-:S05]  /*1a980*/  SEL R14, R14, RZ, P5 ;  /* 0x000000ff0e0e7207 */ /* 0x000fca0002800000 */
[----:B------:R-:W-:-:S04]  /*1a990*/  IMAD.IADD R3, R5, 0x1, R14 ;  /* 0x0000000105037824 */ /* 0x000fc800078e020e */
[----:B------:R-:W-:-:S07]  /*1a9a0*/  IMAD.MOV.U32 R13, RZ, RZ, R3 ;  /* 0x000000ffff0d7224 */ /* 0x000fce00078e0003 */
[----:B------:R-:W-:Y:S05]  /*1a9b0*/  WARPSYNC.COLLECTIVE R15, `(.L_x_777) ;  /* 0x000000000f087348 */ /* 0x000fea0003c00000 */
[----:B------:R0:W1:Y:S02]  /*1a9c0*/  SHFL.IDX P6, R14, R13, R12, R11 ;  /* 0x0000000c0d0e7389 */ /* 0x00006400000c000b */
[----:B01----:R-:W-:Y:S01]  /*1a9d0*/  ENDCOLLECTIVE ;  /* 0x000000000000791b */ /* 0x003fe20003800000 */
.L_x_777:
[----:B------:R-:W-:Y:S05]  /*1a9e0*/  BRA `(.L_x_778) ;  /* 0xffffffc400a07947 */ /* 0x000fea000383ffff */
.L_x_656:
[----:B------:R-:W-:Y:S01]  /*1a9f0*/  BSSY B0, `(.L_x_779) ;  /* 0x0000007000007945 */ /* 0x000fe20003800000 */
[----:B------:R-:W-:Y:S02]  /*1aa00*/  IMAD.MOV.U32 R12, RZ, RZ, 0x1 ;  /* 0x00000001ff0c7424 */ /* 0x000fe400078e00ff */
[----:B------:R-:W-:Y:S02]  /*1aa10*/  IMAD.MOV.U32 R11, RZ, RZ, RZ ;  /* 0x000000ffff0b7224 */ /* 0x000fe400078e00ff */
[----:B------:R-:W-:-:S07]  /*1aa20*/  IMAD.MOV.U32 R15, RZ, RZ, -0x1 ;  /* 0xffffffffff0f7424 */ /* 0x000fce00078e00ff */
[----:B------:R-:W-:Y:S05]  /*1aa30*/  WARPSYNC.COLLECTIVE R15, `(.L_x_780) ;  /* 0x000000000f087348 */ /* 0x000fea0003c00000 */
[----:B------:R0:W1:Y:S02]  /*1aa40*/  SHFL.UP P6, R14, R13, R12, R11 ;  /* 0x0400000c0d0e7389 */ /* 0x00006400000c000b */
[----:B01----:R-:W-:Y:S01]  /*1aa50*/  ENDCOLLECTIVE ;  /* 0x000000000000791b */ /* 0x003fe20003800000 */
.L_x_780:
[----:B------:R-:W-:Y:S05]  /*1aa60*/  BSYNC B0 ;  /* 0x0000000000007941 */ /* 0x000fea0003800000 */
.L_x_779:
[----:B------:R-:W-:Y:S01]  /*1aa70*/  SEL R14, R14, RZ, P1 ;  /* 0x000000ff0e0e7207 */ /* 0x000fe20000800000 */
[----:B------:R-:W-:Y:S02]  /*1aa80*/  IMAD.MOV.U32 R12, RZ, RZ, 0x2 ;  /* 0x00000002ff0c7424 */ /* 0x000fe400078e00ff */
[----:B------:R-:W-:Y:S01]  /*1aa90*/  IMAD.MOV.U32 R11, RZ, RZ, RZ ;  /* 0x000000ffff0b7224 */ /* 0x000fe200078e00ff */
[----:B------:R-:W-:Y:S01]  /*1aaa0*/  IADD3 R13, R13, R14, RZ ;  /* 0x0000000e0d0d7210 */ /* 0x000fe20007ffe0ff */
[----:B------:R-:W-:-:S07]  /*1aab0*/  IMAD.MOV.U32 R15, RZ, RZ, -0x1 ;  /* 0xffffffffff0f7424 */ /* 0x000fce00078e00ff */
[----:B------:R-:W-:Y:S05]  /*1aac0*/  WARPSYNC.COLLECTIVE R15, `(.L_x_781) ;  /* 0x000000000f087348 */ /* 0x000fea0003c00000 */
[----:B------:R0:W1:Y:S02]  /*1aad0*/  SHFL.UP P6, R14, R13, R12, R11 ;  /* 0x0400000c0d0e7389 */ /* 0x00006400000c000b */
[----:B01----:R-:W-:Y:S01]  /*1aae0*/  ENDCOLLECTIVE ;  /* 0x000000000000791b */ /* 0x003fe20003800000 */
.L_x_781:
[----:B------:R-:W-:Y:S02]  /*1aaf0*/  MOV R12, 0x4 ;  /* 0x00000004000c7802 */ /* 0x000fe40000000f00 */
[----:B------:R-:W-:-:S05]  /*1ab00*/  SEL R2, R14, RZ, P2 ;  /* 0x000000ff0e027207 */ /* 0x000fca0001000000 */
[----:B------:R-:W-:-:S04]  /*1ab10*/  IMAD.IADD R2, R13, 0x1, R2 ;  /* 0x000000010d027824 */ /* 0x000fc800078e0202 */
[----:B------:R-:W-:-:S07]  /*1ab20*/  IMAD.MOV.U32 R13, RZ, RZ, R2 ;  /* 0x000000ffff0d7224 */ /* 0x000fce00078e0002 */
[----:B------:R-:W-:Y:S05]  /*1ab30*/  WARPSYNC.COLLECTIVE R15, `(.L_x_782) ;  /* 0x000000000f087348 */ /* 0x000fea0003c00000 */
[----:B------:R0:W1:Y:S02]  /*1ab40*/  SHFL.UP P6, R14, R13, R12, R11 ;  /* 0x0400000c0d0e7389 */ /* 0x00006400000c000b */
[----:B01----:R-:W-:Y:S01]  /*1ab50*/  ENDCOLLECTIVE ;  /* 0x000000000000791b */ /* 0x003fe20003800000 */
.L_x_782:
[----:B------:R-:W-:Y:S01]  /*1ab60*/  IMAD.MOV.U32 R12, RZ, RZ, 0x8 ;  /* 0x00000008ff0c7424 */ /* 0x000fe200078e00ff */
[----:B------:R-:W-:-:S05]  /*1ab70*/  SEL R3, R14, RZ, P3 ;  /* 0x000000ff0e037207 */ /* 0x000fca0001800000 */
[----:B------:R-:W-:-:S04]  /*1ab80*/  IMAD.IADD R3, R2, 0x1, R3 ;  /* 0x0000000102037824 */ /* 0x000fc800078e0203 */
[----:B------:R-:W-:-:S07]  /*1ab90*/  IMAD.MOV.U32 R13, RZ, RZ, R3 ;  /* 0x000000ffff0d7224 */ /* 0x000fce00078e0003 */
[----:B------:R-:W-:Y:S05]  /*1aba0*/  WARPSYNC.COLLECTIVE R15, `(.L_x_783) ;  /* 0x000000000f087348 */ /* 0x000fea0003c00000 */
[----:B------:R0:W1:Y:S02]  /*1abb0*/  SHFL.UP P6, R14, R13, R12, R11 ;  /* 0x0400000c0d0e7389 */ /* 0x00006400000c000b */
[----:B01----:R-:W-:Y:S01]  /*1abc0*/  ENDCOLLECTIVE ;  /* 0x000000000000791b */ /* 0x003fe20003800000 */
.L_x_783:
[----:B------:R-:W-:Y:S02]  /*1abd0*/  MOV R12, 0x10 ;  /* 0x00000010000c7802 */ /* 0x000fe40000000f00 */
[----:B------:R-:W-:-:S05]  /*1abe0*/  SEL R14, R14, RZ, P4 ;  /* 0x000000ff0e0e7207 */ /* 0x000fca0002000000 */
[----:B------:R-:W-:-:S04]  /*1abf0*/  IMAD.IADD R5, R3, 0x1, R14 ;  /* 0x0000000103057824 */ /* 0x000fc800078e020e */
[----:B------:R-:W-:-:S07]  /*1ac00*/  IMAD.MOV.U32 R13, RZ, RZ, R5 ;  /* 0x000000ffff0d7224 */ /* 0x000fce00078e0005 */
[----:B------:R-:W-:Y:S05]  /*1ac10*/  WARPSYNC.COLLECTIVE R15, `(.L_x_784) ;  /* 0x000000000f087348 */ /* 0x000fea0003c00000 */
[----:B------:R0:W1:Y:S02]  /*1ac20*/  SHFL.UP P6, R14, R13, R12, R11 ;  /* 0x0400000c0d0e7389 */ /* 0x00006400000c000b */
[----:B01----:R-:W-:Y:S01]  /*1ac30*/  ENDCOLLECTIVE ;  /* 0x000000000000791b */ /* 0x003fe20003800000 */
.L_x_784:
        /* <DEDUP_REMOVED lines=8> */
.L_x_785:
[----:B------:R-:W-:Y:S05]  /*1acc0*/  BRA `(.L_x_786) ;  /* 0xffffffc4008c7947 */ /* 0x000fea000383ffff */
.L_x_658:
[----:B------:R-:W-:Y:S01]  /*1acd0*/  BSSY B0, `(.L_x_787) ;  /* 0x0000006000007945 */ /* 0x000fe20003800000 */
[----:B------:R-:W-:Y:S01]  /*1ace0*/  PLOP3.LUT P6, PT, P6, PT, PT, 0x8, 0x0 ;  /* 0x000000000000781c */ /* 0x000fe200037ce170 */
[----:B------:R-:W-:-:S12]  /*1acf0*/  IMAD.MOV.U32 R15, RZ, RZ, -0x1 ;  /* 0xffffffffff0f7424 */ /* 0x000fd800078e00ff */
[----:B0-----:R-:W-:Y:S05]  /*1ad00*/  WARPSYNC.COLLECTIVE R15, `(.L_x_788) ;  /* 0x000000000f087348 */ /* 0x001fea0003c00000 */
[----:B------:R-:W-:Y:S01]  /*1ad10*/  VOTE.ANY R14, PT, P6 ;  /* 0x00000000000e7806 */ /* 0x000fe200030e0100 */
[----:B0-----:R-:W-:Y:S06]  /*1ad20*/  ENDCOLLECTIVE ;  /* 0x000000000000791b */ /* 0x001fec0003800000 */
.L_x_788:
[----:B------:R-:W-:Y:S05]  /*1ad30*/  BSYNC B0 ;  /* 0x0000000000007941 */ /* 0x000fea0003800000 */
.L_x_787:
[----:B------:R-:W-:Y:S01]  /*1ad40*/  MOV R8, R14 ;  /* 0x0000000e00087202 */ /* 0x000fe20000000f00 */
[----:B------:R-:W-:Y:S02]  /*1ad50*/  IMAD.MOV.U32 R13, RZ, RZ, R7 ;  /* 0x000000ffff0d7224 */ /* 0x000fe400078e0007 */
[----:B------:R-:W-:Y:S01]  /*1ad60*/  IMAD.MOV.U32 R11, RZ, RZ, 0x1f ;  /* 0x0000001fff0b7424 */ /* 0x000fe200078e00ff */
[----:B------:R-:W0:Y:S01]  /*1ad70*/  POPC R5, R8 ;  /* 0x0000000800057309 */ /* 0x000e220000000000 */
[----:B------:R-:W-:Y:S02]  /*1ad80*/  IMAD.MOV.U32 R15, RZ, RZ, -0x1 ;  /* 0xffffffffff0f7424 */ /* 0x000fe400078e00ff */
[----:B0-----:R-:W-:-:S07]  /*1ad90*/  IMAD.MOV.U32 R12, RZ, RZ, R5 ;  /* 0x000000ffff0c7224 */ /* 0x001fce00078e0005 */
[----:B------:R-:W-:Y:S05]  /*1ada0*/  WARPSYNC.COLLECTIVE R15, `(.L_x_789) ;  /* 0x000000000f087348 */ /* 0x000fea0003c00000 */
[----:B------:R0:W1:Y:S02]  /*1adb0*/  SHFL.IDX P6, R14, R13, R12, R11 ;  /* 0x0000000c0d0e7389 */ /* 0x00006400000c000b */
[----:B01----:R-:W-:Y:S01]  /*1adc0*/  ENDCOLLECTIVE ;  /* 0x000000000000791b */ /* 0x003fe20003800000 */
.L_x_789:
[----:B------:R-:W-:Y:S01]  /*1add0*/  MOV R13, R4 ;  /* 0x00000004000d7202 */ /* 0x000fe20000000f00 */
[----:B------:R-:W-:-:S07]  /*1ade0*/  IMAD.MOV.U32 R7, RZ, RZ, R14 ;  /* 0x000000ffff077224 */ /* 0x000fce00078e000e */
[----:B------:R-:W-:Y:S05]  /*1adf0*/  WARPSYNC.COLLECTIVE R15, `(.L_x_790) ;  /* 0x000000000f087348 */ /* 0x000fea0003c00000 */
[----:B------:R0:W1:Y:S02]  /*1ae00*/  SHFL.IDX P6, R14, R13, R12, R11 ;  /* 0x0000000c0d0e7389 */ /* 0x00006400000c000b */
[----:B01----:R-:W-:Y:S01]  /*1ae10*/  ENDCOLLECTIVE ;  /* 0x000000000000791b */ /* 0x003fe20003800000 */
.L_x_790:
[----:B------:R-:W-:Y:S01]  /*1ae20*/  IMAD.MOV.U32 R4, RZ, RZ, R14 ;  /* 0x000000ffff047224 */ /* 0x000fe200078e000e */
[----:B------:R-:W-:Y:S06]  /*1ae30*/  BRA `(.L_x_791) ;  /* 0xffffffc4006c7947 */ /* 0x000fec000383ffff */
.L_x_660:
[----:B------:R-:W-:Y:S01]  /*1ae40*/  BSSY B0, `(.L_x_792) ;  /* 0x0000007000007945 */ /* 0x000fe20003800000 */
[----:B------:R-:W-:Y:S02]  /*1ae50*/  IMAD.MOV.U32 R13, RZ, RZ, R3 ;  /* 0x000000ffff0d7224 */ /* 0x000fe400078e0003 */
[----:B------:R-:W-:Y:S02]  /*1ae60*/  IMAD.MOV.U32 R11, RZ, RZ, 0x1f ;  /* 0x0000001fff0b7424 */ /* 0x000fe400078e00ff */
[----:B------:R-:W-:-:S07]  /*1ae70*/  IMAD.MOV.U32 R15, RZ, RZ, -0x1 ;  /* 0xffffffffff0f7424 */ /* 0x000fce00078e00ff */
[----:B0123--:R-:W-:Y:S05]  /*1ae80*/  WARPSYNC.COLLECTIVE R15, `(.L_x_793) ;  /* 0x000000000f087348 */ /* 0x00ffea0003c00000 */
[----:B------:R4:W0:Y:S02]  /*1ae90*/  SHFL.IDX P6, R14, R13, R12, R11 ;  /* 0x0000000c0d0e7389 */ /* 0x00082400000c000b */
[----:B01234-:R-:W-:Y:S01]  /*1aea0*/  ENDCOLLECTIVE ;  /* 0x000000000000791b */ /* 0x01ffe20003800000 */
.L_x_793:
[----:B------:R-:W-:Y:S05]  /*1aeb0*/  BSYNC B0 ;  /* 0x0000000000007941 */ /* 0x000fea0003800000 */
.L_x_792:
[----:B------:R-:W-:Y:S01]  /*1aec0*/  IMAD.MOV.U32 R24, RZ, RZ, R14 ;  /* 0x000000ffff187224 */ /* 0x000fe200078e000e */
[----:B------:R-:W-:Y:S06]  /*1aed0*/  BRA `(.L_x_659) ;  /* 0xffffffc4005c7947 */ /* 0x000fec000383ffff */
.L_x_664:
[----:B0-----:R0:W1:Y:S02]  /*1aee0*/  SYNCS.PHASECHK.TRANS64.TRYWAIT P0, [R9+URZ+0x30820], R0 ;  /* 0x03082000090075a7 */ /* 0x001064000800017f */
[----:B-1----:R-:W-:Y:S05]  /*1aef0*/  @!P0 NANOSLEEP.SYNCS 0x989680 ;  /* 0x009896800000895d */ /* 0x002fea0003900000 */
[----:B------:R-:W1:Y:S02]  /*1af00*/  @!P0 SYNCS.PHASECHK.TRANS64 P0, [R9+URZ+0x30820], R0 ;  /* 0x03082000090085a7 */ /* 0x000e64000800007f */
[----:B-1----:R-:W-:Y:S05]  /*1af10*/  @!P0 BRA `(.L_x_664) ;  /* 0xfffffffc00f08947 */ /* 0x002fea000383ffff */
[----:B------:R-:W-:Y:S05]  /*1af20*/  BRA `(.L_x_794) ;  /* 0xffffffc800b47947 */ /* 0x000fea000383ffff */
.L_x_665:
[----:B------:R-:W1:Y:S01]  /*1af30*/  S2R R2, SR_TID.X ;  /* 0x0000000000027919 */ /* 0x000e620000002100 */
[----:B------:R-:W-:Y:S01]  /*1af40*/  BSSY B0, `(.L_x_795) ;  /* 0x000000a000007945 */ /* 0x000fe20003800000 */
[----:B------:R-:W-:Y:S02]  /*1af50*/  IMAD.MOV.U32 R12, RZ, RZ, RZ ;  /* 0x000000ffff0c7224 */ /* 0x000fe400078e00ff */
[----:B------:R-:W-:Y:S02]  /*1af60*/  IMAD.MOV.U32 R11, RZ, RZ, 0x1f ;  /* 0x0000001fff0b7424 */ /* 0x000fe400078e00ff */
[----:B------:R-:W-:Y:S01]  /*1af70*/  IMAD.MOV.U32 R15, RZ, RZ, -0x1 ;  /* 0xffffffffff0f7424 */ /* 0x000fe200078e00ff */
[----:B-1----:R-:W-:-:S04]  /*1af80*/  SHF.R.U32.HI R2, RZ, 0x5, R2 ;  /* 0x00000005ff027819 */ /* 0x002fc80000011602 */
[----:B------:R-:W-:-:S04]  /*1af90*/  LOP3.LUT R2, R2, 0x3, RZ, 0xc0, !PT ;  /* 0x0000000302027812 */ /* 0x000fc800078ec0ff */
[----:B------:R-:W-:-:S07]  /*1afa0*/  MOV R13, R2 ;  /* 0x00000002000d7202 */ /* 0x000fce0000000f00 */
[----:B0--3--:R-:W-:Y:S05]  /*1afb0*/  WARPSYNC.COLLECTIVE R15, `(.L_x_796) ;  /* 0x000000000f087348 */ /* 0x009fea0003c00000 */
[----:B------:R1:W2:Y:S02]  /*1afc0*/  SHFL.IDX P6, R14, R13, R12, R11 ;  /* 0x0000000c0d0e7389 */ /* 0x0002a400000c000b */
[----:B0123--:R-:W-:Y:S01]  /*1afd0*/  ENDCOLLECTIVE ;  /* 0x000000000000791b */ /* 0x00ffe20003800000 */
.L_x_796:
[----:B------:R-:W-:Y:S05]  /*1afe0*/  BSYNC B0 ;  /* 0x0000000000007941 */ /* 0x000fea0003800000 */
.L_x_795:
[----:B------:R-:W-:Y:S05]  /*1aff0*/  BRA `(.L_x_797) ;  /* 0xffffffc8009c7947 */ /* 0x000fea000383ffff */
.L_x_666:
[----:B------:R-:W-:Y:S01]  /*1b000*/  BSSY B0, `(.L_x_798) ;  /* 0x0000006000007945 */ /* 0x000fe20003800000 */
[----:B------:R-:W-:-:S07]  /*1b010*/  IMAD.MOV.U32 R15, RZ, RZ, -0x1 ;  /* 0xffffffffff0f7424 */ /* 0x000fce00078e00ff */
[----:B0--3--:R-:W-:Y:S05]  /*1b020*/  WARPSYNC.COLLECTIVE R15, `(.L_x_799) ;  /* 0x000000000f0c7348 */ /* 0x009fea0003c00000 */
[----:B------:R-:W-:Y:S02]  /*1b030*/  ELECT P6, UR62, PT ;  /* 0x00000000003e782f */ /* 0x000fe400038c0000 */
[----:B------:R-:W-:Y:S01]  /*1b040*/  MOV R14, UR62 ;  /* 0x0000003e000e7c02 */ /* 0x000fe20008000f00 */
[----:B0--3--:R-:W-:Y:S10]  /*1b050*/  ENDCOLLECTIVE ;  /* 0x000000000000791b */ /* 0x009ff40003800000 */
.L_x_799:
[----:B------:R-:W-:Y:S05]  /*1b060*/  BSYNC B0 ;  /* 0x0000000000007941 */ /* 0x000fea0003800000 */
.L_x_798:
[----:B------:R-:W-:Y:S05]  /*1b070*/  BRA `(.L_x_800) ;  /* 0xffffffc800907947 */ /* 0x000fea000383ffff */
.L_x_668:
[----:B0-----:R0:W1:Y:S02]  /*1b080*/  SYNCS.PHASECHK.TRANS64.TRYWAIT P0, [R7+URZ], R2 ;  /* 0x00000002070075a7 */ /* 0x001064000800017f */
[----:B-1----:R-:W-:Y:S05]  /*1b090*/  @!P0 NANOSLEEP.SYNCS 0x989680 ;  /* 0x009896800000895d */ /* 0x002fea0003900000 */
[----:B------:R-:W1:Y:S02]  /*1b0a0*/  @!P0 SYNCS.PHASECHK.TRANS64 P0, [R7+URZ], R2 ;  /* 0x00000002070085a7 */ /* 0x000e64000800007f */
[----:B-1----:R-:W-:Y:S05]  /*1b0b0*/  @!P0 BRA `(.L_x_668) ;  /* 0xfffffffc00f08947 */ /* 0x002fea000383ffff */
[----:B------:R-:W-:Y:S05]  /*1b0c0*/  BRA `(.L_x_801) ;  /* 0xffffffc800c47947 */ /* 0x000fea000383ffff */
.L_x_669:
[----:B-1----:R1:W2:Y:S02]  /*1b0d0*/  SYNCS.PHASECHK.TRANS64.TRYWAIT P0, [R3+URZ], R0 ;  /* 0x00000000030075a7 */ /* 0x0022a4000800017f */
[----:B--2---:R-:W-:Y:S05]  /*1b0e0*/  @!P0 NANOSLEEP.SYNCS 0x989680 ;  /* 0x009896800000895d */ /* 0x004fea0003900000 */
[----:B------:R-:W2:Y:S02]  /*1b0f0*/  @!P0 SYNCS.PHASECHK.TRANS64 P0, [R3+URZ], R0 ;  /* 0x00000000030085a7 */ /* 0x000ea4000800007f */
[----:B--2---:R-:W-:Y:S05]  /*1b100*/  @!P0 BRA `(.L_x_669) ;  /* 0xfffffffc00f08947 */ /* 0x004fea000383ffff */
[----:B------:R-:W-:Y:S05]  /*1b110*/  BRA `(.L_x_802) ;  /* 0xffffffc800b87947 */ /* 0x000fea000383ffff */
.L_x_671:
[----:B-1----:R1:W2:Y:S02]  /*1b120*/  SYNCS.PHASECHK.TRANS64.TRYWAIT P0, [R5+URZ], R2 ;  /* 0x00000002050075a7 */ /* 0x0022a4000800017f */
[----:B--2---:R-:W-:Y:S05]  /*1b130*/  @!P0 NANOSLEEP.SYNCS 0x989680 ;  /* 0x009896800000895d */ /* 0x004fea0003900000 */
[----:B------:R-:W2:Y:S02]  /*1b140*/  @!P0 SYNCS.PHASECHK.TRANS64 P0, [R5+URZ], R2 ;  /* 0x00000002050085a7 */ /* 0x000ea4000800007f */
[----:B--2---:R-:W-:Y:S05]  /*1b150*/  @!P0 BRA `(.L_x_671) ;  /* 0xfffffffc00f08947 */ /* 0x004fea000383ffff */
[----:B------:R-:W-:Y:S05]  /*1b160*/  BRA `(.L_x_803) ;  /* 0xffffffc800bc7947 */ /* 0x000fea000383ffff */
.L_x_804:
        /* <DEDUP_REMOVED lines=9> */
.L_x_2704:


//--------------------- .text._ZN7cutlass13device_kernelIN5flash11enable_sm90INS1_16FlashAttnFwdSm90INS1_25CollectiveMainloopFwdSm90ILi2EN4cute5tupleIJNS5_1CILi1EEES8_S8_EEENS6_IJNS7_ILi192EEENS7_ILi128EEENS7_ILi64EEEEEELi64ENS_6half_tEfNS_4arch4Sm90ELb0ELb1ELb0ELb0ELb0ELb0ELb0ELb1ELb1ELb1ELb1ELb0EEENS1_21CollectiveEpilogueFwdINS6_IJSA_SC_SB_EEES9_SE_SG_Li384ELb0ELb1ELb1ELb0EEENS1_19SingleTileSchedulerILb0ELb1ELb1ELi192EEEEEEEEEvNT_6ParamsE --------------------------
	.section	.text._ZN7cutlass13device_kernelIN5flash11enable_sm90INS1_16FlashAttnFwdSm90INS1_25CollectiveMainloopFwdSm90ILi2EN4cute5tupleIJNS5_1CILi1EEES8_S8_EEENS6_IJNS7_ILi192EEENS7_ILi128EEENS7_ILi64EEEEEELi64ENS_6half_tEfNS_4arch4Sm90ELb0ELb1ELb0ELb0ELb0ELb0ELb0ELb1ELb1ELb1ELb1ELb0EEENS1_21CollectiveEpilogueFwdINS6_IJSA_SC_SB_EEES9_SE_SG_Li384ELb0ELb1ELb1ELb0EEENS1_19SingleTileSchedulerILb0ELb1ELb1ELi192EEEEEEEEEvNT_6ParamsE,"ax",@progbits
	.align	128
.text._ZN7cutlass13device_kernelIN5flash11enable_sm90INS1_16FlashAttnFwdSm90INS1_25CollectiveMainloopFwdSm90ILi2EN4cute5tupleIJNS5_1CILi1EEES8_S8_EEENS6_IJNS7_ILi192EEENS7_ILi128EEENS7_ILi64EEEEEELi64ENS_6half_tEfNS_4arch4Sm90ELb0ELb1ELb0ELb0ELb0ELb0ELb0ELb1ELb1ELb1ELb1ELb0EEENS1_21CollectiveEpilogueFwdINS6_IJSA_SC_SB_EEES9_SE_SG_Li384ELb0ELb1ELb1ELb0EEENS1_19SingleTileSchedulerILb0ELb1ELb1ELi192EEEEEEEEEvNT_6ParamsE:
        .type           _ZN7cutlass13device_kernelIN5flash11enable_sm90INS1_16FlashAttnFwdSm90INS1_25CollectiveMainloopFwdSm90ILi2EN4cute5tupleIJNS5_1CILi1EEES8_S8_EEENS6_IJNS7_ILi192EEENS7_ILi128EEENS7_ILi64EEEEEELi64ENS_6half_tEfNS_4arch4Sm90ELb0ELb1ELb0ELb0ELb0ELb0ELb0ELb1ELb1ELb1ELb1ELb0EEENS1_21CollectiveEpilogueFwdINS6_IJSA_SC_SB_EEES9_SE_SG_Li384ELb0ELb1ELb1ELb0EEENS1_19SingleTileSchedulerILb0ELb1ELb1ELi192EEEEEEEEEvNT_6ParamsE,@function
        .size           _ZN7cutlass13device_kernelIN5flash11enable_sm90INS1_16FlashAttnFwdSm90INS1_25CollectiveMainloopFwdSm90ILi2EN4cute5tupleIJNS5_1CILi1EEES8_S8_EEENS6_IJNS7_ILi192EEENS7_ILi128EEENS7_ILi64EEEEEELi64ENS_6half_tEfNS_4arch4Sm90ELb0ELb1ELb0ELb0ELb0ELb0ELb0ELb1ELb1ELb1ELb1ELb0EEENS1_21CollectiveEpilogueFwdINS6_IJSA_SC_SB_EEES9_SE_SG_Li384ELb0ELb1ELb1ELb0EEENS1_19SingleTileSchedulerILb0ELb1ELb1ELi192EEEEEEEEEvNT_6ParamsE,(.L_x_2705 - _ZN7cutlass13device_kernelIN5flash11enable_sm90INS1_16FlashAttnFwdSm90INS1_25CollectiveMainloopFwdSm90ILi2EN4cute5tupleIJNS5_1CILi1EEES8_S8_EEENS6_IJNS7_ILi192EEENS7_ILi128EEENS7_ILi64EEEEEELi64ENS_6half_tEfNS_4arch4Sm90ELb0ELb1ELb0ELb0ELb0ELb0ELb0ELb1ELb1ELb1ELb1ELb0EEENS1_21CollectiveEpilogueFwdINS6_IJSA_SC_SB_EEES9_SE_SG_Li384ELb0ELb1ELb1ELb0EEENS1_19SingleTileSchedulerILb0ELb1ELb1ELi192EEEEEEEEEvNT_6ParamsE)
        .other          _ZN7cutlass13device_kernelIN5flash11enable_sm90INS1_16FlashAttnFwdSm90INS1_25CollectiveMainloopFwdSm90ILi2EN4cute5tupleIJNS5_1CILi1EEES8_S8_EEENS6_IJNS7_ILi192EEENS7_ILi128EEENS7_ILi64EEEEEELi64ENS_6half_tEfNS_4arch4Sm90ELb0ELb1ELb0ELb0ELb0ELb0ELb0ELb1ELb1ELb1ELb1ELb0EEENS1_21CollectiveEpilogueFwdINS6_IJSA_SC_SB_EEES9_SE_SG_Li384ELb0ELb1ELb1ELb0EEENS1_19SingleTileSchedulerILb0ELb1ELb1ELi192EEEEEEEEEvNT_6ParamsE,@"STO_CUDA_ENTRY STV_DEFAULT"
_ZN7cutlass13device_kernelIN5flash11enable_sm90INS1_16FlashAttnFwdSm90INS1_25CollectiveMainloopFwdSm90ILi2EN4cute5tupleIJNS5_1CILi1EEES8_S8_EEENS6_IJNS7_ILi192EEENS7_ILi128EEENS7_ILi64EEEEEELi64ENS_6half_tEfNS_4arch4Sm90ELb0ELb1ELb0ELb0ELb0ELb0ELb0ELb1ELb1ELb1ELb1ELb0EEENS1_21CollectiveEpilogueFwdINS6_IJSA_SC_SB_EEES9_SE_SG_Li384ELb0ELb1ELb1ELb0EEENS1_19SingleTileSchedulerILb0ELb1ELb1ELi192EEEEEEEEEvNT_6ParamsE:
[----:B------:R-:W0:Y:S01]  /*0000*/  LDC R1, c[0x0][0x28] ;  /* 0x00000a00ff017b82 */ /* 0x000e220000000800 */
[----:B------:R-:W1:Y:S01]  /*0010*/  S2R R2, SR_TID.X ;  /* 0x0000000000027919 */ /* 0x000e620000002100 */
[----:B------:R-:W-:Y:S01]  /*0020*/  ELECT P0, URZ, PT ;  /* 0x00000000003f782f */ /* 0x000fe20003800000 */
[----:B------:R-:W-:Y:S01]  /*0030*/  BSSY B0, `(.L_x_805) ;  /* 0x000000e000007945 */ /* 0x000fe20003800000 */
[--C-:B-1----:R-:W-:Y:S02]  /*0040*/  SHF.R.U32.HI R16, RZ, 0x5, R2.reuse ;  /* 0x00000005ff107819 */ /* 0x102fe40000011602 */
[----:B------:R-:W-:-:S03]  /*0050*/  SHF.R.U32.HI R17, RZ, 0x7, R2 ;  /* 0x00000007ff117819 */ /* 0x000fc60000011602 */
[----:B------:R-:W1:Y:S02]  /*0060*/  SHFL.IDX PT, R0, R16, RZ, 0x1f ;  /* 0x00001fff10007589 */ /* 0x000e6400000e0000 */
[----:B-1----:R-:W-:-:S13]  /*0070*/  ISETP.EQ.AND P0, PT, R0, RZ, P0 ;  /* 0x000000ff0000720c */ /* 0x002fda0000702270 */
[----:B0-----:R-:W-:Y:S05]  /*0080*/  @!P0 BRA `(.L_x_806) ;  /* 0x0000000000208947 */ /* 0x001fea0003800000 */
        /* <DEDUP_REMOVED lines=8> */
.L_x_806:
[----:B------:R-:W-:Y:S05]  /*0110*/  BSYNC B0 ;  /* 0x0000000000007941 */ /* 0x000fea0003800000 */
.L_x_805:
[----:B------:R-:W-:Y:S01]  /*0120*/  VOTEU.ANY UP0, P0 ;  /* 0x00000000003f7886 */ /* 0x000fe20000000100 */
[----:B------:R-:W0:Y:S01]  /*0130*/  SHFL.IDX PT, R3, R17, RZ, 0x1f ;  /* 0x00001fff11037589 */ /* 0x000e2200000e0000 */
[----:B------:R-:W-:Y:S01]  /*0140*/  UMOV UR4, 0x80 ;  /* 0x0000008000047882 */ /* 0x000fe20000000000 */
[----:B------:R-:W-:Y:S01]  /*0150*/  UMOV UR7, 0x180 ;  /* 0x0000018000077882 */ /* 0x000fe20000000000 */
[----:B------:R-:W-:Y:S01]  /*0160*/  VOTEU.ANY UP1, P0 ;  /* 0x00000000003f7886 */ /* 0x000fe20000020100 */
[----:B------:R-:W1:Y:S01]  /*0170*/  @UP0 S2UR UR8, SR_CgaCtaId ;  /* 0x00000000000809c3 */ /* 0x000e620000008800 */
[----:B------:R-:W2:Y:S01]  /*0180*/  SHFL.IDX PT, R0, R16, RZ, 0x1f ;  /* 0x00001fff10007589 */ /* 0x000ea200000e0000 */
[----:B------:R-:W-:Y:S01]  /*0190*/  @UP0 UMOV UR6, 0x400 ;  /* 0x0000040000060882 */ /* 0x000fe20000000000 */
[----:B------:R-:W-:-:S04]  /*01a0*/  @UP0 UIADD3 UR4, -UR4, 0x100000, URZ ;  /* 0x0010000004040890 */ /* 0x000fc8000fffe13f */
[----:B------:R-:W-:Y:S02]  /*01b0*/  @UP0 USHF.L.U32 UR5, UR4, 0xb, URZ ;  /* 0x0000000b04050899 */ /* 0x000fe4000800063f */
[----:B------:R-:W-:Y:S01]  /*01c0*/  @UP0 USHF.L.U32 UR4, UR4, 0x1, URZ ;  /* 0x0000000104040899 */ /* 0x000fe2000800063f */
[----:B------:R-:W-:Y:S01]  /*01d0*/  VOTEU.ANY UP2, P0 ;  /* 0x00000000003f7886 */ /* 0x000fe20000040100 */
[----:B0-----:R-:W-:Y:S01]  /*01e0*/  R2UR UR9, R3 ;  /* 0x00000000030972ca */ /* 0x001fe200000e0000 */
[----:B-1----:R-:W-:Y:S01]  /*01f0*/  @UP0 ULEA UR8, UR8, UR6, 0x18 ;  /* 0x0000000608080291 */ /* 0x002fe2000f8ec03f */
[----:B--2---:R-:W-:Y:S01]  /*0200*/  ISETP.NE.AND P1, PT, R0, RZ, PT ;  /* 0x000000ff0000720c */ /* 0x004fe20003f25270 */
[----:B------:R-:W-:-:S04]  /*0210*/  @UP0 UIADD3 UR6, -UR7, 0x100000, URZ ;  /* 0x0010000007060890 */ /* 0x000fc8000fffe13f */
[----:B------:R-:W-:Y:S02]  /*0220*/  @UP0 USHF.L.U32 UR7, UR6, 0xb, URZ ;  /* 0x0000000b06070899 */ /* 0x000fe4000800063f */
[----:B------:R-:W-:-:S04]  /*0230*/  @UP0 USHF.L.U32 UR6, UR6, 0x1, URZ ;  /* 0x0000000106060899 */ /* 0x000fc8000800063f */
[----:B------:R-:W-:Y:S01]  /*0240*/  UISETP.NE.AND UP0, UPT, UR9, URZ, UPT ;  /* 0x0000003f0900728c */ /* 0x000fe2000bf05270 */
[----:B------:R-:W0:Y:S02]  /*0250*/  FENCE.VIEW.ASYNC.S ;  /* 0x00000000000073c6 */ /* 0x000e240000000000 */
[----:B0-----:R0:W1:Y:S05]  /*0260*/  @UP1 SYNCS.EXCH.64 URZ, [UR8+0x16800], UR4 ;  /* 0x01680004083f15b2 */ /* 0x00106a0008000100 */
[----:B------:R0:W2:Y:S01]  /*0270*/  @UP2 SYNCS.EXCH.64 URZ, [UR8+0x16820], UR6 ;  /* 0x01682006083f25b2 */ /* 0x0000a20008000100 */
        /* <DEDUP_REMOVED lines=17> */
[----:B------:R3:W0:Y:S02]  /*0390*/  SYNCS.EXCH.64 URZ, [UR8+0x16848], UR6 ;  /* 0x01684806083f75b2 */ /* 0x0006240008000100 */
[----:B---3--:R-:W-:Y:S01]  /*03a0*/  NOP ;  /* 0x0000000000007918 */ /* 0x008fe20000000000 */
.L_x_807:
[----:B------:R-:W3:Y:S01]  /*03b0*/  SHFL.IDX PT, R0, R16, RZ, 0x1f ;  /* 0x00001fff10007589 */ /* 0x000ee200000e0000 */
[----:B------:R-:W-:Y:S01]  /*03c0*/  NOP ;  /* 0x0000000000007918 */ /* 0x000fe20000000000 */
[----:B---3--:R-:W-:-:S13]  /*03d0*/  ISETP.NE.AND P0, PT, R0, RZ, PT ;  /* 0x000000ff0000720c */ /* 0x008fda0003f05270 */
        /* <DEDUP_REMOVED lines=17> */
[----:B------:R3:W0:Y:S02]  /*04f0*/  SYNCS.EXCH.64 URZ, [UR8+0x16868], UR6 ;  /* 0x01686806083f75b2 */ /* 0x0006240008000100 */
[----:B---3--:R-:W-:Y:S01]  /*0500*/  NOP ;  /* 0x0000000000007918 */ /* 0x008fe20000000000 */
.L_x_808:
[----:B------:R-:W3:Y:S01]  /*0510*/  SHFL.IDX PT, R0, R16, RZ, 0x1f ;  /* 0x00001fff10007589 */ /* 0x000ee200000e0000 */
[----:B------:R-:W-:Y:S01]  /*0520*/  NOP ;  /* 0x0000000000007918 */ /* 0x000fe20000000000 */
[----:B---3--:R-:W-:-:S13]  /*0530*/  ISETP.NE.AND P0, PT, R0, RZ, PT ;  /* 0x000000ff0000720c */ /* 0x008fda0003f05270 */
        /* <DEDUP_REMOVED lines=13> */
[----:B------:R3:W0:Y:S02]  /*0610*/  SYNCS.EXCH.64 URZ, [UR6+0x16888], UR4 ;  /* 0x01688804063f75b2 */ /* 0x0006240008000100 */
[----:B---3--:R-:W-:Y:S01]  /*0620*/  NOP ;  /* 0x0000000000007918 */ /* 0x008fe20000000000 */
.L_x_809:
        /* <DEDUP_REMOVED lines=22> */
.L_x_810:
        /* <DEDUP_REMOVED lines=22> */
.L_x_811:
[----:B------:R-:W-:Y:S01]  /*08f0*/  PLOP3.LUT P0, PT, PT, PT, UP0, 0x80, 0x0 ;  /* 0x000000000000781c */ /* 0x000fe20003f0f008 */
[----:B------:R-:W-:Y:S01]  /*0900*/  UMOV UR45, 0x1 ;  /* 0x00000001002d7882 */ /* 0x000fe20000000000 */
[----:B------:R-:W-:Y:S01]  /*0910*/  NOP ;  /* 0x0000000000007918 */ /* 0x000fe20000000000 */
[----:B------:R-:W-:Y:S01]  /*0920*/  USEL UR45, UR45, 0x2, !UP0 ;  /* 0x000000022d2d7887 */ /* 0x000fe2000c000000 */
[----:B------:R-:W-:Y:S01]  /*0930*/  BSSY B6, `(.L_x_812) ;  /* 0x00010f7000067945 */ /* 0x000fe20003800000 */
[----:B------:R-:W-:Y:S01]  /*0940*/  ULDC.64 UR48, c[0x0][0x208] ;  /* 0x0000820000307ab9 */ /* 0x000fe20000000a00 */
[----:B------:R-:W-:Y:S01]  /*0950*/  LOP3.LUT R19, R2, 0x7f, RZ, 0xc0, !PT ;  /* 0x0000007f02137812 */ /* 0x000fe200078ec0ff */
[----:B012-4-:R-:W-:Y:S06]  /*0960*/  BAR.SYNC.DEFER_BLOCKING 0x0 ;  /* 0x0000000000007b1d */ /* 0x017fec0000010000 */
[----:B------:R-:W-:Y:S05]  /*0970*/  @!P0 BRA `(.L_x_813) ;  /* 0x000000d4008c8947 */ /* 0x000fea0003800000 */
.L_x_814:
[----:B------:R-:W-:-:S08]  /*0980*/  NOP ;  /* 0x0000000000007918 */ /* 0x000fd00000000000 */
[----:B------:R-:W0:Y:S02]  /*0990*/  USETMAXREG.TRY_ALLOC.CTAPOOL UP0, 0xa0 ;  /* 0x000000a0000079c8 */ /* 0x000e240008000600 */
[----:B0-----:R-:W-:-:S13]  /*09a0*/  PLOP3.LUT P0, PT, PT, PT, UP0, 0x80, 0x0 ;  /* 0x000000000000781c */ /* 0x001fda0003f0f008 */
[----:B------:R-:W-:Y:S05]  /*09b0*/  @!P0 BRA `(.L_x_814) ;  /* 0xfffffffc00f08947 */ /* 0x000fea000383ffff */
[----:B------:R-:W0:Y:S01]  /*09c0*/  S2UR UR6, SR_CTAID.Y ;  /* 0x00000000000679c3 */ /* 0x000e220000002600 */
[----:B------:R-:W-:Y:S01]  /*09d0*/  LOP3.LUT R0, R2, 0xffffff80, RZ, 0xc0, !PT ;  /* 0xffffff8002007812 */ /* 0x000fe200078ec0ff */
[----:B------:R-:W-:Y:S02]  /*09e0*/  ULDC UR7, c[0x0][0xc50] ;  /* 0x0003140000077ab9 */ /* 0x000fe40000000800 */
[----:B------:R-:W-:-:S04]  /*09f0*/  UISETP.NE.AND UP0, UPT, UR7, 0x1, UPT ;  /* 0x000000010700788c */ /* 0x000fc8000bf05270 */
[----:B------:R-:W-:Y:S08]  /*0a00*/  BAR.ARV 0x8, 0x200 ;  /* 0x0208000000007b1d */ /* 0x000ff00000002000 */
[----:B------:R-:W1:Y:S01]  /*0a10*/  S2UR UR8, SR_CTAID.Z ;  /* 0x00000000000879c3 */ /* 0x000e620000002700 */
[----:B------:R-:W-:Y:S01]  /*0a20*/  ISETP.NE.AND P0, PT, R0, 0x80, PT ;  /* 0x000000800000780c */ /* 0x000fe20003f05270 */
[----:B------:R-:W-:Y:S01]  /*0a30*/  @UP0 ULDC UR4, c[0x0][0xc54] ;  /* 0x0003150000040ab9 */ /* 0x000fe20000000800 */
[----:B------:R-:W-:Y:S01]  /*0a40*/  @UP0 ULDC UR9, c[0x0][0xc58] ;  /* 0x0003160000090ab9 */ /* 0x000fe20000000800 */
[----:B0-----:R-:W-:-:S10]  /*0a50*/  UIMAD.WIDE.U32 UR4, UR6, UR4, URZ ;  /* 0x00000004060472a5 */ /* 0x001fd4000f8e003f */
[----:B------:R-:W-:Y:S06]  /*0a60*/  @!P0 BAR.ARV 0x9, 0x100 ;  /* 0x0244000000008b1d */ /* 0x000fec0000002000 */
[----:B------:R-:W-:Y:S01]  /*0a70*/  UMOV UR36, UR6 ;  /* 0x0000000600247c82 */ /* 0x000fe20008000000 */
[----:B------:R-:W-:Y:S01]  /*0a80*/  @UP0 USHF.R.U32.HI UR36, URZ, UR9, UR5 ;  /* 0x000000093f240299 */ /* 0x000fe20008011605 */
[----:B-1----:R-:W-:-:S03]  /*0a90*/  ISETP.LE.AND P0, PT, RZ, UR8, PT ;  /* 0x00000008ff007c0c */ /* 0x002fc6000bf03270 */
[----:B------:R-:W-:-:S04]  /*0aa0*/  UIADD3 UR4, -UR36, URZ, URZ ;  /* 0x0000003f24047290 */ /* 0x000fc8000fffe13f */
[----:B------:R-:W-:-:S06]  /*0ab0*/  UIMAD UR6, UR7, UR4, UR6 ;  /* 0x00000004070672a4 */ /* 0x000fcc000f8e0206 */
[----:B------:R-:W-:Y:S06]  /*0ac0*/  @!P0 BRA `(.L_x_815) ;  /* 0x0000010c00748947 */ /* 0x000fec0003800000 */
[----:B------:R-:W0:Y:S01]  /*0ad0*/  LDC.64 R6, c[0x0][0x418] ;  /* 0x00010600ff067b82 */ /* 0x000e220000000a00 */
[----:B------:R-:W-:Y:S01]  /*0ae0*/  ULDC UR4, c[0x0][0x448] ;  /* 0x0001120000047ab9 */ /* 0x000fe20000000800 */
[----:B------:R-:W-:Y:S01]  /*0af0*/  VIADD R18, R2, 0xffffff80 ;  /* 0xffffff8002127836 */ /* 0x000fe20000000000 */
[----:B------:R-:W-:-:S03]  /*0b00*/  UISETP.NE.AND UP0, UPT, UR4, 0x1, UPT ;  /* 0x000000010400788c */ /* 0x000fc6000bf05270 */
[----:B------:R-:W-:Y:S02]  /*0b10*/  ULDC.64 UR4, c[0x0][0x9e0] ;  /* 0x0002780000047ab9 */ /* 0x000fe40000000a00 */
[----:B------:R-:W1:Y:S01]  /*0b20*/  LDC R23, c[0x0][0x288] ;  /* 0x0000a200ff177b82 */ /* 0x000e620000000800 */
[----:B------:R-:W-:-:S05]  /*0b30*/  UISETP.GE.AND UP1, UPT, UR5, 0x1, UPT ;  /* 0x000000010500788c */ /* 0x000fca000bf26270 */
[----:B------:R-:W-:Y:S01]  /*0b40*/  @UP0 ULDC UR9, c[0x0][0x44c] ;  /* 0x0001130000090ab9 */ /* 0x000fe20000000800 */
[----:B------:R-:W-:Y:S01]  /*0b50*/  @UP0 ULDC UR11, c[0x0][0x450] ;  /* 0x00011400000b0ab9 */ /* 0x000fe20000000800 */
[----:B------:R-:W2:Y:S01]  /*0b60*/  LDC R16, c[0x0][0x424] ;  /* 0x00010900ff107b82 */ /* 0x000ea20000000800 */
[----:B------:R-:W-:-:S07]  /*0b70*/  PLOP3.LUT P1, PT, PT, PT, UP1, 0x80, 0x0 ;  /* 0x000000000000781c */ /* 0x000fce0003f2f018 */
[----:B------:R-:W3:Y:S01]  /*0b80*/  LDC R5, c[0x0][0x2f0] ;  /* 0x0000bc00ff057b82 */ /* 0x000ee20000000800 */
[----:B0-----:R-:W-:-:S04]  /*0b90*/  ISETP.NE.U32.AND P0, PT, R6, RZ, PT ;  /* 0x000000ff0600720c */ /* 0x001fc80003f05070 */
[----:B------:R-:W-:-:S03]  /*0ba0*/  ISETP.NE.AND.EX P0, PT, R7, RZ, PT, P0 ;  /* 0x000000ff0700720c */ /* 0x000fc60003f05300 */
[----:B------:R-:W0:Y:S01]  /*0bb0*/  S2UR UR40, SR_CTAID.X ;  /* 0x00000000002879c3 */ /* 0x000e220000002500 */
[----:B-1----:R-:W-:Y:S02]  /*0bc0*/  IADD3 R3, -R23, 0x1, RZ ;  /* 0x0000000117037810 */ /* 0x002fe40007ffe1ff */
[----:B--2---:R-:W-:-:S05]  /*0bd0*/  SEL R16, R16, 0x1, P0 ;  /* 0x0000000110107807 */ /* 0x004fca0000000000 */
[----:B---3--:R-:W-:-:S05]  /*0be0*/  IMAD R3, R16, R5, R3 ;  /* 0x0000000510037224 */ /* 0x008fca00078e0203 */
[----:B------:R-:W-:Y:S01]  /*0bf0*/  R2UR UR10, R3 ;  /* 0x00000000030a72ca */ /* 0x000fe200000e0000 */
[----:B0-----:R-:W-:-:S04]  /*0c00*/  UIMAD UR40, UR40, 0xc0, URZ ;  /* 0x000000c0282878a4 */ /* 0x001fc8000f8e023f */
[----:B------:R-:W-:Y:S02]  /*0c10*/  @UP0 UIADD3 UR8, UR40, 0xbf, URZ ;  /* 0x000000bf28080890 */ /* 0x000fe4000fffe03f */
[----:B------:R-:W-:Y:S02]  /*0c20*/  UIADD3 UR7, UR40, 0xbf, URZ ;  /* 0x000000bf28077890 */ /* 0x000fe4000fffe03f */
[----:B------:R-:W-:-:S04]  /*0c30*/  UIMAD.WIDE.U32 UR8, UR8, UR9, URZ ;  /* 0x00000009080872a5 */ /* 0x000fc8000f8e003f */
[----:B------:R-:W-:-:S04]  /*0c40*/  @UP0 USHF.R.U32.HI UR7, URZ, UR11, UR9 ;  /* 0x0000000b3f070299 */ /* 0x000fc80008011609 */
[----:B------:R-:W-:-:S04]  /*0c50*/  UIADD3 UR7, UR10, UR7, URZ ;  /* 0x000000070a077290 */ /* 0x000fc8000fffe03f */
[----:B------:R-:W-:-:S06]  /*0c60*/  UIADD3 UR4, UR7, UR4, URZ ;  /* 0x0000000407047290 */ /* 0x000fcc000fffe03f */
[----:B------:R-:W-:Y:S01]  /*0c70*/  IMAD.U32 R0, RZ, RZ, UR4 ;  /* 0x00000004ff007e24 */ /* 0x000fe2000f8e00ff */
[----:B------:R-:W-:Y:S06]  /*0c80*/  @!P1 BRA `(.L_x_816) ;  /* 0x0000000000409947 */ /* 0x000fec0003800000 */
[----:B------:R-:W-:Y:S01]  /*0c90*/  ISETP.LT.AND P0, PT, RZ, UR7, PT ;  /* 0x00000007ff007c0c */ /* 0x000fe2000bf01270 */
[----:B------:R-:W-:-:S12]  /*0ca0*/  UIADD3 UR4, UR7, -0x1, URZ ;  /* 0xffffffff07047890 */ /* 0x000fd8000fffe03f */
[----:B------:R-:W-:Y:S05]  /*0cb0*/  @P0 BRA `(.L_x_817) ;  /* 0x00000000001c0947 */ /* 0x000fea0003800000 */
[----:B------:R-:W-:Y:S02]  /*0cc0*/  UISETP.NE.AND UP1, UPT, UR5, 0x1, UPT ;  /* 0x000000010500788c */ /* 0x000fe4000bf25270 */
[----:B------:R-:W-:-:S09]  /*0cd0*/  UIADD3 UR4, -UR7, URZ, URZ ;  /* 0x0000003f07047290 */ /* 0x000fd2000fffe13f */
[----:B------:R-:W-:Y:S02]  /*0ce0*/  @UP1 ULDC.64 UR10, c[0x0][0x9e8] ;  /* 0x00027a00000a1ab9 */ /* 0x000fe40000000a00 */
[----:B------:R-:W-:-:S04]  /*0cf0*/  UIMAD.WIDE.U32 UR8, UR4, UR10, URZ ;  /* 0x0000000a040872a5 */ /* 0x000fc8000f8e003f */
[----:B------:R-:W-:-:S04]  /*0d00*/  @UP1 USHF.R.U32.HI UR4, URZ, UR11, UR9 ;  /* 0x0000000b3f041299 */ /* 0x000fc80008011609 */
[----:B------:R-:W-:Y:S01]  /*0d10*/  ULOP3.LUT UR4, URZ, UR4, URZ, 0x33, !UPT ;  /* 0x000000043f047292 */ /* 0x000fe2000f8e333f */
[----:B------:R-:W-:Y:S11]  /*0d20*/  BRA `(.L_x_818) ;  /* 0x0000000000107947 */ /* 0x000ff60003800000 */
.L_x_817:
[----:B------:R-:W-:-:S11]  /*0d30*/  UISETP.NE.AND UP1, UPT, UR5, 0x1, UPT ;  /* 0x000000010500788c */ /* 0x000fd6000bf25270 */
[----:B------:R-:W-:Y:S02]  /*0d40*/  @UP1 ULDC.64 UR10, c[0x0][0x9e8] ;  /* 0x00027a00000a1ab9 */ /* 0x000fe40000000a00 */
[----:B------:R-:W-:-:S04]  /*0d50*/  UIMAD.WIDE.U32 UR8, UR4, UR10, URZ ;  /* 0x0000000a040872a5 */ /* 0x000fc8000f8e003f */
[----:B------:R-:W-:-:S12]  /*0d60*/  @UP1 USHF.R.U32.HI UR4, URZ, UR11, UR9 ;  /* 0x0000000b3f041299 */ /* 0x000fd80008011609 */
.L_x_818:
[----:B------:R-:W-:-:S06]  /*0d70*/  UIMAD UR4, UR4, UR5, UR5 ;  /* 0x00000005040472a4 */ /* 0x000fcc000f8e0205 */
[----:B------:R-:W-:-:S07]  /*0d80*/  VIMNMX R0, R0, UR4, PT ;  /* 0x0000000400007c48 */ /* 0x000fce000bfe0100 */
.L_x_816:
[-C--:B------:R-:W-:Y:S01]  /*0d90*/  IMAD R23, R16, R5.reuse, -R23 ;  /* 0x0000000510177224 */ /* 0x080fe200078e0a17 */
[----:B------:R-:W-:Y:S01]  /*0da0*/  @UP0 ULDC UR8, c[0x0][0x44c] ;  /* 0x0001130000080ab9 */ /* 0x000fe20000000800 */
[----:B------:R-:W-:Y:S01]  /*0db0*/  VIADD R4, R0, 0x7f ;  /* 0x0000007f00047836 */ /* 0x000fe20000000000 */
[----:B------:R-:W-:Y:S01]  /*0dc0*/  UIMAD.WIDE.U32 UR8, UR40, UR8, URZ ;  /* 0x00000008280872a5 */ /* 0x000fe2000f8e003f */
[----:B------:R-:W-:Y:S01]  /*0dd0*/  IMAD R0, R16, R5, 0x7f ;  /* 0x0000007f10007424 */ /* 0x000fe200078e0205 */
[----:B------:R-:W-:Y:S01]  /*0de0*/  R2UR UR7, R23 ;  /* 0x00000000170772ca */ /* 0x000fe200000e0000 */
[----:B------:R-:W-:Y:S01]  /*0df0*/  @UP0 ULDC UR10, c[0x0][0x450] ;  /* 0x00011400000a0ab9 */ /* 0x000fe20000000800 */
[----:B------:R-:W-:Y:S01]  /*0e00*/  UMOV UR4, UR40 ;  /* 0x0000002800047c82 */ /* 0x000fe20008000000 */
[----:B------:R-:W-:Y:S01]  /*0e10*/  SHF.R.S32.HI R5, RZ, 0x1f, R4 ;  /* 0x0000001fff057819 */ /* 0x000fe20000011404 */
[----:B------:R-:W-:Y:S01]  /*0e20*/  @UP0 USHF.R.U32.HI UR4, URZ, UR10, UR9 ;  /* 0x0000000a3f040299 */ /* 0x000fe20008011609 */
[----:B------:R-:W-:-:S02]  /*0e30*/  SHF.R.S32.HI R3, RZ, 0x1f, R0 ;  /* 0x0000001fff037819 */ /* 0x000fc40000011400 */
[----:B------:R-:W-:Y:S02]  /*0e40*/  LEA.HI R5, R5, R4, RZ, 0x7 ;  /* 0x0000000405057211 */ /* 0x000fe400078f38ff */
[----:B------:R-:W-:Y:S02]  /*0e50*/  LEA.HI R3, R3, R0, RZ, 0x7 ;  /* 0x0000000003037211 */ /* 0x000fe400078f38ff */
[----:B------:R-:W-:Y:S02]  /*0e60*/  SHF.R.S32.HI R0, RZ, 0x7, R5 ;  /* 0x00000007ff007819 */ /* 0x000fe40000011405 */
[----:B------:R-:W-:Y:S01]  /*0e70*/  UIADD3 UR4, UR7, UR4, URZ ;  /* 0x0000000407047290 */ /* 0x000fe2000fffe03f */
[----:B------:R-:W-:Y:S02]  /*0e80*/  SHF.R.S32.HI R3, RZ, 0x7, R3 ;  /* 0x00000007ff037819 */ /* 0x000fe40000011403 */
[----:B------:R-:W-:Y:S02]  /*0e90*/  ULDC UR7, c[0x0][0x9dc] ;  /* 0x0002770000077ab9 */ /* 0x000fe40000000800 */
[----:B------:R-:W-:Y:S01]  /*0ea0*/  UIADD3 UR7, UR4, -UR7, URZ ;  /* 0x8000000704077290 */ /* 0x000fe2000fffe03f */
[----:B------:R-:W-:Y:S01]  /*0eb0*/  VIMNMX R22, R3, R0, PT ;  /* 0x0000000003167248 */ /* 0x000fe20003fe0100 */
[----:B------:R-:W-:Y:S10]  /*0ec0*/  @!P1 BRA `(.L_x_819) ;  /* 0x0000000000449947 */ /* 0x000ff40003800000 */
[----:B------:R-:W-:-:S06]  /*0ed0*/  UISETP.GT.AND UP0, UPT, UR4, -0x1, UPT ;  /* 0xffffffff0400788c */ /* 0x000fcc000bf04270 */
[----:B------:R-:W-:-:S13]  /*0ee0*/  PLOP3.LUT P0, PT, PT, PT, UP0, 0x80, 0x0 ;  /* 0x000000000000781c */ /* 0x000fda0003f0f008 */
[----:B------:R-:W-:Y:S05]  /*0ef0*/  @P0 BRA `(.L_x_820) ;  /* 0x00000000001c0947 */ /* 0x000fea0003800000 */
[----:B------:R-:W-:Y:S02]  /*0f00*/  UISETP.NE.AND UP0, UPT, UR5, 0x1, UPT ;  /* 0x000000010500788c */ /* 0x000fe4000bf05270 */
[----:B------:R-:W-:-:S09]  /*0f10*/  ULOP3.LUT UR4, URZ, UR4, URZ, 0x33, !UPT ;  /* 0x000000043f047292 */ /* 0x000fd2000f8e333f */
[----:B------:R-:W-:Y:S02]  /*0f20*/  @UP0 ULDC.64 UR10, c[0x0][0x9e8] ;  /* 0x00027a00000a0ab9 */ /* 0x000fe40000000a00 */
[----:B------:R-:W-:-:S04]  /*0f30*/  UIMAD.WIDE.U32 UR8, UR4, UR10, URZ ;  /* 0x0000000a040872a5 */ /* 0x000fc8000f8e003f */
[----:B------:R-:W-:-:S04]  /*0f40*/  @UP0 USHF.R.U32.HI UR4, URZ, UR11, UR9 ;  /* 0x0000000b3f040299 */ /* 0x000fc80008011609 */
[----:B------:R-:W-:Y:S01]  /*0f50*/  ULOP3.LUT UR4, URZ, UR4, URZ, 0x33, !UPT ;  /* 0x000000043f047292 */ /* 0x000fe2000f8e333f */
[----:B------:R-:W-:Y:S11]  /*0f60*/  BRA `(.L_x_821) ;  /* 0x0000000000107947 */ /* 0x000ff60003800000 */
.L_x_820:
[----:B------:R-:W-:-:S11]  /*0f70*/  UISETP.NE.AND UP0, UPT, UR5, 0x1, UPT ;  /* 0x000000010500788c */ /* 0x000fd6000bf05270 */
[----:B------:R-:W-:Y:S02]  /*0f80*/  @UP0 ULDC.64 UR10, c[0x0][0x9e8] ;  /* 0x00027a00000a0ab9 */ /* 0x000fe40000000a00 */
[----:B------:R-:W-:-:S04]  /*0f90*/  UIMAD.WIDE.U32 UR8, UR4, UR10, URZ ;  /* 0x0000000a040872a5 */ /* 0x000fc8000f8e003f */
[----:B------:R-:W-:-:S12]  /*0fa0*/  @UP0 USHF.R.U32.HI UR4, URZ, UR11, UR9 ;  /* 0x0000000b3f040299 */ /* 0x000fd80008011609 */
.L_x_821:
[----:B------:R-:W-:-:S04]  /*0fb0*/  UIMAD UR4, UR4, UR5, URZ ;  /* 0x00000005040472a4 */ /* 0x000fc8000f8e023f */
[----:B------:R-:W-:-:S04]  /*0fc0*/  UISETP.LT.AND UP0, UPT, UR7, UR4, UPT ;  /* 0x000000040700728c */ /* 0x000fc8000bf01270 */
[----:B------:R-:W-:-:S12]  /*0fd0*/  USEL UR7, UR7, UR4, !UP0 ;  /* 0x0000000407077287 */ /* 0x000fd8000c000000 */
.L_x_819:
[----:B------:R-:W-:Y:S02]  /*0fe0*/  USHF.R.S32.HI UR4, URZ, 0x1f, UR7 ;  /* 0x0000001f3f047899 */ /* 0x000fe40008011407 */
[----:B------:R-:W-:Y:S02]  /*0ff0*/  USHF.R.U32.HI UR10, URZ, 0x10, UR6 ;  /* 0x000000103f0a7899 */ /* 0x000fe40008011606 */
[----:B------:R-:W-:Y:S02]  /*1000*/  ULEA.HI UR4, UR4, UR7, URZ, 0x7 ;  /* 0x0000000704047291 */ /* 0x000fe4000f8f383f */
[----:B------:R-:W-:Y:S02]  /*1010*/  ULOP3.LUT UR37, UR6, 0xffff, URZ, 0xc0, !UPT ;  /* 0x0000ffff06257892 */ /* 0x000fe4000f8ec03f */
[----:B------:R-:W-:-:S04]  /*1020*/  USHF.R.S32.HI UR4, URZ, 0x7, UR4 ;  /* 0x000000073f047899 */ /* 0x000fc80008011404 */
[----:B------:R-:W-:-:S04]  /*1030*/  UISETP.LT.AND UP0, UPT, URZ, UR4, UPT ;  /* 0x000000043f00728c */ /* 0x000fc8000bf01270 */
[----:B------:R-:W-:Y:S02]  /*1040*/  USEL UR9, URZ, UR4, !UP0 ;  /* 0x000000043f097287 */ /* 0x000fe4000c000000 */
[----:B------:R-:W-:Y:S01]  /*1050*/  UISETP.NE.AND UP0, UPT, UR10, URZ, UPT ;  /* 0x0000003f0a00728c */ /* 0x000fe2000bf05270 */
[----:B------:R-:W-:-:S03]  /*1060*/  UMOV UR4, URZ ;  /* 0x0000003f00047c82 */ /* 0x000fc60008000000 */
[----:B------:R-:W-:-:S07]  /*1070*/  ISETP.GT.AND P0, PT, R22, UR9, PT ;  /* 0x0000000916007c0c */ /* 0x000fce000bf04270 */
[----:B------:R-:W-:-:S06]  /*1080*/  @!UP0 ULDC UR10, c[0x0][0x9f0] ;  /* 0x00027c00000a8ab9 */ /* 0x000fcc0000000800 */
[----:B------:R-:W-:Y:S05]  /*1090*/  @!P0 BRA `(.L_x_822) ;  /* 0x00000000008c8947 */ /* 0x000fea0003800000 */
[----:B------:R-:W-:Y:S01]  /*10a0*/  IMAD.U32 R5, RZ, RZ, UR10 ;  /* 0x0000000aff057e24 */ /* 0x000fe2000f8e00ff */
[----:B------:R-:W-:-:S04]  /*10b0*/  UMOV UR4, URZ ;  /* 0x0000003f00047c82 */ /* 0x000fc80008000000 */
[----:B------:R-:W-:-:S04]  /*10c0*/  IABS R0, R5 ;  /* 0x0000000500007213 */ /* 0x000fc80000000000 */
[----:B------:R-:W-:Y:S02]  /*10d0*/  R2UR UR11, R0 ;  /* 0x00000000000b72ca */ /* 0x000fe400000e0000 */
[----:B------:R-:W-:Y:S02]  /*10e0*/  IADD3 R0, R5, -0x1, R22 ;  /* 0xffffffff05007810 */ /* 0x000fe40007ffe016 */
[----:B------:R-:W-:Y:S02]  /*10f0*/  IABS R5, R5 ;  /* 0x0000000500057213 */ /* 0x000fe40000000000 */
[----:B------:R-:W-:-:S03]  /*1100*/  R2UR UR6, R0 ;  /* 0x00000000000672ca */ /* 0x000fc600000e0000 */
[----:B------:R-:W-:-:S04]  /*1110*/  IMAD.MOV R5, RZ, RZ, -R5 ;  /* 0x000000ffff057224 */ /* 0x000fc800078e0a05 */
[----:B------:R-:W0:Y:S06]  /*1120*/  I2F.RP R3, UR11 ;  /* 0x0000000b00037d06 */ /* 0x000e2c0008209400 */
[----:B------:R-:W-:-:S06]  /*1130*/  UIADD3 UR6, -UR9, UR6, URZ ;  /* 0x0000000609067290 */ /* 0x000fcc000fffe13f */
[----:B------:R-:W-:Y:S01]  /*1140*/  IMAD.U32 R0, RZ, RZ, UR6 ;  /* 0x00000006ff007e24 */ /* 0x000fe2000f8e00ff */
[----:B------:R-:W-:Y:S01]  /*1150*/  ULOP3.LUT UR6, UR6, UR10, URZ, 0x3c, !UPT ;  /* 0x0000000a06067292 */ /* 0x000fe2000f8e3c3f */
[----:B0-----:R-:W0:Y:S03]  /*1160*/  MUFU.RCP R3, R3 ;  /* 0x0000000300037308 */ /* 0x001e260000001000 */
[----:B------:R-:W-:-:S04]  /*1170*/  IABS R0, R0 ;  /* 0x0000000000007213 */ /* 0x000fc80000000000 */
[----:B------:R-:W-:Y:S01]  /*1180*/  R2UR UR8, R0 ;  /* 0x00000000000872ca */ /* 0x000fe200000e0000 */
[----:B------:R-:W-:Y:S02]  /*1190*/  IMAD.MOV.U32 R0, RZ, RZ, R5 ;  /* 0x000000ffff007224 */ /* 0x000fe400078e0005 */
[----:B0-----:R-:W-:-:S06]  /*11a0*/  VIADD R4, R3, 0xffffffe ;  /* 0x0ffffffe03047836 */ /* 0x001fcc0000000000 */
[----:B------:R-:W0:Y:S02]  /*11b0*/  F2I.FTZ.U32.TRUNC.NTZ R4, R4 ;  /* 0x0000000400047305 */ /* 0x000e24000021f000 */
[----:B0-----:R-:W-:-:S13]  /*11c0*/  R2UR UR5, R4 ;  /* 0x00000000040572ca */ /* 0x001fda00000e0000 */
[----:B------:R-:W-:-:S04]  /*11d0*/  UIADD3 UR7, URZ, -UR5, URZ ;  /* 0x800000053f077290 */ /* 0x000fc8000fffe03f */
[----:B------:R-:W-:-:S04]  /*11e0*/  UIMAD UR7, UR7, UR11, URZ ;  /* 0x0000000b070772a4 */ /* 0x000fc8000f8e023f */
[----:B------:R-:W-:-:S03]  /*11f0*/  UIMAD.WIDE.U32 UR4, UR5, UR7, UR4 ;  /* 0x00000007050472a5 */ /* 0x000fc6000f8e0004 */
[----:B------:R-:W-:Y:S01]  /*1200*/  R2UR UR7, R0 ;  /* 0x00000000000772ca */ /* 0x000fe200000e0000 */
[----:B------:R-:W-:-:S12]  /*1210*/  UIMAD.WIDE.U32 UR4, UR5, UR8, URZ ;  /* 0x00000008050472a5 */ /* 0x000fd8000f8e003f */
[----:B------:R-:W-:-:S04]  /*1220*/  UIMAD UR4, UR5, UR7, UR8 ;  /* 0x00000007050472a4 */ /* 0x000fc8000f8e0208 */
[----:B------:R-:W-:-:S11]  /*1230*/  UISETP.GT.U32.AND UP1, UPT, UR11, UR4, UPT ;  /* 0x000000040b00728c */ /* 0x000fd6000bf24070 */
[----:B------:R-:W-:Y:S02]  /*1240*/  @!UP1 UIADD3 UR4, UR4, -UR11, URZ ;  /* 0x8000000b04049290 */ /* 0x000fe4000fffe03f */
[----:B------:R-:W-:Y:S02]  /*1250*/  @!UP1 UIADD3 UR5, UR5, 0x1, URZ ;  /* 0x0000000105059890 */ /* 0x000fe4000fffe03f */
[----:B------:R-:W-:Y:S02]  /*1260*/  UISETP.GE.U32.AND UP0, UPT, UR4, UR11, UPT ;  /* 0x0000000b0400728c */ /* 0x000fe4000bf06070 */
[----:B------:R-:W-:-:S09]  /*1270*/  UISETP.GE.AND UP1, UPT, UR6, URZ, UPT ;  /* 0x0000003f0600728c */ /* 0x000fd2000bf26270 */
[----:B------:R-:W-:Y:S02]  /*1280*/  @UP0 UIADD3 UR5, UR5, 0x1, URZ ;  /* 0x0000000105050890 */ /* 0x000fe4000fffe03f */
[----:B------:R-:W-:-:S05]  /*1290*/  UISETP.NE.AND UP0, UPT, UR10, URZ, UPT ;  /* 0x0000003f0a00728c */ /* 0x000fca000bf05270 */
[----:B------:R-:W-:Y:S02]  /*12a0*/  UMOV UR4, UR5 ;  /* 0x0000000500047c82 */ /* 0x000fe40008000000 */
[----:B------:R-:W-:-:S04]  /*12b0*/  @!UP1 UIADD3 UR4, -UR4, URZ, URZ ;  /* 0x0000003f04049290 */ /* 0x000fc8000fffe13f */
[----:B------:R-:W-:-:S12]  /*12c0*/  @!UP0 ULOP3.LUT UR4, URZ, UR10, URZ, 0x33, !UPT ;  /* 0x0000000a3f048292 */ /* 0x000fd8000f8e333f */
.L_x_822:
[----:B------:R-:W-:Y:S02]  /*12d0*/  UIMAD UR37, UR37, UR4, UR9 ;  /* 0x00000004252572a4 */ /* 0x000fe4000f8e0209 */
[----:B------:R-:W-:Y:S01]  /*12e0*/  IMAD.U32 R3, RZ, RZ, UR4 ;  /* 0x00000004ff037e24 */ /* 0x000fe2000f8e00ff */
[----:B------:R-:W-:Y:S01]  /*12f0*/  PLOP3.LUT P0, PT, PT, PT, PT, 0x80, 0x0 ;  /* 0x000000000000781c */ /* 0x000fe20003f0f070 */
[----:B------:R-:W-:Y:S01]  /*1300*/  IMAD.MOV.U32 R0, RZ, RZ, RZ ;  /* 0x000000ffff007224 */ /* 0x000fe200078e00ff */
[----:B------:R-:W-:Y:S02]  /*1310*/  CS2R R118, SRZ ;  /* 0x0000000000767805 */ /* 0x000fe4000001ff00 */
[----:B------:R-:W-:Y:S02]  /*1320*/  CS2R R116, SRZ ;  /* 0x0000000000747805 */ /* 0x000fe4000001ff00 */
[----:B------:R-:W-:Y:S01]  /*1330*/  VIADDMNMX R22, R3, UR37, R22, PT ;  /* 0x0000002503167c46 */ /* 0x000fe2000b800116 */
[----:B------:R-:W-:Y:S01]  /*1340*/  IMAD.MOV.U32 R3, RZ, RZ, RZ ;  /* 0x000000ffff037224 */ /* 0x000fe200078e00ff */
[----:B------:R-:W-:-:S02]  /*1350*/  CS2R R114, SRZ ;  /* 0x0000000000727805 */ /* 0x000fc4000001ff00 */
[----:B------:R-:W-:Y:S02]  /*1360*/  CS2R R112, SRZ ;  /* 0x0000000000707805 */ /* 0x000fe4000001ff00 */
[----:B------:R-:W-:Y:S02]  /*1370*/  ISETP.GT.AND P1, PT, R22, UR37, PT ;  /* 0x0000002516007c0c */ /* 0x000fe4000bf24270 */
        /* <DEDUP_REMOVED lines=11> */
[----:B------:R-:W-:Y:S01]  /*1430*/  CS2R R88, SRZ ;  /* 0x0000000000587805 */ /* 0x000fe2000001ff00 */
[----:B------:R-:W-:Y:S06]  /*1440*/  @!P1 BRA `(.L_x_823) ;  /* 0x000000b800209947 */ /* 0x000fec0003800000 */
[----:B------:R-:W-:Y:S01]  /*1450*/  SHF.R.S32.HI R89, RZ, 0x1f, R18 ;  /* 0x0000001fff597819 */ /* 0x000fe20000011412 */
[----:B------:R-:W0:Y:S01]  /*1460*/  S2UR UR6, SR_CgaCtaId ;  /* 0x00000000000679c3 */ /* 0x000e220000008800 */
[----:B------:R-:W-:Y:S02]  /*1470*/  UMOV UR38, 0x400 ;  /* 0x0000040000267882 */ /* 0x000fe40000000000 */
[----:B------:R-:W-:-:S04]  /*1480*/  LEA.HI R88, R89, R18, RZ, 0x7 ;  /* 0x0000001259587211 */ /* 0x000fc800078f38ff */
[----:B------:R-:W-:-:S05]  /*1490*/  SHF.R.S32.HI R90, RZ, 0x7, R88 ;  /* 0x00000007ff5a7819 */ /* 0x000fca0000011458 */
[----:B------:R-:W1:Y:S01]  /*14a0*/  SHFL.IDX PT, R0, R90, RZ, 0x1f ;  /* 0x00001fff5a007589 */ /* 0x000e6200000e0000 */
[----:B0-----:R-:W-:Y:S01]  /*14b0*/  ULEA UR38, UR6, UR38, 0x18 ;  /* 0x0000002606267291 */ /* 0x001fe2000f8ec03f */
[----:B-1----:R-:W-:-:S13]  /*14c0*/  R2UR UR39, R0 ;  /* 0x00000000002772ca */ /* 0x002fda00000e0000 */
[----:B------:R-:W-:Y:S02]  /*14d0*/  UIMAD.WIDE UR4, UR39, 0x55555556, URZ ;  /* 0x55555556270478a5 */ /* 0x000fe4000f8e023f */
[----:B------:R-:W-:Y:S02]  /*14e0*/  UIADD3 UR4, UR38, 0x8400, URZ ;  /* 0x0000840026047890 */ /* 0x000fe4000fffe03f */
[----:B------:R-:W-:Y:S02]  /*14f0*/  ULEA.HI UR5, UR5, UR5, URZ, 0x1 ;  /* 0x0000000505057291 */ /* 0x000fe4000f8f083f */
[----:B------:R-:W-:Y:S02]  /*1500*/  ULOP3.LUT UP0, URZ, UR4, 0x3ff, URZ, 0xc0, !UPT ;  /* 0x000003ff043f7892 */ /* 0x000fe4000f80c03f */
[----:B------:R-:W-:-:S04]  /*1510*/  UIMAD UR5, UR5, -0x3, UR39 ;  /* 0xfffffffd050578a4 */ /* 0x000fc8000f8e0227 */
[----:B------:R-:W-:Y:S01]  /*1520*/  PLOP3.LUT P0, PT, PT, PT, UP0, 0x80, 0x0 ;  /* 0x000000000000781c */ /* 0x000fe20003f0f008 */
[----:B------:R-:W-:-:S04]  /*1530*/  ULEA UR5, UR5, UR4, 0xd ;  /* 0x0000000405057291 */ /* 0x000fc8000f8e683f */
[----:B------:R-:W-:-:S04]  /*1540*/  USHF.R.U32.HI UR5, URZ, 0x4, UR5 ;  /* 0x000000043f057899 */ /* 0x000fc80008011605 */
[----:B------:R-:W-:-:S04]  /*1550*/  ULOP3.LUT UR41, UR5, 0x3fff, URZ, 0xc0, !UPT ;  /* 0x00003fff05297892 */ /* 0x000fc8000f8ec03f */
        /* <DEDUP_REMOVED lines=17> */
.L_x_824:
[----:B------:R-:W-:-:S04]  /*1670*/  SHF.L.U32 R0, RZ, 0x1f, RZ ;  /* 0x0000001fff007819 */ /* 0x000fc800000006ff */
[----:B------:R-:W0:Y:S02]  /*1680*/  SYNCS.PHASECHK.TRANS64.TRYWAIT P0, [UR38+0x16800], R0 ;  /* 0x01680000ff0075a7 */ /* 0x000e240008000166 */
[----:B0-----:R-:W-:Y:S05]  /*1690*/  @!P0 BRA `(.L_x_825) ;  /* 0x0000010000888947 */ /* 0x001fea0003800000 */
.L_x_976:
[----:B------:R-:W-:-:S06]  /*16a0*/  ULOP3.LUT UR4, UR45, 0x1, URZ, 0xfc, !UPT ;  /* 0x000000012d047892 */ /* 0x000fcc000f8efc3f */
[----:B0-----:R-:W-:-:S05]  /*16b0*/  IMAD.U32 R3, RZ, RZ, UR4 ;  /* 0x00000004ff037e24 */ /* 0x001fca000f8e00ff */
[----:B------:R-:W-:-:S13]  /*16c0*/  ISETP.NE.AND P0, PT, R3, 0x3, PT ;  /* 0x000000030300780c */ /* 0x000fda0003f05270 */
[----:B------:R-:W-:Y:S05]  /*16d0*/  @!P0 BRA `(.L_x_826) ;  /* 0x0000000000048947 */ /* 0x000fea0003800000 */
[----:B------:R-:W-:Y:S01]  /*16e0*/  BPT.TRAP 0x1 ;  /* 0x000000040000795c */ /* 0x000fe20000300000 */
.L_x_826:
[----:B------:R0:W1:Y:S01]  /*16f0*/  SYNCS.PHASECHK.TRANS64.TRYWAIT P2, [UR38+0x16830], R0 ;  /* 0x01683000ff0075a7 */ /* 0x0000620008040166 */
[----:B------:R-:W-:Y:S05]  /*1700*/  @!P0 BRA `(.L_x_827) ;  /* 0x0000000000048947 */ /* 0x000fea0003800000 */
[----:B------:R-:W-:Y:S01]  /*1710*/  BPT.TRAP 0x1 ;  /* 0x000000040000795c */ /* 0x000fe20000300000 */
.L_x_827:
[----:B------:R-:W-:Y:S01]  /*1720*/  IMAD.U32 R12, RZ, RZ, UR41 ;  /* 0x00000029ff0c7e24 */ /* 0x000fe2000f8e00ff */
[----:B------:R-:W-:-:S04]  /*1730*/  ISETP.NE.AND P1, PT, R19, RZ, PT ;  /* 0x000000ff1300720c */ /* 0x000fc80003f25270 */
[----:B------:R-:W-:Y:S01]  /*1740*/  LOP3.LUT R12, R12, 0x10000, RZ, 0xfc, !PT ;  /* 0x000100000c0c7812 */ /* 0x000fe200078efcff */
[----:B-1----:R-:W-:Y:S08]  /*1750*/  @P2 BRA `(.L_x_828) ;  /* 0x0000000000082947 */ /* 0x002ff00003800000 */
[----:B------:R-:W1:Y:S02]  /*1760*/  SYNCS.PHASECHK.TRANS64.TRYWAIT P2, [UR38+0x16830], R0 ;  /* 0x01683000ff0075a7 */ /* 0x000e640008040166 */
[----:B-1----:R-:W-:Y:S05]  /*1770*/  @!P2 BRA `(.L_x_829) ;  /* 0x000001000068a947 */ /* 0x002fea0003800000 */
.L_x_828:
[----:B------:R-:W-:Y:S05]  /*1780*/  WARPSYNC.ALL ;  /* 0x0000000000007948 */ /* 0x000fea0003800000 */
[----:B------:R-:W-:Y:S01]  /*1790*/  IMAD.MOV.U32 R13, RZ, RZ, 0x40000040 ;  /* 0x40000040ff0d7424 */ /* 0x000fe200078e00ff */
[----:B------:R-:W-:Y:S01]  /*17a0*/  UIADD3 UR4, UR38, 0xe400, URZ ;  /* 0x0000e40026047890 */ /* 0x000fe2000fffe03f */
[C---:B------:R-:W-:Y:S01]  /*17b0*/  R2UR UR8, R12.reuse ;  /* 0x000000000c0872ca */ /* 0x040fe200000e0000 */
[----:B------:R-:W-:Y:S02]  /*17c0*/  WARPGROUP.ARRIVE ;  /* 0x00000000000079c5 */ /* 0x000fe40000000000 */
[----:B------:R-:W-:Y:S01]  /*17d0*/  R2UR UR9, R13 ;  /* 0x000000000d0972ca */ /* 0x000fe200000e0000 */
[----:B------:R-:W-:Y:S01]  /*17e0*/  USHF.R.U32.HI UR4, URZ, 0x4, UR4 ;  /* 0x000000043f047899 */ /* 0x000fe20008011604 */
[----:B------:R-:W-:Y:S01]  /*17f0*/  R2UR UR16, R12 ;  /* 0x000000000c1072ca */ /* 0x000fe200000e0000 */
[----:B------:R-:W-:Y:S01]  /*1800*/  UMOV UR11, 0x40000040 ;  /* 0x40000040000b7882 */ /* 0x000fe20000000000 */
[----:B------:R-:W-:Y:S01]  /*1810*/  UMOV UR13, 0x40000040 ;  /* 0x40000040000d7882 */ /* 0x000fe20000000000 */
[----:B------:R-:W-:Y:S01]  /*1820*/  ULOP3.LUT UR4, UR4, 0x3fff, URZ, 0xc0, !UPT ;  /* 0x00003fff04047892 */ /* 0x000fe2000f8ec03f */
[----:B-1----:R-:W-:Y:S01]  /*1830*/  LOP3.LUT R3, R88, 0xffffff80, RZ, 0xc0, !PT ;  /* 0xffffff8058037812 */ /* 0x002fe200078ec0ff */
[----:B------:R-:W-:Y:S01]  /*1840*/  UMOV UR15, 0x40000040 ;  /* 0x40000040000f7882 */ /* 0x000fe20000000000 */
[----:B------:R-:W-:Y:S01]  /*1850*/  UMOV UR17, 0x40000040 ;  /* 0x4000004000117882 */ /* 0x000fe20000000000 */
[----:B------:R-:W-:Y:S01]  /*1860*/  ULOP3.LUT UR24, UR4, 0x10000, URZ, 0xfc, !UPT ;  /* 0x0001000004187892 */ /* 0x000fe2000f8efc3f */
[----:B------:R-:W-:Y:S01]  /*1870*/  LEA.HI R89, R89, R18, RZ, 0x2 ;  /* 0x0000001259597211 */ /* 0x000fe200078f10ff */
[----:B------:R-:W-:Y:S01]  /*1880*/  UMOV UR19, 0x40000040 ;  /* 0x4000004000137882 */ /* 0x000fe20000000000 */
[----:B------:R-:W-:Y:S01]  /*1890*/  IMAD.IADD R5, R18, 0x1, -R3 ;  /* 0x0000000112057824 */ /* 0x000fe200078e0a03 */
[----:B------:R-:W-:Y:S01]  /*18a0*/  UIADD3 UR14, UR24, 0x4, URZ ;  /* 0x00000004180e7890 */ /* 0x000fe2000fffe03f */
[----:B------:R-:W-:Y:S01]  /*18b0*/  LOP3.LUT R89, R89, 0xfffffffc, RZ, 0xc0, !PT ;  /* 0xfffffffc59597812 */ /* 0x000fe200078ec0ff */
[----:B------:R-:W-:Y:S01]  /*18c0*/  UIADD3 UR12, UR16, 0x4, URZ ;  /* 0x00000004100c7890 */ /* 0x000fe2000fffe03f */
[----:B------:R-:W-:Y:S01]  /*18d0*/  IMAD.HI R6, R90, 0x55555556, RZ ;  /* 0x555555565a067827 */ /* 0x000fe200078e02ff */
[----:B------:R-:W-:Y:S01]  /*18e0*/  UMOV UR10, UR24 ;  /* 0x00000018000a7c82 */ /* 0x000fe20008000000 */
[----:B------:R-:W-:Y:S01]  /*18f0*/  UIADD3 UR18, UR24, 0x6, URZ ;  /* 0x0000000618127890 */ /* 0x000fe2000fffe03f */
[----:B------:R-:W-:Y:S01]  /*1900*/  HGMMA.64x128x16.F32 R24, gdesc[UR8], RZ, !UPT, gsb0 ;  /* 0x01e00000081879f0 */ /* 0x000fe2000c0008ff */
[----:B------:R-:W-:Y:S01]  /*1910*/  UIADD3 UR8, UR16, 0x2, URZ ;  /* 0x0000000210087890 */ /* 0x000fe2000fffe03f */
[----:B0-----:R-:W-:Y:S01]  /*1920*/  SHF.R.S32.HI R0, RZ, 0x1f, R5 ;  /* 0x0000001fff007819 */ /* 0x001fe20000011405 */
[----:B------:R-:W-:Y:S01]  /*1930*/  UIADD3 UR10, UR24, 0x2, URZ ;  /* 0x00000002180a7890 */ /* 0x000fe2000fffe03f */
[----:B------:R-:W-:Y:S01]  /*1940*/  IMAD.IADD R89, R18, 0x1, -R89 ;  /* 0x0000000112597824 */ /* 0x000fe200078e0a59 */
[----:B------:R-:W-:Y:S01]  /*1950*/  UMOV UR9, 0x40000040 ;  /* 0x4000004000097882 */ /* 0x000fe20000000000 */
[----:B------:R-:W-:Y:S01]  /*1960*/  UMOV UR11, 0x40000040 ;  /* 0x40000040000b7882 */ /* 0x000fe20000000000 */
[----:B------:R-:W-:Y:S01]  /*1970*/  UIADD3 UR16, UR16, 0x6, URZ ;  /* 0x0000000610107890 */ /* 0x000fe2000fffe03f */
[CC--:B------:R-:W-:Y:S01]  /*1980*/  LEA.HI R4, R0.reuse, R5.reuse, RZ, 0x2 ;  /* 0x0000000500047211 */ /* 0x0c0fe200078f10ff */
[----:B------:R-:W-:Y:S01]  /*1990*/  ULDC UR4, c[0x0][0x448] ;  /* 0x0001120000047ab9 */ /* 0x000fe20000000800 */
[----:B------:R-:W-:Y:S01]  /*19a0*/  LEA.HI R3, R0, R5, RZ, 0x5 ;  /* 0x0000000500037211 */ /* 0x000fe200078f28ff */
[----:B------:R-:W-:Y:S01]  /*19b0*/  UISETP.NE.AND UP0, UPT, UR4, 0x1, UPT ;  /* 0x000000010400788c */ /* 0x000fe2000bf05270 */
[--C-:B------:R-:W-:Y:S01]  /*19c0*/  SHF.R.S32.HI R0, RZ, 0x2, R4.reuse ;  /* 0x00000002ff007819 */ /* 0x100fe20000011404 */
[----:B------:R-:W-:Y:S01]  /*19d0*/  ULDC UR27, c[0x0][0x2f0] ;  /* 0x0000bc00001b7ab9 */ /* 0x000fe20000000800 */
[----:B------:R-:W-:Y:S01]  /*19e0*/  SHF.R.S32.HI R7, RZ, 0x1f, R4 ;  /* 0x0000001fff077819 */ /* 0x000fe20000011404 */
[----:B------:R-:W-:Y:S01]  /*19f0*/  ULDC UR6, c[0x0][0x288] ;  /* 0x0000a20000067ab9 */ /* 0x000fe20000000800 */
[----:B------:R-:W-:Y:S01]  /*1a00*/  SHF.R.S32.HI R3, RZ, 0x5, R3 ;  /* 0x00000005ff037819 */ /* 0x000fe20000011403 */
[----:B------:R-:W-:Y:S01]  /*1a10*/  IMAD.U32 R8, RZ, RZ, UR6 ;  /* 0x00000006ff087e24 */ /* 0x000fe2000f8e00ff */
[----:B------:R-:W-:Y:S01]  /*1a20*/  LEA.HI R7, R7, R0, RZ, 0x3 ;  /* 0x0000000007077211 */ /* 0x000fe200078f18ff */
[----:B------:R-:W-:Y:S01]  /*1a30*/  ULDC UR25, c[0x0][0x9dc] ;  /* 0x0002770000197ab9 */ /* 0x000fe20000000800 */
[----:B------:R-:W-:Y:S01]  /*1a40*/  LEA.HI R9, R6, R6, RZ, 0x1 ;  /* 0x0000000606097211 */ /* 0x000fe200078f08ff */
[----:B------:R-:W-:Y:S01]  /*1a50*/  ULOP3.LUT UR25, URZ, UR25, URZ, 0x33, !UPT ;  /* 0x000000193f197292 */ /* 0x000fe2000f8e333f */
[----:B------:R-:W-:Y:S01]  /*1a60*/  LEA R6, R3, UR40, 0x4 ;  /* 0x0000002803067c11 */ /* 0x000fe2000f8e20ff */
[----:B------:R-:W-:Y:S01]  /*1a70*/  @UP0 ULDC UR4, c[0x0][0x44c] ;  /* 0x0001130000040ab9 */ /* 0x000fe20000000800 */
[----:B------:R-:W-:Y:S01]  /*1a80*/  LOP3.LUT R7, R7, 0xfffffff8, RZ, 0xc0, !PT ;  /* 0xfffffff807077812 */ /* 0x000fe200078ec0ff */
[----:B------:R-:W-:Y:S01]  /*1a90*/  IMAD R9, R9, -0x3, R90 ;  /* 0xfffffffd09097824 */ /* 0x000fe200078e025a */
[----:B------:R-:W-:-:S02]  /*1aa0*/  LEA.HI R3, R89, R89, RZ, 0x1 ;  /* 0x0000005959037211 */ /* 0x000fc400078f08ff */
[----:B------:R-:W-:Y:S02]  /*1ab0*/  IADD3 R6, R6, R0, -R7 ;  /* 0x0000000006067210 */ /* 0x000fe40007ffe807 */
[----:B------:R-:W-:Y:S01]  /*1ac0*/  LOP3.LUT R0, R3, 0x1ffffffe, RZ, 0xc0, !PT ;  /* 0x1ffffffe03007812 */ /* 0x000fe200078ec0ff */
[----:B------:R-:W-:Y:S01]  /*1ad0*/  IMAD.U32 R3, RZ, RZ, UR38 ;  /* 0x00000026ff037e24 */ /* 0x000fe2000f8e00ff */
[----:B------:R-:W-:Y:S01]  /*1ae0*/  PLOP3.LUT P2, PT, PT, PT, UP0, 0x80, 0x0 ;  /* 0x000000000000781c */ /* 0x000fe20003f4f008 */
[----:B------:R-:W-:Y:S01]  /*1af0*/  IMAD R9, R9, 0x40, R6 ;  /* 0x0000004009097824 */ /* 0x000fe200078e0206 */
[----:B------:R-:W-:Y:S01]  /*1b00*/  PLOP3.LUT P3, PT, PT, PT, UP0, 0x80, 0x0 ;  /* 0x000000000000781c */ /* 0x000fe20003f6f008 */
[----:B------:R-:W-:Y:S01]  /*1b10*/  IMAD.IADD R0, R89, 0x1, -R0 ;  /* 0x0000000159007824 */ /* 0x000fe200078e0a00 */
[----:B------:R-:W-:Y:S01]  /*1b20*/  LEA R100, R22, 0xffffff80, 0x7 ;  /* 0xffffff8016647811 */ /* 0x000fe200078e38ff */
[----:B------:R-:W-:Y:S02]  /*1b30*/  @!P1 VIADD R3, R3, 0x16840 ;  /* 0x0001684003039836 */ /* 0x000fe40000000000 */
[----:B------:R-:W-:-:S02]  /*1b40*/  IMAD R0, R0, 0x8, R9 ;  /* 0x0000000800007824 */ /* 0x000fc400078e0209 */
[----:B------:R-:W-:Y:S02]  /*1b50*/  IMAD.MOV.U32 R9, RZ, RZ, -0x80 ;  /* 0xffffff80ff097424 */ /* 0x000fe400078e00ff */
[----:B------:R-:W-:Y:S02]  /*1b60*/  IMAD.MOV.U32 R7, RZ, RZ, R0 ;  /* 0x000000ffff077224 */ /* 0x000fe400078e0000 */
[----:B------:R-:W-:Y:S01]  /*1b70*/  @P2 IMAD.HI.U32 R6, R0, UR4, RZ ;  /* 0x0000000400062c27 */ /* 0x000fe2000f8e00ff */
[----:B------:R-:W-:-:S03]  /*1b80*/  @UP0 ULDC UR4, c[0x0][0x450] ;  /* 0x0001140000040ab9 */ /* 0x000fc60000000800 */
[----:B------:R-:W-:Y:S01]  /*1b90*/  IMAD R11, R22, R9, 0x80 ;  /* 0x00000080160b7424 */ /* 0x000fe200078e0209 */
[----:B------:R-:W-:Y:S01]  /*1ba0*/  @P3 SHF.R.U32.HI R7, RZ, UR4, R6 ;  /* 0x00000004ff073c19 */ /* 0x000fe20008011606 */
[----:B------:R-:W-:Y:S01]  /*1bb0*/  ULDC.64 UR4, c[0x0][0x9e0] ;  /* 0x0002780000047ab9 */ /* 0x000fe20000000a00 */
[----:B------:R-:W-:Y:S01]  /*1bc0*/  LOP3.LUT R6, R4, 0x7ffffffc, RZ, 0xc0, !PT ;  /* 0x7ffffffc04067812 */ /* 0x000fe200078ec0ff */
[----:B------:R-:W-:Y:S01]  /*1bd0*/  UISETP.GE.AND UP1, UPT, UR5, 0x1, UPT ;  /* 0x000000010500788c */ /* 0x000fe2000bf26270 */
[----:B------:R-:W-:Y:S01]  /*1be0*/  @!P1 PRMT R4, RZ, 0x654, R3 ;  /* 0x00000654ff049816 */ /* 0x000fe20000000003 */
[----:B------:R-:W0:Y:S02]  /*1bf0*/  SHFL.IDX PT, R9, R7, RZ, 0x1c1f ;  /* 0x001c1fff07097589 */ /* 0x000e2400000e0000 */
[----:B------:R-:W-:Y:S02]  /*1c00*/  IMAD.IADD R3, R5, 0x1, -R6 ;  /* 0x0000000105037824 */ /* 0x000fe400078e0a06 */
[----:B------:R-:W-:Y:S01]  /*1c10*/  VIADD R6, R11, 0x1 ;  /* 0x000000010b067836 */ /* 0x000fe20000000000 */
[----:B------:R-:W-:-:S03]  /*1c20*/  PLOP3.LUT P2, PT, PT, PT, UP1, 0x40, 0x0 ;  /* 0x000000000000781c */ /* 0x000fc60003f4e818 */
[----:B------:R-:W-:-:S04]  /*1c30*/  IMAD R5, R3, -0x2, R6 ;  /* 0xfffffffe03057824 */ /* 0x000fc800078e0206 */
[----:B------:R-:W-:-:S04]  /*1c40*/  IMAD R5, R16, UR27, R5 ;  /* 0x0000001b10057c24 */ /* 0x000fc8000f8e0205 */
[----:B------:R-:W-:-:S04]  /*1c50*/  IMAD.IADD R5, R5, 0x1, -R8 ;  /* 0x0000000105057824 */ /* 0x000fc800078e0a08 */
[C---:B------:R-:W-:Y:S02]  /*1c60*/  VIADD R102, R5.reuse, UR4 ;  /* 0x0000000405667c36 */ /* 0x040fe40008000000 */
[----:B------:R-:W-:-:S04]  /*1c70*/  VIADD R19, R5, UR25 ;  /* 0x0000001905137c36 */ /* 0x000fc80008000000 */
[----:B0-----:R-:W-:Y:S01]  /*1c80*/  IMAD.IADD R6, R19, 0x1, R9 ;  /* 0x0000000113067824 */ /* 0x001fe200078e0209 */
[----:B------:R-:W-:Y:S02]  /*1c90*/  WARPGROUP.DEPBAR.LE gsb0, 0x0 ;  /* 0x00008000000079c5 */ /* 0x000fe40000010000 */
[----:B------:R-:W-:-:S06]  /*1ca0*/  WARPGROUP.ARRIVE ;  /* 0x00000000000079c5 */ /* 0x000fcc0000000000 */
[----:B------:R-:W-:Y:S03]  /*1cb0*/  HGMMA.64x128x16.F32 R24, gdesc[UR8], R24, gsb0 ;  /* 0x01e00000081879f0 */ /* 0x000fe60008000818 */
[----:B------:R-:W-:Y:S02]  /*1cc0*/  WARPGROUP.DEPBAR.LE gsb0, 0x0 ;  /* 0x00008000000079c5 */ /* 0x000fe40000010000 */
[----:B------:R-:W-:-:S07]  /*1cd0*/  WARPGROUP.ARRIVE ;  /* 0x00000000000079c5 */ /* 0x000fce0000000000 */
[----:B------:R-:W-:Y:S03]  /*1ce0*/  HGMMA.64x128x16.F32 R24, gdesc[UR12], R24, gsb0 ;  /* 0x01e000000c1879f0 */ /* 0x000fe60008000818 */
[----:B------:R-:W-:Y:S02]  /*1cf0*/  WARPGROUP.DEPBAR.LE gsb0, 0x0 ;  /* 0x00008000000079c5 */ /* 0x000fe40000010000 */
[----:B------:R-:W-:-:S07]  /*1d00*/  WARPGROUP.ARRIVE ;  /* 0x00000000000079c5 */ /* 0x000fce0000000000 */
[----:B------:R-:W-:Y:S03]  /*1d10*/  HGMMA.64x128x16.F32 R24, gdesc[UR16], R24, gsb0 ;  /* 0x01e00000101879f0 */ /* 0x000fe60008000818 */
[----:B------:R-:W-:Y:S02]  /*1d20*/  WARPGROUP.DEPBAR.LE gsb0, 0x0 ;  /* 0x00008000000079c5 */ /* 0x000fe40000010000 */
[----:B------:R0:W-:Y:S02]  /*1d30*/  @!P1 SYNCS.ARRIVE.TRANS64.RED.A1T0 RZ, [R4+URZ], RZ ;  /* 0x000000ff04ff99a7 */ /* 0x0001e4000810043f */
[----:B0-----:R-:W-:-:S04]  /*1d40*/  IMAD R4, R16, UR27, R11 ;  /* 0x0000001b10047c24 */ /* 0x001fc8000f8e020b */
[----:B------:R-:W-:-:S05]  /*1d50*/  IMAD R15, R3, -0x2, R4 ;  /* 0xfffffffe030f7824 */ /* 0x000fca00078e0204 */
[----:B------:R-:W-:Y:S01]  /*1d60*/  VIADDMNMX R5, R9, R102, R15, PT ;  /* 0x0000006609057246 */ /* 0x000fe2000380010f */
[----:B------:R-:W-:Y:S06]  /*1d70*/  @P2 BRA `(.L_x_830) ;  /* 0x00000000005c2947 */ /* 0x000fec0003800000 */
[----:B------:R-:W-:Y:S01]  /*1d80*/  IMAD R9, R16, UR27, R9 ;  /* 0x0000001b10097c24 */ /* 0x000fe2000f8e0209 */
[----:B------:R-:W-:Y:S03]  /*1d90*/  BSSY B0, `(.L_x_831) ;  /* 0x0000011000007945 */ /* 0x000fe60003800000 */
[----:B------:R-:W-:-:S05]  /*1da0*/  IMAD.IADD R9, R9, 0x1, -R8 ;  /* 0x0000000109097824 */ /* 0x000fca00078e0a08 */
[----:B------:R-:W-:-:S13]  /*1db0*/  ISETP.GT.AND P2, PT, R9, -0x1, PT ;  /* 0xffffffff0900780c */ /* 0x000fda0003f44270 */
[----:B------:R-:W-:Y:S05]  /*1dc0*/  @P2 BRA `(.L_x_832) ;  /* 0x0000000000202947 */ /* 0x000fea0003800000 */
[----:B------:R-:W-:Y:S01]  /*1dd0*/  UISETP.NE.AND UP2, UPT, UR5, 0x1, UPT ;  /* 0x000000010500788c */ /* 0x000fe2000bf45270 */
[----:B------:R-:W-:-:S05]  /*1de0*/  LOP3.LUT R9, RZ, R9, RZ, 0x33, !PT ;  /* 0x00000009ff097212 */ /* 0x000fca00078e33ff */
[----:B------:R-:W-:-:S05]  /*1df0*/  PLOP3.LUT P2, PT, PT, PT, UP2, 0x80, 0x0 ;  /* 0x000000000000781c */ /* 0x000fca0003f4f028 */
[----:B------:R-:W-:-:S08]  /*1e00*/  @UP2 ULDC.64 UR6, c[0x0][0x9e8] ;  /* 0x00027a0000062ab9 */ /* 0x000fd00000000a00 */
[----:B------:R-:W-:-:S05]  /*1e10*/  @P2 IMAD.HI.U32 R4, R9, UR6, RZ ;  /* 0x0000000609042c27 */ /* 0x000fca000f8e00ff */
[----:B------:R-:W-:-:S04]  /*1e20*/  @P2 SHF.R.U32.HI R9, RZ, UR7, R4 ;  /* 0x00000007ff092c19 */ /* 0x000fc80008011604 */
[----:B------:R-:W-:Y:S01]  /*1e30*/  LOP3.LUT R9, RZ, R9, RZ, 0x33, !PT ;  /* 0x00000009ff097212 */ /* 0x000fe200078e33ff */
[----:B------:R-:W-:Y:S06]  /*1e40*/  BRA `(.L_x_833) ;  /* 0x0000000000147947 */ /* 0x000fec0003800000 */
.L_x_832:
[----:B------:R-:W-:-:S06]  /*1e50*/  UISETP.NE.AND UP2, UPT, UR5, 0x1, UPT ;  /* 0x000000010500788c */ /* 0x000fcc000bf45270 */
[----:B------:R-:W-:-:S05]  /*1e60*/  PLOP3.LUT P2, PT, PT, PT, UP2, 0x80, 0x0 ;  /* 0x000000000000781c */ /* 0x000fca0003f4f028 */
[----:B------:R-:W-:-:S08]  /*1e70*/  @UP2 ULDC.64 UR6, c[0x0][0x9e8] ;  /* 0x00027a0000062ab9 */ /* 0x000fd00000000a00 */
[----:B------:R-:W-:-:S05]  /*1e80*/  @P2 IMAD.HI.U32 R4, R9, UR6, RZ ;  /* 0x0000000609042c27 */ /* 0x000fca000f8e00ff */
[----:B------:R-:W-:-:S07]  /*1e90*/  @P2 SHF.R.U32.HI R9, RZ, UR7, R4 ;  /* 0x00000007ff092c19 */ /* 0x000fce0008011604 */
.L_x_833:
[----:B------:R-:W-:Y:S05]  /*1ea0*/  BSYNC B0 ;  /* 0x0000000000007941 */ /* 0x000fea0003800000 */
.L_x_831:
[----:B------:R-:W-:-:S04]  /*1eb0*/  IMAD R4, R9, UR5, -R100 ;  /* 0x0000000509047c24 */ /* 0x000fc8000f8e0a64 */
[----:B------:R-:W-:-:S05]  /*1ec0*/  IMAD R4, R3, -0x2, R4 ;  /* 0xfffffffe03047824 */ /* 0x000fca00078e0204 */
[----:B------:R-:W-:Y:S02]  /*1ed0*/  VIMNMX R6, R6, R4, !PT ;  /* 0x0000000406067248 */ /* 0x000fe40007fe0100 */
[----:B------:R-:W-:-:S07]  /*1ee0*/  VIADDMNMX R5, R4, UR5, R5, PT ;  /* 0x0000000504057c46 */ /* 0x000fce000b800105 */
.L_x_830:
[C---:B------:R-:W-:Y:S01]  /*1ef0*/  ISETP.GE.AND P4, PT, R11.reuse, 0x9, PT ;  /* 0x000000090b00780c */ /* 0x040fe20003f86270 */
[----:B------:R-:W0:Y:S01]  /*1f00*/  SHFL.IDX PT, R7, R7, 0x1, 0x1c1f ;  /* 0x003c1f0007077f89 */ /* 0x000e2200000e0000 */
[C---:B------:R-:W-:Y:S02]  /*1f10*/  ISETP.GE.AND P2, PT, R11.reuse, 0x2, PT ;  /* 0x000000020b00780c */ /* 0x040fe40003f46270 */
[----:B------:R-:W-:Y:S02]  /*1f20*/  ISETP.GE.AND P5, PT, R11, 0xa, PT ;  /* 0x0000000a0b00780c */ /* 0x000fe40003fa6270 */
[----:B------:R-:W-:Y:S02]  /*1f30*/  LOP3.LUT R18, R18, 0xfffffffd, RZ, 0xc0, !PT ;  /* 0xfffffffd12127812 */ /* 0x000fe400078ec0ff */
[----:B------:R-:W-:-:S04]  /*1f40*/  ISETP.GT.AND P3, PT, R6, 0x1, !P2 ;  /* 0x000000010600780c */ /* 0x000fc80005764270 */
[----:B------:R-:W-:Y:S02]  /*1f50*/  ISETP.LT.OR P3, PT, R5, 0x2, P3 ;  /* 0x000000020500780c */ /* 0x000fe40001f61670 */
[----:B------:R-:W-:Y:S02]  /*1f60*/  @P4 LOP3.LUT R18, R18, 0x2, RZ, 0xfc, !PT ;  /* 0x0000000212124812 */ /* 0x000fe400078efcff */
[----:B------:R-:W-:Y:S02]  /*1f70*/  FSEL R134, R25, -INF , !P3 ;  /* 0xff80000019867808 */ /* 0x000fe40005800000 */
[----:B------:R-:W-:Y:S02]  /*1f80*/  LOP3.LUT R18, R18, 0xfffffffb, RZ, 0xc0, !PT ;  /* 0xfffffffb12127812 */ /* 0x000fe400078ec0ff */
[----:B------:R-:W-:Y:S02]  /*1f90*/  ISETP.GT.AND P4, PT, R6, 0x8, !P4 ;  /* 0x000000080600780c */ /* 0x000fe40006784270 */
[----:B------:R-:W-:-:S02]  /*1fa0*/  @P5 LOP3.LUT R18, R18, 0x4, RZ, 0xfc, !PT ;  /* 0x0000000412125812 */ /* 0x000fc400078efcff */
[----:B------:R-:W-:Y:S01]  /*1fb0*/  ISETP.GT.AND P3, PT, R6, 0x9, !P5 ;  /* 0x000000090600780c */ /* 0x000fe20006f64270 */
[----:B0-----:R-:W-:Y:S01]  /*1fc0*/  IMAD.IADD R9, R19, 0x1, R7 ;  /* 0x0000000113097824 */ /* 0x001fe200078e0207 */
[----:B------:R-:W-:Y:S02]  /*1fd0*/  ISETP.GE.AND P5, PT, R11, 0x11, PT ;  /* 0x000000110b00780c */ /* 0x000fe40003fa6270 */
[C---:B------:R-:W-:Y:S02]  /*1fe0*/  ISETP.LT.OR P4, PT, R5.reuse, 0x9, P4 ;  /* 0x000000090500780c */ /* 0x040fe40002781670 */
[----:B------:R-:W-:Y:S02]  /*1ff0*/  ISETP.LT.OR P3, PT, R5, 0xa, P3 ;  /* 0x0000000a0500780c */ /* 0x000fe40001f61670 */
[----:B------:R-:W-:Y:S02]  /*2000*/  FSEL R130, R28, -INF , !P4 ;  /* 0xff8000001c827808 */ /* 0x000fe40006000000 */
[----:B------:R-:W-:-:S02]  /*2010*/  ISETP.GE.AND P4, PT, R11, 0x12, PT ;  /* 0x000000120b00780c */ /* 0x000fc40003f86270 */
[----:B------:R-:W-:Y:S02]  /*2020*/  LOP3.LUT R18, R18, 0xfffffff7, RZ, 0xc0, !PT ;  /* 0xfffffff712127812 */ /* 0x000fe400078ec0ff */
[----:B------:R-:W-:Y:S02]  /*2030*/  FSEL R132, R29, -INF , !P3 ;  /* 0xff8000001d847808 */ /* 0x000fe40005800000 */
[----:B------:R-:W-:Y:S02]  /*2040*/  ISETP.GT.AND P3, PT, R6, 0x10, !P5 ;  /* 0x000000100600780c */ /* 0x000fe40006f64270 */
[----:B------:R-:W-:Y:S02]  /*2050*/  @P5 LOP3.LUT R18, R18, 0x8, RZ, 0xfc, !PT ;  /* 0x0000000812125812 */ /* 0x000fe400078efcff */
[----:B------:R-:W-:Y:S02]  /*2060*/  ISETP.LT.OR P3, PT, R5, 0x11, P3 ;  /* 0x000000110500780c */ /* 0x000fe40001f61670 */
[----:B------:R-:W-:-:S02]  /*2070*/  LOP3.LUT R18, R18, 0xfdffffff, RZ, 0xc0, !PT ;  /* 0xfdffffff12127812 */ /* 0x000fc400078ec0ff */
[----:B------:R-:W-:Y:S02]  /*2080*/  FSEL R128, R32, -INF , !P3 ;  /* 0xff80000020807808 */ /* 0x000fe40005800000 */
[----:B------:R-:W-:Y:S02]  /*2090*/  @P4 LOP3.LUT R18, R18, 0x2000000, RZ, 0xfc, !PT ;  /* 0x0200000012124812 */ /* 0x000fe400078efcff */
[----:B------:R-:W-:Y:S02]  /*20a0*/  ISETP.GT.AND P3, PT, R6, 0x11, !P4 ;  /* 0x000000110600780c */ /* 0x000fe40006764270 */
[----:B------:R-:W-:Y:S02]  /*20b0*/  ISETP.GE.AND P4, PT, R11, 0x19, PT ;  /* 0x000000190b00780c */ /* 0x000fe40003f86270 */
[----:B------:R-:W-:Y:S02]  /*20c0*/  ISETP.LT.OR P3, PT, R5, 0x12, P3 ;  /* 0x000000120500780c */ /* 0x000fe40001f61670 */
[----:B------:R-:W-:-:S02]  /*20d0*/  LOP3.LUT R18, R18, 0xfeffffff, RZ, 0xc0, !PT ;  /* 0xfeffffff12127812 */ /* 0x000fc400078ec0ff */
[----:B------:R-:W-:Y:S02]  /*20e0*/  FSEL R126, R33, -INF , !P3 ;  /* 0xff800000217e7808 */ /* 0x000fe40005800000 */
[----:B------:R-:W-:-:S04]  /*20f0*/  ISETP.GT.AND P3, PT, R6, 0x18, !P4 ;  /* 0x000000180600780c */ /* 0x000fc80006764270 */
[----:B------:R-:W-:Y:S02]  /*2100*/  ISETP.LT.OR P3, PT, R5, 0x19, P3 ;  /* 0x000000190500780c */ /* 0x000fe40001f61670 */
[----:B------:R-:W-:Y:S02]  /*2110*/  @P4 LOP3.LUT R18, R18, 0x1000000, RZ, 0xfc, !PT ;  /* 0x0100000012124812 */ /* 0x000fe400078efcff */
[----:B------:R-:W-:Y:S02]  /*2120*/  ISETP.GE.AND P4, PT, R11, 0x1a, PT ;  /* 0x0000001a0b00780c */ /* 0x000fe40003f86270 */
[----:B------:R-:W-:Y:S02]  /*2130*/  LOP3.LUT R18, R18, 0xff7fffff, RZ, 0xc0, !PT ;  /* 0xff7fffff12127812 */ /* 0x000fe400078ec0ff */
[----:B------:R-:W-:Y:S02]  /*2140*/  FSEL R98, R36, -INF , !P3 ;  /* 0xff80000024627808 */ /* 0x000fe40005800000 */
[----:B------:R-:W-:-:S04]  /*2150*/  ISETP.GT.AND P3, PT, R6, 0x19, !P4 ;  /* 0x000000190600780c */ /* 0x000fc80006764270 */
[----:B------:R-:W-:-:S03]  /*2160*/  ISETP.LT.OR P3, PT, R5, 0x1a, P3 ;  /* 0x0000001a0500780c */ /* 0x000fc60001f61670 */
        /* <DEDUP_REMOVED lines=110> */
[----:B------:R-:W-:Y:S02]  /*2850*/  FSEL R20, R73, -INF , !P3 ;  /* 0xff80000049147808 */ /* 0x000fe40005800000 */
[----:B------:R-:W-:Y:S02]  /*2860*/  LOP3.LUT R18, R18, 0xffffffef, RZ, 0xc0, !PT ;  /* 0xffffffef12127812 */ /* 0x000fe400078ec0ff */
[----:B------:R-:W-:-:S04]  /*2870*/  ISETP.GT.AND P3, PT, R6, 0x68, !P4 ;  /* 0x000000680600780c */ /* 0x000fc80006764270 */
[----:B------:R-:W-:-:S03]  /*2880*/  ISETP.LT.OR P3, PT, R5, 0x69, P3 ;  /* 0x000000690500780c */ /* 0x000fc60001f61670 */
[----:B------:R-:W-:Y:S02]  /*2890*/  @P4 LOP3.LUT R18, R18, 0x10, RZ, 0xfc, !PT ;  /* 0x0000001012124812 */ /* 0x000fe400078efcff */
[----:B------:R-:W-:Y:S02]  /*28a0*/  ISETP.GE.AND P4, PT, R11, 0x6a, PT ;  /* 0x0000006a0b00780c */ /* 0x000fe40003f86270 */
[----:B------:R-:W-:Y:S02]  /*28b0*/  FSEL R76, R76, -INF , !P3 ;  /* 0xff8000004c4c7808 */ /* 0x000fe40005800000 */
[----:B------:R-:W-:Y:S02]  /*28c0*/  ISETP.GT.AND P3, PT, R6, 0x69, !P4 ;  /* 0x000000690600780c */ /* 0x000fe40006764270 */
[----:B------:R-:W-:Y:S02]  /*28d0*/  LOP3.LUT R18, R18, 0xfbffffff, RZ, 0xc0, !PT ;  /* 0xfbffffff12127812 */ /* 0x000fe400078ec0ff */
[----:B------:R-:W-:-:S04]  /*28e0*/  ISETP.LT.OR P3, PT, R5, 0x6a, P3 ;  /* 0x0000006a0500780c */ /* 0x000fc80001f61670 */
[----:B------:R-:W-:Y:S02]  /*28f0*/  FSEL R14, R77, -INF , !P3 ;  /* 0xff8000004d0e7808 */ /* 0x000fe40005800000 */
[----:B------:R-:W-:Y:S02]  /*2900*/  ISETP.GE.AND P3, PT, R11, 0x71, PT ;  /* 0x000000710b00780c */ /* 0x000fe40003f66270 */
[----:B------:R-:W-:Y:S02]  /*2910*/  @P4 LOP3.LUT R18, R18, 0x4000000, RZ, 0xfc, !PT ;  /* 0x0400000012124812 */ /* 0x000fe400078efcff */
[----:B------:R-:W-:Y:S02]  /*2920*/  ISETP.GT.AND P4, PT, R6, 0x70, !P3 ;  /* 0x000000700600780c */ /* 0x000fe40005f84270 */
[----:B------:R-:W-:Y:S02]  /*2930*/  LOP3.LUT R18, R18, 0xfffffffe, RZ, 0xc0, !PT ;  /* 0xfffffffe12127812 */ /* 0x000fe400078ec0ff */
[----:B------:R-:W-:-:S04]  /*2940*/  ISETP.LT.OR P4, PT, R5, 0x71, P4 ;  /* 0x000000710500780c */ /* 0x000fc80002781670 */
[----:B------:R-:W-:Y:S02]  /*2950*/  FSEL R80, R80, -INF , !P4 ;  /* 0xff80000050507808 */ /* 0x000fe40006000000 */
[----:B------:R-:W-:-:S04]  /*2960*/  ISETP.GE.AND P4, PT, R11, 0x72, PT ;  /* 0x000000720b00780c */ /* 0x000fc80003f86270 */
[----:B------:R-:W-:-:S04]  /*2970*/  ISETP.GT.AND P5, PT, R6, 0x71, !P4 ;  /* 0x000000710600780c */ /* 0x000fc800067a4270 */
[----:B------:R-:W-:-:S04]  /*2980*/  ISETP.LT.OR P5, PT, R5, 0x72, P5 ;  /* 0x000000720500780c */ /* 0x000fc80002fa1670 */
[----:B------:R-:W-:Y:S02]  /*2990*/  FSEL R10, R81, -INF , !P5 ;  /* 0xff800000510a7808 */ /* 0x000fe40006800000 */
[----:B------:R-:W-:-:S04]  /*29a0*/  ISETP.GE.AND P5, PT, R11, 0x79, PT ;  /* 0x000000790b00780c */ /* 0x000fc80003fa6270 */
[----:B------:R-:W-:-:S04]  /*29b0*/  ISETP.GT.AND P6, PT, R6, 0x78, !P5 ;  /* 0x000000780600780c */ /* 0x000fc80006fc4270 */
[----:B------:R-:W-:-:S04]  /*29c0*/  ISETP.LT.OR P6, PT, R5, 0x79, P6 ;  /* 0x000000790500780c */ /* 0x000fc800037c1670 */
[----:B------:R-:W-:Y:S02]  /*29d0*/  FSEL R84, R84, -INF , !P6 ;  /* 0xff80000054547808 */ /* 0x000fe40007000000 */
[----:B------:R-:W-:-:S13]  /*29e0*/  ISETP.GE.AND P6, PT, R11, 0x1, PT ;  /* 0x000000010b00780c */ /* 0x000fda0003fc6270 */
[----:B------:R-:W-:Y:S02]  /*29f0*/  @P6 LOP3.LUT R18, R18, 0x1, RZ, 0xfc, !PT ;  /* 0x0000000112126812 */ /* 0x000fe400078efcff */
[----:B------:R-:W-:Y:S02]  /*2a00*/  ISETP.GT.AND P6, PT, R6, RZ, !P6 ;  /* 0x000000ff0600720c */ /* 0x000fe400077c4270 */
[----:B------:R-:W-:Y:S02]  /*2a10*/  LOP3.LUT R18, R18, 0xf7ffffff, RZ, 0xc0, !PT ;  /* 0xf7ffffff12127812 */ /* 0x000fe400078ec0ff */
[----:B------:R-:W-:-:S04]  /*2a20*/  ISETP.LT.OR P6, PT, R5, 0x1, P6 ;  /* 0x000000010500780c */ /* 0x000fc800037c1670 */
[----:B------:R-:W-:Y:S02]  /*2a30*/  FSEL R136, R24, -INF , !P6 ;  /* 0xff80000018887808 */ /* 0x000fe40007000000 */
[----:B------:R-:W-:-:S13]  /*2a40*/  ISETP.GE.AND P6, PT, R11, 0x7a, PT ;  /* 0x0000007a0b00780c */ /* 0x000fda0003fc6270 */
[----:B------:R-:W-:Y:S02]  /*2a50*/  @P6 LOP3.LUT R18, R18, 0x8000000, RZ, 0xfc, !PT ;  /* 0x0800000012126812 */ /* 0x000fe400078efcff */
[----:B------:R-:W-:-:S04]  /*2a60*/  ISETP.GT.AND P6, PT, R6, 0x79, !P6 ;  /* 0x000000790600780c */ /* 0x000fc800077c4270 */
[----:B------:R-:W-:Y:S02]  /*2a70*/  ISETP.LT.OR P6, PT, R5, 0x7a, P6 ;  /* 0x0000007a0500780c */ /* 0x000fe400037c1670 */
[----:B------:R-:W-:Y:S02]  /*2a80*/  VIADDMNMX R5, R7, R102, R15, PT ;  /* 0x0000006607057246 */ /* 0x000fe4000380010f */
[----:B------:R-:W-:Y:S02]  /*2a90*/  FSEL R24, R85, -INF , !P6 ;  /* 0xff80000055187808 */ /* 0x000fe40007000000 */
[----:B------:R-:W-:-:S13]  /*2aa0*/  PLOP3.LUT P6, PT, PT, PT, UP1, 0x40, 0x0 ;  /* 0x000000000000781c */ /* 0x000fda0003fce818 */
[----:B------:R-:W-:Y:S05]  /*2ab0*/  @P6 BRA `(.L_x_834) ;  /* 0x0000000000646947 */ /* 0x000fea0003800000 */
        /* <DEDUP_REMOVED lines=9> */
[----:B------:R-:W-:Y:S01]  /*2b50*/  @P6 IMAD.HI.U32 R6, R7, UR6, RZ ;  /* 0x0000000607066c27 */ /* 0x000fe2000f8e00ff */
[----:B------:R-:W-:-:S13]  /*2b60*/  PLOP3.LUT P6, PT, PT, PT, UP2, 0x80, 0x0 ;  /* 0x000000000000781c */ /* 0x000fda0003fcf028 */
[----:B------:R-:W-:-:S04]  /*2b70*/  @P6 SHF.R.U32.HI R7, RZ, UR7, R6 ;  /* 0x00000007ff076c19 */ /* 0x000fc80008011606 */
[----:B------:R-:W-:Y:S01]  /*2b80*/  LOP3.LUT R7, RZ, R7, RZ, 0x33, !PT ;  /* 0x00000007ff077212 */ /* 0x000fe200078e33ff */
[----:B------:R-:W-:Y:S06]  /*2b90*/  BRA `(.L_x_837) ;  /* 0x0000000000187947 */ /* 0x000fec0003800000 */
.L_x_836:
[----:B------:R-:W-:-:S06]  /*2ba0*/  UISETP.NE.AND UP2, UPT, UR5, 0x1, UPT ;  /* 0x000000010500788c */ /* 0x000fcc000bf45270 */
[----:B------:R-:W-:-:S05]  /*2bb0*/  PLOP3.LUT P6, PT, PT, PT, UP2, 0x80, 0x0 ;  /* 0x000000000000781c */ /* 0x000fca0003fcf028 */
[----:B------:R-:W-:-:S08]  /*2bc0*/  @UP2 ULDC.64 UR6, c[0x0][0x9e8] ;  /* 0x00027a0000062ab9 */ /* 0x000fd00000000a00 */
[----:B------:R-:W-:Y:S01]  /*2bd0*/  @P6 IMAD.HI.U32 R6, R7, UR6, RZ ;  /* 0x0000000607066c27 */ /* 0x000fe2000f8e00ff */
[----:B------:R-:W-:-:S13]  /*2be0*/  PLOP3.LUT P6, PT, PT, PT, UP2, 0x80, 0x0 ;  /* 0x000000000000781c */ /* 0x000fda0003fcf028 */
[----:B------:R-:W-:-:S07]  /*2bf0*/  @P6 SHF.R.U32.HI R7, RZ, UR7, R6 ;  /* 0x00000007ff076c19 */ /* 0x000fce0008011606 */
.L_x_837:
[----:B------:R-:W-:Y:S05]  /*2c00*/  BSYNC B0 ;  /* 0x0000000000007941 */ /* 0x000fea0003800000 */
.L_x_835:
[----:B------:R-:W-:-:S04]  /*2c10*/  IMAD R6, R7, UR5, -R100 ;  /* 0x0000000507067c24 */ /* 0x000fc8000f8e0a64 */
[----:B------:R-:W-:-:S05]  /*2c20*/  IMAD R6, R3, -0x2, R6 ;  /* 0xfffffffe03067824 */ /* 0x000fca00078e0206 */
[----:B------:R-:W-:Y:S02]  /*2c30*/  VIMNMX R9, R9, R6, !PT ;  /* 0x0000000609097248 */ /* 0x000fe40007fe0100 */
[----:B------:R-:W-:-:S07]  /*2c40*/  VIADDMNMX R5, R6, UR5, R5, PT ;  /* 0x0000000506057c46 */ /* 0x000fce000b800105 */
.L_x_834:
[----:B------:R-:W-:Y:S01]  /*2c50*/  ISETP.GT.AND P2, PT, R9, 0x1, !P2 ;  /* 0x000000010900780c */ /* 0x000fe20005744270 */
[----:B------:R-:W-:Y:S01]  /*2c60*/  ULDC UR6, c[0x0][0x988] ;  /* 0x0002620000067ab9 */ /* 0x000fe20000000800 */
[----:B------:R-:W-:Y:S01]  /*2c70*/  LOP3.LUT P6, RZ, R18, 0x8, RZ, 0xc0, !PT ;  /* 0x0000000812ff7812 */ /* 0x000fe200078cc0ff */
[----:B------:R-:W-:Y:S01]  /*2c80*/  @UP0 ULDC UR11, c[0x0][0x450] ;  /* 0x00011400000b0ab9 */ /* 0x000fe20000000800 */
[----:B------:R-:W-:Y:S02]  /*2c90*/  ISETP.LT.OR P2, PT, R5, 0x2, P2 ;  /* 0x000000020500780c */ /* 0x000fe40001741670 */
[----:B------:R-:W-:Y:S02]  /*2ca0*/  FMNMX.FTZ R7, R136, R134, !PT ;  /* 0x0000008688077209 */ /* 0x000fe40007810000 */
[----:B------:R-:W-:Y:S02]  /*2cb0*/  FSEL R120, R27, -INF , !P2 ;  /* 0xff8000001b787808 */ /* 0x000fe40005000000 */
[----:B------:R-:W-:-:S02]  /*2cc0*/  LOP3.LUT P2, RZ, R18, 0x2, RZ, 0xc0, !PT ;  /* 0x0000000212ff7812 */ /* 0x000fc4000784c0ff */
[----:B------:R-:W-:Y:S02]  /*2cd0*/  FMNMX.FTZ R7, R130, R7, !PT ;  /* 0x0000000782077209 */ /* 0x000fe40007810000 */
[----:B------:R-:W-:Y:S02]  /*2ce0*/  ISETP.GT.AND P2, PT, R9, 0x8, !P2 ;  /* 0x000000080900780c */ /* 0x000fe40005744270 */
[----:B------:R-:W-:Y:S02]  /*2cf0*/  FMNMX.FTZ R7, R132, R7, !PT ;  /* 0x0000000784077209 */ /* 0x000fe40007810000 */
[----:B------:R-:W-:Y:S02]  /*2d00*/  ISETP.LT.OR P2, PT, R5, 0x9, P2 ;  /* 0x000000090500780c */ /* 0x000fe40001741670 */
[----:B------:R-:W-:Y:S02]  /*2d10*/  FMNMX.FTZ R7, R128, R7, !PT ;  /* 0x0000000780077209 */ /* 0x000fe40007810000 */
[----:B------:R-:W-:-:S02]  /*2d20*/  FSEL R30, R30, -INF , !P2 ;  /* 0xff8000001e1e7808 */ /* 0x000fc40005000000 */
[----:B------:R-:W-:Y:S02]  /*2d30*/  LOP3.LUT P2, RZ, R18, 0x4, RZ, 0xc0, !PT ;  /* 0x0000000412ff7812 */ /* 0x000fe4000784c0ff */
[----:B------:R-:W-:Y:S02]  /*2d40*/  FMNMX.FTZ R7, R126, R7, !PT ;  /* 0x000000077e077209 */ /* 0x000fe40007810000 */
[----:B------:R-:W-:Y:S02]  /*2d50*/  ISETP.GT.AND P2, PT, R9, 0x9, !P2 ;  /* 0x000000090900780c */ /* 0x000fe40005744270 */
[----:B------:R-:W-:Y:S02]  /*2d60*/  FMNMX.FTZ R7, R98, R7, !PT ;  /* 0x0000000762077209 */ /* 0x000fe40007810000 */
[----:B------:R-:W-:Y:S02]  /*2d70*/  ISETP.LT.OR P2, PT, R5, 0xa, P2 ;  /* 0x0000000a0500780c */ /* 0x000fe40001741670 */
[----:B------:R-:W-:-:S02]  /*2d80*/  FMNMX.FTZ R7, R88, R7, !PT ;  /* 0x0000000758077209 */ /* 0x000fc40007810000 */
[----:B------:R-:W-:Y:S02]  /*2d90*/  FSEL R118, R31, -INF , !P2 ;  /* 0xff8000001f767808 */ /* 0x000fe40005000000 */
[----:B------:R-:W-:Y:S02]  /*2da0*/  ISETP.GT.AND P2, PT, R9, 0x10, !P6 ;  /* 0x000000100900780c */ /* 0x000fe40007744270 */
[----:B------:R-:W-:Y:S02]  /*2db0*/  FMNMX.FTZ R7, R96, R7, !PT ;  /* 0x0000000760077209 */ /* 0x000fe40007810000 */
[----:B------:R-:W-:Y:S02]  /*2dc0*/  ISETP.LT.OR P2, PT, R5, 0x11, P2 ;  /* 0x000000110500780c */ /* 0x000fe40001741670 */
[----:B------:R-:W-:Y:S02]  /*2dd0*/  LOP3.LUT P6, RZ, R18, 0x8000, RZ, 0xc0, !PT ;  /* 0x0000800012ff7812 */ /* 0x000fe400078cc0ff */
        /* <DEDUP_REMOVED lines=8> */
[----:B------:R-:W-:Y:S02]  /*2e60*/  LOP3.LUT P2, RZ, R18, 0x1000000, RZ, 0xc0, !PT ;  /* 0x0100000012ff7812 */ /* 0x000fe4000784c0ff */
[----:B------:R-:W-:Y:S02]  /*2e70*/  FMNMX.FTZ R7, R92, R7, !PT ;  /* 0x000000075c077209 */ /* 0x000fe40007810000 */
[----:B------:R-:W-:Y:S02]  /*2e80*/  ISETP.GT.AND P2, PT, R9, 0x18, !P2 ;  /* 0x000000180900780c */ /* 0x000fe40005744270 */
[----:B------:R-:W-:Y:S02]  /*2e90*/  FMNMX.FTZ R7, R44, R7, !PT ;  /* 0x000000072c077209 */ /* 0x000fe40007810000 */
[----:B------:R-:W-:-:S02]  /*2ea0*/  ISETP.LT.OR P2, PT, R5, 0x19, P2 ;  /* 0x000000190500780c */ /* 0x000fc40001741670 */
[----:B------:R-:W-:Y:S02]  /*2eb0*/  FMNMX.FTZ R7, R52, R7, !PT ;  /* 0x0000000734077209 */ /* 0x000fe40007810000 */
[----:B------:R-:W-:Y:S02]  /*2ec0*/  FSEL R38, R38, -INF , !P2 ;  /* 0xff80000026267808 */ /* 0x000fe40005000000 */
[----:B------:R-:W-:Y:S02]  /*2ed0*/  LOP3.LUT P2, RZ, R18, 0x800000, RZ, 0xc0, !PT ;  /* 0x0080000012ff7812 */ /* 0x000fe4000784c0ff */
[----:B------:R-:W-:Y:S02]  /*2ee0*/  FMNMX.FTZ R7, R48, R7, !PT ;  /* 0x0000000730077209 */ /* 0x000fe40007810000 */
[----:B------:R-:W-:Y:S02]  /*2ef0*/  ISETP.GT.AND P2, PT, R9, 0x19, !P2 ;  /* 0x000000190900780c */ /* 0x000fe40005744270 */
[----:B------:R-:W-:-:S02]  /*2f00*/  FMNMX.FTZ R7, R56, R7, !PT ;  /* 0x0000000738077209 */ /* 0x000fc40007810000 */
[----:B------:R-:W-:Y:S02]  /*2f10*/  ISETP.LT.OR P2, PT, R5, 0x1a, P2 ;  /* 0x0000001a0500780c */ /* 0x000fe40001741670 */
[----:B------:R-:W-:Y:S02]  /*2f20*/  FMNMX.FTZ R7, R36, R7, !PT ;  /* 0x0000000724077209 */ /* 0x000fe40007810000 */
[----:B------:R-:W-:Y:S02]  /*2f30*/  FSEL R114, R39, -INF , !P2 ;  /* 0xff80000027727808 */ /* 0x000fe40005000000 */
[----:B------:R-:W-:Y:S02]  /*2f40*/  LOP3.LUT P2, RZ, R18, 0x400000, RZ, 0xc0, !PT ;  /* 0x0040000012ff7812 */ /* 0x000fe4000784c0ff */
[----:B------:R-:W-:Y:S02]  /*2f50*/  FMNMX.FTZ R7, R60, R7, !PT ;  /* 0x000000073c077209 */ /* 0x000fe40007810000 */
[----:B------:R-:W-:-:S02]  /*2f60*/  ISETP.GT.AND P2, PT, R9, 0x20, !P2 ;  /* 0x000000200900780c */ /* 0x000fc40005744270 */
[----:B------:R-:W-:Y:S02]  /*2f70*/  FMNMX.FTZ R7, R4, R7, !PT ;  /* 0x0000000704077209 */ /* 0x000fe40007810000 */
[----:B------:R-:W-:Y:S02]  /*2f80*/  ISETP.LT.OR P2, PT, R5, 0x21, P2 ;  /* 0x000000210500780c */ /* 0x000fe40001741670 */
[----:B------:R-:W-:Y:S02]  /*2f90*/  FMNMX.FTZ R7, R64, R7, !PT ;  /* 0x0000000740077209 */ /* 0x000fe40007810000 */
[----:B------:R-:W-:Y:S02]  /*2fa0*/  FSEL R42, R42, -INF , !P2 ;  /* 0xff8000002a2a7808 */ /* 0x000fe40005000000 */
[----:B------:R-:W-:Y:S02]  /*2fb0*/  LOP3.LUT P2, RZ, R18, 0x200000, RZ, 0xc0, !PT ;  /* 0x0020000012ff7812 */ /* 0x000fe4000784c0ff */
[----:B------:R-:W-:-:S02]  /*2fc0*/  FMNMX.FTZ R7, R32, R7, !PT ;  /* 0x0000000720077209 */ /* 0x000fc40007810000 */
[----:B------:R-:W-:Y:S02]  /*2fd0*/  ISETP.GT.AND P2, PT, R9, 0x21, !P2 ;  /* 0x000000210900780c */ /* 0x000fe40005744270 */
[----:B------:R-:W-:Y:S02]  /*2fe0*/  FMNMX.FTZ R7, R68, R7, !PT ;  /* 0x0000000744077209 */ /* 0x000fe40007810000 */
        /* <DEDUP_REMOVED lines=20> */
[----:B------:R-:W-:Y:S01]  /*3130*/  FMNMX.FTZ R11, R24, R7, !PT ;  /* 0x00000007180b7209 */ /* 0x000fe20007810000 */
[----:B------:R-:W-:Y:S01]  /*3140*/  IMAD.U32 R7, RZ, RZ, UR6 ;  /* 0x00000006ff077e24 */ /* 0x000fe2000f8e00ff */
[----:B------:R-:W-:Y:S01]  /*3150*/  ISETP.LT.OR P2, PT, R5, 0x31, P2 ;  /* 0x000000310500780c */ /* 0x000fe20001741670 */
[----:B------:R-:W-:Y:S01]  /*3160*/  @UP0 ULDC UR6, c[0x0][0x44c] ;  /* 0x0001130000060ab9 */ /* 0x000fe20000000800 */
[----:B------:R-:W-:Y:S01]  /*3170*/  ISETP.GT.AND P3, PT, R9, 0x70, !P3 ;  /* 0x000000700900780c */ /* 0x000fe20005f64270 */
[----:B------:R-:W0:Y:S01]  /*3180*/  SHFL.BFLY PT, R6, R11, 0x2, 0x1f ;  /* 0x0c401f000b067f89 */ /* 0x000e2200000e0000 */
[----:B------:R-:W-:Y:S01]  /*3190*/  FSEL R50, R50, -INF , !P2 ;  /* 0xff80000032327808 */ /* 0x000fe20005000000 */
[----:B------:R-:W-:Y:S01]  /*31a0*/  UIMAD.WIDE.U32 UR6, UR40, UR6, URZ ;  /* 0x00000006280672a5 */ /* 0x000fe2000f8e003f */
[----:B------:R-:W-:-:S02]  /*31b0*/  LOP3.LUT P2, RZ, R18, 0x20000, RZ, 0xc0, !PT ;  /* 0x0002000012ff7812 */ /* 0x000fc4000784c0ff */
[C---:B------:R-:W-:Y:S01]  /*31c0*/  ISETP.GT.AND P4, PT, R9.reuse, 0x71, !P4 ;  /* 0x000000710900780c */ /* 0x040fe20006784270 */
[----:B------:R-:W-:Y:S01]  /*31d0*/  @UP0 USHF.R.U32.HI UR40, URZ, UR11, UR7 ;  /* 0x0000000b3f280299 */ /* 0x000fe20008011607 */
[----:B------:R-:W-:Y:S02]  /*31e0*/  ISETP.GT.AND P2, PT, R9, 0x31, !P2 ;  /* 0x000000310900780c */ /* 0x000fe40005744270 */
[C---:B------:R-:W-:Y:S02]  /*31f0*/  ISETP.LT.OR P3, PT, R5.reuse, 0x71, P3 ;  /* 0x000000710500780c */ /* 0x040fe40001f61670 */
[----:B------:R-:W-:Y:S02]  /*3200*/  ISETP.LT.OR P2, PT, R5, 0x32, P2 ;  /* 0x000000320500780c */ /* 0x000fe40001741670 */
[----:B------:R-:W-:Y:S02]  /*3210*/  ISETP.GT.AND P5, PT, R9, 0x78, !P5 ;  /* 0x000000780900780c */ /* 0x000fe40006fa4270 */
[----:B------:R-:W-:-:S02]  /*3220*/  FSEL R108, R51, -INF , !P2 ;  /* 0xff800000336c7808 */ /* 0x000fc40005000000 */
[----:B------:R-:W-:Y:S02]  /*3230*/  LOP3.LUT P2, RZ, R18, 0x10000, RZ, 0xc0, !PT ;  /* 0x0001000012ff7812 */ /* 0x000fe4000784c0ff */
[----:B------:R-:W-:Y:S02]  /*3240*/  ISETP.LT.OR P4, PT, R5, 0x72, P4 ;  /* 0x000000720500780c */ /* 0x000fe40002781670 */
[----:B------:R-:W-:Y:S02]  /*3250*/  ISETP.GT.AND P2, PT, R9, 0x38, !P2 ;  /* 0x000000380900780c */ /* 0x000fe40005744270 */
[----:B------:R-:W-:Y:S02]  /*3260*/  FSEL R82, R82, -INF , !P3 ;  /* 0xff80000052527808 */ /* 0x000fe40005800000 */
[----:B------:R-:W-:Y:S02]  /*3270*/  ISETP.LT.OR P2, PT, R5, 0x39, P2 ;  /* 0x000000390500780c */ /* 0x000fe40001741670 */
[----:B0-----:R-:W-:-:S02]  /*3280*/  FMNMX.FTZ R15, R11, R6, !PT ;  /* 0x000000060b0f7209 */ /* 0x001fc40007810000 */
[----:B------:R-:W-:Y:S02]  /*3290*/  FSEL R54, R54, -INF , !P2 ;  /* 0xff80000036367808 */ /* 0x000fe40005000000 */
[----:B------:R-:W-:Y:S01]  /*32a0*/  ISETP.GT.AND P2, PT, R9, 0x39, !P6 ;  /* 0x000000390900780c */ /* 0x000fe20007744270 */
[----:B------:R-:W0:Y:S01]  /*32b0*/  SHFL.BFLY PT, R6, R15, 0x1, 0x1f ;  /* 0x0c201f000f067f89 */ /* 0x000e2200000e0000 */
[----:B------:R-:W-:Y:S02]  /*32c0*/  LOP3.LUT P6, RZ, R18, 0x10, RZ, 0xc0, !PT ;  /* 0x0000001012ff7812 */ /* 0x000fe400078cc0ff */
[C---:B------:R-:W-:Y:S02]  /*32d0*/  ISETP.LT.OR P2, PT, R5.reuse, 0x3a, P2 ;  /* 0x0000003a0500780c */ /* 0x040fe40001741670 */
[----:B------:R-:W-:Y:S02]  /*32e0*/  ISETP.LT.OR P5, PT, R5, 0x79, P5 ;  /* 0x000000790500780c */ /* 0x000fe40002fa1670 */
[----:B------:R-:W-:-:S02]  /*32f0*/  FSEL R46, R55, -INF , !P2 ;  /* 0xff800000372e7808 */ /* 0x000fc40005000000 */
[----:B------:R-:W-:Y:S02]  /*3300*/  LOP3.LUT P2, RZ, R18, 0x4000, RZ, 0xc0, !PT ;  /* 0x0000400012ff7812 */ /* 0x000fe4000784c0ff */
[----:B------:R-:W-:Y:S02]  /*3310*/  FSEL R86, R86, -INF , !P5 ;  /* 0xff80000056567808 */ /* 0x000fe40006800000 */
[----:B------:R-:W-:Y:S02]  /*3320*/  ISETP.GT.AND P2, PT, R9, 0x40, !P2 ;  /* 0x000000400900780c */ /* 0x000fe40005744270 */
[----:B------:R-:W-:Y:S02]  /*3330*/  R2UR UR10, R23 ;  /* 0x00000000170a72ca */ /* 0x000fe400000e0000 */
[----:B------:R-:W-:-:S04]  /*3340*/  ISETP.LT.OR P2, PT, R5, 0x41, P2 ;  /* 0x000000410500780c */ /* 0x000fc80001741670 */
[----:B------:R-:W-:Y:S02]  /*3350*/  FSEL R106, R58, -INF , !P2 ;  /* 0xff8000003a6a7808 */ /* 0x000fe40005000000 */
[----:B------:R-:W-:Y:S02]  /*3360*/  LOP3.LUT P2, RZ, R18, 0x2000, RZ, 0xc0, !PT ;  /* 0x0000200012ff7812 */ /* 0x000fe4000784c0ff */
[----:B0-----:R-:W-:Y:S02]  /*3370*/  FMNMX.FTZ R6, R15, R6, !PT ;  /* 0x000000060f067209 */ /* 0x001fe40007810000 */
[----:B------:R-:W-:Y:S01]  /*3380*/  ISETP.GT.AND P2, PT, R9, 0x41, !P2 ;  /* 0x000000410900780c */ /* 0x000fe20005744270 */
[----:B------:R-:W-:Y:S02]  /*3390*/  UIADD3 UR40, UR10, UR40, URZ ;  /* 0x000000280a287290 */ /* 0x000fe4000fffe03f */
[----:B------:R-:W-:Y:S01]  /*33a0*/  FMUL.FTZ R25, R6, R7 ;  /* 0x0000000706197220 */ /* 0x000fe20000410000 */
[----:B------:R-:W-:Y:S01]  /*33b0*/  ISETP.LT.OR P2, PT, R5, 0x42, P2 ;  /* 0x000000420500780c */ /* 0x000fe20001741670 */
[----:B------:R-:W-:-:S03]  /*33c0*/  UIADD3 UR4, UR40, UR4, URZ ;  /* 0x0000000428047290 */ /* 0x000fc6000fffe03f */
[----:B------:R-:W-:Y:S02]  /*33d0*/  FSEL R100, R59, -INF , !P2 ;  /* 0xff8000003b647808 */ /* 0x000fe40005000000 */
[----:B------:R-:W-:-:S04]  /*33e0*/  LOP3.LUT P2, RZ, R18, 0x1000, RZ, 0xc0, !PT ;  /* 0x0000100012ff7812 */ /* 0x000fc8000784c0ff */
[----:B------:R-:W-:-:S04]  /*33f0*/  ISETP.GT.AND P2, PT, R9, 0x48, !P2 ;  /* 0x000000480900780c */ /* 0x000fc80005744270 */
[----:B------:R-:W-:-:S04]  /*3400*/  ISETP.LT.OR P2, PT, R5, 0x49, P2 ;  /* 0x000000490500780c */ /* 0x000fc80001741670 */
        /* <DEDUP_REMOVED lines=29> */
[----:B------:R-:W-:Y:S02]  /*35e0*/  ISETP.GT.AND P2, PT, R9, 0x68, !P6 ;  /* 0x000000680900780c */ /* 0x000fe40007744270 */
[----:B------:R-:W-:Y:S02]  /*35f0*/  LOP3.LUT P6, RZ, R18, 0x1, RZ, 0xc0, !PT ;  /* 0x0000000112ff7812 */ /* 0x000fe400078cc0ff */
[----:B------:R-:W-:-:S04]  /*3600*/  ISETP.LT.OR P2, PT, R5, 0x69, P2 ;  /* 0x000000690500780c */ /* 0x000fc80001741670 */
[----:B------:R-:W-:Y:S02]  /*3610*/  FSEL R78, R78, -INF , !P2 ;  /* 0xff8000004e4e7808 */ /* 0x000fe40005000000 */
[----:B------:R-:W-:-:S04]  /*3620*/  FSETP.NEU.FTZ.AND P2, PT, R6, -INF , PT ;  /* 0xff8000000600780b */ /* 0x000fc80003f5d000 */
[----:B------:R-:W-:Y:S02]  /*3630*/  FSEL R25, R25, RZ, P2 ;  /* 0x000000ff19197208 */ /* 0x000fe40001000000 */
[----:B------:R-:W-:Y:S02]  /*3640*/  ISETP.GT.AND P2, PT, R9, RZ, !P6 ;  /* 0x000000ff0900720c */ /* 0x000fe40007744270 */
[----:B------:R-:W-:Y:S01]  /*3650*/  LOP3.LUT P6, RZ, R18, 0x8000000, RZ, 0xc0, !PT ;  /* 0x0800000012ff7812 */ /* 0x000fe200078cc0ff */
[-CC-:B------:R-:W-:Y:S01]  /*3660*/  FFMA.FTZ R40, R40, R7.reuse, -R25.reuse ;  /* 0x0000000728287223 */ /* 0x180fe20000010819 */
[----:B------:R-:W-:Y:S01]  /*3670*/  ISETP.LT.OR P2, PT, R5, 0x1, P2 ;  /* 0x000000010500780c */ /* 0x000fe20001741670 */
[-CC-:B------:R-:W-:Y:S01]  /*3680*/  FFMA.FTZ R35, R36, R7.reuse, -R25.reuse ;  /* 0x0000000724237223 */ /* 0x180fe20000010819 */
[C---:B------:R-:W-:Y:S01]  /*3690*/  ISETP.GT.AND P6, PT, R9.reuse, 0x79, !P6 ;  /* 0x000000790900780c */ /* 0x040fe200077c4270 */
[-CC-:B------:R-:W-:Y:S01]  /*36a0*/  FFMA.FTZ R37, R28, R7.reuse, -R25.reuse ;  /* 0x000000071c257223 */ /* 0x180fe20000010819 */
[----:B------:R-:W-:Y:S01]  /*36b0*/  FSEL R26, R26, -INF , !P2 ;  /* 0xff8000001a1a7808 */ /* 0x000fe20005000000 */
[-CC-:B------:R-:W-:Y:S01]  /*36c0*/  FFMA.FTZ R148, R136, R7.reuse, -R25.reuse ;  /* 0x0000000788947223 */ /* 0x180fe20000010819 */
[----:B------:R-:W-:Y:S01]  /*36d0*/  LOP3.LUT P2, RZ, R18, 0x4000000, RZ, 0xc0, !PT ;  /* 0x0400000012ff7812 */ /* 0x000fe2000784c0ff */
[-CC-:B------:R-:W-:Y:S01]  /*36e0*/  FFMA.FTZ R11, R134, R7.reuse, -R25.reuse ;  /* 0x00000007860b7223 */ /* 0x180fe20000010819 */
[----:B------:R-:W-:Y:S01]  /*36f0*/  FMNMX.FTZ R19, R26, R120, !PT ;  /* 0x000000781a137209 */ /* 0x000fe20007810000 */
[--C-:B------:R-:W-:Y:S01]  /*3700*/  FFMA.FTZ R150, R130, R7, -R25.reuse ;  /* 0x0000000782967223 */ /* 0x100fe20000010819 */
[----:B------:R-:W-:Y:S01]  /*3710*/  ISETP.GT.AND P2, PT, R9, 0x69, !P2 ;  /* 0x000000690900780c */ /* 0x000fe20005744270 */
[----:B------:R-:W-:Y:S01]  /*3720*/  MUFU.EX2 R148, R148 ;  /* 0x0000009400947308 */ /* 0x000fe20000000800 */
[----:B------:R-:W-:Y:S01]  /*3730*/  FMNMX.FTZ R19, R30, R19, !PT ;  /* 0x000000131e137209 */ /* 0x000fe20007810000 */
[-CC-:B------:R-:W-:Y:S01]  /*3740*/  FFMA.FTZ R15, R132, R7.reuse, -R25.reuse ;  /* 0x00000007840f7223 */ /* 0x180fe20000010819 */
[----:B------:R-:W-:Y:S01]  /*3750*/  ISETP.LT.OR P2, PT, R5, 0x6a, P2 ;  /* 0x0000006a0500780c */ /* 0x000fe20001741670 */
[--C-:B------:R-:W-:Y:S01]  /*3760*/  FFMA.FTZ R144, R128, R7, -R25.reuse ;  /* 0x0000000780907223 */ /* 0x100fe20000010819 */
[----:B------:R-:W-:Y:S01]  /*3770*/  FMNMX.FTZ R19, R118, R19, !PT ;  /* 0x0000001376137209 */ /* 0x000fe20007810000 */
[--C-:B------:R-:W-:Y:S01]  /*3780*/  FFMA.FTZ R43, R10, R7, -R25.reuse ;  /* 0x000000070a2b7223 */ /* 0x100fe20000010819 */
[----:B------:R-:W-:Y:S01]  /*3790*/  FSEL R18, R79, -INF , !P2 ;  /* 0xff8000004f127808 */ /* 0x000fe20005000000 */
[----:B------:R-:W0:Y:S01]  /*37a0*/  MUFU.EX2 R11, R11 ;  /* 0x0000000b000b7308 */ /* 0x000e220000000800 */
[----:B------:R-:W-:Y:S01]  /*37b0*/  FMNMX.FTZ R21, R34, R19, !PT ;  /* 0x0000001322157209 */ /* 0x000fe20007810000 */
[-CC-:B------:R-:W-:Y:S01]  /*37c0*/  FFMA.FTZ R126, R126, R7.reuse, -R25.reuse ;  /* 0x000000077e7e7223 */ /* 0x180fe20000010819 */
[----:B------:R-:W-:Y:S01]  /*37d0*/  ISETP.LT.OR P6, PT, R5, 0x7a, P6 ;  /* 0x0000007a0500780c */ /* 0x000fe200037c1670 */
[--C-:B------:R-:W-:Y:S01]  /*37e0*/  FFMA.FTZ R146, R98, R7, -R25.reuse ;  /* 0x0000000762927223 */ /* 0x100fe20000010819 */
[----:B------:R-:W-:Y:S01]  /*37f0*/  FMNMX.FTZ R21, R116, R21, !PT ;  /* 0x0000001574157209 */ /* 0x000fe20007810000 */
[--C-:B------:R-:W-:Y:S01]  /*3800*/  FFMA.FTZ R44, R44, R7, -R25.reuse ;  /* 0x000000072c2c7223 */ /* 0x100fe20000010819 */
[----:B------:R-:W-:Y:S01]  /*3810*/  FSEL R36, R87, -INF , !P6 ;  /* 0xff80000057247808 */ /* 0x000fe20007000000 */
[----:B------:R-:W1:Y:S01]  /*3820*/  MUFU.EX2 R150, R150 ;  /* 0x0000009600967308 */ /* 0x000e620000000800 */
[----:B------:R-:W-:Y:S01]  /*3830*/  FMNMX.FTZ R21, R38, R21, !PT ;  /* 0x0000001526157209 */ /* 0x000fe20007810000 */
[-CC-:B------:R-:W-:Y:S01]  /*3840*/  FFMA.FTZ R88, R88, R7.reuse, -R25.reuse ;  /* 0x0000000758587223 */ /* 0x180fe20000010819 */
[-CC-:B------:R-:W-:Y:S01]  /*3850*/  FFMA.FTZ R140, R96, R7.reuse, -R25.reuse ;  /* 0x00000007608c7223 */ /* 0x180fe20000010819 */
[--C-:B------:R-:W-:Y:S01]  /*3860*/  FFMA.FTZ R41, R14, R7, -R25.reuse ;  /* 0x000000070e297223 */ /* 0x100fe20000010819 */
[----:B------:R-:W-:Y:S01]  /*3870*/  FMNMX.FTZ R21, R114, R21, !PT ;  /* 0x0000001572157209 */ /* 0x000fe20007810000 */
[-CC-:B------:R-:W-:Y:S01]  /*3880*/  FFMA.FTZ R90, R90, R7.reuse, -R25.reuse ;  /* 0x000000075a5a7223 */ /* 0x180fe20000010819 */
[----:B------:R-:W-:Y:S01]  /*3890*/  FFMA.FTZ R142, R94, R7, -R25 ;  /* 0x000000075e8e7223 */ /* 0x000fe20000010819 */
[----:B------:R-:W2:Y:S01]  /*38a0*/  MUFU.EX2 R15, R15 ;  /* 0x0000000f000f7308 */ /* 0x000ea20000000800 */
[----:B------:R-:W-:Y:S01]  /*38b0*/  FMNMX.FTZ R27, R42, R21, !PT ;  /* 0x000000152a1b7209 */ /* 0x000fe20007810000 */
[----:B0-----:R-:W-:Y:S01]  /*38c0*/  FADD.FTZ R47, R148, R11 ;  /* 0x0000000b942f7221 */ /* 0x001fe20000010000 */
[-CC-:B------:R-:W-:Y:S01]  /*38d0*/  FFMA.FTZ R136, R92, R7.reuse, -R25.reuse ;  /* 0x000000075c887223 */ /* 0x180fe20000010819 */
[--C-:B------:R-:W-:Y:S01]  /*38e0*/  FFMA.FTZ R138, R52, R7, -R25.reuse ;  /* 0x00000007348a7223 */ /* 0x100fe20000010819 */
[----:B------:R-:W-:Y:S01]  /*38f0*/  FMNMX.FTZ R27, R112, R27, !PT ;  /* 0x0000001b701b7209 */ /* 0x000fe20007810000 */
[-CC-:B------:R-:W-:Y:S01]  /*3900*/  FFMA.FTZ R48, R48, R7.reuse, -R25.reuse ;  /* 0x0000000730307223 */ /* 0x180fe20000010819 */
[--C-:B------:R-:W-:Y:S01]  /*3910*/  FFMA.FTZ R132, R56, R7, -R25.reuse ;  /* 0x0000000738847223 */ /* 0x100fe20000010819 */
[----:B------:R-:W0:Y:S01]  /*3920*/  MUFU.EX2 R144, R144 ;  /* 0x0000009000907308 */ /* 0x000e220000000800 */
[----:B------:R-:W-:Y:S01]  /*3930*/  FMNMX.FTZ R27, R102, R27, !PT ;  /* 0x0000001b661b7209 */ /* 0x000fe20007810000 */
[-CC-:B------:R-:W-:Y:S01]  /*3940*/  FFMA.FTZ R134, R60, R7.reuse, -R25.reuse ;  /* 0x000000073c867223 */ /* 0x180fe20000010819 */
[-CC-:B------:R-:W-:Y:S01]  /*3950*/  FFMA.FTZ R128, R64, R7.reuse, -R25.reuse ;  /* 0x0000000740807223 */ /* 0x180fe20000010819 */
[--C-:B------:R-:W-:Y:S01]  /*3960*/  FFMA.FTZ R130, R68, R7, -R25.reuse ;  /* 0x0000000744827223 */ /* 0x100fe20000010819 */
[----:B------:R-:W-:Y:S01]  /*3970*/  FMNMX.FTZ R27, R110, R27, !PT ;  /* 0x0000001b6e1b7209 */ /* 0x000fe20007810000 */
[-CC-:B------:R-:W-:Y:S01]  /*3980*/  FFMA.FTZ R72, R72, R7.reuse, -R25.reuse ;  /* 0x0000000748487223 */ /* 0x180fe20000010819 */
[----:B------:R-:W-:Y:S01]  /*3990*/  FFMA.FTZ R14, R80, R7, -R25 ;  /* 0x00000007500e7223 */ /* 0x000fe20000010819 */
[----:B------:R3:W4:Y:S01]  /*39a0*/  MUFU.EX2 R19, R126 ;  /* 0x0000007e00137308 */ /* 0x0007220000000800 */
[----:B------:R-:W-:-:S02]  /*39b0*/  FMNMX.FTZ R29, R50, R27, !PT ;  /* 0x0000001b321d7209 */ /* 0x000fc40007810000 */
[----:B------:R-:W-:Y:S02]  /*39c0*/  F2FP.F16.F32.PACK_AB R148, R11, R148 ;  /* 0x000000940b94723e */ /* 0x000fe400000000ff */
[----:B------:R-:W-:-:S03]  /*39d0*/  FMNMX.FTZ R29, R108, R29, !PT ;  /* 0x0000001d6c1d7209 */ /* 0x000fc60007810000 */
[----:B------:R-:W5:Y:S01]  /*39e0*/  MUFU.EX2 R146, R146 ;  /* 0x0000009200927308 */ /* 0x000f620000000800 */
[----:B------:R-:W-:Y:S01]  /*39f0*/  FMNMX.FTZ R29, R54, R29, !PT ;  /* 0x0000001d361d7209 */ /* 0x000fe20007810000 */
[----:B---3--:R-:W-:-:S03]  /*3a00*/  FFMA.FTZ R126, R76, R7, -R25 ;  /* 0x000000074c7e7223 */ /* 0x008fc60000010819 */
[----:B------:R-:W-:-:S03]  /*3a10*/  FMNMX.FTZ R29, R46, R29, !PT ;  /* 0x0000001d2e1d7209 */ /* 0x000fc60007810000 */
[----:B------:R-:W3:Y:S01]  /*3a20*/  MUFU.EX2 R21, R88 ;  /* 0x0000005800157308 */ /* 0x000ee20000000800 */
[----:B------:R-:W-:-:S04]  /*3a30*/  FMNMX.FTZ R31, R106, R29, !PT ;  /* 0x0000001d6a1f7209 */ /* 0x000fc80007810000 */
[----:B------:R-:W-:-:S03]  /*3a40*/  FMNMX.FTZ R31, R100, R31, !PT ;  /* 0x0000001f641f7209 */ /* 0x000fc60007810000 */
[----:B------:R1:W-:Y:S01]  /*3a50*/  MUFU.EX2 R29, R40 ;  /* 0x00000028001d7308 */ /* 0x0003e20000000800 */
[----:B------:R-:W-:-:S04]  /*3a60*/  FMNMX.FTZ R31, R104, R31, !PT ;  /* 0x0000001f681f7209 */ /* 0x000fc80007810000 */
[----:B------:R-:W-:-:S03]  /*3a70*/  FMNMX.FTZ R31, R58, R31, !PT ;  /* 0x0000001f3a1f7209 */ /* 0x000fc60007810000 */
[----:B------:R2:W-:Y:S01]  /*3a80*/  MUFU.EX2 R5, R35 ;  /* 0x0000002300057308 */ /* 0x0005e20000000800 */
[----:B------:R-:W-:Y:S02]  /*3a90*/  FMNMX.FTZ R33, R66, R31, !PT ;  /* 0x0000001f42217209 */ /* 0x000fe40007810000 */
[----:B-1----:R-:W-:Y:S02]  /*3aa0*/  FSEL R40, R83, -INF , !P4 ;  /* 0xff80000053287808 */ /* 0x002fe40006000000 */
[----:B------:R-:W-:-:S03]  /*3ab0*/  FMNMX.FTZ R33, R62, R33, !PT ;  /* 0x000000213e217209 */ /* 0x000fc60007810000 */
[----:B------:R1:W-:Y:S01]  /*3ac0*/  MUFU.EX2 R31, R44 ;  /* 0x0000002c001f7308 */ /* 0x0003e20000000800 */
[----:B------:R-:W-:Y:S01]  /*3ad0*/  FMNMX.FTZ R33, R70, R33, !PT ;  /* 0x0000002146217209 */ /* 0x000fe20007810000 */
[----:B--2---:R-:W-:-:S03]  /*3ae0*/  FFMA.FTZ R35, R32, R7, -R25 ;  /* 0x0000000720237223 */ /* 0x004fc60000010819 */
[----:B------:R-:W-:-:S03]  /*3af0*/  FMNMX.FTZ R33, R122, R33, !PT ;  /* 0x000000217a217209 */ /* 0x000fc60007810000 */
[----:B------:R-:W2:Y:S01]  /*3b00*/  MUFU.EX2 R140, R140 ;  /* 0x0000008c008c7308 */ /* 0x000ea20000000800 */
[----:B------:R-:W-:Y:S01]  /*3b10*/  FMNMX.FTZ R33, R74, R33, !PT ;  /* 0x000000214a217209 */ /* 0x000fe20007810000 */
[----:B-1----:R-:W-:Y:S01]  /*3b20*/  FADD.FTZ R44, R150, R47 ;  /* 0x0000002f962c7221 */ /* 0x002fe20000010000 */
[C---:B------:R-:W-:Y:S02]  /*3b30*/  F2FP.F16.F32.PACK_AB R150, R15.reuse, R150 ;  /* 0x000000960f96723e */ /* 0x040fe400000000ff */
[----:B------:R-:W-:Y:S01]  /*3b40*/  FMNMX.FTZ R33, R124, R33, !PT ;  /* 0x000000217c217209 */ /* 0x000fe20007810000 */
[----:B------:R-:W-:Y:S02]  /*3b50*/  FADD.FTZ R47, R15, R44 ;  /* 0x0000002c0f2f7221 */ /* 0x000fe40000010000 */
[----:B------:R-:W1:Y:S01]  /*3b60*/  MUFU.EX2 R27, R90 ;  /* 0x0000005a001b7308 */ /* 0x000e620000000800 */
[----:B------:R-:W-:Y:S01]  /*3b70*/  FMNMX.FTZ R33, R78, R33, !PT ;  /* 0x000000214e217209 */ /* 0x000fe20007810000 */
[----:B0-----:R-:W-:Y:S01]  /*3b80*/  FADD.FTZ R44, R144, R47 ;  /* 0x0000002f902c7221 */ /* 0x001fe20000010000 */
[----:B----4-:R-:W-:-:S02]  /*3b90*/  F2FP.F16.F32.PACK_AB R144, R19, R144 ;  /* 0x000000901390723e */ /* 0x010fc400000000ff */
[----:B------:R-:W-:Y:S01]  /*3ba0*/  FMNMX.FTZ R33, R18, R33, !PT ;  /* 0x0000002112217209 */ /* 0x000fe20007810000 */
[----:B------:R-:W-:Y:S02]  /*3bb0*/  FADD.FTZ R47, R19, R44 ;  /* 0x0000002c132f7221 */ /* 0x000fe40000010000 */
[----:B------:R-:W0:Y:S01]  /*3bc0*/  MUFU.EX2 R142, R142 ;  /* 0x0000008e008e7308 */ /* 0x000e220000000800 */
[----:B------:R-:W-:-:S04]  /*3bd0*/  FMNMX.FTZ R33, R82, R33, !PT ;  /* 0x0000002152217209 */ /* 0x000fc80007810000 */
[----:B------:R-:W-:-:S03]  /*3be0*/  FMNMX.FTZ R33, R40, R33, !PT ;  /* 0x0000002128217209 */ /* 0x000fc60007810000 */
[----:B------:R-:W-:Y:S01]  /*3bf0*/  MUFU.EX2 R136, R136 ;  /* 0x0000008800887308 */ /* 0x000fe20000000800 */
[----:B------:R-:W-:-:S04]  /*3c00*/  FMNMX.FTZ R33, R86, R33, !PT ;  /* 0x0000002156217209 */ /* 0x000fc80007810000 */
[----:B------:R-:W-:Y:S01]  /*3c10*/  FMNMX.FTZ R39, R36, R33, !PT ;  /* 0x0000002124277209 */ /* 0x000fe20007810000 */
[-CC-:B------:R-:W-:Y:S02]  /*3c20*/  FFMA.FTZ R33, R4, R7.reuse, -R25.reuse ;  /* 0x0000000704217223 */ /* 0x180fe40000010819 */
[----:B------:R-:W-:Y:S02]  /*3c30*/  MUFU.EX2 R9, R48 ;  /* 0x0000003000097308 */ /* 0x000fe40000000800 */
[----:B------:R-:W4:Y:S06]  /*3c40*/  SHFL.BFLY PT, R4, R39, 0x2, 0x1f ;  /* 0x0c401f0027047f89 */ /* 0x000f2c00000e0000 */
[----:B------:R-:W-:Y:S08]  /*3c50*/  MUFU.EX2 R138, R138 ;  /* 0x0000008a008a7308 */ /* 0x000ff00000000800 */
[----:B------:R-:W-:Y:S08]  /*3c60*/  MUFU.EX2 R132, R132 ;  /* 0x0000008400847308 */ /* 0x000ff00000000800 */
[----:B------:R-:W-:Y:S01]  /*3c70*/  MUFU.EX2 R134, R134 ;  /* 0x0000008600867308 */ /* 0x000fe20000000800 */
[----:B----4-:R-:W-:Y:S01]  /*3c80*/  FMNMX.FTZ R28, R39, R4, !PT ;  /* 0x00000004271c7209 */ /* 0x010fe20007810000 */
[-CC-:B------:R-:W-:Y:S01]  /*3c90*/  FFMA.FTZ R39, R20, R7.reuse, -R25.reuse ;  /* 0x0000000714277223 */ /* 0x180fe20000010819 */
[-CC-:B------:R-:W-:Y:S01]  /*3ca0*/  FFMA.FTZ R20, R84, R7.reuse, -R25.reuse ;  /* 0x0000000754147223 */ /* 0x180fe20000010819 */
[----:B------:R-:W-:-:S02]  /*3cb0*/  FFMA.FTZ R25, R24, R7, -R25 ;  /* 0x0000000718197223 */ /* 0x000fc40000010819 */
[----:B------:R-:W4:Y:S02]  /*3cc0*/  SHFL.BFLY PT, R45, R28, 0x1, 0x1f ;  /* 0x0c201f001c2d7f89 */ /* 0x000f2400000e0000 */
[----:B------:R-:W-:Y:S08]  /*3cd0*/  MUFU.EX2 R33, R33 ;  /* 0x0000002100217308 */ /* 0x000ff00000000800 */
[----:B------:R-:W-:Y:S08]  /*3ce0*/  MUFU.EX2 R128, R128 ;  /* 0x0000008000807308 */ /* 0x000ff00000000800 */
[----:B------:R-:W-:Y:S01]  /*3cf0*/  MUFU.EX2 R35, R35 ;  /* 0x0000002300237308 */ /* 0x000fe20000000800 */
[----:B----4-:R-:W-:-:S07]  /*3d00*/  FMNMX.FTZ R10, R28, R45, !PT ;  /* 0x0000002d1c0a7209 */ /* 0x010fce0007810000 */
[----:B------:R-:W-:Y:S01]  /*3d10*/  MUFU.EX2 R130, R130 ;  /* 0x0000008200827308 */ /* 0x000fe20000000800 */
[C---:B------:R-:W-:Y:S01]  /*3d20*/  FSETP.NEU.FTZ.AND P2, PT, R10.reuse, -INF , PT ;  /* 0xff8000000a00780b */ /* 0x040fe20003f5d000 */
[----:B------:R-:W-:-:S06]  /*3d30*/  FMUL.FTZ R45, R10, R7 ;  /* 0x000000070a2d7220 */ /* 0x000fcc0000410000 */
[----:B------:R-:W-:Y:S01]  /*3d40*/  MUFU.EX2 R37, R37 ;  /* 0x0000002500257308 */ /* 0x000fe20000000800 */
[----:B------:R-:W-:Y:S02]  /*3d50*/  FSEL R45, R45, RZ, P2 ;  /* 0x000000ff2d2d7208 */ /* 0x000fe40001000000 */
[----:B------:R-:W-:-:S03]  /*3d60*/  PLOP3.LUT P2, PT, PT, PT, UP1, 0x40, 0x0 ;  /* 0x000000000000781c */ /* 0x000fc60003f4e818 */
[-CC-:B------:R-:W-:Y:S01]  /*3d70*/  FFMA.FTZ R149, R26, R7.reuse, -R45.reuse ;  /* 0x000000071a957223 */ /* 0x180fe2000001082d */
[-CC-:B------:R-:W-:Y:S01]  /*3d80*/  FFMA.FTZ R24, R120, R7.reuse, -R45.reuse ;  /* 0x0000000778187223 */ /* 0x180fe2000001082d */
[-CC-:B------:R-:W-:Y:S01]  /*3d90*/  FFMA.FTZ R151, R30, R7.reuse, -R45.reuse ;  /* 0x000000071e977223 */ /* 0x180fe2000001082d */
[-CC-:B------:R-:W-:Y:S01]  /*3da0*/  FFMA.FTZ R26, R118, R7.reuse, -R45.reuse ;  /* 0x00000007761a7223 */ /* 0x180fe2000001082d */
[-CC-:B------:R-:W-:Y:S01]  /*3db0*/  FFMA.FTZ R141, R42, R7.reuse, -R45.reuse ;  /* 0x000000072a8d7223 */ /* 0x180fe2000001082d */
[-C--:B------:R-:W-:Y:S01]  /*3dc0*/  FFMA.FTZ R42, R46, R7.reuse, -R45 ;  /* 0x000000072e2a7223 */ /* 0x080fe2000001082d */
[----:B------:R-:W-:Y:S01]  /*3dd0*/  MUFU.EX2 R149, R149 ;  /* 0x0000009500957308 */ /* 0x000fe20000000800 */
[----:B-----5:R-:W-:Y:S01]  /*3de0*/  FADD.FTZ R46, R146, R47 ;  /* 0x0000002f922e7221 */ /* 0x020fe20000010000 */
[-CC-:B------:R-:W-:Y:S01]  /*3df0*/  FFMA.FTZ R145, R34, R7.reuse, -R45.reuse ;  /* 0x0000000722917223 */ /* 0x180fe2000001082d */
[-CC-:B------:R-:W-:Y:S01]  /*3e00*/  FFMA.FTZ R28, R116, R7.reuse, -R45.reuse ;  /* 0x00000007741c7223 */ /* 0x180fe2000001082d */
[-CC-:B------:R-:W-:Y:S01]  /*3e10*/  FFMA.FTZ R147, R38, R7.reuse, -R45.reuse ;  /* 0x0000000726937223 */ /* 0x180fe2000001082d */
[----:B---3--:R-:W-:Y:S01]  /*3e20*/  FADD.FTZ R47, R21, R46 ;  /* 0x0000002e152f7221 */ /* 0x008fe20000010000 */
[-CC-:B------:R-:W-:Y:S01]  /*3e30*/  FFMA.FTZ R30, R114, R7.reuse, -R45.reuse ;  /* 0x00000007721e7223 */ /* 0x180fe2000001082d */
[-C--:B------:R-:W-:Y:S01]  /*3e40*/  FFMA.FTZ R137, R50, R7.reuse, -R45 ;  /* 0x0000000732897223 */ /* 0x080fe2000001082d */
[----:B------:R-:W3:Y:S01]  /*3e50*/  MUFU.EX2 R24, R24 ;  /* 0x0000001800187308 */ /* 0x000ee20000000800 */
[----:B--2---:R-:W-:Y:S01]  /*3e60*/  FADD.FTZ R46, R140, R47 ;  /* 0x0000002f8c2e7221 */ /* 0x004fe20000010000 */
[-CC-:B------:R-:W-:Y:S01]  /*3e70*/  FFMA.FTZ R32, R112, R7.reuse, -R45.reuse ;  /* 0x0000000770207223 */ /* 0x180fe2000001082d */
[-CC-:B------:R-:W-:Y:S01]  /*3e80*/  FFMA.FTZ R143, R102, R7.reuse, -R45.reuse ;  /* 0x00000007668f7223 */ /* 0x180fe2000001082d */
[-CC-:B------:R-:W-:Y:S01]  /*3e90*/  FFMA.FTZ R34, R110, R7.reuse, -R45.reuse ;  /* 0x000000076e227223 */ /* 0x180fe2000001082d */
[----:B-1----:R-:W-:Y:S01]  /*3ea0*/  FADD.FTZ R47, R27, R46 ;  /* 0x0000002e1b2f7221 */ /* 0x002fe20000010000 */
[-CC-:B------:R-:W-:Y:S01]  /*3eb0*/  FFMA.FTZ R38, R108, R7.reuse, -R45.reuse ;  /* 0x000000076c267223 */ /* 0x180fe2000001082d */
[-C--:B------:R-:W-:Y:S01]  /*3ec0*/  FFMA.FTZ R139, R54, R7.reuse, -R45 ;  /* 0x00000007368b7223 */ /* 0x080fe2000001082d */
[----:B------:R-:W1:Y:S01]  /*3ed0*/  MUFU.EX2 R151, R151 ;  /* 0x0000009700977308 */ /* 0x000e620000000800 */
[----:B0-----:R-:W-:Y:S01]  /*3ee0*/  FADD.FTZ R50, R142, R47 ;  /* 0x0000002f8e327221 */ /* 0x001fe20000010000 */
[-CC-:B------:R-:W-:Y:S01]  /*3ef0*/  FFMA.FTZ R133, R106, R7.reuse, -R45.reuse ;  /* 0x000000076a857223 */ /* 0x180fe2000001082d */
[-CC-:B------:R-:W-:Y:S01]  /*3f00*/  FFMA.FTZ R44, R100, R7.reuse, -R45.reuse ;  /* 0x00000007642c7223 */ /* 0x180fe2000001082d */
[-CC-:B------:R-:W-:Y:S01]  /*3f10*/  FFMA.FTZ R135, R104, R7.reuse, -R45.reuse ;  /* 0x0000000768877223 */ /* 0x180fe2000001082d */
[----:B------:R-:W-:Y:S01]  /*3f20*/  FADD.FTZ R49, R29, R50 ;  /* 0x000000321d317221 */ /* 0x000fe20000010000 */
[-CC-:B------:R-:W-:Y:S01]  /*3f30*/  FFMA.FTZ R46, R58, R7.reuse, -R45.reuse ;  /* 0x000000073a2e7223 */ /* 0x180fe2000001082d */
[-C--:B------:R-:W-:Y:S01]  /*3f40*/  FFMA.FTZ R129, R66, R7.reuse, -R45 ;  /* 0x0000000742817223 */ /* 0x080fe2000001082d */
[----:B------:R-:W0:Y:S01]  /*3f50*/  MUFU.EX2 R26, R26 ;  /* 0x0000001a001a7308 */ /* 0x000e220000000800 */
[----:B---3--:R-:W-:Y:S01]  /*3f60*/  FADD.FTZ R48, R149, R24 ;  /* 0x0000001895307221 */ /* 0x008fe20000010000 */
[----:B------:R-:W-:Y:S01]  /*3f70*/  FADD.FTZ R50, R136, R49 ;  /* 0x0000003188327221 */ /* 0x000fe20000010000 */
[-CC-:B------:R-:W-:Y:S01]  /*3f80*/  FFMA.FTZ R70, R70, R7.reuse, -R45.reuse ;  /* 0x0000000746467223 */ /* 0x180fe2000001082d */
[-CC-:B------:R-:W-:Y:S01]  /*3f90*/  FFMA.FTZ R122, R122, R7.reuse, -R45.reuse ;  /* 0x000000077a7a7223 */ /* 0x180fe2000001082d */
[-CC-:B------:R-:W-:Y:S01]  /*3fa0*/  FFMA.FTZ R74, R74, R7.reuse, -R45.reuse ;  /* 0x000000074a4a7223 */ /* 0x180fe2000001082d */
[----:B------:R-:W-:Y:S01]  /*3fb0*/  FADD.FTZ R49, R31, R50 ;  /* 0x000000321f317221 */ /* 0x000fe20000010000 */
[-C--:B------:R-:W-:Y:S01]  /*3fc0*/  FFMA.FTZ R124, R124, R7.reuse, -R45 ;  /* 0x000000077c7c7223 */ /* 0x080fe2000001082d */
[----:B------:R-:W2:Y:S01]  /*3fd0*/  MUFU.EX2 R145, R145 ;  /* 0x0000009100917308 */ /* 0x000ea20000000800 */
[----:B-1----:R-:W-:Y:S01]  /*3fe0*/  FADD.FTZ R47, R151, R48 ;  /* 0x00000030972f7221 */ /* 0x002fe20000010000 */
[----:B------:R-:W-:Y:S01]  /*3ff0*/  FADD.FTZ R52, R138, R49 ;  /* 0x000000318a347221 */ /* 0x000fe20000010000 */
[-CC-:B------:R-:W-:Y:S01]  /*4000*/  FFMA.FTZ R78, R78, R7.reuse, -R45.reuse ;  /* 0x000000074e4e7223 */ /* 0x180fe2000001082d */
[-CC-:B------:R-:W-:Y:S01]  /*4010*/  FFMA.FTZ R18, R18, R7.reuse, -R45.reuse ;  /* 0x0000000712127223 */ /* 0x180fe2000001082d */
[-CC-:B------:R-:W-:Y:S01]  /*4020*/  FFMA.FTZ R82, R82, R7.reuse, -R45.reuse ;  /* 0x0000000752527223 */ /* 0x180fe2000001082d */
[-CC-:B------:R-:W-:Y:S01]  /*4030*/  FFMA.FTZ R40, R40, R7.reuse, -R45.reuse ;  /* 0x0000000728287223 */ /* 0x180fe2000001082d */
[-C--:B------:R-:W-:Y:S01]  /*4040*/  FFMA.FTZ R86, R86, R7.reuse, -R45 ;  /* 0x0000000756567223 */ /* 0x080fe2000001082d */
[----:B------:R-:W1:Y:S01]  /*4050*/  MUFU.EX2 R28, R28 ;  /* 0x0000001c001c7308 */ /* 0x000e620000000800 */
[----:B0-----:R-:W-:Y:S01]  /*4060*/  FADD.FTZ R48, R26, R47 ;  /* 0x0000002f1a307221 */ /* 0x001fe20000010000 */
[----:B------:R-:W-:Y:S01]  /*4070*/  FFMA.FTZ R36, R36, R7, -R45 ;  /* 0x0000000724247223 */ /* 0x000fe2000001082d */
[----:B------:R-:W-:-:S02]  /*4080*/  F2FP.F16.F32.PACK_AB R138, R9, R138 ;  /* 0x0000008a098a723e */ /* 0x000fc400000000ff */
[----:B------:R-:W-:Y:S02]  /*4090*/  F2FP.F16.F32.PACK_AB R146, R21, R146 ;  /* 0x000000921592723e */ /* 0x000fe400000000ff */
[----:B------:R-:W-:Y:S01]  /*40a0*/  F2FP.F16.F32.PACK_AB R140, R27, R140 ;  /* 0x0000008c1b8c723e */ /* 0x000fe200000000ff */
[----:B------:R-:W0:Y:S01]  /*40b0*/  MUFU.EX2 R147, R147 ;  /* 0x0000009300937308 */ /* 0x000e220000000800 */
[----:B--2---:R-:W-:Y:S01]  /*40c0*/  FADD.FTZ R47, R145, R48 ;  /* 0x00000030912f7221 */ /* 0x004fe20000010000 */
[----:B------:R-:W-:Y:S01]  /*40d0*/  FFMA.FTZ R48, R62, R7, -R45 ;  /* 0x000000073e307223 */ /* 0x000fe2000001082d */
[----:B------:R-:W-:Y:S02]  /*40e0*/  F2FP.F16.F32.PACK_AB R142, R29, R142 ;  /* 0x0000008e1d8e723e */ /* 0x000fe400000000ff */
[----:B------:R-:W-:Y:S02]  /*40f0*/  F2FP.F16.F32.PACK_AB R136, R31, R136 ;  /* 0x000000881f88723e */ /* 0x000fe400000000ff */
[----:B------:R-:W-:Y:S01]  /*4100*/  F2FP.F16.F32.PACK_AB R149, R24, R149 ;  /* 0x000000951895723e */ /* 0x000fe200000000ff */
[----:B------:R-:W2:Y:S01]  /*4110*/  MUFU.EX2 R30, R30 ;  /* 0x0000001e001e7308 */ /* 0x000ea20000000800 */
[----:B-1----:R-:W-:Y:S01]  /*4120*/  FADD.FTZ R50, R28, R47 ;  /* 0x0000002f1c327221 */ /* 0x002fe20000010000 */
[----:B------:R-:W-:Y:S01]  /*4130*/  FADD.FTZ R47, R9, R52 ;  /* 0x00000034092f7221 */ /* 0x000fe20000010000 */
[----:B------:R-:W-:-:S02]  /*4140*/  F2FP.F16.F32.PACK_AB R151, R26, R151 ;  /* 0x000000971a97723e */ /* 0x000fc400000000ff */
[----:B------:R-:W-:Y:S01]  /*4150*/  F2FP.F16.F32.PACK_AB R145, R28, R145 ;  /* 0x000000911c91723e */ /* 0x000fe200000000ff */
[----:B------:R-:W-:Y:S01]  /*4160*/  FADD.FTZ R52, R132, R47 ;  /* 0x0000002f84347221 */ /* 0x000fe20000010000 */
[----:B------:R-:W-:Y:S01]  /*4170*/  F2FP.F16.F32.PACK_AB R132, R5, R132 ;  /* 0x000000840584723e */ /* 0x000fe200000000ff */
[----:B------:R-:W1:Y:S01]  /*4180*/  MUFU.EX2 R141, R141 ;  /* 0x0000008d008d7308 */ /* 0x000e620000000800 */
[----:B0-----:R-:W-:Y:S01]  /*4190*/  FADD.FTZ R23, R147, R50 ;  /* 0x0000003293177221 */ /* 0x001fe20000010000 */
[----:B------:R-:W-:-:S04]  /*41a0*/  FADD.FTZ R47, R5, R52 ;  /* 0x00000034052f7221 */ /* 0x000fc80000010000 */
[----:B------:R-:W-:Y:S01]  /*41b0*/  FADD.FTZ R52, R134, R47 ;  /* 0x0000002f86347221 */ /* 0x000fe20000010000 */
[C---:B------:R-:W-:Y:S01]  /*41c0*/  F2FP.F16.F32.PACK_AB R134, R33.reuse, R134 ;  /* 0x000000862186723e */ /* 0x040fe200000000ff */
[----:B------:R-:W0:Y:S01]  /*41d0*/  MUFU.EX2 R32, R32 ;  /* 0x0000002000207308 */ /* 0x000e220000000800 */
[C---:B--2---:R-:W-:Y:S01]  /*41e0*/  FADD.FTZ R50, R30.reuse, R23 ;  /* 0x000000171e327221 */ /* 0x044fe20000010000 */
[----:B------:R-:W-:Y:S01]  /*41f0*/  FADD.FTZ R47, R33, R52 ;  /* 0x00000034212f7221 */ /* 0x000fe20000010000 */
[----:B------:R-:W-:-:S03]  /*4200*/  F2FP.F16.F32.PACK_AB R147, R30, R147 ;  /* 0x000000931e93723e */ /* 0x000fc600000000ff */
[----:B------:R-:W-:Y:S01]  /*4210*/  FADD.FTZ R52, R128, R47 ;  /* 0x0000002f80347221 */ /* 0x000fe20000010000 */
[----:B------:R-:W-:Y:S01]  /*4220*/  F2FP.F16.F32.PACK_AB R128, R35, R128 ;  /* 0x000000802380723e */ /* 0x000fe200000000ff */
[----:B------:R-:W2:Y:S01]  /*4230*/  MUFU.EX2 R143, R143 ;  /* 0x0000008f008f7308 */ /* 0x000ea20000000800 */
[----:B-1----:R-:W-:Y:S01]  /*4240*/  FADD.FTZ R23, R141, R50 ;  /* 0x000000328d177221 */ /* 0x002fe20000010000 */
[----:B------:R-:W-:-:S04]  /*4250*/  FADD.FTZ R45, R35, R52 ;  /* 0x00000034232d7221 */ /* 0x000fc80000010000 */
[----:B------:R-:W-:Y:S01]  /*4260*/  FADD.FTZ R52, R130, R45 ;  /* 0x0000002d82347221 */ /* 0x000fe20000010000 */
[C---:B------:R-:W-:Y:S01]  /*4270*/  F2FP.F16.F32.PACK_AB R130, R37.reuse, R130 ;  /* 0x000000822582723e */ /* 0x040fe200000000ff */
[----:B------:R-:W1:Y:S01]  /*4280*/  MUFU.EX2 R34, R34 ;  /* 0x0000002200227308 */ /* 0x000e620000000800 */
[C---:B0-----:R-:W-:Y:S01]  /*4290*/  FADD.FTZ R50, R32.reuse, R23 ;  /* 0x0000001720327221 */ /* 0x041fe20000010000 */
[----:B------:R-:W-:Y:S01]  /*42a0*/  FADD.FTZ R15, R37, R52 ;  /* 0x00000034250f7221 */ /* 0x000fe20000010000 */
[----:B------:R-:W-:-:S05]  /*42b0*/  F2FP.F16.F32.PACK_AB R141, R32, R141 ;  /* 0x0000008d208d723e */ /* 0x000fca00000000ff */
[----:B------:R-:W0:Y:S01]  /*42c0*/  MUFU.EX2 R137, R137 ;  /* 0x0000008900897308 */ /* 0x000e220000000800 */
[----:B--2---:R-:W-:-:S07]  /*42d0*/  FADD.FTZ R23, R143, R50 ;  /* 0x000000328f177221 */ /* 0x004fce0000010000 */
[----:B------:R-:W2:Y:S01]  /*42e0*/  MUFU.EX2 R38, R38 ;  /* 0x0000002600267308 */ /* 0x000ea20000000800 */
[C---:B-1----:R-:W-:Y:S01]  /*42f0*/  FADD.FTZ R50, R34.reuse, R23 ;  /* 0x0000001722327221 */ /* 0x042fe20000010000 */
[----:B------:R-:W-:-:S06]  /*4300*/  F2FP.F16.F32.PACK_AB R143, R34, R143 ;  /* 0x0000008f228f723e */ /* 0x000fcc00000000ff */
[----:B------:R-:W1:Y:S01]  /*4310*/  MUFU.EX2 R139, R139 ;  /* 0x0000008b008b7308 */ /* 0x000e620000000800 */
[----:B0-----:R-:W-:-:S07]  /*4320*/  FADD.FTZ R23, R137, R50 ;  /* 0x0000003289177221 */ /* 0x001fce0000010000 */
[----:B------:R-:W0:Y:S01]  /*4330*/  MUFU.EX2 R42, R42 ;  /* 0x0000002a002a7308 */ /* 0x000e220000000800 */
[C---:B--2---:R-:W-:Y:S01]  /*4340*/  FADD.FTZ R50, R38.reuse, R23 ;  /* 0x0000001726327221 */ /* 0x044fe20000010000 */
[----:B------:R-:W-:-:S06]  /*4350*/  F2FP.F16.F32.PACK_AB R137, R38, R137 ;  /* 0x000000892689723e */ /* 0x000fcc00000000ff */
[----:B------:R-:W2:Y:S01]  /*4360*/  MUFU.EX2 R133, R133 ;  /* 0x0000008500857308 */ /* 0x000ea20000000800 */
[----:B-1----:R-:W-:-:S07]  /*4370*/  FADD.FTZ R11, R139, R50 ;  /* 0x000000328b0b7221 */ /* 0x002fce0000010000 */
        /* <DEDUP_REMOVED lines=21> */
[----:B------:R-:W-:-:S06]  /*44d0*/  F2FP.F16.F32.PACK_AB R126, R41, R126 ;  /* 0x0000007e297e723e */ /* 0x000fcc00000000ff */
[----:B------:R-:W1:Y:S01]  /*44e0*/  MUFU.EX2 R48, R48 ;  /* 0x0000003000307308 */ /* 0x000e620000000800 */
[----:B0-----:R-:W-:-:S07]  /*44f0*/  FADD.FTZ R5, R129, R50 ;  /* 0x0000003281057221 */ /* 0x001fce0000010000 */
[----:B------:R-:W0:Y:S01]  /*4500*/  MUFU.EX2 R43, R43 ;  /* 0x0000002b002b7308 */ /* 0x000e220000000800 */
[----:B--2---:R-:W-:-:S07]  /*4510*/  FADD.FTZ R52, R14, R9 ;  /* 0x000000090e347221 */ /* 0x004fce0000010000 */
[----:B------:R-:W-:Y:S01]  /*4520*/  MUFU.EX2 R70, R70 ;  /* 0x0000004600467308 */ /* 0x000fe20000000800 */
[C---:B-1----:R-:W-:Y:S01]  /*4530*/  FADD.FTZ R5, R48.reuse, R5 ;  /* 0x0000000530057221 */ /* 0x042fe20000010000 */
[----:B------:R-:W-:-:S06]  /*4540*/  F2FP.F16.F32.PACK_AB R129, R48, R129 ;  /* 0x000000813081723e */ /* 0x000fcc00000000ff */
[----:B------:R-:W1:Y:S01]  /*4550*/  MUFU.EX2 R20, R20 ;  /* 0x0000001400147308 */ /* 0x000e620000000800 */
[C---:B0-----:R-:W-:Y:S01]  /*4560*/  FADD.FTZ R9, R43.reuse, R52 ;  /* 0x000000342b097221 */ /* 0x041fe20000010000 */
[----:B------:R-:W-:-:S06]  /*4570*/  F2FP.F16.F32.PACK_AB R120, R43, R14 ;  /* 0x0000000e2b78723e */ /* 0x000fcc00000000ff */
[----:B------:R-:W0:Y:S08]  /*4580*/  MUFU.EX2 R131, R122 ;  /* 0x0000007a00837308 */ /* 0x000e300000000800 */
[----:B------:R-:W2:Y:S01]  /*4590*/  MUFU.EX2 R74, R74 ;  /* 0x0000004a004a7308 */ /* 0x000ea20000000800 */
[----:B-1----:R-:W-:-:S07]  /*45a0*/  FADD.FTZ R50, R20, R9 ;  /* 0x0000000914327221 */ /* 0x002fce0000010000 */
[----:B------:R1:W3:Y:S08]  /*45b0*/  MUFU.EX2 R125, R124 ;  /* 0x0000007c007d7308 */ /* 0x0002f00000000800 */
[----:B------:R-:W4:Y:S01]  /*45c0*/  MUFU.EX2 R78, R78 ;  /* 0x0000004e004e7308 */ /* 0x000f220000000800 */
[----:B-1----:R-:W-:Y:S01]  /*45d0*/  F2FP.F16.F32.PACK_AB R124, R39, R4 ;  /* 0x00000004277c723e */ /* 0x002fe200000000ff */
[----:B------:R-:W-:-:S04]  /*45e0*/  FADD.FTZ R4, R70, R5 ;  /* 0x0000000546047221 */ /* 0x000fc80000010000 */
[C---:B0-----:R-:W-:Y:S01]  /*45f0*/  FADD.FTZ R9, R131.reuse, R4 ;  /* 0x0000000483097221 */ /* 0x041fe20000010000 */
[----:B------:R-:W-:Y:S01]  /*4600*/  F2FP.F16.F32.PACK_AB R131, R131, R70 ;  /* 0x000000468383723e */ /* 0x000fe200000000ff */
[----:B------:R-:W0:Y:S02]  /*4610*/  MUFU.EX2 R127, R18 ;  /* 0x00000012007f7308 */ /* 0x000e240000000800 */
[----:B--2---:R-:W-:-:S04]  /*4620*/  FADD.FTZ R4, R74, R9 ;  /* 0x000000094a047221 */ /* 0x004fc80000010000 */
[C---:B---3--:R-:W-:Y:S01]  /*4630*/  FADD.FTZ R9, R125.reuse, R4 ;  /* 0x000000047d097221 */ /* 0x048fe20000010000 */
[----:B------:R-:W-:Y:S01]  /*4640*/  F2FP.F16.F32.PACK_AB R125, R125, R74 ;  /* 0x0000004a7d7d723e */ /* 0x000fe200000000ff */
[----:B------:R-:W1:Y:S02]  /*4650*/  MUFU.EX2 R82, R82 ;  /* 0x0000005200527308 */ /* 0x000e640000000800 */
[----:B----4-:R-:W-:-:S06]  /*4660*/  FADD.FTZ R4, R78, R9 ;  /* 0x000000094e047221 */ /* 0x010fcc0000010000 */
[----:B------:R-:W2:Y:S01]  /*4670*/  MUFU.EX2 R121, R40 ;  /* 0x0000002800797308 */ /* 0x000ea20000000800 */
[C---:B0-----:R-:W-:Y:S01]  /*4680*/  FADD.FTZ R9, R127.reuse, R4 ;  /* 0x000000047f097221 */ /* 0x041fe20000010000 */
[----:B------:R-:W-:-:S06]  /*4690*/  F2FP.F16.F32.PACK_AB R127, R127, R78 ;  /* 0x0000004e7f7f723e */ /* 0x000fcc00000000ff */
[----:B------:R-:W0:Y:S01]  /*46a0*/  MUFU.EX2 R86, R86 ;  /* 0x0000005600567308 */ /* 0x000e220000000800 */
[----:B-1----:R-:W-:-:S07]  /*46b0*/  FADD.FTZ R4, R82, R9 ;  /* 0x0000000952047221 */ /* 0x002fce0000010000 */
[----:B------:R-:W1:Y:S01]  /*46c0*/  MUFU.EX2 R123, R36 ;  /* 0x00000024007b7308 */ /* 0x000e620000000800 */
[C---:B--2---:R-:W-:Y:S01]  /*46d0*/  FADD.FTZ R9, R121.reuse, R4 ;  /* 0x0000000479097221 */ /* 0x044fe20000010000 */
[----:B------:R-:W-:-:S06]  /*46e0*/  F2FP.F16.F32.PACK_AB R121, R121, R82 ;  /* 0x000000527979723e */ /* 0x000fcc00000000ff */
[----:B------:R-:W2:Y:S01]  /*46f0*/  MUFU.EX2 R25, R25 ;  /* 0x0000001900197308 */ /* 0x000ea20000000800 */
[----:B0-----:R-:W-:Y:S01]  /*4700*/  FADD.FTZ R4, R86, R9 ;  /* 0x0000000956047221 */ /* 0x001fe20000010000 */
[----:B------:R-:W-:-:S03]  /*4710*/  VIADD R9, R22, 0xfffffffe ;  /* 0xfffffffe16097836 */ /* 0x000fc60000000000 */
[C---:B-1----:R-:W-:Y:S01]  /*4720*/  FADD.FTZ R4, R123.reuse, R4 ;  /* 0x000000047b047221 */ /* 0x042fe20000010000 */
[----:B------:R-:W-:Y:S01]  /*4730*/  F2FP.F16.F32.PACK_AB R123, R123, R86 ;  /* 0x000000567b7b723e */ /* 0x000fe200000000ff */
[C---:B--2---:R-:W-:Y:S01]  /*4740*/  FADD.FTZ R5, R25.reuse, R50 ;  /* 0x0000003219057221 */ /* 0x044fe20000010000 */
[----:B------:R-:W-:Y:S01]  /*4750*/  F2FP.F16.F32.PACK_AB R122, R25, R20 ;  /* 0x00000014197a723e */ /* 0x000fe200000000ff */
[----:B------:R-:W-:Y:S06]  /*4760*/  @P2 BRA `(.L_x_838) ;  /* 0x0000000000442947 */ /* 0x000fec0003800000 */
        /* <DEDUP_REMOVED lines=10> */
.L_x_839:
[----:B------:R-:W-:-:S11]  /*4810*/  UISETP.NE.AND UP2, UPT, UR5, 0x1, UPT ;  /* 0x000000010500788c */ /* 0x000fd6000bf45270 */
[----:B------:R-:W-:Y:S02]  /*4820*/  @UP2 ULDC.64 UR14, c[0x0][0x9e8] ;  /* 0x00027a00000e2ab9 */ /* 0x000fe40000000a00 */
[----:B------:R-:W-:-:S04]  /*4830*/  UIMAD.WIDE.U32 UR6, UR10, UR14, URZ ;  /* 0x0000000e0a0672a5 */ /* 0x000fc8000f8e003f */
[----:B------:R-:W-:-:S12]  /*4840*/  @UP2 USHF.R.U32.HI UR10, URZ, UR15, UR7 ;  /* 0x0000000f3f0a2299 */ /* 0x000fd80008011607 */
.L_x_840:
[----:B------:R-:W-:-:S04]  /*4850*/  UIMAD UR5, UR10, UR5, UR5 ;  /* 0x000000050a0572a4 */ /* 0x000fc8000f8e0205 */
[----:B------:R-:W-:-:S04]  /*4860*/  UISETP.LT.AND UP2, UPT, UR4, UR5, UPT ;  /* 0x000000050400728c */ /* 0x000fc8000bf41270 */
[----:B------:R-:W-:-:S12]  /*4870*/  USEL UR4, UR4, UR5, UP2 ;  /* 0x0000000504047287 */ /* 0x000fd80009000000 */
.L_x_838:
[----:B------:R-:W-:Y:S01]  /*4880*/  USHF.R.S32.HI UR5, URZ, 0x1f, UR4 ;  /* 0x0000001f3f057899 */ /* 0x000fe20008011404 */
[----:B------:R-:W-:Y:S02]  /*4890*/  CS2R R118, SRZ ;  /* 0x0000000000767805 */ /* 0x000fe4000001ff00 */
[----:B------:R-:W-:Y:S02]  /*48a0*/  CS2R R116, SRZ ;  /* 0x0000000000747805 */ /* 0x000fe4000001ff00 */
[----:B------:R-:W-:Y:S01]  /*48b0*/  CS2R R114, SRZ ;  /* 0x0000000000727805 */ /* 0x000fe2000001ff00 */
[----:B------:R-:W-:Y:S01]  /*48c0*/  ULEA.HI UR5, UR5, UR4, URZ, 0x7 ;  /* 0x0000000405057291 */ /* 0x000fe2000f8f383f */
[----:B------:R-:W-:Y:S02]  /*48d0*/  CS2R R112, SRZ ;  /* 0x0000000000707805 */ /* 0x000fe4000001ff00 */
[----:B------:R-:W-:Y:S01]  /*48e0*/  CS2R R110, SRZ ;  /* 0x00000000006e7805 */ /* 0x000fe2000001ff00 */
[----:B------:R-:W-:Y:S01]  /*48f0*/  UMOV UR4, URZ ;  /* 0x0000003f00047c82 */ /* 0x000fe20008000000 */
[----:B------:R-:W-:Y:S01]  /*4900*/  USHF.R.S32.HI UR5, URZ, 0x7, UR5 ;  /* 0x000000073f057899 */ /* 0x000fe20008011405 */
[----:B------:R-:W-:-:S02]  /*4910*/  CS2R R108, SRZ ;  /* 0x00000000006c7805 */ /* 0x000fc4000001ff00 */
[----:B------:R-:W-:Y:S02]  /*4920*/  CS2R R106, SRZ ;  /* 0x00000000006a7805 */ /* 0x000fe4000001ff00 */
[----:B------:R-:W-:Y:S01]  /*4930*/  CS2R R104, SRZ ;  /* 0x0000000000687805 */ /* 0x000fe2000001ff00 */
[----:B------:R-:W-:Y:S01]  /*4940*/  UISETP.LT.AND UP2, UPT, UR37, UR5, UPT ;  /* 0x000000052500728c */ /* 0x000fe2000bf41270 */
[----:B------:R-:W-:Y:S02]  /*4950*/  CS2R R102, SRZ ;  /* 0x0000000000667805 */ /* 0x000fe4000001ff00 */
[----:B------:R-:W-:Y:S02]  /*4960*/  CS2R R100, SRZ ;  /* 0x0000000000647805 */ /* 0x000fe4000001ff00 */
[----:B------:R-:W-:Y:S01]  /*4970*/  CS2R R98, SRZ ;  /* 0x0000000000627805 */ /* 0x000fe2000001ff00 */
[----:B------:R-:W-:Y:S01]  /*4980*/  USEL UR26, UR37, UR5, !UP2 ;  /* 0x00000005251a7287 */ /* 0x000fe2000d000000 */
[----:B------:R-:W-:-:S02]  /*4990*/  CS2R R96, SRZ ;  /* 0x0000000000607805 */ /* 0x000fc4000001ff00 */
[----:B------:R-:W-:Y:S01]  /*49a0*/  CS2R R94, SRZ ;  /* 0x00000000005e7805 */ /* 0x000fe2000001ff00 */
[----:B------:R-:W-:Y:S01]  /*49b0*/  UMOV UR5, URZ ;  /* 0x0000003f00057c82 */ /* 0x000fe20008000000 */
[----:B------:R-:W-:Y:S02]  /*49c0*/  CS2R R92, SRZ ;  /* 0x00000000005c7805 */ /* 0x000fe4000001ff00 */
[----:B------:R-:W-:Y:S02]  /*49d0*/  CS2R R90, SRZ ;  /* 0x00000000005a7805 */ /* 0x000fe4000001ff00 */
[----:B------:R-:W-:Y:S02]  /*49e0*/  ISETP.GE.AND P2, PT, R9, UR26, PT ;  /* 0x0000001a09007c0c */ /* 0x000fe4000bf46270 */
[----:B------:R-:W-:-:S11]  /*49f0*/  CS2R R88, SRZ ;  /* 0x0000000000587805 */ /* 0x000fd6000001ff00 */
[----:B------:R-:W-:Y:S05]  /*4a00*/  @!P2 BRA `(.L_x_841) ;  /* 0x0000002c0078a947 */ /* 0x000fea0003800000 */
[----:B------:R-:W-:Y:S01]  /*4a10*/  IMAD.MOV.U32 R119, RZ, RZ, RZ ;  /* 0x000000ffff777224 */ /* 0x000fe200078e00ff */
[----:B------:R-:W-:Y:S01]  /*4a20*/  UMOV UR7, URZ ;  /* 0x0000003f00077c82 */ /* 0x000fe20008000000 */
[----:B------:R-:W-:Y:S01]  /*4a30*/  UMOV UR6, URZ ;  /* 0x0000003f00067c82 */ /* 0x000fe20008000000 */
[----:B------:R-:W-:Y:S01]  /*4a40*/  ULDC UR29, c[0x0][0x9e4] ;  /* 0x00027900001d7ab9 */ /* 0x000fe20000000800 */
[----:B------:R-:W-:Y:S01]  /*4a50*/  ULDC UR27, c[0x0][0x2f0] ;  /* 0x0000bc00001b7ab9 */ /* 0x000fe20000000800 */
[----:B------:R-:W-:-:S05]  /*4a60*/  ULDC UR28, c[0x0][0x9e0] ;  /* 0x00027800001c7ab9 */ /* 0x000fca0000000800 */
.L_x_858:
[----:B------:R-:W-:Y:S01]  /*4a70*/  UIADD3 UR4, UR6, 0x1, URZ ;  /* 0x0000000106047890 */ /* 0x000fe2000fffe03f */
[----:B------:R-:W-:-:S03]  /*4a80*/  ISETP.NE.AND P3, PT, RZ, UR39, PT ;  /* 0x00000027ff007c0c */ /* 0x000fc6000bf65270 */
[----:B------:R-:W-:-:S04]  /*4a90*/  UISETP.NE.AND UP2, UPT, UR4, 0x2, UPT ;  /* 0x000000020400788c */ /* 0x000fc8000bf45270 */
[----:B------:R-:W-:Y:S02]  /*4aa0*/  USEL UR5, URZ, 0x1, UP2 ;  /* 0x000000013f057887 */ /* 0x000fe40009000000 */
[----:B------:R-:W-:Y:S02]  /*4ab0*/  USEL UR4, UR4, URZ, UP2 ;  /* 0x0000003f04047287 */ /* 0x000fe40009000000 */
[----:B------:R-:W-:Y:S02]  /*4ac0*/  ULOP3.LUT UR5, UR7, UR5, URZ, 0x3c, !UPT ;  /* 0x0000000507057292 */ /* 0x000fe4000f8e3c3f */
[----:B------:R-:W-:Y:S10]  /*4ad0*/  @P3 BRA `(.L_x_842) ;  /* 0x00000000002c3947 */ /* 0x000ff40003800000 */
[----:B------:R-:W-:Y:S05]  /*4ae0*/  @!P0 BRA `(.L_x_843) ;  /* 0x0000000000048947 */ /* 0x000fea0003800000 */
[----:B------:R-:W-:Y:S01]  /*4af0*/  BPT.TRAP 0x1 ;  /* 0x000000040000795c */ /* 0x000fe20000300000 */
.L_x_843:
[----:B------:R-:W-:Y:S01]  /*4b00*/  ULEA UR10, UR4, UR38, 0x3 ;  /* 0x00000026040a7291 */ /* 0x000fe2000f8e183f */
[----:B------:R-:W-:-:S05]  /*4b10*/  IMAD.U32 R7, RZ, RZ, UR5 ;  /* 0x00000005ff077e24 */ /* 0x000fca000f8e00ff */
[----:B------:R-:W-:-:S04]  /*4b20*/  SHF.L.U32 R7, R7, 0x1f, RZ ;  /* 0x0000001f07077819 */ /* 0x000fc800000006ff */
[----:B------:R0:W1:Y:S01]  /*4b30*/  SYNCS.PHASECHK.TRANS64.TRYWAIT P2, [UR10+0x16830], R7 ;  /* 0x01683007ff0075a7 */ /* 0x000062000804014a */
[----:B------:R-:W-:Y:S05]  /*4b40*/  @!P0 BRA `(.L_x_844) ;  /* 0x0000000000048947 */ /* 0x000fea0003800000 */
[----:B------:R-:W-:Y:S01]  /*4b50*/  BPT.TRAP 0x1 ;  /* 0x000000040000795c */ /* 0x000fe20000300000 */
.L_x_844:
[----:B-1----:R-:W-:Y:S05]  /*4b60*/  @P2 BRA `(.L_x_842) ;  /* 0x0000000000082947 */ /* 0x002fea0003800000 */
[----:B------:R-:W1:Y:S02]  /*4b70*/  SYNCS.PHASECHK.TRANS64.TRYWAIT P2, [UR10+0x16830], R7 ;  /* 0x01683007ff0075a7 */ /* 0x000e64000804014a */
[----:B-1----:R-:W-:Y:S05]  /*4b80*/  @!P2 BRA `(.L_x_845) ;  /* 0x000000cc007ca947 */ /* 0x002fea0003800000 */
.L_x_842:
[----:B01----:R-:W-:Y:S01]  /*4b90*/  VIADD R7, R17, 0x8 ;  /* 0x0000000811077836 */ /* 0x003fe20000000000 */
[----:B------:R-:W-:Y:S01]  /*4ba0*/  R2UR UR20, R12 ;  /* 0x000000000c1472ca */ /* 0x000fe200000e0000 */
[----:B------:R-:W-:Y:S01]  /*4bb0*/  ULEA UR22, UR4, UR24, 0xa ;  /* 0x0000001804167291 */ /* 0x000fe2000f8e503f */
[----:B------:R-:W-:Y:S01]  /*4bc0*/  R2UR UR21, R13 ;  /* 0x000000000d1572ca */ /* 0x000fe200000e0000 */
[----:B------:R-:W-:Y:S01]  /*4bd0*/  UMOV UR23, 0x40000040 ;  /* 0x4000004000177882 */ /* 0x000fe20000000000 */
[----:B------:R0:W-:Y:S01]  /*4be0*/  BAR.SYNC.DEFER_BLOCKING R7, 0x100 ;  /* 0x000400070000751d */ /* 0x0001e20000010000 */
[----:B------:R-:W-:Y:S02]  /*4bf0*/  UIADD3 UR10, UR22, 0x2, URZ ;  /* 0x00000002160a7890 */ /* 0x000fe4000fffe03f */
[----:B------:R-:W-:Y:S02]  /*4c00*/  UIADD3 UR14, UR22, 0x4, URZ ;  /* 0x00000004160e7890 */ /* 0x000fe4000fffe03f */
[----:B------:R-:W-:Y:S01]  /*4c10*/  UIADD3 UR18, UR22, 0x6, URZ ;  /* 0x0000000616127890 */ /* 0x000fe2000fffe03f */
[----:B------:R-:W-:Y:S01]  /*4c20*/  UMOV UR11, 0x40000040 ;  /* 0x40000040000b7882 */ /* 0x000fe20000000000 */
[----:B------:R-:W-:Y:S01]  /*4c30*/  UMOV UR15, 0x40000040 ;  /* 0x40000040000f7882 */ /* 0x000fe20000000000 */
[----:B------:R-:W-:Y:S01]  /*4c40*/  UMOV UR19, 0x40000040 ;  /* 0x4000004000137882 */ /* 0x000fe20000000000 */
[----:B------:R-:W-:-:S06]  /*4c50*/  WARPGROUP.ARRIVE ;  /* 0x00000000000079c5 */ /* 0x000fcc0000000000 */
[----:B------:R-:W-:Y:S03]  /*4c60*/  HGMMA.64x128x16.F32 R24, gdesc[UR20], RZ, !UPT, gsb0 ;  /* 0x01e00000141879f0 */ /* 0x000fe6000c0008ff */
[----:B------:R-:W-:Y:S02]  /*4c70*/  WARPGROUP.DEPBAR.LE gsb0, 0x0 ;  /* 0x00008000000079c5 */ /* 0x000fe40000010000 */
[----:B------:R-:W-:-:S07]  /*4c80*/  WARPGROUP.ARRIVE ;  /* 0x00000000000079c5 */ /* 0x000fce0000000000 */
        /* <DEDUP_REMOVED lines=8> */
[----:B0-----:R-:W-:Y:S05]  /*4d10*/  @P3 BRA `(.L_x_846) ;  /* 0x00000000002c3947 */ /* 0x001fea0003800000 */
[----:B------:R-:W-:Y:S05]  /*4d20*/  @!P0 BRA `(.L_x_847) ;  /* 0x0000000000048947 */ /* 0x000fea0003800000 */
[----:B------:R-:W-:Y:S01]  /*4d30*/  BPT.TRAP 0x1 ;  /* 0x000000040000795c */ /* 0x000fe20000300000 */
.L_x_847:
[----:B------:R-:W-:Y:S01]  /*4d40*/  ULEA UR10, UR6, UR38, 0x3 ;  /* 0x00000026060a7291 */ /* 0x000fe2000f8e183f */
[----:B------:R-:W-:-:S05]  /*4d50*/  IMAD.U32 R7, RZ, RZ, UR7 ;  /* 0x00000007ff077e24 */ /* 0x000fca000f8e00ff */
[----:B------:R-:W-:-:S04]  /*4d60*/  SHF.L.U32 R7, R7, 0x1f, RZ ;  /* 0x0000001f07077819 */ /* 0x000fc800000006ff */
[----:B------:R0:W1:Y:S01]  /*4d70*/  SYNCS.PHASECHK.TRANS64.TRYWAIT P2, [UR10+0x16850], R7 ;  /* 0x01685007ff0075a7 */ /* 0x000062000804014a */
[----:B------:R-:W-:Y:S05]  /*4d80*/  @!P0 BRA `(.L_x_848) ;  /* 0x0000000000048947 */ /* 0x000fea0003800000 */
[----:B------:R-:W-:Y:S01]  /*4d90*/  BPT.TRAP 0x1 ;  /* 0x000000040000795c */ /* 0x000fe20000300000 */
.L_x_848:
[----:B-1----:R-:W-:Y:S05]  /*4da0*/  @P2 BRA `(.L_x_846) ;  /* 0x0000000000082947 */ /* 0x002fea0003800000 */
[----:B------:R-:W1:Y:S02]  /*4db0*/  SYNCS.PHASECHK.TRANS64.TRYWAIT P2, [UR10+0x16850], R7 ;  /* 0x01685007ff0075a7 */ /* 0x000e64000804014a */
[----:B-1----:R-:W-:Y:S05]  /*4dc0*/  @!P2 BRA `(.L_x_849) ;  /* 0x000000cc0004a947 */ /* 0x002fea0003800000 */
.L_x_846:
[----:B------:R-:W-:Y:S01]  /*4dd0*/  UIADD3 UR7, UR38, 0x400, URZ ;  /* 0x0000040026077890 */ /* 0x000fe2000fffe03f */
[----:B------:R-:W-:Y:S01]  /*4de0*/  WARPGROUP.ARRIVE ;  /* 0x00000000000079c5 */ /* 0x000fe20000000000 */
[----:B------:R-:W-:Y:S01]  /*4df0*/  UMOV UR11, 0x40000040 ;  /* 0x40000040000b7882 */ /* 0x000fe20000000000 */
[----:B------:R-:W-:Y:S01]  /*4e00*/  PLOP3.LUT P2, PT, PT, PT, UP0, 0x80, 0x0 ;  /* 0x000000000000781c */ /* 0x000fe20003f4f008 */
[----:B------:R-:W-:Y:S01]  /*4e10*/  USHF.R.U32.HI UR7, URZ, 0x4, UR7 ;  /* 0x000000043f077899 */ /* 0x000fe20008011607 */
[----:B------:R-:W-:Y:S01]  /*4e20*/  PLOP3.LUT P3, PT, PT, PT, UP0, 0x80, 0x0 ;  /* 0x000000000000781c */ /* 0x000fe20003f6f008 */
[----:B-1----:R-:W1:Y:S01]  /*4e30*/  LDC R8, c[0x0][0x288] ;  /* 0x0000a200ff087b82 */ /* 0x002e620000000800 */
[----:B------:R-:W-:Y:S01]  /*4e40*/  IMAD.MOV.U32 R18, RZ, RZ, R0 ;  /* 0x000000ffff127224 */ /* 0x000fe200078e0000 */
[----:B------:R-:W-:Y:S01]  /*4e50*/  ULOP3.LUT UR7, UR7, 0x3fff, URZ, 0xc0, !UPT ;  /* 0x00003fff07077892 */ /* 0x000fe2000f8ec03f */
[----:B------:R-:W-:Y:S02]  /*4e60*/  IMAD.U32 R15, RZ, RZ, UR4 ;  /* 0x00000004ff0f7e24 */ /* 0x000fe4000f8e00ff */
[----:B------:R-:W-:Y:S01]  /*4e70*/  VIADD R11, R17, 0x9 ;  /* 0x00000009110b7836 */ /* 0x000fe20000000000 */
[----:B------:R-:W-:-:S02]  /*4e80*/  ULEA UR7, UR6, UR7, 0xa ;  /* 0x0000000706077291 */ /* 0x000fc4000f8e503f */
[----:B------:R-:W-:-:S05]  /*4e90*/  @!P1 LEA R15, R15, UR38, 0x3 ;  /* 0x000000260f0f9c11 */ /* 0x000fca000f8e18ff */
[----:B------:R-:W-:Y:S01]  /*4ea0*/  UMOV UR10, UR7 ;  /* 0x00000007000a7c82 */ /* 0x000fe20008000000 */
[----:B------:R-:W-:Y:S01]  /*4eb0*/  @!P1 VIADD R15, R15, 0x16840 ;  /* 0x000168400f0f9836 */ /* 0x000fe20000000000 */
[----:B------:R-:W-:Y:S01]  /*4ec0*/  HGMMA.64x64x16.F32 R88, R148, gdesc[UR8].tnspB, R88, gsb0 ;  /* 0x40e0000894587df0 */ /* 0x000fe20008000858 */
[----:B------:R-:W-:Y:S01]  /*4ed0*/  UIADD3 UR10, UR7, 0x80, URZ ;  /* 0x00000080070a7890 */ /* 0x000fe2000fffe03f */
[----:B------:R-:W-:Y:S02]  /*4ee0*/  UMOV UR11, 0x40000040 ;  /* 0x40000040000b7882 */ /* 0x000fe40000000000 */
[----:B------:R-:W-:Y:S01]  /*4ef0*/  @!P1 PRMT R15, RZ, 0x654, R15 ;  /* 0x00000654ff0f9816 */ /* 0x000fe2000000000f */
[----:B------:R-:W-:Y:S02]  /*4f00*/  WARPGROUP.DEPBAR.LE gsb0, 0x0 ;  /* 0x00008000000079c5 */ /* 0x000fe40000010000 */
[----:B------:R-:W-:-:S06]  /*4f10*/  WARPGROUP.ARRIVE ;  /* 0x00000000000079c5 */ /* 0x000fcc0000000000 */
[----:B------:R-:W-:Y:S01]  /*4f20*/  HGMMA.64x64x16.F32 R88, R144, gdesc[UR8].tnspB, R88, gsb0 ;  /* 0x40e0000890587df0 */ /* 0x000fe20008000858 */
[----:B------:R-:W-:Y:S01]  /*4f30*/  UIADD3 UR10, UR7, 0x100, URZ ;  /* 0x00000100070a7890 */ /* 0x000fe2000fffe03f */
[----:B------:R-:W-:Y:S01]  /*4f40*/  UMOV UR11, 0x40000040 ;  /* 0x40000040000b7882 */ /* 0x000fe20000000000 */
        /* <DEDUP_REMOVED lines=24> */
[----:B------:R-:W-:Y:S02]  /*50d0*/  UMOV UR11, 0x40000040 ;  /* 0x40000040000b7882 */ /* 0x000fe40000000000 */
[----:B------:R-:W-:Y:S02]  /*50e0*/  @UP0 ULDC UR7, c[0x0][0x44c] ;  /* 0x0001130000070ab9 */ /* 0x000fe40000000800 */
[----:B0-----:R-:W-:Y:S01]  /*50f0*/  @P2 IMAD.HI.U32 R7, R0, UR7, RZ ;  /* 0x0000000700072c27 */ /* 0x001fe2000f8e00ff */
[----:B------:R-:W-:Y:S01]  /*5100*/  @UP0 ULDC UR7, c[0x0][0x450] ;  /* 0x0001140000070ab9 */ /* 0x000fe20000000800 */
[----:B------:R-:W-:-:S03]  /*5110*/  ISETP.GE.U32.AND P2, PT, R2, 0x180, PT ;  /* 0x000001800200780c */ /* 0x000fc60003f46070 */
[----:B------:R-:W-:Y:S01]  /*5120*/  @P3 SHF.R.U32.HI R18, RZ, UR7, R7 ;  /* 0x00000007ff123c19 */ /* 0x000fe20008011607 */
[----:B------:R-:W-:Y:S01]  /*5130*/  IMAD.SHL.U32 R7, R9, 0x80, RZ ;  /* 0x0000008009077824 */ /* 0x000fe200078e00ff */
[----:B------:R-:W-:Y:S02]  /*5140*/  SEL R14, R11, 0x9, !P2 ;  /* 0x000000090b0e7807 */ /* 0x000fe40005000000 */
[----:B------:R-:W-:Y:S01]  /*5150*/  PLOP3.LUT P2, PT, PT, PT, UP1, 0x40, 0x0 ;  /* 0x000000000000781c */ /* 0x000fe20003f4e818 */
[----:B------:R-:W0:Y:S01]  /*5160*/  SHFL.IDX PT, R22, R18, RZ, 0x1c1f ;  /* 0x001c1fff12167589 */ /* 0x000e2200000e0000 */
[----:B------:R-:W-:-:S05]  /*5170*/  IADD3 R20, -R7, 0x1, RZ ;  /* 0x0000000107147810 */ /* 0x000fca0007ffe1ff */
[----:B------:R-:W-:-:S04]  /*5180*/  IMAD R11, R3, -0x2, R20 ;  /* 0xfffffffe030b7824 */ /* 0x000fc800078e0214 */
[----:B------:R-:W-:Y:S01]  /*5190*/  IMAD R11, R16, UR27, R11 ;  /* 0x0000001b100b7c24 */ /* 0x000fe2000f8e020b */
[----:B------:R-:W-:Y:S02]  /*51a0*/  WARPGROUP.DEPBAR.LE gsb0, 0x0 ;  /* 0x00008000000079c5 */ /* 0x000fe40000010000 */
[----:B------:R-:W-:-:S06]  /*51b0*/  WARPGROUP.ARRIVE ;  /* 0x00000000000079c5 */ /* 0x000fcc0000000000 */
[----:B------:R-:W-:Y:S03]  /*51c0*/  HGMMA.64x64x16.F32 R88, R120, gdesc[UR8].tnspB, R88, gsb0 ;  /* 0x40e0000878587df0 */ /* 0x000fe60008000858 */
[----:B------:R-:W-:Y:S02]  /*51d0*/  WARPGROUP.DEPBAR.LE gsb0, 0x0 ;  /* 0x00008000000079c5 */ /* 0x000fe40000010000 */
[----:B------:R2:W-:Y:S06]  /*51e0*/  BAR.ARV R14, 0x100 ;  /* 0x0004000e0000751d */ /* 0x0005ec0000002000 */
[----:B------:R1:W-:Y:S02]  /*51f0*/  @!P1 SYNCS.ARRIVE.TRANS64.RED.A1T0 RZ, [R15+URZ], RZ ;  /* 0x000000ff0fff99a7 */ /* 0x0003e4000810043f */
[----:B-1----:R-:W-:-:S04]  /*5200*/  IMAD.IADD R15, R11, 0x1, -R8 ;  /* 0x000000010b0f7824 */ /* 0x002fc800078e0a08 */
[C---:B------:R-:W-:Y:S02]  /*5210*/  VIADD R11, R15.reuse, UR28 ;  /* 0x0000001c0f0b7c36 */ /* 0x040fe40008000000 */
[----:B------:R-:W-:Y:S02]  /*5220*/  VIADD R15, R15, UR25 ;  /* 0x000000190f0f7c36 */ /* 0x000fe40008000000 */
[--C-:B0-----:R-:W-:Y:S02]  /*5230*/  IMAD.IADD R19, R11, 0x1, R22.reuse ;  /* 0x000000010b137824 */ /* 0x101fe400078e0216 */
[----:B------:R-:W-:Y:S01]  /*5240*/  IMAD.IADD R21, R15, 0x1, R22 ;  /* 0x000000010f157824 */ /* 0x000fe200078e0216 */
[----:B--2---:R-:W-:Y:S06]  /*5250*/  @P2 BRA `(.L_x_850) ;  /* 0x00000000005c2947 */ /* 0x004fec0003800000 */
[----:B------:R-:W-:Y:S01]  /*5260*/  IMAD R23, R16, UR27, R22 ;  /* 0x0000001b10177c24 */ /* 0x000fe2000f8e0216 */
[----:B------:R-:W-:Y:S03]  /*5270*/  BSSY B0, `(.L_x_851) ;  /* 0x0000011000007945 */ /* 0x000fe60003800000 */
[----:B------:R-:W-:-:S05]  /*5280*/  IMAD.IADD R23, R23, 0x1, -R8 ;  /* 0x0000000117177824 */ /* 0x000fca00078e0a08 */
[----:B------:R-:W-:-:S13]  /*5290*/  ISETP.GT.AND P2, PT, R23, -0x1, PT ;  /* 0xffffffff1700780c */ /* 0x000fda0003f44270 */
[----:B------:R-:W-:Y:S05]  /*52a0*/  @P2 BRA `(.L_x_852) ;  /* 0x0000000000202947 */ /* 0x000fea0003800000 */
[----:B------:R-:W-:Y:S01]  /*52b0*/  IMAD.U32 R20, RZ, RZ, UR29 ;  /* 0x0000001dff147e24 */ /* 0x000fe2000f8e00ff */
[----:B------:R-:W-:-:S04]  /*52c0*/  LOP3.LUT R23, RZ, R23, RZ, 0x33, !PT ;  /* 0x00000017ff177212 */ /* 0x000fc800078e33ff */
[----:B------:R-:W-:-:S13]  /*52d0*/  ISETP.NE.AND P2, PT, R20, 0x1, PT ;  /* 0x000000011400780c */ /* 0x000fda0003f45270 */
[----:B------:R-:W0:Y:S02]  /*52e0*/  @P2 LDC.64 R120, c[0x0][0x9e8] ;  /* 0x00027a00ff782b82 */ /* 0x000e240000000a00 */
[----:B0-----:R-:W-:-:S05]  /*52f0*/  @P2 IMAD.HI.U32 R14, R23, R120, RZ ;  /* 0x00000078170e2227 */ /* 0x001fca00078e00ff */
[----:B------:R-:W-:-:S04]  /*5300*/  @P2 SHF.R.U32.HI R23, RZ, R121, R14 ;  /* 0x00000079ff172219 */ /* 0x000fc8000001160e */
[----:B------:R-:W-:Y:S01]  /*5310*/  LOP3.LUT R23, RZ, R23, RZ, 0x33, !PT ;  /* 0x00000017ff177212 */ /* 0x000fe200078e33ff */
[----:B------:R-:W-:Y:S06]  /*5320*/  BRA `(.L_x_853) ;  /* 0x0000000000147947 */ /* 0x000fec0003800000 */
.L_x_852:
[----:B------:R-:W-:-:S05]  /*5330*/  IMAD.U32 R20, RZ, RZ, UR29 ;  /* 0x0000001dff147e24 */ /* 0x000fca000f8e00ff */
[----:B------:R-:W-:-:S13]  /*5340*/  ISETP.NE.AND P2, PT, R20, 0x1, PT ;  /* 0x000000011400780c */ /* 0x000fda0003f45270 */
[----:B------:R-:W0:Y:S02]  /*5350*/  @P2 LDC.64 R120, c[0x0][0x9e8] ;  /* 0x00027a00ff782b82 */ /* 0x000e240000000a00 */
[----:B0-----:R-:W-:-:S05]  /*5360*/  @P2 IMAD.HI.U32 R14, R23, R120, RZ ;  /* 0x00000078170e2227 */ /* 0x001fca00078e00ff */
[----:B------:R-:W-:-:S07]  /*5370*/  @P2 SHF.R.U32.HI R23, RZ, R121, R14 ;  /* 0x00000079ff172219 */ /* 0x000fce000001160e */
.L_x_853:
[----:B------:R-:W-:Y:S05]  /*5380*/  BSYNC B0 ;  /* 0x0000000000007941 */ /* 0x000fea0003800000 */
.L_x_851:
[----:B------:R-:W-:-:S04]  /*5390*/  IMAD R14, R23, R20, -R7 ;  /* 0x00000014170e7224 */ /* 0x000fc800078e0a07 */
[----:B------:R-:W-:-:S05]  /*53a0*/  IMAD R14, R3, -0x2, R14 ;  /* 0xfffffffe030e7824 */ /* 0x000fca00078e020e */
[----:B------:R-:W-:Y:S02]  /*53b0*/  VIADDMNMX R19, R14, R20, R19, PT ;  /* 0x000000140e137246 */ /* 0x000fe40003800113 */
[----:B------:R-:W-:-:S07]  /*53c0*/  VIMNMX R21, R21, R14, !PT ;  /* 0x0000000e15157248 */ /* 0x000fce0007fe0100 */
.L_x_850:
[----:B------:R-:W-:Y:S01]  /*53d0*/  ISETP.GT.AND P2, PT, R9, -0x1, PT ;  /* 0xffffffff0900780c */ /* 0x000fe20003f44270 */
[----:B------:R-:W0:Y:S03]  /*53e0*/  SHFL.IDX PT, R14, R18, 0x1, 0x1c1f ;  /* 0x003c1f00120e7f89 */ /* 0x000e2600000e0000 */
[C---:B------:R-:W-:Y:S02]  /*53f0*/  ISETP.GT.AND P5, PT, R21.reuse, RZ, P2 ;  /* 0x000000ff1500720c */ /* 0x040fe400017a4270 */
[----:B------:R-:W-:Y:S02]  /*5400*/  ISETP.GT.AND P4, PT, R21, 0x1, P2 ;  /* 0x000000011500780c */ /* 0x000fe40001784270 */
[----:B------:R-:W-:Y:S02]  /*5410*/  ISETP.LT.OR P5, PT, R19, 0x1, P5 ;  /* 0x000000011300780c */ /* 0x000fe40002fa1670 */
[----:B------:R-:W-:-:S02]  /*5420*/  ISETP.GT.AND P6, PT, R21, 0x8, P2 ;  /* 0x000000081500780c */ /* 0x000fc400017c4270 */
[----:B------:R-:W-:Y:S02]  /*5430*/  FSEL R142, R24, -INF , !P5 ;  /* 0xff800000188e7808 */ /* 0x000fe40006800000 */
[C---:B------:R-:W-:Y:S02]  /*5440*/  ISETP.GT.AND P5, PT, R21.reuse, 0x10, P2 ;  /* 0x000000101500780c */ /* 0x040fe400017a4270 */
[----:B------:R-:W-:Y:S02]  /*5450*/  ISETP.GT.AND P3, PT, R21, 0x9, P2 ;  /* 0x000000091500780c */ /* 0x000fe40001764270 */
[C---:B------:R-:W-:Y:S02]  /*5460*/  ISETP.LT.OR P5, PT, R19.reuse, 0x11, P5 ;  /* 0x000000111300780c */ /* 0x040fe40002fa1670 */
[----:B------:R-:W-:Y:S02]  /*5470*/  ISETP.LT.OR P4, PT, R19, 0x2, P4 ;  /* 0x000000021300780c */ /* 0x000fe40002781670 */
[----:B------:R-:W-:-:S02]  /*5480*/  FSEL R32, R32, -INF , !P5 ;  /* 0xff80000020207808 */ /* 0x000fc40006800000 */
[----:B------:R-:W-:Y:S01]  /*5490*/  ISETP.GT.AND P5, PT, R21, 0x20, P2 ;  /* 0x000000201500780c */ /* 0x000fe200017a4270 */
[--C-:B0-----:R-:W-:Y:S01]  /*54a0*/  IMAD.IADD R11, R11, 0x1, R14.reuse ;  /* 0x000000010b0b7824 */ /* 0x101fe200078e020e */
[----:B------:R-:W-:Y:S01]  /*54b0*/  ISETP.LT.OR P6, PT, R19, 0x9, P6 ;  /* 0x000000091300780c */ /* 0x000fe200037c1670 */
[----:B------:R-:W-:Y:S01]  /*54c0*/  IMAD.IADD R15, R15, 0x1, R14 ;  /* 0x000000010f0f7824 */ /* 0x000fe200078e020e */
[C---:B------:R-:W-:Y:S02]  /*54d0*/  ISETP.LT.OR P3, PT, R19.reuse, 0xa, P3 ;  /* 0x0000000a1300780c */ /* 0x040fe40001f61670 */
[----:B------:R-:W-:Y:S02]  /*54e0*/  ISETP.LT.OR P5, PT, R19, 0x21, P5 ;  /* 0x000000211300780c */ /* 0x000fe40002fa1670 */
[----:B------:R-:W-:Y:S02]  /*54f0*/  FSEL R144, R25, -INF , !P4 ;  /* 0xff80000019907808 */ /* 0x000fe40006000000 */
[----:B------:R-:W-:-:S02]  /*5500*/  FSEL R146, R28, -INF , !P6 ;  /* 0xff8000001c927808 */ /* 0x000fc40007000000 */
[----:B------:R-:W-:Y:S02]  /*5510*/  FSEL R152, R29, -INF , !P3 ;  /* 0xff8000001d987808 */ /* 0x000fe40005800000 */
[C---:B------:R-:W-:Y:S02]  /*5520*/  ISETP.GT.AND P4, PT, R21.reuse, 0x11, P2 ;  /* 0x000000111500780c */ /* 0x040fe40001784270 */
[C---:B------:R-:W-:Y:S02]  /*5530*/  ISETP.GT.AND P6, PT, R21.reuse, 0x18, P2 ;  /* 0x000000181500780c */ /* 0x040fe400017c4270 */
[C---:B------:R-:W-:Y:S02]  /*5540*/  ISETP.GT.AND P3, PT, R21.reuse, 0x19, P2 ;  /* 0x000000191500780c */ /* 0x040fe40001764270 */
[----:B------:R-:W-:Y:S02]  /*5550*/  FSEL R40, R40, -INF , !P5 ;  /* 0xff80000028287808 */ /* 0x000fe40006800000 */
[----:B------:R-:W-:-:S02]  /*5560*/  ISETP.GT.AND P5, PT, R21, 0x30, P2 ;  /* 0x000000301500780c */ /* 0x000fc400017a4270 */
[C---:B------:R-:W-:Y:S02]  /*5570*/  ISETP.LT.OR P4, PT, R19.reuse, 0x12, P4 ;  /* 0x000000121300780c */ /* 0x040fe40002781670 */
[C---:B------:R-:W-:Y:S02]  /*5580*/  ISETP.LT.OR P6, PT, R19.reuse, 0x19, P6 ;  /* 0x000000191300780c */ /* 0x040fe400037c1670 */
        /* <DEDUP_REMOVED lines=55> */
[----:B------:R-:W-:Y:S02]  /*5900*/  ISETP.GT.AND P3, PT, R21, 0x69, P2 ;  /* 0x000000691500780c */ /* 0x000fe40001764270 */
[----:B------:R-:W-:Y:S02]  /*5910*/  FSEL R80, R80, -INF , !P5 ;  /* 0xff80000050507808 */ /* 0x000fe40006800000 */
[----:B------:R-:W-:-:S02]  /*5920*/  PLOP3.LUT P5, PT, PT, PT, UP1, 0x40, 0x0 ;  /* 0x000000000000781c */ /* 0x000fc40003fae818 */
[C---:B------:R-:W-:Y:S02]  /*5930*/  ISETP.LT.OR P4, PT, R19.reuse, 0x62, P4 ;  /* 0x000000621300780c */ /* 0x040fe40002781670 */
[C---:B------:R-:W-:Y:S02]  /*5940*/  ISETP.LT.OR P6, PT, R19.reuse, 0x69, P6 ;  /* 0x000000691300780c */ /* 0x040fe400037c1670 */
[----:B------:R-:W-:Y:S02]  /*5950*/  ISETP.LT.OR P3, PT, R19, 0x6a, P3 ;  /* 0x0000006a1300780c */ /* 0x000fe40001f61670 */
[----:B------:R-:W-:Y:S02]  /*5960*/  FSEL R130, R73, -INF , !P4 ;  /* 0xff80000049827808 */ /* 0x000fe40006000000 */
[----:B------:R-:W-:Y:S02]  /*5970*/  FSEL R76, R76, -INF , !P6 ;  /* 0xff8000004c4c7808 */ /* 0x000fe40007000000 */
[----:B------:R-:W-:-:S02]  /*5980*/  FSEL R132, R77, -INF , !P3 ;  /* 0xff8000004d847808 */ /* 0x000fc40005800000 */
[C---:B------:R-:W-:Y:S02]  /*5990*/  ISETP.GT.AND P4, PT, R21.reuse, 0x71, P2 ;  /* 0x000000711500780c */ /* 0x040fe40001784270 */
[C---:B------:R-:W-:Y:S02]  /*59a0*/  ISETP.GT.AND P6, PT, R21.reuse, 0x78, P2 ;  /* 0x000000781500780c */ /* 0x040fe400017c4270 */
[----:B------:R-:W-:Y:S02]  /*59b0*/  ISETP.GT.AND P3, PT, R21, 0x79, P2 ;  /* 0x000000791500780c */ /* 0x000fe40001764270 */
[C---:B------:R-:W-:Y:S02]  /*59c0*/  ISETP.LT.OR P4, PT, R19.reuse, 0x72, P4 ;  /* 0x000000721300780c */ /* 0x040fe40002781670 */
[C---:B------:R-:W-:Y:S02]  /*59d0*/  ISETP.LT.OR P6, PT, R19.reuse, 0x79, P6 ;  /* 0x000000791300780c */ /* 0x040fe400037c1670 */
[----:B------:R-:W-:-:S02]  /*59e0*/  ISETP.LT.OR P3, PT, R19, 0x7a, P3 ;  /* 0x0000007a1300780c */ /* 0x000fc40001f61670 */
[----:B------:R-:W-:Y:S02]  /*59f0*/  FSEL R134, R81, -INF , !P4 ;  /* 0xff80000051867808 */ /* 0x000fe40006000000 */
[----:B------:R-:W-:Y:S02]  /*5a00*/  FSEL R84, R84, -INF , !P6 ;  /* 0xff80000054547808 */ /* 0x000fe40007000000 */
[----:B------:R-:W-:Y:S01]  /*5a10*/  FSEL R136, R85, -INF , !P3 ;  /* 0xff80000055887808 */ /* 0x000fe20005800000 */
[----:B------:R-:W-:Y:S06]  /*5a20*/  @P5 BRA `(.L_x_854) ;  /* 0x00000000005c5947 */ /* 0x000fec0003800000 */
        /* <DEDUP_REMOVED lines=13> */
.L_x_856:
[----:B------:R-:W-:-:S05]  /*5b00*/  IMAD.U32 R140, RZ, RZ, UR29 ;  /* 0x0000001dff8c7e24 */ /* 0x000fca000f8e00ff */
[----:B------:R-:W-:-:S13]  /*5b10*/  ISETP.NE.AND P3, PT, R140, 0x1, PT ;  /* 0x000000018c00780c */ /* 0x000fda0003f65270 */
[----:B------:R-:W0:Y:S02]  /*5b20*/  @P3 LDC.64 R138, c[0x0][0x9e8] ;  /* 0x00027a00ff8a3b82 */ /* 0x000e240000000a00 */
[----:B0-----:R-:W-:-:S05]  /*5b30*/  @P3 IMAD.HI.U32 R138, R19, R138, RZ ;  /* 0x0000008a138a3227 */ /* 0x001fca00078e00ff */
[----:B------:R-:W-:-:S07]  /*5b40*/  @P3 SHF.R.U32.HI R19, RZ, R139, R138 ;  /* 0x0000008bff133219 */ /* 0x000fce000001168a */
.L_x_857:
[----:B------:R-:W-:Y:S05]  /*5b50*/  BSYNC B0 ;  /* 0x0000000000007941 */ /* 0x000fea0003800000 */
.L_x_855:
[----:B------:R-:W-:-:S04]  /*5b60*/  IMAD R14, R19, R140, -R7 ;  /* 0x0000008c130e7224 */ /* 0x000fc800078e0a07 */
[----:B------:R-:W-:-:S05]  /*5b70*/  IMAD R14, R3, -0x2, R14 ;  /* 0xfffffffe030e7824 */ /* 0x000fca00078e020e */
[----:B------:R-:W-:Y:S02]  /*5b80*/  VIADDMNMX R11, R14, R140, R11, PT ;  /* 0x0000008c0e0b7246 */ /* 0x000fe4000380010b */
[----:B------:R-:W-:-:S07]  /*5b90*/  VIMNMX R15, R15, R14, !PT ;  /* 0x0000000e0f0f7248 */ /* 0x000fce0007fe0100 */
.L_x_854:
[----:B------:R-:W-:Y:S01]  /*5ba0*/  FMNMX.FTZ R7, R142, R6, !PT ;  /* 0x000000068e077209 */ /* 0x000fe20007810000 */
[----:B------:R-:W-:Y:S01]  /*5bb0*/  IMAD.U32 R53, RZ, RZ, UR6 ;  /* 0x00000006ff357e24 */ /* 0x000fe2000f8e00ff */
[C---:B------:R-:W-:Y:S01]  /*5bc0*/  ISETP.GT.AND P6, PT, R15.reuse, 0x8, P2 ;  /* 0x000000080f00780c */ /* 0x040fe200017c4270 */
[----:B------:R-:W-:Y:S01]  /*5bd0*/  UMOV UR7, UR5 ;  /* 0x0000000500077c82 */ /* 0x000fe20008000000 */
[----:B------:R-:W-:Y:S01]  /*5be0*/  FMNMX.FTZ R7, R144, R7, !PT ;  /* 0x0000000790077209 */ /* 0x000fe20007810000 */
[----:B------:R-:W-:Y:S01]  /*5bf0*/  UMOV UR6, UR4 ;  /* 0x0000000400067c82 */ /* 0x000fe20008000000 */
[----:B------:R-:W-:Y:S02]  /*5c00*/  ISETP.GT.AND P4, PT, R15, 0x1, P2 ;  /* 0x000000010f00780c */ /* 0x000fe40001784270 */
[----:B------:R-:W-:Y:S02]  /*5c10*/  FMNMX.FTZ R7, R146, R7, !PT ;  /* 0x0000000792077209 */ /* 0x000fe40007810000 */
[----:B------:R-:W-:-:S02]  /*5c20*/  ISETP.LT.OR P6, PT, R11, 0x9, P6 ;  /* 0x000000090b00780c */ /* 0x000fc400037c1670 */
[----:B------:R-:W-:Y:S02]  /*5c30*/  FMNMX.FTZ R7, R152, R7, !PT ;  /* 0x0000000798077209 */ /* 0x000fe40007810000 */
[----:B------:R-:W-:Y:S02]  /*5c40*/  ISETP.LT.OR P4, PT, R11, 0x2, P4 ;  /* 0x000000020b00780c */ /* 0x000fe40002781670 */
[----:B------:R-:W-:Y:S02]  /*5c50*/  FMNMX.FTZ R7, R32, R7, !PT ;  /* 0x0000000720077209 */ /* 0x000fe40007810000 */
[----:B------:R-:W-:Y:S02]  /*5c60*/  FSEL R30, R30, -INF , !P6 ;  /* 0xff8000001e1e7808 */ /* 0x000fe40007000000 */
[----:B------:R-:W-:Y:S02]  /*5c70*/  FMNMX.FTZ R7, R20, R7, !PT ;  /* 0x0000000714077209 */ /* 0x000fe40007810000 */
[----:B------:R-:W-:-:S02]  /*5c80*/  FSEL R138, R27, -INF , !P4 ;  /* 0xff8000001b8a7808 */ /* 0x000fc40006000000 */
[----:B------:R-:W-:Y:S02]  /*5c90*/  FMNMX.FTZ R7, R36, R7, !PT ;  /* 0x0000000724077209 */ /* 0x000fe40007810000 */
[----:B------:R-:W-:Y:S02]  /*5ca0*/  ISETP.GT.AND P4, PT, R15, 0x11, P2 ;  /* 0x000000110f00780c */ /* 0x000fe40001784270 */
[----:B------:R-:W-:Y:S02]  /*5cb0*/  FMNMX.FTZ R7, R18, R7, !PT ;  /* 0x0000000712077209 */ /* 0x000fe40007810000 */
[----:B------:R-:W-:Y:S02]  /*5cc0*/  ISETP.LT.OR P4, PT, R11, 0x12, P4 ;  /* 0x000000120b00780c */ /* 0x000fe40002781670 */
[----:B------:R-:W-:Y:S02]  /*5cd0*/  FMNMX.FTZ R7, R40, R7, !PT ;  /* 0x0000000728077209 */ /* 0x000fe40007810000 */
[----:B------:R-:W-:-:S02]  /*5ce0*/  ISETP.GT.AND P3, PT, R15, 0x9, P2 ;  /* 0x000000090f00780c */ /* 0x000fc40001764270 */
[----:B------:R-:W-:Y:S02]  /*5cf0*/  FMNMX.FTZ R7, R22, R7, !PT ;  /* 0x0000000716077209 */ /* 0x000fe40007810000 */
[----:B------:R-:W-:Y:S02]  /*5d00*/  ISETP.GT.AND P5, PT, R15, 0x10, P2 ;  /* 0x000000100f00780c */ /* 0x000fe400017a4270 */
[----:B------:R-:W-:Y:S02]  /*5d10*/  FMNMX.FTZ R7, R44, R7, !PT ;  /* 0x000000072c077209 */ /* 0x000fe40007810000 */
[C---:B------:R-:W-:Y:S02]  /*5d20*/  ISETP.LT.OR P3, PT, R11.reuse, 0xa, P3 ;  /* 0x0000000a0b00780c */ /* 0x040fe40001f61670 */
[----:B------:R-:W-:Y:S02]  /*5d30*/  FMNMX.FTZ R7, R24, R7, !PT ;  /* 0x0000000718077209 */ /* 0x000fe40007810000 */
[----:B------:R-:W-:-:S02]  /*5d40*/  ISETP.LT.OR P5, PT, R11, 0x11, P5 ;  /* 0x000000110b00780c */ /* 0x000fc40002fa1670 */
[----:B------:R-:W-:Y:S02]  /*5d50*/  FMNMX.FTZ R7, R48, R7, !PT ;  /* 0x0000000730077209 */ /* 0x000fe40007810000 */
[----:B------:R-:W-:Y:S02]  /*5d60*/  FSEL R140, R31, -INF , !P3 ;  /* 0xff8000001f8c7808 */ /* 0x000fe40005800000 */
[----:B------:R-:W-:Y:S02]  /*5d70*/  FMNMX.FTZ R7, R28, R7, !PT ;  /* 0x000000071c077209 */ /* 0x000fe40007810000 */
[----:B------:R-:W-:Y:S02]  /*5d80*/  ISETP.GT.AND P3, PT, R15, 0x18, P2 ;  /* 0x000000180f00780c */ /* 0x000fe40001764270 */
[----:B------:R-:W-:Y:S02]  /*5d90*/  FMNMX.FTZ R7, R52, R7, !PT ;  /* 0x0000000734077209 */ /* 0x000fe40007810000 */
[----:B------:R-:W-:-:S02]  /*5da0*/  FSEL R34, R34, -INF , !P5 ;  /* 0xff80000022227808 */ /* 0x000fc40006800000 */
        /* <DEDUP_REMOVED lines=11> */
[----:B------:R-:W-:-:S02]  /*5e60*/  ISETP.LT.OR P3, PT, R11, 0x22, P3 ;  /* 0x000000220b00780c */ /* 0x000fc40001f61670 */
[----:B------:R-:W-:-:S04]  /*5e70*/  FMNMX.FTZ R7, R126, R7, !PT ;  /* 0x000000077e077209 */ /* 0x000fc80007810000 */
        /* <DEDUP_REMOVED lines=9> */
[----:B------:R-:W-:Y:S02]  /*5f10*/  FMNMX.FTZ R19, R136, R7, !PT ;  /* 0x0000000788137209 */ /* 0x000fe40007810000 */
[----:B------:R-:W0:Y:S03]  /*5f20*/  LDC R7, c[0x0][0x988] ;  /* 0x00026200ff077b82 */ /* 0x000e260000000800 */
[----:B------:R-:W1:Y:S02]  /*5f30*/  SHFL.BFLY PT, R14, R19, 0x2, 0x1f ;  /* 0x0c401f00130e7f89 */ /* 0x000e6400000e0000 */
[----:B-1----:R-:W-:-:S05]  /*5f40*/  FMNMX.FTZ R21, R19, R14, !PT ;  /* 0x0000000e13157209 */ /* 0x002fca0007810000 */
[----:B------:R-:W1:Y:S02]  /*5f50*/  SHFL.BFLY PT, R14, R21, 0x1, 0x1f ;  /* 0x0c201f00150e7f89 */ /* 0x000e6400000e0000 */
[----:B-1----:R-:W-:-:S04]  /*5f60*/  FMNMX.FTZ R14, R21, R14, !PT ;  /* 0x0000000e150e7209 */ /* 0x002fc80007810000 */
[C---:B------:R-:W-:Y:S01]  /*5f70*/  FSETP.NEU.FTZ.AND P6, PT, R14.reuse, -INF , PT ;  /* 0xff8000000e00780b */ /* 0x040fe20003fdd000 */
[----:B0-----:R-:W-:-:S03]  /*5f80*/  FMUL.FTZ R19, R14, R7 ;  /* 0x000000070e137220 */ /* 0x001fc60000410000 */
[----:B------:R-:W-:Y:S02]  /*5f90*/  FSEL R49, R14, RZ, P6 ;  /* 0x000000ff0e317208 */ /* 0x000fe40003000000 */
[----:B------:R-:W-:-:S03]  /*5fa0*/  FSEL R19, R19, RZ, P6 ;  /* 0x000000ff13137208 */ /* 0x000fc60003000000 */
[----:B------:R-:W-:Y:S02]  /*5fb0*/  FADD.FTZ R6, -R49, R6 ;  /* 0x0000000631067221 */ /* 0x000fe40000010100 */
[-CC-:B------:R-:W-:Y:S01]  /*5fc0*/  FFMA.FTZ R148, R142, R7.reuse, -R19.reuse ;  /* 0x000000078e947223 */ /* 0x180fe20000010813 */
[----:B------:R-:W-:Y:S01]  /*5fd0*/  FSEL R142, R35, -INF , !P4 ;  /* 0xff800000238e7808 */ /* 0x000fe20006000000 */
[-CC-:B------:R-:W-:Y:S01]  /*5fe0*/  FFMA.FTZ R29, R32, R7.reuse, -R19.reuse ;  /* 0x00000007201d7223 */ /* 0x180fe20000010813 */
[----:B------:R-:W-:Y:S01]  /*5ff0*/  ISETP.GT.AND P4, PT, R15, 0x20, P2 ;  /* 0x000000200f00780c */ /* 0x000fe20001784270 */
[-CC-:B------:R-:W-:Y:S01]  /*6000*/  FFMA.FTZ R21, R144, R7.reuse, -R19.reuse ;  /* 0x0000000790157223 */ /* 0x180fe20000010813 */
[----:B------:R-:W-:Y:S01]  /*6010*/  FSEL R144, R39, -INF , !P5 ;  /* 0xff80000027907808 */ /* 0x000fe20006800000 */
[-CC-:B------:R-:W-:Y:S01]  /*6020*/  FFMA.FTZ R150, R146, R7.reuse, -R19.reuse ;  /* 0x0000000792967223 */ /* 0x180fe20000010813 */
[----:B------:R-:W-:Y:S01]  /*6030*/  ISETP.LT.OR P4, PT, R11, 0x21, P4 ;  /* 0x000000210b00780c */ /* 0x000fe20002781670 */
[-CC-:B------:R-:W-:Y:S01]  /*6040*/  FFMA.FTZ R31, R36, R7.reuse, -R19.reuse ;  /* 0x00000007241f7223 */ /* 0x180fe20000010813 */
[C---:B------:R-:W-:Y:S01]  /*6050*/  ISETP.GT.AND P5, PT, R15.reuse, 0x28, P2 ;  /* 0x000000280f00780c */ /* 0x040fe200017a4270 */
[-CC-:B------:R-:W-:Y:S01]  /*6060*/  FFMA.FTZ R23, R152, R7.reuse, -R19.reuse ;  /* 0x0000000798177223 */ /* 0x180fe20000010813 */
[----:B------:R-:W-:Y:S01]  /*6070*/  FSEL R42, R42, -INF , !P4 ;  /* 0xff8000002a2a7808 */ /* 0x000fe20006000000 */
[-CC-:B------:R-:W-:Y:S01]  /*6080*/  FFMA.FTZ R33, R40, R7.reuse, -R19.reuse ;  /* 0x0000000728217223 */ /* 0x180fe20000010813 */
[----:B------:R-:W-:Y:S01]  /*6090*/  ISETP.GT.AND P4, PT, R15, RZ, P2 ;  /* 0x000000ff0f00720c */ /* 0x000fe20001784270 */
[-CC-:B------:R-:W-:Y:S01]  /*60a0*/  FFMA.FTZ R44, R44, R7.reuse, -R19.reuse ;  /* 0x000000072c2c7223 */ /* 0x180fe20000010813 */
[C---:B------:R-:W-:Y:S01]  /*60b0*/  ISETP.LT.OR P5, PT, R11.reuse, 0x29, P5 ;  /* 0x000000290b00780c */ /* 0x040fe20002fa1670 */
[-CC-:B------:R-:W-:Y:S01]  /*60c0*/  FFMA.FTZ R48, R48, R7.reuse, -R19.reuse ;  /* 0x0000000730307223 */ /* 0x180fe20000010813 */
[----:B------:R-:W-:Y:S01]  /*60d0*/  ISETP.LT.OR P4, PT, R11, 0x1, P4 ;  /* 0x000000010b00780c */ /* 0x000fe20002781670 */
[-CC-:B------:R-:W-:Y:S01]  /*60e0*/  FFMA.FTZ R52, R52, R7.reuse, -R19.reuse ;  /* 0x0000000734347223 */ /* 0x180fe20000010813 */
[----:B------:R-:W-:Y:S01]  /*60f0*/  FSEL R146, R43, -INF , !P3 ;  /* 0xff8000002b927808 */ /* 0x000fe20005800000 */
[-CC-:B------:R-:W-:Y:S01]  /*6100*/  FFMA.FTZ R56, R56, R7.reuse, -R19.reuse ;  /* 0x0000000738387223 */ /* 0x180fe20000010813 */
[----:B------:R-:W-:Y:S01]  /*6110*/  FSEL R26, R26, -INF , !P4 ;  /* 0xff8000001a1a7808 */ /* 0x000fe20006000000 */
[-CC-:B------:R-:W-:Y:S01]  /*6120*/  FFMA.FTZ R39, R68, R7.reuse, -R19.reuse ;  /* 0x0000000744277223 */ /* 0x180fe20000010813 */
[C---:B------:R-:W-:Y:S01]  /*6130*/  ISETP.GT.AND P3, PT, R15.reuse, 0x29, P2 ;  /* 0x000000290f00780c */ /* 0x040fe20001764270 */
[-CC-:B------:R-:W-:Y:S01]  /*6140*/  FFMA.FTZ R20, R20, R7.reuse, -R19.reuse ;  /* 0x0000000714147223 */ /* 0x180fe20000010813 */
[----:B------:R-:W-:Y:S01]  /*6150*/  FMNMX.FTZ R25, R26, R10, !PT ;  /* 0x0000000a1a197209 */ /* 0x000fe20007810000 */
[-CC-:B------:R-:W-:Y:S01]  /*6160*/  FFMA.FTZ R18, R18, R7.reuse, -R19.reuse ;  /* 0x0000000712127223 */ /* 0x180fe20000010813 */
[----:B------:R-:W-:Y:S01]  /*6170*/  FSEL R46, R46, -INF , !P5 ;  /* 0xff8000002e2e7808 */ /* 0x000fe20006800000 */
[--C-:B------:R-:W-:Y:S01]  /*6180*/  FFMA.FTZ R22, R22, R7, -R19.reuse ;  /* 0x0000000716167223 */ /* 0x100fe20000010813 */
[----:B------:R-:W-:Y:S01]  /*6190*/  FMNMX.FTZ R27, R138, R25, !PT ;  /* 0x000000198a1b7209 */ /* 0x000fe20007810000 */
[-CC-:B------:R-:W-:Y:S01]  /*61a0*/  FFMA.FTZ R24, R24, R7.reuse, -R19.reuse ;  /* 0x0000000718187223 */ /* 0x180fe20000010813 */
[----:B------:R0:W-:Y:S01]  /*61b0*/  MUFU.EX2 R25, R29 ;  /* 0x0000001d00197308 */ /* 0x0001e20000000800 */
[----:B------:R-:W-:Y:S01]  /*61c0*/  ISETP.GT.AND P5, PT, R15, 0x30, P2 ;  /* 0x000000300f00780c */ /* 0x000fe200017a4270 */
[--C-:B------:R-:W-:Y:S01]  /*61d0*/  FFMA.FTZ R28, R28, R7, -R19.reuse ;  /* 0x000000071c1c7223 */ /* 0x100fe20000010813 */
[----:B------:R-:W-:Y:S01]  /*61e0*/  FMNMX.FTZ R27, R30, R27, !PT ;  /* 0x0000001b1e1b7209 */ /* 0x000fe20007810000 */
[-CC-:B------:R-:W-:Y:S01]  /*61f0*/  FFMA.FTZ R43, R132, R7.reuse, -R19.reuse ;  /* 0x00000007842b7223 */ /* 0x180fe20000010813 */
[----:B------:R-:W-:Y:S01]  /*6200*/  ISETP.LT.OR P4, PT, R11, 0x2a, P3 ;  /* 0x0000002a0b00780c */ /* 0x000fe20001f81670 */
[--C-:B------:R-:W-:Y:S01]  /*6210*/  FFMA.FTZ R45, R80, R7, -R19.reuse ;  /* 0x00000007502d7223 */ /* 0x100fe20000010813 */
[----:B------:R-:W-:Y:S01]  /*6220*/  FMNMX.FTZ R27, R140, R27, !PT ;  /* 0x0000001b8c1b7209 */ /* 0x000fe20007810000 */
[----:B------:R-:W-:Y:S01]  /*6230*/  FFMA.FTZ R68, R134, R7, -R19 ;  /* 0x0000000786447223 */ /* 0x000fe20000010813 */
[----:B------:R-:W-:Y:S01]  /*6240*/  ISETP.GT.AND P3, PT, R15, 0x31, P2 ;  /* 0x000000310f00780c */ /* 0x000fe20001764270 */
[----:B------:R-:W-:Y:S01]  /*6250*/  MUFU.EX2 R148, R148 ;  /* 0x0000009400947308 */ /* 0x000fe20000000800 */
[----:B------:R-:W-:-:S02]  /*6260*/  FMNMX.FTZ R27, R34, R27, !PT ;  /* 0x0000001b221b7209 */ /* 0x000fc40007810000 */
[----:B------:R-:W-:Y:S02]  /*6270*/  FSEL R152, R47, -INF , !P4 ;  /* 0xff8000002f987808 */ /* 0x000fe40006000000 */
[----:B0-----:R-:W-:Y:S02]  /*6280*/  FMNMX.FTZ R29, R142, R27, !PT ;  /* 0x0000001b8e1d7209 */ /* 0x001fe40007810000 */
[----:B------:R-:W-:Y:S01]  /*6290*/  ISETP.LT.OR P5, PT, R11, 0x31, P5 ;  /* 0x000000310b00780c */ /* 0x000fe20002fa1670 */
[----:B------:R0:W-:Y:S01]  /*62a0*/  MUFU.EX2 R27, R31 ;  /* 0x0000001f001b7308 */ /* 0x0001e20000000800 */
[----:B------:R-:W-:Y:S02]  /*62b0*/  FMNMX.FTZ R29, R38, R29, !PT ;  /* 0x0000001d261d7209 */ /* 0x000fe40007810000 */
[----:B------:R-:W-:Y:S02]  /*62c0*/  ISETP.GT.AND P4, PT, R15, 0x38, P2 ;  /* 0x000000380f00780c */ /* 0x000fe40001784270 */
[----:B------:R-:W-:-:S02]  /*62d0*/  FMNMX.FTZ R29, R144, R29, !PT ;  /* 0x0000001d901d7209 */ /* 0x000fc40007810000 */
[----:B------:R-:W-:Y:S01]  /*62e0*/  ISETP.LT.OR P3, PT, R11, 0x32, P3 ;  /* 0x000000320b00780c */ /* 0x000fe20001f61670 */
[----:B------:R-:W-:Y:S01]  /*62f0*/  MUFU.EX2 R21, R21 ;  /* 0x0000001500157308 */ /* 0x000fe20000000800 */
[----:B------:R-:W-:Y:S02]  /*6300*/  FMNMX.FTZ R29, R42, R29, !PT ;  /* 0x0000001d2a1d7209 */ /* 0x000fe40007810000 */
[----:B------:R-:W-:Y:S02]  /*6310*/  FSEL R50, R50, -INF , !P5 ;  /* 0xff80000032327808 */ /* 0x000fe40006800000 */
[----:B0-----:R-:W-:Y:S02]  /*6320*/  FMNMX.FTZ R31, R146, R29, !PT ;  /* 0x0000001d921f7209 */ /* 0x001fe40007810000 */
[----:B------:R-:W-:Y:S01]  /*6330*/  ISETP.GT.AND P5, PT, R15, 0x39, P2 ;  /* 0x000000390f00780c */ /* 0x000fe200017a4270 */
[----:B------:R0:W-:Y:S01]  /*6340*/  MUFU.EX2 R29, R33 ;  /* 0x00000021001d7308 */ /* 0x0001e20000000800 */
[----:B------:R-:W-:-:S02]  /*6350*/  FMNMX.FTZ R31, R46, R31, !PT ;  /* 0x0000001f2e1f7209 */ /* 0x000fc40007810000 */
[----:B------:R-:W-:Y:S02]  /*6360*/  FSEL R32, R51, -INF , !P3 ;  /* 0xff80000033207808 */ /* 0x000fe40005800000 */
[----:B------:R-:W-:Y:S02]  /*6370*/  FMNMX.FTZ R31, R152, R31, !PT ;  /* 0x0000001f981f7209 */ /* 0x000fe40007810000 */
[----:B------:R-:W-:Y:S01]  /*6380*/  ISETP.LT.OR P4, PT, R11, 0x39, P4 ;  /* 0x000000390b00780c */ /* 0x000fe20002781670 */
[----:B------:R-:W-:Y:S01]  /*6390*/  MUFU.EX2 R150, R150 ;  /* 0x0000009600967308 */ /* 0x000fe20000000800 */
[----:B------:R-:W-:Y:S02]  /*63a0*/  FMNMX.FTZ R31, R50, R31, !PT ;  /* 0x0000001f321f7209 */ /* 0x000fe40007810000 */
[----:B------:R-:W-:Y:S02]  /*63b0*/  ISETP.GT.AND P3, PT, R15, 0x40, P2 ;  /* 0x000000400f00780c */ /* 0x000fe40001764270 */
[----:B------:R-:W-:-:S02]  /*63c0*/  ISETP.LT.OR P5, PT, R11, 0x3a, P5 ;  /* 0x0000003a0b00780c */ /* 0x000fc40002fa1670 */
[----:B------:R-:W-:Y:S01]  /*63d0*/  FSEL R54, R54, -INF , !P4 ;  /* 0xff80000036367808 */ /* 0x000fe20006000000 */
[----:B------:R-:W-:Y:S01]  /*63e0*/  MUFU.EX2 R23, R23 ;  /* 0x0000001700177308 */ /* 0x000fe20000000800 */
[----:B0-----:R-:W-:Y:S02]  /*63f0*/  FMNMX.FTZ R33, R32, R31, !PT ;  /* 0x0000001f20217209 */ /* 0x001fe40007810000 */
[----:B------:R-:W-:Y:S02]  /*6400*/  ISETP.GT.AND P4, PT, R15, 0x41, P2 ;  /* 0x000000410f00780c */ /* 0x000fe40001784270 */
[----:B------:R-:W-:Y:S02]  /*6410*/  FSEL R36, R55, -INF , !P5 ;  /* 0xff80000037247808 */ /* 0x000fe40006800000 */
[----:B------:R-:W-:Y:S01]  /*6420*/  ISETP.LT.OR P3, PT, R11, 0x41, P3 ;  /* 0x000000410b00780c */ /* 0x000fe20001f61670 */
[----:B------:R-:W-:Y:S01]  /*6430*/  MUFU.EX2 R31, R44 ;  /* 0x0000002c001f7308 */ /* 0x000fe20000000800 */
[----:B------:R-:W-:-:S02]  /*6440*/  FMNMX.FTZ R33, R54, R33, !PT ;  /* 0x0000002136217209 */ /* 0x000fc40007810000 */
[----:B------:R-:W-:Y:S02]  /*6450*/  ISETP.GT.AND P5, PT, R15, 0x48, P2 ;  /* 0x000000480f00780c */ /* 0x000fe400017a4270 */
[----:B------:R-:W-:Y:S02]  /*6460*/  ISETP.LT.OR P4, PT, R11, 0x42, P4 ;  /* 0x000000420b00780c */ /* 0x000fe40002781670 */
[----:B------:R-:W-:Y:S01]  /*6470*/  FSEL R58, R58, -INF , !P3 ;  /* 0xff8000003a3a7808 */ /* 0x000fe20005800000 */
[----:B------:R-:W-:Y:S01]  /*6480*/  MUFU.EX2 R20, R20 ;  /* 0x0000001400147308 */ /* 0x000fe20000000800 */
[----:B------:R-:W-:Y:S02]  /*6490*/  FMNMX.FTZ R33, R36, R33, !PT ;  /* 0x0000002124217209 */ /* 0x000fe40007810000 */
[----:B------:R-:W-:Y:S02]  /*64a0*/  ISETP.GT.AND P3, PT, R15, 0x49, P2 ;  /* 0x000000490f00780c */ /* 0x000fe40001764270 */
[----:B------:R-:W-:-:S02]  /*64b0*/  FSEL R40, R59, -INF , !P4 ;  /* 0xff8000003b287808 */ /* 0x000fc40006000000 */
[----:B------:R-:W-:Y:S01]  /*64c0*/  ISETP.LT.OR P5, PT, R11, 0x49, P5 ;  /* 0x000000490b00780c */ /* 0x000fe20002fa1670 */
[----:B------:R-:W-:Y:S01]  /*64d0*/  MUFU.EX2 R18, R18 ;  /* 0x0000001200127308 */ /* 0x000fe20000000800 */
[----:B------:R-:W-:Y:S02]  /*64e0*/  FMNMX.FTZ R33, R58, R33, !PT ;  /* 0x000000213a217209 */ /* 0x000fe40007810000 */
[----:B------:R-:W-:Y:S02]  /*64f0*/  ISETP.GT.AND P4, PT, R15, 0x50, P2 ;  /* 0x000000500f00780c */ /* 0x000fe40001784270 */
[----:B------:R-:W-:Y:S02]  /*6500*/  ISETP.LT.OR P3, PT, R11, 0x4a, P3 ;  /* 0x0000004a0b00780c */ /* 0x000fe40001f61670 */
[----:B------:R-:W-:Y:S01]  /*6510*/  FSEL R62, R62, -INF , !P5 ;  /* 0xff8000003e3e7808 */ /* 0x000fe20006800000 */
[----:B------:R-:W-:Y:S01]  /*6520*/  MUFU.EX2 R22, R22 ;  /* 0x0000001600167308 */ /* 0x000fe20000000800 */
[----:B------:R-:W-:-:S02]  /*6530*/  FMNMX.FTZ R35, R40, R33, !PT ;  /* 0x0000002128237209 */ /* 0x000fc40007810000 */
[----:B------:R-:W-:Y:S02]  /*6540*/  ISETP.GT.AND P5, PT, R15, 0x51, P2 ;  /* 0x000000510f00780c */ /* 0x000fe400017a4270 */
[----:B------:R-:W-:Y:S02]  /*6550*/  FSEL R154, R63, -INF , !P3 ;  /* 0xff8000003f9a7808 */ /* 0x000fe40005800000 */
[----:B------:R-:W-:Y:S01]  /*6560*/  ISETP.LT.OR P4, PT, R11, 0x51, P4 ;  /* 0x000000510b00780c */ /* 0x000fe20002781670 */
[----:B------:R0:W-:Y:S01]  /*6570*/  MUFU.EX2 R33, R48 ;  /* 0x0000003000217308 */ /* 0x0001e20000000800 */
[----:B------:R-:W-:Y:S02]  /*6580*/  FMNMX.FTZ R35, R62, R35, !PT ;  /* 0x000000233e237209 */ /* 0x000fe40007810000 */
[----:B------:R-:W-:Y:S02]  /*6590*/  ISETP.GT.AND P3, PT, R15, 0x58, P2 ;  /* 0x000000580f00780c */ /* 0x000fe40001764270 */
[----:B------:R-:W-:-:S02]  /*65a0*/  ISETP.LT.OR P5, PT, R11, 0x52, P5 ;  /* 0x000000520b00780c */ /* 0x000fc40002fa1670 */
[----:B------:R-:W-:Y:S01]  /*65b0*/  FSEL R66, R66, -INF , !P4 ;  /* 0xff80000042427808 */ /* 0x000fe20006000000 */
[----:B------:R-:W-:Y:S01]  /*65c0*/  MUFU.EX2 R24, R24 ;  /* 0x0000001800187308 */ /* 0x000fe20000000800 */
[----:B------:R-:W-:Y:S01]  /*65d0*/  FMNMX.FTZ R35, R154, R35, !PT ;  /* 0x000000239a237209 */ /* 0x000fe20007810000 */
[----:B0-----:R-:W-:Y:S01]  /*65e0*/  FFMA.FTZ R48, R120, R7, -R19 ;  /* 0x0000000778307223 */ /* 0x001fe20000010813 */
        /* <DEDUP_REMOVED lines=13> */
[----:B------:R0:W-:Y:S01]  /*66c0*/  MUFU.EX2 R35, R52 ;  /* 0x0000003400237308 */ /* 0x0001e20000000800 */
[----:B------:R-:W-:Y:S02]  /*66d0*/  FMNMX.FTZ R44, R70, R37, !PT ;  /* 0x00000025462c7209 */ /* 0x000fe40007810000 */
[----:B------:R-:W-:Y:S02]  /*66e0*/  ISETP.GT.AND P4, PT, R15, 0x68, P2 ;  /* 0x000000680f00780c */ /* 0x000fe40001784270 */
[----:B------:R-:W-:Y:S02]  /*66f0*/  ISETP.LT.OR P3, PT, R11, 0x62, P3 ;  /* 0x000000620b00780c */ /* 0x000fe40001f61670 */
[----:B------:R-:W-:Y:S01]  /*6700*/  FSEL R74, R74, -INF , !P5 ;  /* 0xff8000004a4a7808 */ /* 0x000fe20006800000 */
[----:B------:R-:W-:Y:S01]  /*6710*/  MUFU.EX2 R39, R39 ;  /* 0x0000002700277308 */ /* 0x000fe20000000800 */
[----:B------:R-:W-:Y:S01]  /*6720*/  FMNMX.FTZ R37, R71, R44, !PT ;  /* 0x0000002c47257209 */ /* 0x000fe20007810000 */
[-CC-:B0-----:R-:W-:Y:S01]  /*6730*/  FFMA.FTZ R52, R122, R7.reuse, -R19.reuse ;  /* 0x000000077a347223 */ /* 0x181fe20000010813 */
[----:B------:R-:W-:Y:S01]  /*6740*/  ISETP.GT.AND P5, PT, R15, 0x69, P2 ;  /* 0x000000690f00780c */ /* 0x000fe200017a4270 */
[----:B------:R-:W-:Y:S01]  /*6750*/  FFMA.FTZ R122, R84, R7, -R19 ;  /* 0x00000007547a7223 */ /* 0x000fe20000010813 */
        /* <DEDUP_REMOVED lines=12> */
[----:B------:R-:W-:Y:S01]  /*6820*/  MUFU.EX2 R45, R45 ;  /* 0x0000002d002d7308 */ /* 0x000fe20000000800 */
[----:B------:R-:W-:Y:S02]  /*6830*/  FMNMX.FTZ R37, R78, R37, !PT ;  /* 0x000000254e257209 */ /* 0x000fe40007810000 */
[----:B------:R-:W-:Y:S02]  /*6840*/  ISETP.GT.AND P5, PT, R15, 0x78, P2 ;  /* 0x000000780f00780c */ /* 0x000fe400017a4270 */
[----:B------:R-:W-:-:S02]  /*6850*/  ISETP.LT.OR P4, PT, R11, 0x72, P4 ;  /* 0x000000720b00780c */ /* 0x000fc40002781670 */
[----:B------:R-:W-:Y:S01]  /*6860*/  FSEL R82, R82, -INF , !P3 ;  /* 0xff80000052527808 */ /* 0x000fe20005800000 */
[----:B------:R-:W-:Y:S01]  /*6870*/  MUFU.EX2 R68, R68 ;  /* 0x0000004400447308 */ /* 0x000fe20000000800 */
[----:B------:R-:W-:Y:S02]  /*6880*/  FMNMX.FTZ R37, R120, R37, !PT ;  /* 0x0000002578257209 */ /* 0x000fe40007810000 */
[----:B------:R-:W-:Y:S02]  /*6890*/  ISETP.GT.AND P2, PT, R15, 0x79, P2 ;  /* 0x000000790f00780c */ /* 0x000fe40001744270 */
[----:B------:R-:W-:Y:S02]  /*68a0*/  ISETP.LT.OR P5, PT, R11, 0x79, P5 ;  /* 0x000000790b00780c */ /* 0x000fe40002fa1670 */
[----:B------:R-:W-:Y:S01]  /*68b0*/  FSEL R83, R83, -INF , !P4 ;  /* 0xff80000053537808 */ /* 0x000fe20006000000 */
[----:B------:R0:W1:Y:S01]  /*68c0*/  MUFU.EX2 R15, R56 ;  /* 0x00000038000f7308 */ /* 0x0000620000000800 */
[----:B------:R-:W-:-:S02]  /*68d0*/  FMNMX.FTZ R44, R82, R37, !PT ;  /* 0x00000025522c7209 */ /* 0x000fc40007810000 */
[----:B------:R-:W-:Y:S01]  /*68e0*/  ISETP.LT.OR P2, PT, R11, 0x7a, P2 ;  /* 0x0000007a0b00780c */ /* 0x000fe20001741670 */
[-CC-:B------:R-:W-:Y:S01]  /*68f0*/  FFMA.FTZ R11, R60, R7.reuse, -R19.reuse ;  /* 0x000000073c0b7223 */ /* 0x180fe20000010813 */
[----:B------:R-:W-:Y:S01]  /*6900*/  FSEL R86, R86, -INF , !P5 ;  /* 0xff80000056567808 */ /* 0x000fe20006800000 */
[-CC-:B------:R-:W-:Y:S01]  /*6910*/  FFMA.FTZ R60, R126, R7.reuse, -R19.reuse ;  /* 0x000000077e3c7223 */ /* 0x180fe20000010813 */
[----:B------:R-:W-:Y:S01]  /*6920*/  FMNMX.FTZ R37, R83, R44, !PT ;  /* 0x0000002c53257209 */ /* 0x000fe20007810000 */
[-CC-:B------:R-:W-:Y:S01]  /*6930*/  FFMA.FTZ R126, R76, R7.reuse, -R19.reuse ;  /* 0x000000074c7e7223 */ /* 0x180fe20000010813 */
[----:B------:R-:W-:Y:S01]  /*6940*/  FSEL R87, R87, -INF , !P2 ;  /* 0xff80000057577808 */ /* 0x000fe20005000000 */
[--C-:B0-----:R-:W-:Y:S01]  /*6950*/  FFMA.FTZ R56, R124, R7, -R19.reuse ;  /* 0x000000077c387223 */ /* 0x101fe20000010813 */
[----:B------:R-:W-:Y:S01]  /*6960*/  FMNMX.FTZ R44, R86, R37, !PT ;  /* 0x00000025562c7209 */ /* 0x000fe20007810000 */
[-CC-:B------:R-:W-:Y:S01]  /*6970*/  FFMA.FTZ R37, R64, R7.reuse, -R19.reuse ;  /* 0x0000000740257223 */ /* 0x180fe20000010813 */
[-CC-:B------:R-:W-:Y:S01]  /*6980*/  FFMA.FTZ R64, R128, R7.reuse, -R19.reuse ;  /* 0x0000000780407223 */ /* 0x180fe20000010813 */
[----:B------:R-:W-:Y:S01]  /*6990*/  FFMA.FTZ R124, R72, R7, -R19 ;  /* 0x00000007487c7223 */ /* 0x000fe20000010813 */
[----:B------:R-:W-:Y:S01]  /*69a0*/  FMNMX.FTZ R44, R87, R44, !PT ;  /* 0x0000002c572c7209 */ /* 0x000fe20007810000 */
[----:B------:R-:W-:Y:S01]  /*69b0*/  MUFU.EX2 R11, R11 ;  /* 0x0000000b000b7308 */ /* 0x000fe20000000800 */
[----:B-1----:R-:W-:-:S03]  /*69c0*/  F2FP.F16.F32.PACK_AB R132, R52, R15 ;  /* 0x0000000f3484723e */ /* 0x002fc600000000ff */
[----:B------:R-:W0:Y:S04]  /*69d0*/  SHFL.BFLY PT, R41, R44, 0x2, 0x1f ;  /* 0x0c401f002c297f89 */ /* 0x000e2800000e0000 */
[----:B------:R-:W1:Y:S08]  /*69e0*/  MUFU.EX2 R56, R56 ;  /* 0x0000003800387308 */ /* 0x000e700000000800 */
[----:B------:R-:W-:Y:S08]  /*69f0*/  MUFU.EX2 R37, R37 ;  /* 0x0000002500257308 */ /* 0x000ff00000000800 */
[----:B------:R-:W2:Y:S01]  /*6a00*/  MUFU.EX2 R60, R60 ;  /* 0x0000003c003c7308 */ /* 0x000ea20000000800 */
[----:B-1----:R-:W-:-:S02]  /*6a10*/  F2FP.F16.F32.PACK_AB R134, R56, R11 ;  /* 0x0000000b3886723e */ /* 0x002fc400000000ff */
[----:B0-----:R-:W-:Y:S01]  /*6a20*/  FMNMX.FTZ R47, R44, R41, !PT ;  /* 0x000000292c2f7209 */ /* 0x001fe20007810000 */
[----:B------:R-:W-:-:S04]  /*6a30*/  FFMA.FTZ R41, R130, R7, -R19 ;  /* 0x0000000782297223 */ /* 0x000fc80000010813 */
[----:B------:R-:W0:Y:S01]  /*6a40*/  MUFU.EX2 R64, R64 ;  /* 0x0000004000407308 */ /* 0x000e220000000800 */
[----:B------:R-:W1:Y:S07]  /*6a50*/  SHFL.BFLY PT, R44, R47, 0x1, 0x1f ;  /* 0x0c201f002f2c7f89 */ /* 0x000e6e00000e0000 */
[----:B------:R-:W-:Y:S01]  /*6a60*/  MUFU.EX2 R124, R124 ;  /* 0x0000007c007c7308 */ /* 0x000fe20000000800 */
[----:B--2---:R-:W-:-:S07]  /*6a70*/  F2FP.F16.F32.PACK_AB R128, R60, R37 ;  /* 0x000000253c80723e */ /* 0x004fce00000000ff */
[----:B------:R-:W-:Y:S01]  /*6a80*/  MUFU.EX2 R41, R41 ;  /* 0x0000002900297308 */ /* 0x000fe20000000800 */
[----:B0-----:R-:W-:-:S07]  /*6a90*/  F2FP.F16.F32.PACK_AB R130, R64, R39 ;  /* 0x000000274082723e */ /* 0x001fce00000000ff */
[----:B------:R-:W-:Y:S01]  /*6aa0*/  MUFU.EX2 R126, R126 ;  /* 0x0000007e007e7308 */ /* 0x000fe20000000800 */
[----:B-1----:R-:W-:Y:S01]  /*6ab0*/  FMNMX.FTZ R44, R47, R44, !PT ;  /* 0x0000002c2f2c7209 */ /* 0x002fe20007810000 */
[-C--:B------:R-:W-:Y:S01]  /*6ac0*/  FFMA.FTZ R47, R136, R7.reuse, -R19 ;  /* 0x00000007882f7223 */ /* 0x080fe20000010813 */
[----:B------:R-:W-:Y:S01]  /*6ad0*/  FMUL.FTZ R19, R6, R7 ;  /* 0x0000000706137220 */ /* 0x000fe20000410000 */
[----:B------:R-:W-:Y:S02]  /*6ae0*/  F2FP.F16.F32.PACK_AB R136, R28, R33 ;  /* 0x000000211c88723e */ /* 0x000fe400000000ff */
[C---:B------:R-:W-:Y:S01]  /*6af0*/  FMUL.FTZ R51, R44.reuse, R7 ;  /* 0x000000072c337220 */ /* 0x040fe20000410000 */
[----:B------:R-:W-:Y:S01]  /*6b00*/  FSETP.NEU.FTZ.AND P2, PT, R44, -INF , PT ;  /* 0xff8000002c00780b */ /* 0x000fe20003f5d000 */
[----:B------:R-:W-:Y:S03]  /*6b10*/  MUFU.EX2 R122, R122 ;  /* 0x0000007a007a7308 */ /* 0x000fe60000000800 */
[----:B------:R-:W-:-:S05]  /*6b20*/  FSEL R51, R51, RZ, P2 ;  /* 0x000000ff33337208 */ /* 0x000fca0001000000 */
        /* <DEDUP_REMOVED lines=16> */
[--C-:B------:R-:W-:Y:S01]  /*6c30*/  FFMA.FTZ R32, R32, R7, -R51.reuse ;  /* 0x0000000720207223 */ /* 0x100fe20000010833 */
[----:B0-----:R-:W-:Y:S01]  /*6c40*/  FFMA.FTZ R46, R19, R5, R148 ;  /* 0x00000005132e7223 */ /* 0x001fe20000010094 */
[----:B------:R-:W-:Y:S01]  /*6c50*/  MUFU.EX2 R149, R149 ;  /* 0x0000009500957308 */ /* 0x000fe20000000800 */
[-CC-:B------:R-:W-:Y:S01]  /*6c60*/  FFMA.FTZ R133, R58, R7.reuse, -R51.reuse ;  /* 0x000000073a857223 */ /* 0x180fe20000010833 */
[C---:B------:R-:W-:Y:S01]  /*6c70*/  F2FP.F16.F32.PACK_AB R148, R21.reuse, R148 ;  /* 0x000000941594723e */ /* 0x040fe200000000ff */
[----:B------:R-:W-:Y:S01]  /*6c80*/  FADD.FTZ R5, R21, R46 ;  /* 0x0000002e15057221 */ /* 0x000fe20000010000 */
[-CC-:B------:R-:W-:Y:S01]  /*6c90*/  FFMA.FTZ R40, R40, R7.reuse, -R51.reuse ;  /* 0x0000000728287223 */ /* 0x180fe20000010833 */
[----:B------:R-:W-:Y:S01]  /*6ca0*/  FFMA.FTZ R135, R62, R7, -R51 ;  /* 0x000000073e877223 */ /* 0x000fe20000010833 */
[----:B------:R-:W-:Y:S01]  /*6cb0*/  F2FP.F16.F32.PACK_AB R146, R18, R27 ;  /* 0x0000001b1292723e */ /* 0x000fe200000000ff */
[----:B------:R-:W-:Y:S01]  /*6cc0*/  FADD.FTZ R46, R150, R5 ;  /* 0x00000005962e7221 */ /* 0x000fe20000010000 */
[----:B------:R-:W-:Y:S01]  /*6cd0*/  FSEL R5, R44, RZ, P2 ;  /* 0x000000ff2c057208 */ /* 0x000fe20001000000 */
[----:B------:R-:W-:Y:S01]  /*6ce0*/  MUFU.EX2 R151, R151 ;  /* 0x0000009700977308 */ /* 0x000fe20000000800 */
[----:B------:R-:W-:Y:S01]  /*6cf0*/  F2FP.F16.F32.PACK_AB R140, R22, R29 ;  /* 0x0000001d168c723e */ /* 0x000fe200000000ff */
[----:B------:R-:W-:Y:S01]  /*6d00*/  FADD.FTZ R50, R23, R46 ;  /* 0x0000002e17327221 */ /* 0x000fe20000010000 */
[-CC-:B------:R-:W-:Y:S01]  /*6d10*/  FFMA.FTZ R46, R36, R7.reuse, -R51.reuse ;  /* 0x00000007242e7223 */ /* 0x180fe20000010833 */
[----:B------:R-:W-:Y:S01]  /*6d20*/  FADD.FTZ R36, -R5, R10 ;  /* 0x0000000a05247221 */ /* 0x000fe20000010100 */
[-CC-:B------:R-:W-:Y:S01]  /*6d30*/  FFMA.FTZ R129, R66, R7.reuse, -R51.reuse ;  /* 0x0000000742817223 */ /* 0x180fe20000010833 */
[----:B------:R-:W-:Y:S01]  /*6d40*/  FADD.FTZ R49, R25, R50 ;  /* 0x0000003219317221 */ /* 0x000fe20000010000 */
[-C--:B------:R-:W-:Y:S01]  /*6d50*/  FFMA.FTZ R131, R70, R7.reuse, -R51 ;  /* 0x0000000746837223 */ /* 0x080fe20000010833 */
[-C--:B------:R-:W-:Y:S01]  /*6d60*/  FMUL.FTZ R36, R36, R7.reuse ;  /* 0x0000000724247220 */ /* 0x080fe20000410000 */
[----:B------:R0:W-:Y:S01]  /*6d70*/  MUFU.EX2 R10, R46 ;  /* 0x0000002e000a7308 */ /* 0x0001e20000000800 */
[----:B------:R-:W-:Y:S01]  /*6d80*/  FADD.FTZ R50, R20, R49 ;  /* 0x0000003114327221 */ /* 0x000fe20000010000 */
[-CC-:B------:R-:W-:Y:S01]  /*6d90*/  FFMA.FTZ R71, R71, R7.reuse, -R51.reuse ;  /* 0x0000000747477223 */ /* 0x180fe20000010833 */
[--C-:B------:R-:W-:Y:S01]  /*6da0*/  FFMA.FTZ R125, R74, R7, -R51.reuse ;  /* 0x000000074a7d7223 */ /* 0x100fe20000010833 */
[----:B------:R-:W-:Y:S01]  /*6db0*/  F2FP.F16.F32.PACK_AB R144, R20, R25 ;  /* 0x000000191490723e */ /* 0x000fe200000000ff */
[----:B------:R-:W-:Y:S01]  /*6dc0*/  FADD.FTZ R5, R27, R50 ;  /* 0x000000321b057221 */ /* 0x000fe20000010000 */
[-CC-:B------:R-:W-:Y:S01]  /*6dd0*/  FFMA.FTZ R75, R75, R7.reuse, -R51.reuse ;  /* 0x000000074b4b7223 */ /* 0x180fe20000010833 */
[-C--:B------:R-:W-:Y:S01]  /*6de0*/  FFMA.FTZ R78, R78, R7.reuse, -R51 ;  /* 0x000000074e4e7223 */ /* 0x080fe20000010833 */
[----:B------:R-:W1:Y:S01]  /*6df0*/  MUFU.EX2 R49, R36 ;  /* 0x0000002400317308 */ /* 0x000e620000000800 */
[----:B------:R-:W-:Y:S01]  /*6e00*/  FADD.FTZ R50, R18, R5 ;  /* 0x0000000512327221 */ /* 0x000fe20000010000 */
[-CC-:B------:R-:W-:Y:S01]  /*6e10*/  FFMA.FTZ R82, R82, R7.reuse, -R51.reuse ;  /* 0x0000000752527223 */ /* 0x180fe20000010833 */
[-CC-:B------:R-:W-:Y:S01]  /*6e20*/  FFMA.FTZ R83, R83, R7.reuse, -R51.reuse ;  /* 0x0000000753537223 */ /* 0x180fe20000010833 */
[----:B------:R-:W-:Y:S01]  /*6e30*/  FFMA.FTZ R86, R86, R7, -R51 ;  /* 0x0000000756567223 */ /* 0x000fe20000010833 */
[----:B------:R-:W-:Y:S01]  /*6e40*/  FADD.FTZ R5, R29, R50 ;  /* 0x000000321d057221 */ /* 0x000fe20000010000 */
[----:B------:R-:W-:Y:S01]  /*6e50*/  @!P1 LEA R50, R53, UR38, 0x3 ;  /* 0x0000002635329c11 */ /* 0x000fe2000f8e18ff */
[----:B------:R-:W-:Y:S01]  /*6e60*/  FMUL.FTZ R88, R88, R19 ;  /* 0x0000001358587220 */ /* 0x000fe20000410000 */
[----:B------:R-:W2:Y:S01]  /*6e70*/  MUFU.EX2 R26, R26 ;  /* 0x0000001a001a7308 */ /* 0x000ea20000000800 */
[----:B0-----:R-:W-:Y:S01]  /*6e80*/  FADD.FTZ R46, R22, R5 ;  /* 0x00000005162e7221 */ /* 0x001fe20000010000 */
[----:B------:R-:W-:Y:S01]  /*6e90*/  ISETP.GT.AND P2, PT, R9, UR26, PT ;  /* 0x0000001a09007c0c */ /* 0x000fe2000bf44270 */
[----:B------:R-:W-:Y:S01]  /*6ea0*/  @!P1 VIADD R50, R50, 0x16860 ;  /* 0x0001686032329836 */ /* 0x000fe20000000000 */
[----:B------:R-:W-:Y:S01]  /*6eb0*/  F2FP.F16.F32.PACK_AB R150, R23, R150 ;  /* 0x000000961796723e */ /* 0x000fe200000000ff */
[----:B------:R-:W-:Y:S01]  /*6ec0*/  FADD.FTZ R5, R31, R46 ;  /* 0x0000002e1f057221 */ /* 0x000fe20000010000 */
[C---:B------:R-:W-:Y:S01]  /*6ed0*/  F2FP.F16.F32.PACK_AB R142, R24.reuse, R31 ;  /* 0x0000001f188e723e */ /* 0x040fe200000000ff */
[----:B------:R-:W-:Y:S01]  /*6ee0*/  FMUL.FTZ R89, R89, R19 ;  /* 0x0000001359597220 */ /* 0x000fe20000410000 */
[----:B------:R-:W-:Y:S01]  /*6ef0*/  @!P1 PRMT R46, RZ, 0x654, R50 ;  /* 0x00000654ff2e9816 */ /* 0x000fe20000000032 */
[----:B------:R-:W0:Y:S01]  /*6f00*/  MUFU.EX2 R145, R145 ;  /* 0x0000009100917308 */ /* 0x000e220000000800 */
[----:B------:R-:W-:Y:S01]  /*6f10*/  FADD.FTZ R50, R24, R5 ;  /* 0x0000000518327221 */ /* 0x000fe20000010000 */
[----:B------:R-:W-:Y:S01]  /*6f20*/  F2FP.F16.F32.PACK_AB R138, R48, R35 ;  /* 0x00000023308a723e */ /* 0x000fe200000000ff */
[----:B------:R1:W-:Y:S01]  /*6f30*/  @!P1 SYNCS.ARRIVE.TRANS64.RED.A1T0 RZ, [R46+URZ], RZ ;  /* 0x000000ff2eff99a7 */ /* 0x0003e2000810043f */
[-C--:B------:R-:W-:Y:S01]  /*6f40*/  FMUL.FTZ R92, R92, R19.reuse ;  /* 0x000000135c5c7220 */ /* 0x080fe20000410000 */
[----:B------:R-:W-:Y:S01]  /*6f50*/  FADD.FTZ R5, R33, R50 ;  /* 0x0000003221057221 */ /* 0x000fe20000010000 */
[-C--:B------:R-:W-:Y:S01]  /*6f60*/  FMUL.FTZ R93, R93, R19.reuse ;  /* 0x000000135d5d7220 */ /* 0x080fe20000410000 */
[-C--:B------:R-:W-:Y:S01]  /*6f70*/  FMUL.FTZ R96, R96, R19.reuse ;  /* 0x0000001360607220 */ /* 0x080fe20000410000 */
[----:B------:R-:W3:Y:S01]  /*6f80*/  MUFU.EX2 R30, R30 ;  /* 0x0000001e001e7308 */ /* 0x000ee20000000800 */
[----:B------:R-:W-:Y:S01]  /*6f90*/  FADD.FTZ R50, R28, R5 ;  /* 0x000000051c327221 */ /* 0x000fe20000010000 */
[----:B------:R-:W-:Y:S01]  /*6fa0*/  FMUL.FTZ R97, R97, R19 ;  /* 0x0000001361617220 */ /* 0x000fe20000410000 */
[----:B-1----:R-:W-:Y:S01]  /*6fb0*/  FFMA.FTZ R46, R49, R4, R6 ;  /* 0x00000004312e7223 */ /* 0x002fe20000010006 */
[----:B------:R-:W-:Y:S01]  /*6fc0*/  FFMA.FTZ R4, R154, R7, -R51 ;  /* 0x000000079a047223 */ /* 0x000fe20000010833 */
[----:B------:R-:W-:Y:S01]  /*6fd0*/  FADD.FTZ R53, R35, R50 ;  /* 0x0000003223357221 */ /* 0x000fe20000010000 */
[-C--:B------:R-:W-:Y:S01]  /*6fe0*/  FMUL.FTZ R100, R100, R19.reuse ;  /* 0x0000001364647220 */ /* 0x080fe20000410000 */
[C---:B------:R-:W-:Y:S01]  /*6ff0*/  FADD.FTZ R46, R149.reuse, R46 ;  /* 0x0000002e952e7221 */ /* 0x040fe20000010000 */
[----:B------:R-:W1:Y:S01]  /*7000*/  MUFU.EX2 R147, R147 ;  /* 0x0000009300937308 */ /* 0x000e620000000800 */
[----:B------:R-:W-:Y:S01]  /*7010*/  FADD.FTZ R50, R48, R53 ;  /* 0x0000003530327221 */ /* 0x000fe20000010000 */
[----:B------:R-:W-:Y:S01]  /*7020*/  F2FP.F16.F32.PACK_AB R149, R149, R6 ;  /* 0x000000069595723e */ /* 0x000fe200000000ff */
[----:B------:R-:W-:Y:S01]  /*7030*/  FADD.FTZ R5, R151, R46 ;  /* 0x0000002e97057221 */ /* 0x000fe20000010000 */
[-C--:B------:R-:W-:Y:S01]  /*7040*/  FMUL.FTZ R101, R101, R19.reuse ;  /* 0x0000001365657220 */ /* 0x080fe20000410000 */
[----:B------:R-:W-:Y:S01]  /*7050*/  FADD.FTZ R53, R15, R50 ;  /* 0x000000320f357221 */ /* 0x000fe20000010000 */
[-C--:B------:R-:W-:Y:S01]  /*7060*/  FMUL.FTZ R104, R104, R19.reuse ;  /* 0x0000001368687220 */ /* 0x080fe20000410000 */
[----:B--2---:R-:W-:Y:S01]  /*7070*/  FADD.FTZ R46, R26, R5 ;  /* 0x000000051a2e7221 */ /* 0x004fe20000010000 */
[----:B------:R-:W2:Y:S01]  /*7080*/  MUFU.EX2 R34, R34 ;  /* 0x0000002200227308 */ /* 0x000ea20000000800 */
[----:B------:R-:W-:Y:S01]  /*7090*/  FADD.FTZ R54, R52, R53 ;  /* 0x0000003534367221 */ /* 0x000fe20000010000 */
[----:B------:R-:W-:Y:S01]  /*70a0*/  FMUL.FTZ R105, R105, R19 ;  /* 0x0000001369697220 */ /* 0x000fe20000410000 */
[----:B0-----:R-:W-:Y:S01]  /*70b0*/  FADD.FTZ R5, R145, R46 ;  /* 0x0000002e91057221 */ /* 0x001fe20000010000 */
[----:B------:R-:W-:Y:S01]  /*70c0*/  FFMA.FTZ R46, R120, R7, -R51 ;  /* 0x00000007782e7223 */ /* 0x000fe20000010833 */
[----:B------:R-:W-:Y:S01]  /*70d0*/  FADD.FTZ R53, R11, R54 ;  /* 0x000000360b357221 */ /* 0x000fe20000010000 */
[----:B------:R-:W-:Y:S01]  /*70e0*/  F2FP.F16.F32.PACK_AB R120, R68, R45 ;  /* 0x0000002d4478723e */ /* 0x000fe200000000ff */
[----:B---3--:R-:W-:Y:S01]  /*70f0*/  FADD.FTZ R50, R30, R5 ;  /* 0x000000051e327221 */ /* 0x008fe20000010000 */
[----:B------:R-:W0:Y:S01]  /*7100*/  MUFU.EX2 R141, R141 ;  /* 0x0000008d008d7308 */ /* 0x000e220000000800 */
[----:B------:R-:W-:Y:S01]  /*7110*/  FADD.FTZ R54, R56, R53 ;  /* 0x0000003538367221 */ /* 0x000fe20000010000 */
[-C--:B------:R-:W-:Y:S01]  /*7120*/  FMUL.FTZ R108, R108, R19.reuse ;  /* 0x000000136c6c7220 */ /* 0x080fe20000410000 */
[----:B-1----:R-:W-:Y:S01]  /*7130*/  FADD.FTZ R5, R147, R50 ;  /* 0x0000003293057221 */ /* 0x002fe20000010000 */
[-C--:B------:R-:W-:Y:S01]  /*7140*/  FMUL.FTZ R109, R109, R19.reuse ;  /* 0x000000136d6d7220 */ /* 0x080fe20000410000 */
[----:B------:R-:W-:Y:S01]  /*7150*/  FADD.FTZ R53, R37, R54 ;  /* 0x0000003625357221 */ /* 0x000fe20000010000 */
[-C--:B------:R-:W-:Y:S01]  /*7160*/  FMUL.FTZ R112, R112, R19.reuse ;  /* 0x0000001370707220 */ /* 0x080fe20000410000 */
[-C--:B------:R-:W-:Y:S01]  /*7170*/  FMUL.FTZ R113, R113, R19.reuse ;  /* 0x0000001371717220 */ /* 0x080fe20000410000 */
[----:B------:R-:W1:Y:S01]  /*7180*/  MUFU.EX2 R38, R38 ;  /* 0x0000002600267308 */ /* 0x000e620000000800 */
[----:B--2---:R-:W-:Y:S01]  /*7190*/  FADD.FTZ R50, R34, R5 ;  /* 0x0000000522327221 */ /* 0x004fe20000010000 */
[----:B------:R-:W-:Y:S01]  /*71a0*/  FADD.FTZ R54, R60, R53 ;  /* 0x000000353c367221 */ /* 0x000fe20000010000 */
[-C--:B------:R-:W-:Y:S01]  /*71b0*/  FMUL.FTZ R116, R116, R19.reuse ;  /* 0x0000001374747220 */ /* 0x080fe20000410000 */
[----:B------:R-:W-:Y:S01]  /*71c0*/  FMUL.FTZ R117, R117, R19 ;  /* 0x0000001375757220 */ /* 0x000fe20000410000 */
[----:B------:R-:W-:Y:S01]  /*71d0*/  F2FP.F16.F32.PACK_AB R151, R26, R151 ;  /* 0x000000971a97723e */ /* 0x000fe200000000ff */
[----:B------:R-:W-:Y:S01]  /*71e0*/  FADD.FTZ R21, R39, R54 ;  /* 0x0000003627157221 */ /* 0x000fe20000010000 */
[----:B------:R-:W-:Y:S01]  /*71f0*/  F2FP.F16.F32.PACK_AB R145, R30, R145 ;  /* 0x000000911e91723e */ /* 0x000fe200000000ff */
[----:B------:R-:W2:Y:S01]  /*7200*/  MUFU.EX2 R143, R143 ;  /* 0x0000008f008f7308 */ /* 0x000ea20000000800 */
[----:B0-----:R-:W-:Y:S01]  /*7210*/  FADD.FTZ R5, R141, R50 ;  /* 0x000000328d057221 */ /* 0x001fe20000010000 */
[----:B------:R-:W-:Y:S01]  /*7220*/  FADD.FTZ R21, R64, R21 ;  /* 0x0000001540157221 */ /* 0x000fe20000010000 */
[----:B------:R-:W-:Y:S01]  /*7230*/  F2FP.F16.F32.PACK_AB R147, R34, R147 ;  /* 0x000000932293723e */ /* 0x000fe200000000ff */
[----:B------:R-:W-:-:S02]  /*7240*/  VIADD R9, R9, 0xffffffff ;  /* 0xffffffff09097836 */ /* 0x000fc40000000000 */
[----:B------:R-:W-:Y:S01]  /*7250*/  FMUL.FTZ R90, R90, R49 ;  /* 0x000000315a5a7220 */ /* 0x000fe20000410000 */
[----:B------:R-:W-:Y:S01]  /*7260*/  FADD.FTZ R22, R124, R21 ;  /* 0x000000157c167221 */ /* 0x000fe20000010000 */
[C---:B------:R-:W-:Y:S01]  /*7270*/  F2FP.F16.F32.PACK_AB R124, R41.reuse, R124 ;  /* 0x0000007c297c723e */ /* 0x040fe200000000ff */
[----:B------:R-:W0:Y:S01]  /*7280*/  MUFU.EX2 R42, R42 ;  /* 0x0000002a002a7308 */ /* 0x000e220000000800 */
[C---:B-1----:R-:W-:Y:S01]  /*7290*/  FADD.FTZ R50, R38.reuse, R5 ;  /* 0x0000000526327221 */ /* 0x042fe20000010000 */
[----:B------:R-:W-:Y:S01]  /*72a0*/  FADD.FTZ R21, R41, R22 ;  /* 0x0000001629157221 */ /* 0x000fe20000010000 */
[----:B------:R-:W-:Y:S01]  /*72b0*/  F2FP.F16.F32.PACK_AB R141, R38, R141 ;  /* 0x0000008d268d723e */ /* 0x000fe200000000ff */
[-C--:B------:R-:W-:Y:S01]  /*72c0*/  FMUL.FTZ R91, R91, R49.reuse ;  /* 0x000000315b5b7220 */ /* 0x080fe20000410000 */
[-C--:B------:R-:W-:Y:S01]  /*72d0*/  FMUL.FTZ R94, R94, R49.reuse ;  /* 0x000000315e5e7220 */ /* 0x080fe20000410000 */
[----:B------:R-:W-:Y:S01]  /*72e0*/  FADD.FTZ R22, R126, R21 ;  /* 0x000000157e167221 */ /* 0x000fe20000010000 */
[----:B------:R-:W-:Y:S01]  /*72f0*/  F2FP.F16.F32.PACK_AB R126, R43, R126 ;  /* 0x0000007e2b7e723e */ /* 0x000fe200000000ff */
[----:B------:R-:W1:Y:S01]  /*7300*/  MUFU.EX2 R137, R137 ;  /* 0x0000008900897308 */ /* 0x000e620000000800 */
[----:B--2---:R-:W-:Y:S01]  /*7310*/  FADD.FTZ R5, R143, R50 ;  /* 0x000000328f057221 */ /* 0x004fe20000010000 */
[----:B------:R-:W-:Y:S01]  /*7320*/  FADD.FTZ R22, R43, R22 ;  /* 0x000000162b167221 */ /* 0x000fe20000010000 */
[-C--:B------:R-:W-:Y:S01]  /*7330*/  FMUL.FTZ R95, R95, R49.reuse ;  /* 0x000000315f5f7220 */ /* 0x080fe20000410000 */
[-C--:B------:R-:W-:Y:S01]  /*7340*/  FMUL.FTZ R98, R98, R49.reuse ;  /* 0x0000003162627220 */ /* 0x080fe20000410000 */
[-C--:B------:R-:W-:Y:S01]  /*7350*/  FMUL.FTZ R99, R99, R49.reuse ;  /* 0x0000003163637220 */ /* 0x080fe20000410000 */
[----:B------:R-:W-:Y:S01]  /*7360*/  FADD.FTZ R11, R45, R22 ;  /* 0x000000162d0b7221 */ /* 0x000fe20000010000 */
[----:B------:R-:W-:Y:S01]  /*7370*/  FMUL.FTZ R102, R102, R49 ;  /* 0x0000003166667220 */ /* 0x000fe20000410000 */
[----:B------:R-:W2:Y:S01]  /*7380*/  MUFU.EX2 R32, R32 ;  /* 0x0000002000207308 */ /* 0x000ea20000000800 */
[----:B0-----:R-:W-:Y:S01]  /*7390*/  FADD.FTZ R50, R42, R5 ;  /* 0x000000052a327221 */ /* 0x001fe20000010000 */
[----:B------:R-:W-:Y:S01]  /*73a0*/  FADD.FTZ R11, R68, R11 ;  /* 0x0000000b440b7221 */ /* 0x000fe20000010000 */
[----:B------:R-:W-:Y:S01]  /*73b0*/  F2FP.F16.F32.PACK_AB R143, R42, R143 ;  /* 0x0000008f2a8f723e */ /* 0x000fe200000000ff */
[-C--:B------:R-:W-:Y:S01]  /*73c0*/  FMUL.FTZ R103, R103, R49.reuse ;  /* 0x0000003167677220 */ /* 0x080fe20000410000 */
[-C--:B------:R-:W-:Y:S01]  /*73d0*/  FMUL.FTZ R106, R106, R49.reuse ;  /* 0x000000316a6a7220 */ /* 0x080fe20000410000 */
[----:B------:R-:W-:Y:S01]  /*73e0*/  FADD.FTZ R22, R122, R11 ;  /* 0x0000000b7a167221 */ /* 0x000fe20000010000 */
[-C--:B------:R-:W-:Y:S01]  /*73f0*/  FMUL.FTZ R107, R107, R49.reuse ;  /* 0x000000316b6b7220 */ /* 0x080fe20000410000 */
[----:B------:R-:W0:Y:S01]  /*7400*/  MUFU.EX2 R139, R139 ;  /* 0x0000008b008b7308 */ /* 0x000e220000000800 */
[----:B-1----:R-:W-:Y:S01]  /*7410*/  FADD.FTZ R5, R137, R50 ;  /* 0x0000003289057221 */ /* 0x002fe20000010000 */
[-C--:B------:R-:W-:Y:S01]  /*7420*/  FMUL.FTZ R110, R110, R49.reuse ;  /* 0x000000316e6e7220 */ /* 0x080fe20000410000 */
[-C--:B------:R-:W-:Y:S01]  /*7430*/  FMUL.FTZ R111, R111, R49.reuse ;  /* 0x000000316f6f7220 */ /* 0x080fe20000410000 */
[-C--:B------:R-:W-:Y:S01]  /*7440*/  FMUL.FTZ R114, R114, R49.reuse ;  /* 0x0000003172727220 */ /* 0x080fe20000410000 */
[-C--:B------:R-:W-:Y:S01]  /*7450*/  FMUL.FTZ R115, R115, R49.reuse ;  /* 0x0000003173737220 */ /* 0x080fe20000410000 */
[-C--:B------:R-:W-:Y:S01]  /*7460*/  FMUL.FTZ R118, R118, R49.reuse ;  /* 0x0000003176767220 */ /* 0x080fe20000410000 */
[----:B------:R-:W-:Y:S01]  /*7470*/  FMUL.FTZ R119, R119, R49 ;  /* 0x0000003177777220 */ /* 0x000fe20000410000 */
[----:B------:R-:W1:Y:S01]  /*7480*/  MUFU.EX2 R133, R133 ;  /* 0x0000008500857308 */ /* 0x000e620000000800 */
[C---:B--2---:R-:W-:Y:S01]  /*7490*/  FADD.FTZ R18, R32.reuse, R5 ;  /* 0x0000000520127221 */ /* 0x044fe20000010000 */
[----:B------:R-:W-:Y:S01]  /*74a0*/  F2FP.F16.F32.PACK_AB R137, R32, R137 ;  /* 0x000000892089723e */ /* 0x000fe200000000ff */
[----:B------:R-:W-:-:S05]  /*74b0*/  IMAD.MOV.U32 R6, RZ, RZ, R14 ;  /* 0x000000ffff067224 */ /* 0x000fca00078e000e */
[----:B------:R2:W3:Y:S01]  /*74c0*/  MUFU.EX2 R36, R40 ;  /* 0x0000002800247308 */ /* 0x0004e20000000800 */
[----:B0-----:R-:W-:Y:S01]  /*74d0*/  FADD.FTZ R5, R139, R18 ;  /* 0x000000128b057221 */ /* 0x001fe20000010000 */
[----:B------:R-:W-:-:S03]  /*74e0*/  F2FP.F16.F32.PACK_AB R139, R10, R139 ;  /* 0x0000008b0a8b723e */ /* 0x000fc600000000ff */
[----:B------:R-:W-:Y:S01]  /*74f0*/  FADD.FTZ R18, R10, R5 ;  /* 0x000000050a127221 */ /* 0x000fe20000010000 */
[----:B------:R-:W-:Y:S02]  /*7500*/  IMAD.MOV.U32 R10, RZ, RZ, R44 ;  /* 0x000000ffff0a7224 */ /* 0x000fe400078e002c */
[----:B------:R-:W0:Y:S01]  /*7510*/  MUFU.EX2 R135, R135 ;  /* 0x0000008700877308 */ /* 0x000e220000000800 */
[-CC-:B--2---:R-:W-:Y:S01]  /*7520*/  FFMA.FTZ R40, R156, R7.reuse, -R51.reuse ;  /* 0x000000079c287223 */ /* 0x184fe20000010833 */
[----:B-1----:R-:W-:Y:S01]  /*7530*/  FADD.FTZ R5, R133, R18 ;  /* 0x0000001285057221 */ /* 0x002fe20000010000 */
[----:B------:R-:W-:-:S05]  /*7540*/  FFMA.FTZ R51, R87, R7, -R51 ;  /* 0x0000000757337223 */ /* 0x000fca0000010833 */
[----:B------:R-:W1:Y:S01]  /*7550*/  MUFU.EX2 R4, R4 ;  /* 0x0000000400047308 */ /* 0x000e620000000800 */
[C---:B---3--:R-:W-:Y:S01]  /*7560*/  FADD.FTZ R18, R36.reuse, R5 ;  /* 0x0000000524127221 */ /* 0x048fe20000010000 */
[----:B------:R-:W-:-:S06]  /*7570*/  F2FP.F16.F32.PACK_AB R133, R36, R133 ;  /* 0x000000852485723e */ /* 0x000fcc00000000ff */
[----:B------:R-:W2:Y:S01]  /*7580*/  MUFU.EX2 R129, R129 ;  /* 0x0000008100817308 */ /* 0x000ea20000000800 */
[----:B0-----:R-:W-:-:S07]  /*7590*/  FADD.FTZ R5, R135, R18 ;  /* 0x0000001287057221 */ /* 0x001fce0000010000 */
        /* <DEDUP_REMOVED lines=30> */
[C---:B-1----:R-:W-:Y:S01]  /*7780*/  FADD.FTZ R5, R47.reuse, R22 ;  /* 0x000000162f057221 */ /* 0x042fe20000010000 */
[----:B------:R-:W-:Y:S02]  /*7790*/  F2FP.F16.F32.PACK_AB R122, R47, R122 ;  /* 0x0000007a2f7a723e */ /* 0x000fe400000000ff */
[C---:B--2---:R-:W-:Y:S01]  /*77a0*/  FADD.FTZ R4, R51.reuse, R18 ;  /* 0x0000001233047221 */ /* 0x044fe20000010000 */
[----:B------:R-:W-:Y:S01]  /*77b0*/  F2FP.F16.F32.PACK_AB R123, R51, R123 ;  /* 0x0000007b337b723e */ /* 0x000fe200000000ff */
[----:B------:R-:W-:Y:S06]  /*77c0*/  @P2 BRA `(.L_x_858) ;  /* 0xffffffd000a82947 */ /* 0x000fec000383ffff */
[----:B------:R-:W-:Y:S02]  /*77d0*/  IMAD.MOV.U32 R10, RZ, RZ, R44 ;  /* 0x000000ffff0a7224 */ /* 0x000fe400078e002c */
[----:B------:R-:W-:-:S07]  /*77e0*/  IMAD.MOV.U32 R6, RZ, RZ, R14 ;  /* 0x000000ffff067224 */ /* 0x000fce00078e000e */
.L_x_841:
[----:B------:R-:W0:Y:S01]  /*77f0*/  S2UR UR6, SR_CTAID.X ;  /* 0x00000000000679c3 */ /* 0x000e220000002500 */
[----:B------:R-:W-:Y:S01]  /*7800*/  ULDC UR7, c[0x0][0x448] ;  /* 0x0001120000077ab9 */ /* 0x000fe20000000800 */
[----:B------:R-:W-:Y:S01]  /*7810*/  IADD3 R11, -R8, 0x1, RZ ;  /* 0x00000001080b7810 */ /* 0x000fe20007ffe1ff */
[----:B------:R-:W-:Y:S01]  /*7820*/  UISETP.NE.AND UP0, UPT, UR7, 0x1, UPT ;  /* 0x000000010700788c */ /* 0x000fe2000bf05270 */
[----:B------:R-:W-:Y:S01]  /*7830*/  ULDC UR14, c[0x0][0x9e4] ;  /* 0x00027900000e7ab9 */ /* 0x000fe20000000800 */
[----:B------:R-:W-:Y:S02]  /*7840*/  UMOV UR10, 0xc0 ;  /* 0x000000c0000a7882 */ /* 0x000fe40000000000 */
[----:B------:R-:W-:Y:S01]  /*7850*/  IMAD R11, R16, UR27, R11 ;  /* 0x0000001b100b7c24 */ /* 0x000fe2000f8e020b */
[----:B------:R-:W-:-:S04]  /*7860*/  UISETP.GE.AND UP1, UPT, UR14, 0x1, UPT ;  /* 0x000000010e00788c */ /* 0x000fc8000bf26270 */
[----:B------:R-:W-:Y:S02]  /*7870*/  R2UR UR11, R11 ;  /* 0x000000000b0b72ca */ /* 0x000fe400000e0000 */
[----:B------:R-:W-:Y:S01]  /*7880*/  PLOP3.LUT P6, PT, PT, PT, UP1, 0x80, 0x0 ;  /* 0x000000000000781c */ /* 0x000fe20003fcf018 */
[----:B------:R-:W-:Y:S01]  /*7890*/  @UP0 ULDC UR15, c[0x0][0x450] ;  /* 0x00011400000f0ab9 */ /* 0x000fe20000000800 */
[----:B0-----:R-:W-:-:S03]  /*78a0*/  UIMAD UR10, UR6, UR10, 0xbf ;  /* 0x000000bf060a74a4 */ /* 0x001fc6000f8e020a */
[----:B------:R-:W-:Y:S02]  /*78b0*/  @UP0 ULDC UR6, c[0x0][0x44c] ;  /* 0x0001130000060ab9 */ /* 0x000fe40000000800 */
[----:B------:R-:W-:-:S04]  /*78c0*/  UIMAD.WIDE.U32 UR6, UR10, UR6, URZ ;  /* 0x000000060a0672a5 */ /* 0x000fc8000f8e003f */
[----:B------:R-:W-:-:S04]  /*78d0*/  @UP0 USHF.R.U32.HI UR10, URZ, UR15, UR7 ;  /* 0x0000000f3f0a0299 */ /* 0x000fc80008011607 */
[----:B------:R-:W-:-:S03]  /*78e0*/  UIADD3 UR10, UR11, UR10, URZ ;  /* 0x0000000a0b0a7290 */ /* 0x000fc6000fffe03f */
[----:B------:R-:W-:Y:S02]  /*78f0*/  ULDC UR11, c[0x0][0x9dc] ;  /* 0x00027700000b7ab9 */ /* 0x000fe40000000800 */
[----:B------:R-:W-:Y:S01]  /*7900*/  UIADD3 UR11, UR10, -UR11, URZ ;  /* 0x8000000b0a0b7290 */ /* 0x000fe2000fffe03f */
[----:B------:R-:W-:Y:S11]  /*7910*/  @!P6 BRA `(.L_x_859) ;  /* 0x000000000044e947 */ /* 0x000ff60003800000 */
        /* <DEDUP_REMOVED lines=10> */
.L_x_860:
[----:B------:R-:W-:-:S11]  /*79c0*/  UISETP.NE.AND UP1, UPT, UR14, 0x1, UPT ;  /* 0x000000010e00788c */ /* 0x000fd6000bf25270 */
[----:B------:R-:W-:Y:S02]  /*79d0*/  @UP1 ULDC.64 UR18, c[0x0][0x9e8] ;  /* 0x00027a0000121ab9 */ /* 0x000fe40000000a00 */
[----:B------:R-:W-:-:S04]  /*79e0*/  UIMAD.WIDE.U32 UR6, UR10, UR18, URZ ;  /* 0x000000120a0672a5 */ /* 0x000fc8000f8e003f */
[----:B------:R-:W-:-:S12]  /*79f0*/  @UP1 USHF.R.U32.HI UR10, URZ, UR19, UR7 ;  /* 0x000000133f0a1299 */ /* 0x000fd80008011607 */
.L_x_861:
[----:B------:R-:W-:-:S04]  /*7a00*/  UIMAD UR10, UR10, UR14, URZ ;  /* 0x0000000e0a0a72a4 */ /* 0x000fc8000f8e023f */
[----:B------:R-:W-:-:S04]  /*7a10*/  UISETP.LT.AND UP1, UPT, UR11, UR10, UPT ;  /* 0x0000000a0b00728c */ /* 0x000fc8000bf21270 */
[----:B------:R-:W-:-:S12]  /*7a20*/  USEL UR11, UR11, UR10, !UP1 ;  /* 0x0000000a0b0b7287 */ /* 0x000fd8000c800000 */
.L_x_859:
[----:B------:R-:W-:-:S04]  /*7a30*/  UIADD3 UR11, UR11, 0x7f, URZ ;  /* 0x0000007f0b0b7890 */ /* 0x000fc8000fffe03f */
[----:B------:R-:W-:-:S04]  /*7a40*/  USHF.R.S32.HI UR6, URZ, 0x1f, UR11 ;  /* 0x0000001f3f067899 */ /* 0x000fc8000801140b */
[----:B------:R-:W-:-:S04]  /*7a50*/  ULEA.HI UR6, UR6, UR11, URZ, 0x7 ;  /* 0x0000000b06067291 */ /* 0x000fc8000f8f383f */
[----:B------:R-:W-:-:S04]  /*7a60*/  USHF.R.S32.HI UR6, URZ, 0x7, UR6 ;  /* 0x000000073f067899 */ /* 0x000fc80008011406 */
[----:B------:R-:W-:-:S04]  /*7a70*/  UISETP.LT.AND UP1, UPT, UR37, UR6, UPT ;  /* 0x000000062500728c */ /* 0x000fc8000bf21270 */
[----:B------:R-:W-:-:S06]  /*7a80*/  USEL UR6, UR37, UR6, !UP1 ;  /* 0x0000000625067287 */ /* 0x000fcc000c800000 */
[----:B------:R-:W-:-:S13]  /*7a90*/  ISETP.GE.AND P2, PT, R9, UR6, PT ;  /* 0x0000000609007c0c */ /* 0x000fda000bf46270 */
[----:B------:R-:W-:Y:S05]  /*7aa0*/  @!P2 BRA `(.L_x_862) ;  /* 0x0000001c002ca947 */ /* 0x000fea0003800000 */
[----:B------:R-:W-:Y:S01]  /*7ab0*/  IMAD.MOV.U32 R11, RZ, RZ, R10 ;  /* 0x000000ffff0b7224 */ /* 0x000fe200078e000a */
[----:B------:R-:W-:Y:S01]  /*7ac0*/  UMOV UR26, UR5 ;  /* 0x00000005001a7c82 */ /* 0x000fe20008000000 */
[----:B------:R-:W-:Y:S01]  /*7ad0*/  IMAD.MOV.U32 R15, RZ, RZ, R6 ;  /* 0x000000ffff0f7224 */ /* 0x000fe200078e0006 */
[----:B------:R-:W-:-:S06]  /*7ae0*/  UMOV UR7, UR4 ;  /* 0x0000000400077c82 */ /* 0x000fcc0008000000 */
.L_x_871:
        /* <DEDUP_REMOVED lines=9> */
.L_x_864:
[----:B------:R-:W-:Y:S01]  /*7b80*/  ULEA UR10, UR4, UR38, 0x3 ;  /* 0x00000026040a7291 */ /* 0x000fe2000f8e183f */
[----:B------:R-:W-:-:S05]  /*7b90*/  IMAD.U32 R6, RZ, RZ, UR5 ;  /* 0x00000005ff067e24 */ /* 0x000fca000f8e00ff */
[----:B------:R-:W-:-:S04]  /*7ba0*/  SHF.L.U32 R6, R6, 0x1f, RZ ;  /* 0x0000001f06067819 */ /* 0x000fc800000006ff */
[----:B------:R0:W1:Y:S01]  /*7bb0*/  SYNCS.PHASECHK.TRANS64.TRYWAIT P2, [UR10+0x16830], R6 ;  /* 0x01683006ff0075a7 */ /* 0x000062000804014a */
[----:B------:R-:W-:Y:S05]  /*7bc0*/  @!P0 BRA `(.L_x_865) ;  /* 0x0000000000048947 */ /* 0x000fea0003800000 */
[----:B------:R-:W-:Y:S01]  /*7bd0*/  BPT.TRAP 0x1 ;  /* 0x000000040000795c */ /* 0x000fe20000300000 */
.L_x_865:
[----:B-1----:R-:W-:Y:S05]  /*7be0*/  @P2 BRA `(.L_x_863) ;  /* 0x0000000000082947 */ /* 0x002fea0003800000 */
[----:B------:R-:W1:Y:S02]  /*7bf0*/  SYNCS.PHASECHK.TRANS64.TRYWAIT P2, [UR10+0x16830], R6 ;  /* 0x01683006ff0075a7 */ /* 0x000e64000804014a */
[----:B-1----:R-:W-:Y:S05]  /*7c00*/  @!P2 BRA `(.L_x_866) ;  /* 0x0000009c008ca947 */ /* 0x002fea0003800000 */
.L_x_863:
        /* <DEDUP_REMOVED lines=27> */
.L_x_868:
[----:B------:R-:W-:Y:S01]  /*7dc0*/  ULEA UR10, UR7, UR38, 0x3 ;  /* 0x00000026070a7291 */ /* 0x000fe2000f8e183f */
[----:B------:R-:W-:-:S05]  /*7dd0*/  IMAD.U32 R6, RZ, RZ, UR26 ;  /* 0x0000001aff067e24 */ /* 0x000fca000f8e00ff */
[----:B------:R-:W-:-:S04]  /*7de0*/  SHF.L.U32 R6, R6, 0x1f, RZ ;  /* 0x0000001f06067819 */ /* 0x000fc800000006ff */
[----:B------:R0:W1:Y:S01]  /*7df0*/  SYNCS.PHASECHK.TRANS64.TRYWAIT P2, [UR10+0x16850], R6 ;  /* 0x01685006ff0075a7 */ /* 0x000062000804014a */
[----:B------:R-:W-:Y:S05]  /*7e00*/  @!P0 BRA `(.L_x_869) ;  /* 0x0000000000048947 */ /* 0x000fea0003800000 */
[----:B------:R-:W-:Y:S01]  /*7e10*/  BPT.TRAP 0x1 ;  /* 0x000000040000795c */ /* 0x000fe20000300000 */
.L_x_869:
[----:B-1----:R-:W-:Y:S05]  /*7e20*/  @P2 BRA `(.L_x_867) ;  /* 0x0000000000082947 */ /* 0x002fea0003800000 */
[----:B------:R-:W1:Y:S02]  /*7e30*/  SYNCS.PHASECHK.TRANS64.TRYWAIT P2, [UR10+0x16850], R6 ;  /* 0x01685006ff0075a7 */ /* 0x000e64000804014a */
[----:B-1----:R-:W-:Y:S05]  /*7e40*/  @!P2 BRA `(.L_x_870) ;  /* 0x0000009c0014a947 */ /* 0x002fea0003800000 */
.L_x_867:
[----:B------:R-:W-:Y:S01]  /*7e50*/  UIADD3 UR10, UR38, 0x400, URZ ;  /* 0x00000400260a7890 */ /* 0x000fe2000fffe03f */
[----:B------:R-:W-:Y:S01]  /*7e60*/  WARPGROUP.ARRIVE ;  /* 0x00000000000079c5 */ /* 0x000fe20000000000 */
[----:B------:R-:W-:Y:S01]  /*7e70*/  UMOV UR11, 0x40000040 ;  /* 0x40000040000b7882 */ /* 0x000fe20000000000 */
[----:B------:R-:W-:Y:S01]  /*7e80*/  UMOV UR15, 0x40000040 ;  /* 0x40000040000f7882 */ /* 0x000fe20000000000 */
[----:B------:R-:W-:Y:S01]  /*7e90*/  USHF.R.U32.HI UR10, URZ, 0x4, UR10 ;  /* 0x000000043f0a7899 */ /* 0x000fe2000801160a */
[----:B01----:R-:W-:Y:S01]  /*7ea0*/  FMNMX.FTZ R6, R24, R15, !PT ;  /* 0x0000000f18067209 */ /* 0x003fe20007810000 */
[----:B------:R-:W-:Y:S01]  /*7eb0*/  UMOV UR26, UR5 ;  /* 0x00000005001a7c82 */ /* 0x000fe20008000000 */
[----:B------:R-:W-:Y:S01]  /*7ec0*/  ISETP.GE.U32.AND P2, PT, R2, 0x180, PT ;  /* 0x000001800200780c */ /* 0x000fe20003f46070 */
[----:B------:R-:W-:Y:S01]  /*7ed0*/  ULOP3.LUT UR10, UR10, 0x3fff, URZ, 0xc0, !UPT ;  /* 0x00003fff0a0a7892 */ /* 0x000fe2000f8ec03f */
[----:B------:R-:W-:-:S03]  /*7ee0*/  FMNMX.FTZ R7, R25, R6, !PT ;  /* 0x0000000619077209 */ /* 0x000fc60007810000 */
[----:B------:R-:W-:Y:S01]  /*7ef0*/  ULEA UR10, UR7, UR10, 0xa ;  /* 0x0000000a070a7291 */ /* 0x000fe2000f8e503f */
[----:B------:R-:W-:-:S03]  /*7f00*/  FMNMX.FTZ R6, R28, R7, !PT ;  /* 0x000000071c067209 */ /* 0x000fc60007810000 */
[----:B------:R-:W-:Y:S01]  /*7f10*/  UIADD3 UR14, UR10, 0x80, URZ ;  /* 0x000000800a0e7890 */ /* 0x000fe2000fffe03f */
[----:B------:R-:W-:-:S04]  /*7f20*/  FMNMX.FTZ R7, R29, R6, !PT ;  /* 0x000000061d077209 */ /* 0x000fc80007810000 */
[----:B------:R-:W-:Y:S01]  /*7f30*/  HGMMA.64x64x16.F32 R88, R148, gdesc[UR8].tnspB, R88, gsb0 ;  /* 0x40e0000894587df0 */ /* 0x000fe20008000858 */
[----:B------:R-:W-:Y:S01]  /*7f40*/  FMNMX.FTZ R6, R32, R7, !PT ;  /* 0x0000000720067209 */ /* 0x000fe20007810000 */
[----:B------:R-:W-:-:S03]  /*7f50*/  UMOV UR11, 0x40000040 ;  /* 0x40000040000b7882 */ /* 0x000fc60000000000 */
        /* <DEDUP_REMOVED lines=18> */
[----:B------:R-:W-:Y:S01]  /*8080*/  FMNMX.FTZ R7, R69, R6, !PT ;  /* 0x0000000645077209 */ /* 0x000fe20007810000 */
[----:B------:R-:W-:Y:S02]  /*8090*/  WARPGROUP.DEPBAR.LE gsb0, 0x0 ;  /* 0x00008000000079c5 */ /* 0x000fe40000010000 */
[----:B------:R-:W-:Y:S01]  /*80a0*/  WARPGROUP.ARRIVE ;  /* 0x00000000000079c5 */ /* 0x000fe20000000000 */
[----:B------:R-:W-:-:S04]  /*80b0*/  FMNMX.FTZ R6, R72, R7, !PT ;  /* 0x0000000748067209 */ /* 0x000fc80007810000 */
[----:B------:R-:W-:Y:S01]  /*80c0*/  FMNMX.FTZ R7, R73, R6, !PT ;  /* 0x0000000649077209 */ /* 0x000fe20007810000 */
[----:B------:R-:W-:Y:S01]  /*80d0*/  HGMMA.64x64x16.F32 R88, R144, gdesc[UR12].tnspB, R88, gsb0 ;  /* 0x40e0000c90587df0 */ /* 0x000fe20008000858 */
[----:B------:R-:W-:Y:S01]  /*80e0*/  UIADD3 UR14, UR10, 0x100, URZ ;  /* 0x000001000a0e7890 */ /* 0x000fe2000fffe03f */
[----:B------:R-:W-:Y:S01]  /*80f0*/  UMOV UR15, 0x40000040 ;  /* 0x40000040000f7882 */ /* 0x000fe20000000000 */
[----:B------:R-:W-:-:S04]  /*8100*/  FMNMX.FTZ R6, R76, R7, !PT ;  /* 0x000000074c067209 */ /* 0x000fc80007810000 */
[----:B------:R-:W-:-:S04]  /*8110*/  FMNMX.FTZ R7, R77, R6, !PT ;  /* 0x000000064d077209 */ /* 0x000fc80007810000 */
[----:B------:R-:W-:-:S04]  /*8120*/  FMNMX.FTZ R6, R80, R7, !PT ;  /* 0x0000000750067209 */ /* 0x000fc80007810000 */
[----:B------:R-:W-:-:S04]  /*8130*/  FMNMX.FTZ R7, R81, R6, !PT ;  /* 0x0000000651077209 */ /* 0x000fc80007810000 */
[----:B------:R-:W-:-:S04]  /*8140*/  FMNMX.FTZ R6, R84, R7, !PT ;  /* 0x0000000754067209 */ /* 0x000fc80007810000 */
[----:B------:R-:W-:-:S05]  /*8150*/  FMNMX.FTZ R8, R85, R6, !PT ;  /* 0x0000000655087209 */ /* 0x000fca0007810000 */
[----:B------:R-:W0:Y:S02]  /*8160*/  SHFL.BFLY PT, R7, R8, 0x2, 0x1f ;  /* 0x0c401f0008077f89 */ /* 0x000e2400000e0000 */
[----:B0-----:R-:W-:Y:S02]  /*8170*/  FMNMX.FTZ R10, R8, R7, !PT ;  /* 0x00000007080a7209 */ /* 0x001fe40007810000 */
[----:B------:R-:W0:Y:S03]  /*8180*/  LDC R7, c[0x0][0x988] ;  /* 0x00026200ff077b82 */ /* 0x000e260000000800 */
[----:B------:R-:W1:Y:S01]  /*8190*/  SHFL.BFLY PT, R19, R10, 0x1, 0x1f ;  /* 0x0c201f000a137f89 */ /* 0x000e6200000e0000 */
[----:B------:R-:W-:Y:S02]  /*81a0*/  WARPGROUP.DEPBAR.LE gsb0, 0x0 ;  /* 0x00008000000079c5 */ /* 0x000fe40000010000 */
[----:B------:R-:W-:Y:S01]  /*81b0*/  WARPGROUP.ARRIVE ;  /* 0x00000000000079c5 */ /* 0x000fe20000000000 */
[----:B-1----:R-:W-:-:S02]  /*81c0*/  FMNMX.FTZ R6, R10, R19, !PT ;  /* 0x000000130a067209 */ /* 0x002fc40007810000 */
[----:B------:R-:W-:-:S03]  /*81d0*/  FMNMX.FTZ R10, R26, R11, !PT ;  /* 0x0000000b1a0a7209 */ /* 0x000fc60007810000 */
[----:B------:R-:W-:Y:S01]  /*81e0*/  HGMMA.64x64x16.F32 R88, R140, gdesc[UR12].tnspB, R88, gsb0 ;  /* 0x40e0000c8c587df0 */ /* 0x000fe20008000858 */
[----:B------:R-:W-:Y:S01]  /*81f0*/  UIADD3 UR14, UR10, 0x180, URZ ;  /* 0x000001800a0e7890 */ /* 0x000fe2000fffe03f */
[----:B------:R-:W-:Y:S01]  /*8200*/  FMNMX.FTZ R21, R27, R10, !PT ;  /* 0x0000000a1b157209 */ /* 0x000fe20007810000 */
[----:B------:R-:W-:Y:S01]  /*8210*/  UMOV UR15, 0x40000040 ;  /* 0x40000040000f7882 */ /* 0x000fe20000000000 */
[----:B------:R-:W-:Y:S02]  /*8220*/  FADD.FTZ R14, -R6, R15 ;  /* 0x0000000f060e7221 */ /* 0x000fe40000010100 */
[----:B------:R-:W-:Y:S02]  /*8230*/  FMNMX.FTZ R10, R30, R21, !PT ;  /* 0x000000151e0a7209 */ /* 0x000fe40007810000 */
[-C--:B0-----:R-:W-:Y:S01]  /*8240*/  FMUL.FTZ R18, R14, R7.reuse ;  /* 0x000000070e127220 */ /* 0x081fe20000410000 */
[----:B------:R-:W-:Y:S01]  /*8250*/  FMUL.FTZ R14, R6, R7 ;  /* 0x00000007060e7220 */ /* 0x000fe20000410000 */
[----:B------:R-:W-:-:S02]  /*8260*/  FMNMX.FTZ R23, R31, R10, !PT ;  /* 0x0000000a1f177209 */ /* 0x000fc40007810000 */
[----:B------:R0:W-:Y:S01]  /*8270*/  MUFU.EX2 R8, R18 ;  /* 0x0000001200087308 */ /* 0x0001e20000000800 */
[--C-:B------:R-:W-:Y:S01]  /*8280*/  FFMA.FTZ R33, R33, R7, -R14.reuse ;  /* 0x0000000721217223 */ /* 0x100fe2000001080e */
[----:B------:R-:W-:Y:S01]  /*8290*/  FMNMX.FTZ R10, R34, R23, !PT ;  /* 0x00000017220a7209 */ /* 0x000fe20007810000 */
[-CC-:B------:R-:W-:Y:S01]  /*82a0*/  FFMA.FTZ R148, R25, R7.reuse, -R14.reuse ;  /* 0x0000000719947223 */ /* 0x180fe2000001080e */
[-CC-:B------:R-:W-:Y:S01]  /*82b0*/  FFMA.FTZ R25, R37, R7.reuse, -R14.reuse ;  /* 0x0000000725197223 */ /* 0x180fe2000001080e */
[-CC-:B------:R-:W-:Y:S01]  /*82c0*/  FFMA.FTZ R45, R45, R7.reuse, -R14.reuse ;  /* 0x000000072d2d7223 */ /* 0x180fe2000001080e */
[----:B------:R-:W-:Y:S01]  /*82d0*/  FMNMX.FTZ R23, R35, R10, !PT ;  /* 0x0000000a23177209 */ /* 0x000fe20007810000 */
[-CC-:B------:R-:W-:Y:S01]  /*82e0*/  FFMA.FTZ R57, R57, R7.reuse, -R14.reuse ;  /* 0x0000000739397223 */ /* 0x180fe2000001080e */
        /* <DEDUP_REMOVED lines=15> */
[-CC-:B0-----:R-:W-:Y:S01]  /*83e0*/  FFMA.FTZ R18, R64, R7.reuse, -R14.reuse ;  /* 0x0000000740127223 */ /* 0x181fe2000001080e */
[-CC-:B------:R-:W-:Y:S01]  /*83f0*/  FFMA.FTZ R20, R68, R7.reuse, -R14.reuse ;  /* 0x0000000744147223 */ /* 0x180fe2000001080e */
[--C-:B------:R-:W-:Y:S01]  /*8400*/  FFMA.FTZ R22, R72, R7, -R14.reuse ;  /* 0x0000000748167223 */ /* 0x100fe2000001080e */
[----:B------:R-:W-:Y:S01]  /*8410*/  FMNMX.FTZ R10, R46, R23, !PT ;  /* 0x000000172e0a7209 */ /* 0x000fe20007810000 */
[-CC-:B------:R-:W-:Y:S01]  /*8420*/  FFMA.FTZ R24, R76, R7.reuse, -R14.reuse ;  /* 0x000000074c187223 */ /* 0x180fe2000001080e */
[-CC-:B------:R-:W-:Y:S01]  /*8430*/  FFMA.FTZ R28, R80, R7.reuse, -R14.reuse ;  /* 0x00000007501c7223 */ /* 0x180fe2000001080e */
[-CC-:B------:R-:W-:Y:S01]  /*8440*/  FFMA.FTZ R84, R84, R7.reuse, -R14.reuse ;  /* 0x0000000754547223 */ /* 0x180fe2000001080e */
[----:B------:R-:W-:Y:S01]  /*8450*/  FMNMX.FTZ R23, R47, R10, !PT ;  /* 0x0000000a2f177209 */ /* 0x000fe20007810000 */
[----:B------:R-:W-:Y:S01]  /*8460*/  FFMA.FTZ R85, R85, R7, -R14 ;  /* 0x0000000755557223 */ /* 0x000fe2000001080e */
[----:B------:R-:W0:Y:S02]  /*8470*/  MUFU.EX2 R15, R15 ;  /* 0x0000000f000f7308 */ /* 0x000e240000000800 */
[----:B------:R-:W-:-:S04]  /*8480*/  FMNMX.FTZ R10, R50, R23, !PT ;  /* 0x00000017320a7209 */ /* 0x000fc80007810000 */
[----:B------:R-:W-:Y:S02]  /*8490*/  FMNMX.FTZ R23, R51, R10, !PT ;  /* 0x0000000a33177209 */ /* 0x000fe40007810000 */
[----:B------:R-:W2:Y:S02]  /*84a0*/  MUFU.EX2 R148, R148 ;  /* 0x0000009400947308 */ /* 0x000ea40000000800 */
[----:B------:R-:W-:-:S04]  /*84b0*/  FMNMX.FTZ R10, R54, R23, !PT ;  /* 0x00000017360a7209 */ /* 0x000fc80007810000 */
[----:B-1----:R-:W-:Y:S02]  /*84c0*/  FMNMX.FTZ R33, R55, R10, !PT ;  /* 0x0000000a37217209 */ /* 0x002fe40007810000 */
[----:B------:R-:W-:Y:S01]  /*84d0*/  MUFU.EX2 R23, R45 ;  /* 0x0000002d00177308 */ /* 0x000fe20000000800 */
[----:B0-----:R-:W-:Y:S01]  /*84e0*/  FFMA.FTZ R5, R8, R5, R15 ;  /* 0x0000000508057223 */ /* 0x001fe2000001000f */
[----:B------:R-:W-:-:S04]  /*84f0*/  FMNMX.FTZ R10, R58, R33, !PT ;  /* 0x000000213a0a7209 */ /* 0x000fc80007810000 */
[----:B------:R-:W-:Y:S02]  /*8500*/  FMNMX.FTZ R33, R59, R10, !PT ;  /* 0x0000000a3b217209 */ /* 0x000fe40007810000 */
[----:B------:R-:W0:Y:S01]  /*8510*/  MUFU.EX2 R150, R150 ;  /* 0x0000009600967308 */ /* 0x000e220000000800 */
[----:B--2---:R-:W-:Y:S01]  /*8520*/  FADD.FTZ R5, R148, R5 ;  /* 0x0000000594057221 */ /* 0x004fe20000010000 */
[----:B------:R-:W-:Y:S02]  /*8530*/  FMNMX.FTZ R10, R62, R33, !PT ;  /* 0x000000213e0a7209 */ /* 0x000fe40007810000 */
[----:B------:R-:W-:Y:S02]  /*8540*/  F2FP.F16.F32.PACK_AB R148, R148, R15 ;  /* 0x0000000f9494723e */ /* 0x000fe400000000ff */
[----:B------:R-:W-:Y:S02]  /*8550*/  FMNMX.FTZ R37, R63, R10, !PT ;  /* 0x0000000a3f257209 */ /* 0x000fe40007810000 */
[----:B------:R1:W-:Y:S01]  /*8560*/  MUFU.EX2 R33, R49 ;  /* 0x0000003100217308 */ /* 0x0003e20000000800 */
[----:B------:R-:W-:-:S02]  /*8570*/  WARPGROUP.DEPBAR.LE gsb0, 0x0 ;  /* 0x00008000000079c5 */ /* 0x000fc40000010000 */
[----:B------:R-:W-:Y:S01]  /*8580*/  WARPGROUP.ARRIVE ;  /* 0x00000000000079c5 */ /* 0x000fe20000000000 */
[----:B------:R-:W-:Y:S01]  /*8590*/  FMNMX.FTZ R10, R66, R37, !PT ;  /* 0x00000025420a7209 */ /* 0x000fe20007810000 */
[-CC-:B------:R-:W-:Y:S01]  /*85a0*/  FFMA.FTZ R140, R40, R7.reuse, -R14.reuse ;  /* 0x00000007288c7223 */ /* 0x180fe2000001080e */
[-CC-:B------:R-:W-:Y:S02]  /*85b0*/  FFMA.FTZ R142, R44, R7.reuse, -R14.reuse ;  /* 0x000000072c8e7223 */ /* 0x180fe4000001080e */
[----:B------:R-:W2:Y:S01]  /*85c0*/  MUFU.EX2 R19, R19 ;  /* 0x0000001300137308 */ /* 0x000ea20000000800 */
[----:B------:R-:W-:Y:S01]  /*85d0*/  FMNMX.FTZ R37, R67, R10, !PT ;  /* 0x0000000a43257209 */ /* 0x000fe20007810000 */
[----:B------:R-:W-:Y:S01]  /*85e0*/  HGMMA.64x64x16.F32 R88, R136, gdesc[UR12].tnspB, R88, gsb0 ;  /* 0x40e0000c88587df0 */ /* 0x000fe20008000858 */
[----:B------:R-:W-:Y:S01]  /*85f0*/  UIADD3 UR14, UR10, 0x200, URZ ;  /* 0x000002000a0e7890 */ /* 0x000fe2000fffe03f */
[--C-:B-1----:R-:W-:Y:S01]  /*8600*/  FFMA.FTZ R49, R65, R7, -R14.reuse ;  /* 0x0000000741317223 */ /* 0x102fe2000001080e */
[----:B------:R-:W-:Y:S01]  /*8610*/  UMOV UR15, 0x40000040 ;  /* 0x40000040000f7882 */ /* 0x000fe20000000000 */
        /* <DEDUP_REMOVED lines=8> */
[----:B------:R1:W-:Y:S02]  /*86a0*/  MUFU.EX2 R37, R57 ;  /* 0x0000003900257308 */ /* 0x0003e40000000800 */
[----:B------:R-:W-:-:S04]  /*86b0*/  FMNMX.FTZ R45, R79, R10, !PT ;  /* 0x0000000a4f2d7209 */ /* 0x000fc80007810000 */
[----:B------:R-:W-:Y:S02]  /*86c0*/  FMNMX.FTZ R10, R82, R45, !PT ;  /* 0x0000002d520a7209 */ /* 0x000fe40007810000 */
[----:B------:R-:W-:Y:S02]  /*86d0*/  MUFU.EX2 R25, R25 ;  /* 0x0000001900197308 */ /* 0x000fe40000000800 */
[----:B------:R-:W-:-:S04]  /*86e0*/  FMNMX.FTZ R45, R83, R10, !PT ;  /* 0x0000000a532d7209 */ /* 0x000fc80007810000 */
[----:B------:R-:W-:Y:S02]  /*86f0*/  FMNMX.FTZ R10, R86, R45, !PT ;  /* 0x0000002d560a7209 */ /* 0x000fe40007810000 */
[----:B------:R3:W-:Y:S02]  /*8700*/  MUFU.EX2 R45, R61 ;  /* 0x0000003d002d7308 */ /* 0x0007e40000000800 */
[----:B------:R-:W-:-:S05]  /*8710*/  FMNMX.FTZ R10, R87, R10, !PT ;  /* 0x0000000a570a7209 */ /* 0x000fca0007810000 */
[----:B-1----:R-:W1:Y:S01]  /*8720*/  SHFL.BFLY PT, R57, R10, 0x2, 0x1f ;  /* 0x0c401f000a397f89 */ /* 0x002e6200000e0000 */
[----:B------:R-:W-:Y:S01]  /*8730*/  MUFU.EX2 R140, R140 ;  /* 0x0000008c008c7308 */ /* 0x000fe20000000800 */
[----:B---3--:R-:W-:-:S07]  /*8740*/  FFMA.FTZ R61, R77, R7, -R14 ;  /* 0x000000074d3d7223 */ /* 0x008fce000001080e */
[----:B------:R-:W-:Y:S08]  /*8750*/  MUFU.EX2 R29, R29 ;  /* 0x0000001d001d7308 */ /* 0x000ff00000000800 */
[----:B------:R-:W-:Y:S01]  /*8760*/  MUFU.EX2 R142, R142 ;  /* 0x0000008e008e7308 */ /* 0x000fe20000000800 */
[----:B-1----:R-:W-:Y:S01]  /*8770*/  FMNMX.FTZ R32, R10, R57, !PT ;  /* 0x000000390a207209 */ /* 0x002fe20007810000 */
[----:B------:R-:W-:-:S06]  /*8780*/  FFMA.FTZ R57, R73, R7, -R14 ;  /* 0x0000000749397223 */ /* 0x000fcc000001080e */
[----:B------:R-:W-:Y:S01]  /*8790*/  MUFU.EX2 R41, R41 ;  /* 0x0000002900297308 */ /* 0x000fe20000000800 */
[----:B------:R-:W1:Y:S01]  /*87a0*/  SHFL.BFLY PT, R69, R32, 0x1, 0x1f ;  /* 0x0c201f0020457f89 */ /* 0x000e6200000e0000 */
[----:B------:R-:W-:Y:S02]  /*87b0*/  WARPGROUP.DEPBAR.LE gsb0, 0x0 ;  /* 0x00008000000079c5 */ /* 0x000fe40000010000 */
[----:B------:R-:W-:Y:S01]  /*87c0*/  WARPGROUP.ARRIVE ;  /* 0x00000000000079c5 */ /* 0x000fe20000000000 */
[-CC-:B------:R-:W-:Y:S01]  /*87d0*/  FFMA.FTZ R136, R48, R7.reuse, -R14.reuse ;  /* 0x0000000730887223 */ /* 0x180fe2000001080e */
[----:B------:R-:W-:Y:S02]  /*87e0*/  FFMA.FTZ R138, R52, R7, -R14 ;  /* 0x00000007348a7223 */ /* 0x000fe4000001080e */
[----:B------:R-:W-:Y:S02]  /*87f0*/  MUFU.EX2 R18, R18 ;  /* 0x0000001200127308 */ /* 0x000fe40000000800 */
[----:B------:R-:W-:Y:S01]  /*8800*/  HGMMA.64x64x16.F32 R88, R132, gdesc[UR12].tnspB, R88, gsb0 ;  /* 0x40e0000c84587df0 */ /* 0x000fe20008000858 */
[----:B------:R-:W-:Y:S01]  /*8810*/  UIADD3 UR14, UR10, 0x280, URZ ;  /* 0x000002800a0e7890 */ /* 0x000fe2000fffe03f */
[----:B------:R-:W-:-:S04]  /*8820*/  UMOV UR15, 0x40000040 ;  /* 0x40000040000f7882 */ /* 0x000fc80000000000 */
[----:B------:R-:W-:Y:S01]  /*8830*/  MUFU.EX2 R136, R136 ;  /* 0x0000008800887308 */ /* 0x000fe20000000800 */
[----:B-1----:R-:W-:-:S07]  /*8840*/  FMNMX.FTZ R10, R32, R69, !PT ;  /* 0x00000045200a7209 */ /* 0x002fce0007810000 */
[----:B------:R-:W-:Y:S01]  /*8850*/  MUFU.EX2 R138, R138 ;  /* 0x0000008a008a7308 */ /* 0x000fe20000000800 */
[----:B------:R-:W-:-:S04]  /*8860*/  FMUL.FTZ R36, R10, R7 ;  /* 0x000000070a247220 */ /* 0x000fc80000410000 */
[-CC-:B------:R-:W-:Y:S01]  /*8870*/  FFMA.FTZ R149, R27, R7.reuse, -R36.reuse ;  /* 0x000000071b957223 */ /* 0x180fe20000010824 */
[----:B------:R-:W-:Y:S02]  /*8880*/  VIADD R27, R17, 0x9 ;  /* 0x00000009111b7836 */ /* 0x000fe40000000000 */
[-CC-:B------:R-:W-:Y:S01]  /*8890*/  FFMA.FTZ R151, R30, R7.reuse, -R36.reuse ;  /* 0x000000071e977223 */ /* 0x180fe20000010824 */
[-CC-:B------:R-:W-:Y:S01]  /*88a0*/  FFMA.FTZ R145, R34, R7.reuse, -R36.reuse ;  /* 0x0000000722917223 */ /* 0x180fe20000010824 */
[-CC-:B------:R-:W-:Y:S01]  /*88b0*/  FFMA.FTZ R30, R35, R7.reuse, -R36.reuse ;  /* 0x00000007231e7223 */ /* 0x180fe20000010824 */
[-CC-:B------:R-:W-:Y:S01]  /*88c0*/  FFMA.FTZ R147, R38, R7.reuse, -R36.reuse ;  /* 0x0000000726937223 */ /* 0x180fe20000010824 */
[----:B------:R-:W-:Y:S01]  /*88d0*/  MUFU.EX2 R149, R149 ;  /* 0x0000009500957308 */ /* 0x000fe20000000800 */
[----:B------:R-:W-:Y:S01]  /*88e0*/  SEL R27, R27, 0x9, !P2 ;  /* 0x000000091b1b7807 */ /* 0x000fe20005000000 */
[-CC-:B------:R-:W-:Y:S01]  /*88f0*/  FFMA.FTZ R34, R39, R7.reuse, -R36.reuse ;  /* 0x0000000727227223 */ /* 0x180fe20000010824 */
[-CC-:B------:R-:W-:Y:S01]  /*8900*/  FFMA.FTZ R137, R50, R7.reuse, -R36.reuse ;  /* 0x0000000732897223 */ /* 0x180fe20000010824 */
[----:B0-----:R-:W-:Y:S01]  /*8910*/  FADD.FTZ R50, R150, R5 ;  /* 0x0000000596327221 */ /* 0x001fe20000010000 */
        /* <DEDUP_REMOVED lines=15> */
[----:B------:R-:W-:Y:S01]  /*8a10*/  FFMA.FTZ R86, R86, R7, -R36 ;  /* 0x0000000756567223 */ /* 0x000fe20000010824 */
[C---:B------:R-:W-:Y:S01]  /*8a20*/  ISETP.GT.AND P2, PT, R9.reuse, UR6, PT ;  /* 0x0000000609007c0c */ /* 0x040fe2000bf44270 */
[----:B------:R-:W-:Y:S01]  /*8a30*/  VIADD R9, R9, 0xffffffff ;  /* 0xffffffff09097836 */ /* 0x000fe20000000000 */
[----:B--2---:R-:W-:Y:S01]  /*8a40*/  F2FP.F16.F32.PACK_AB R150, R19, R150 ;  /* 0x000000961396723e */ /* 0x004fe200000000ff */
[----:B------:R-:W-:Y:S08]  /*8a50*/  MUFU.EX2 R30, R30 ;  /* 0x0000001e001e7308 */ /* 0x000ff00000000800 */
[----:B------:R-:W-:Y:S08]  /*8a60*/  MUFU.EX2 R147, R147 ;  /* 0x0000009300937308 */ /* 0x000ff00000000800 */
[----:B------:R-:W-:Y:S08]  /*8a70*/  MUFU.EX2 R34, R34 ;  /* 0x0000002200227308 */ /* 0x000ff00000000800 */
[----:B------:R-:W-:Y:S01]  /*8a80*/  MUFU.EX2 R141, R141 ;  /* 0x0000008d008d7308 */ /* 0x000fe20000000800 */
[----:B------:R-:W-:-:S02]  /*8a90*/  WARPGROUP.DEPBAR.LE gsb0, 0x0 ;  /* 0x00008000000079c5 */ /* 0x000fc40000010000 */
[----:B------:R-:W-:Y:S01]  /*8aa0*/  WARPGROUP.ARRIVE ;  /* 0x00000000000079c5 */ /* 0x000fe20000000000 */
[-CC-:B------:R-:W-:Y:S01]  /*8ab0*/  FFMA.FTZ R132, R56, R7.reuse, -R14.reuse ;  /* 0x0000000738847223 */ /* 0x180fe2000001080e */
[-C--:B------:R-:W-:Y:S01]  /*8ac0*/  FFMA.FTZ R134, R60, R7.reuse, -R14 ;  /* 0x000000073c867223 */ /* 0x080fe2000001080e */
[----:B------:R-:W-:Y:S02]  /*8ad0*/  FADD.FTZ R14, -R10, R11 ;  /* 0x0000000b0a0e7221 */ /* 0x000fe40000010100 */
[----:B------:R-:W-:Y:S01]  /*8ae0*/  MUFU.EX2 R38, R38 ;  /* 0x0000002600267308 */ /* 0x000fe20000000800 */
[-CC-:B------:R-:W-:Y:S01]  /*8af0*/  FFMA.FTZ R133, R58, R7.reuse, -R36.reuse ;  /* 0x000000073a857223 */ /* 0x180fe20000010824 */
[----:B------:R-:W-:Y:S01]  /*8b00*/  HGMMA.64x64x16.F32 R88, R128, gdesc[UR12].tnspB, R88, gsb0 ;  /* 0x40e0000c80587df0 */ /* 0x000fe20008000858 */
[----:B------:R-:W-:Y:S01]  /*8b10*/  UIADD3 UR14, UR10, 0x300, URZ ;  /* 0x000003000a0e7890 */ /* 0x000fe2000fffe03f */
[-C--:B------:R-:W-:Y:S01]  /*8b20*/  FMUL.FTZ R69, R14, R7.reuse ;  /* 0x000000070e457220 */ /* 0x080fe20000410000 */
[----:B------:R-:W-:Y:S01]  /*8b30*/  UMOV UR15, 0x40000040 ;  /* 0x40000040000f7882 */ /* 0x000fe20000000000 */
[----:B------:R-:W-:Y:S01]  /*8b40*/  UIADD3 UR10, UR10, 0x380, URZ ;  /* 0x000003800a0a7890 */ /* 0x000fe2000fffe03f */
[-CC-:B------:R-:W-:Y:S01]  /*8b50*/  FFMA.FTZ R14, R26, R7.reuse, -R36.reuse ;  /* 0x000000071a0e7223 */ /* 0x180fe20000010824 */
[-CC-:B------:R-:W-:Y:S01]  /*8b60*/  FFMA.FTZ R26, R31, R7.reuse, -R36.reuse ;  /* 0x000000071f1a7223 */ /* 0x180fe20000010824 */
[----:B------:R-:W-:Y:S01]  /*8b70*/  IMAD.U32 R31, RZ, RZ, UR4 ;  /* 0x00000004ff1f7e24 */ /* 0x000fe2000f8e00ff */
[----:B------:R-:W-:Y:S01]  /*8b80*/  MUFU.EX2 R69, R69 ;  /* 0x0000004500457308 */ /* 0x000fe20000000800 */
[----:B------:R-:W-:-:S03]  /*8b90*/  FFMA.FTZ R135, R62, R7, -R36 ;  /* 0x000000073e877223 */ /* 0x000fc60000010824 */
[----:B------:R-:W-:-:S04]  /*8ba0*/  @!P1 LEA R31, R31, UR38, 0x3 ;  /* 0x000000261f1f9c11 */ /* 0x000fc8000f8e18ff */
[----:B------:R-:W0:Y:S01]  /*8bb0*/  MUFU.EX2 R14, R14 ;  /* 0x0000000e000e7308 */ /* 0x000e220000000800 */
[----:B------:R-:W-:-:S05]  /*8bc0*/  @!P1 VIADD R31, R31, 0x16840 ;  /* 0x000168401f1f9836 */ /* 0x000fca0000000000 */
[----:B------:R-:W-:Y:S02]  /*8bd0*/  @!P1 PRMT R31, RZ, 0x654, R31 ;  /* 0x00000654ff1f9816 */ /* 0x000fe4000000001f */
[----:B------:R-:W1:Y:S08]  /*8be0*/  MUFU.EX2 R26, R26 ;  /* 0x0000001a001a7308 */ /* 0x000e700000000800 */
[----:B------:R-:W2:Y:S01]  /*8bf0*/  MUFU.EX2 R143, R143 ;  /* 0x0000008f008f7308 */ /* 0x000ea20000000800 */
[----:B0-----:R-:W-:-:S04]  /*8c00*/  FFMA.FTZ R4, R69, R4, R14 ;  /* 0x0000000445047223 */ /* 0x001fc8000001000e */
[----:B------:R-:W-:Y:S01]  /*8c10*/  FADD.FTZ R48, R149, R4 ;  /* 0x0000000495307221 */ /* 0x000fe20000010000 */
[----:B------:R-:W-:Y:S01]  /*8c20*/  FFMA.FTZ R4, R63, R7, -R36 ;  /* 0x000000073f047223 */ /* 0x000fe20000010824 */
[----:B------:R-:W-:Y:S01]  /*8c30*/  F2FP.F16.F32.PACK_AB R149, R149, R14 ;  /* 0x0000000e9595723e */ /* 0x000fe200000000ff */
[----:B------:R-:W0:Y:S01]  /*8c40*/  MUFU.EX2 R40, R40 ;  /* 0x0000002800287308 */ /* 0x000e220000000800 */
[----:B------:R-:W-:Y:S01]  /*8c50*/  FADD.FTZ R5, R151, R48 ;  /* 0x0000003097057221 */ /* 0x000fe20000010000 */
[----:B-1----:R-:W-:-:S03]  /*8c60*/  F2FP.F16.F32.PACK_AB R151, R26, R151 ;  /* 0x000000971a97723e */ /* 0x002fc600000000ff */
[----:B------:R-:W-:-:S03]  /*8c70*/  FADD.FTZ R48, R26, R5 ;  /* 0x000000051a307221 */ /* 0x000fc60000010000 */
[----:B------:R-:W1:Y:S01]  /*8c80*/  MUFU.EX2 R137, R137 ;  /* 0x0000008900897308 */ /* 0x000e620000000800 */
[----:B------:R-:W-:Y:S01]  /*8c90*/  FADD.FTZ R5, R145, R48 ;  /* 0x0000003091057221 */ /* 0x000fe20000010000 */
[----:B------:R-:W-:Y:S01]  /*8ca0*/  FFMA.FTZ R48, R67, R7, -R36 ;  /* 0x0000000743307223 */ /* 0x000fe20000010824 */
[C---:B------:R-:W-:Y:S02]  /*8cb0*/  F2FP.F16.F32.PACK_AB R145, R30.reuse, R145 ;  /* 0x000000911e91723e */ /* 0x040fe400000000ff */
[----:B------:R-:W-:-:S03]  /*8cc0*/  FADD.FTZ R52, R30, R5 ;  /* 0x000000051e347221 */ /* 0x000fc60000010000 */
[----:B------:R-:W3:Y:S01]  /*8cd0*/  MUFU.EX2 R42, R42 ;  /* 0x0000002a002a7308 */ /* 0x000ee20000000800 */
[----:B------:R-:W-:Y:S01]  /*8ce0*/  FADD.FTZ R5, R147, R52 ;  /* 0x0000003493057221 */ /* 0x000fe20000010000 */
[----:B------:R-:W-:-:S03]  /*8cf0*/  F2FP.F16.F32.PACK_AB R147, R34, R147 ;  /* 0x000000932293723e */ /* 0x000fc600000000ff */
[----:B------:R-:W-:-:S03]  /*8d00*/  FADD.FTZ R52, R34, R5 ;  /* 0x0000000522347221 */ /* 0x000fc60000010000 */
[----:B------:R-:W4:Y:S01]  /*8d10*/  MUFU.EX2 R139, R139 ;  /* 0x0000008b008b7308 */ /* 0x000f220000000800 */
[----:B------:R-:W-:Y:S01]  /*8d20*/  FADD.FTZ R5, R141, R52 ;  /* 0x000000348d057221 */ /* 0x000fe20000010000 */
[----:B------:R-:W-:-:S03]  /*8d30*/  F2FP.F16.F32.PACK_AB R141, R38, R141 ;  /* 0x0000008d268d723e */ /* 0x000fc600000000ff */
[----:B------:R-:W-:-:S03]  /*8d40*/  FADD.FTZ R52, R38, R5 ;  /* 0x0000000526347221 */ /* 0x000fc60000010000 */
[----:B------:R-:W5:Y:S01]  /*8d50*/  MUFU.EX2 R44, R44 ;  /* 0x0000002c002c7308 */ /* 0x000f620000000800 */
[----:B--2---:R-:W-:Y:S01]  /*8d60*/  FADD.FTZ R5, R143, R52 ;  /* 0x000000348f057221 */ /* 0x004fe20000010000 */
[----:B0-----:R-:W-:-:S03]  /*8d70*/  F2FP.F16.F32.PACK_AB R143, R40, R143 ;  /* 0x0000008f288f723e */ /* 0x001fc600000000ff */
[----:B------:R-:W-:Y:S01]  /*8d80*/  FADD.FTZ R52, R40, R5 ;  /* 0x0000000528347221 */ /* 0x000fe20000010000 */
[----:B------:R-:W-:Y:S02]  /*8d90*/  WARPGROUP.DEPBAR.LE gsb0, 0x0 ;  /* 0x00008000000079c5 */ /* 0x000fe40000010000 */
[----:B------:R-:W-:Y:S01]  /*8da0*/  WARPGROUP.ARRIVE ;  /* 0x00000000000079c5 */ /* 0x000fe20000000000 */
[----:B------:R-:W-:Y:S01]  /*8db0*/  MUFU.EX2 R132, R132 ;  /* 0x0000008400847308 */ /* 0x000fe20000000800 */
[----:B-1----:R-:W-:Y:S01]  /*8dc0*/  FADD.FTZ R5, R137, R52 ;  /* 0x0000003489057221 */ /* 0x002fe20000010000 */
[-CC-:B------:R-:W-:Y:S01]  /*8dd0*/  FFMA.FTZ R129, R66, R7.reuse, -R36.reuse ;  /* 0x0000000742817223 */ /* 0x180fe20000010824 */
[----:B------:R-:W-:Y:S01]  /*8de0*/  FFMA.FTZ R131, R70, R7, -R36 ;  /* 0x0000000746837223 */ /* 0x000fe20000010824 */
[C---:B---3--:R-:W-:Y:S01]  /*8df0*/  F2FP.F16.F32.PACK_AB R137, R42.reuse, R137 ;  /* 0x000000892a89723e */ /* 0x048fe200000000ff */
[----:B------:R-:W-:Y:S01]  /*8e00*/  HGMMA.64x64x16.F32 R88, R124, gdesc[UR12].tnspB, R88, gsb0 ;  /* 0x40e0000c7c587df0 */ /* 0x000fe20008000858 */
[----:B------:R-:W-:-:S02]  /*8e10*/  FADD.FTZ R52, R42, R5 ;  /* 0x000000052a347221 */ /* 0x000fc40000010000 */
[----:B------:R-:W0:Y:S02]  /*8e20*/  MUFU.EX2 R133, R133 ;  /* 0x0000008500857308 */ /* 0x000e240000000800 */
[----:B----4-:R-:W-:Y:S01]  /*8e30*/  FADD.FTZ R5, R139, R52 ;  /* 0x000000348b057221 */ /* 0x010fe20000010000 */
[----:B-----5:R-:W-:-:S03]  /*8e40*/  F2FP.F16.F32.PACK_AB R139, R44, R139 ;  /* 0x0000008b2c8b723e */ /* 0x020fc600000000ff */
[----:B------:R-:W-:Y:S02]  /*8e50*/  FADD.FTZ R26, R44, R5 ;  /* 0x000000052c1a7221 */ /* 0x000fe40000010000 */
[----:B------:R-:W1:Y:S08]  /*8e60*/  MUFU.EX2 R46, R46 ;  /* 0x0000002e002e7308 */ /* 0x000e700000000800 */
[----:B------:R-:W-:Y:S01]  /*8e70*/  MUFU.EX2 R134, R134 ;  /* 0x0000008600867308 */ /* 0x000fe20000000800 */
[----:B0-----:R-:W-:-:S07]  /*8e80*/  FADD.FTZ R5, R133, R26 ;  /* 0x0000001a85057221 */ /* 0x001fce0000010000 */
[----:B------:R-:W0:Y:S01]  /*8e90*/  MUFU.EX2 R135, R135 ;  /* 0x0000008700877308 */ /* 0x000e220000000800 */
[C---:B-1----:R-:W-:Y:S01]  /*8ea0*/  FADD.FTZ R26, R46.reuse, R5 ;  /* 0x000000052e1a7221 */ /* 0x042fe20000010000 */
[----:B------:R-:W-:-:S06]  /*8eb0*/  F2FP.F16.F32.PACK_AB R133, R46, R133 ;  /* 0x000000852e85723e */ /* 0x000fcc00000000ff */
[----:B------:R-:W1:Y:S08]  /*8ec0*/  MUFU.EX2 R4, R4 ;  /* 0x0000000400047308 */ /* 0x000e700000000800 */
[----:B------:R-:W2:Y:S01]  /*8ed0*/  MUFU.EX2 R129, R129 ;  /* 0x0000008100817308 */ /* 0x000ea20000000800 */
[----:B0-----:R-:W-:-:S07]  /*8ee0*/  FADD.FTZ R5, R135, R26 ;  /* 0x0000001a87057221 */ /* 0x001fce0000010000 */
[----:B------:R-:W0:Y:S01]  /*8ef0*/  MUFU.EX2 R49, R49 ;  /* 0x0000003100317308 */ /* 0x000e220000000800 */
[C---:B-1----:R-:W-:Y:S01]  /*8f00*/  FADD.FTZ R26, R4.reuse, R5 ;  /* 0x00000005041a7221 */ /* 0x042fe20000010000 */
[----:B------:R-:W-:-:S06]  /*8f10*/  F2FP.F16.F32.PACK_AB R135, R4, R135 ;  /* 0x000000870487723e */ /* 0x000fcc00000000ff */
[----:B------:R-:W1:Y:S01]  /*8f20*/  MUFU.EX2 R48, R48 ;  /* 0x0000003000307308 */ /* 0x000e620000000800 */
[----:B--2---:R-:W-:-:S07]  /*8f30*/  FADD.FTZ R5, R129, R26 ;  /* 0x0000001a81057221 */ /* 0x004fce0000010000 */
[----:B------:R-:W-:Y:S01]  /*8f40*/  MUFU.EX2 R20, R20 ;  /* 0x0000001400147308 */ /* 0x000fe20000000800 */
[----:B0-----:R-:W-:-:S07]  /*8f50*/  F2FP.F16.F32.PACK_AB R128, R49, R18 ;  /* 0x000000123180723e */ /* 0x001fce00000000ff */
[----:B------:R-:W0:Y:S01]  /*8f60*/  MUFU.EX2 R131, R131 ;  /* 0x0000008300837308 */ /* 0x000e220000000800 */
[C---:B-1----:R-:W-:Y:S01]  /*8f70*/  FADD.FTZ R26, R48.reuse, R5 ;  /* 0x00000005301a7221 */ /* 0x042fe20000010000 */
[----:B------:R-:W-:Y:S01]  /*8f80*/  F2FP.F16.F32.PACK_AB R129, R48, R129 ;  /* 0x000000813081723e */ /* 0x000fe200000000ff */
[----:B------:R-:W-:Y:S02]  /*8f90*/  WARPGROUP.DEPBAR.LE gsb0, 0x0 ;  /* 0x00008000000079c5 */ /* 0x000fe40000010000 */
[----:B------:R-:W-:Y:S01]  /*8fa0*/  WARPGROUP.ARRIVE ;  /* 0x00000000000079c5 */ /* 0x000fe20000000000 */
[----:B------:R-:W-:Y:S02]  /*8fb0*/  FFMA.FTZ R125, R74, R7, -R36 ;  /* 0x000000074a7d7223 */ /* 0x000fe40000010824 */
[----:B------:R-:W1:Y:S03]  /*8fc0*/  MUFU.EX2 R53, R53 ;  /* 0x0000003500357308 */ /* 0x000e660000000800 */
[----:B------:R-:W-:Y:S05]  /*8fd0*/  HGMMA.64x64x16.F32 R88, R120, gdesc[UR8].tnspB, R88, gsb0 ;  /* 0x40e0000878587df0 */ /* 0x000fea0008000858 */
[----:B------:R-:W-:Y:S01]  /*8fe0*/  MUFU.EX2 R22, R22 ;  /* 0x0000001600167308 */ /* 0x000fe20000000800 */
[----:B0-----:R-:W-:-:S07]  /*8ff0*/  FADD.FTZ R5, R131, R26 ;  /* 0x0000001a83057221 */ /* 0x001fce0000010000 */
[----:B------:R-:W-:Y:S01]  /*9000*/  MUFU.EX2 R125, R125 ;  /* 0x0000007d007d7308 */ /* 0x000fe20000000800 */
[----:B-1----:R-:W-:-:S07]  /*9010*/  F2FP.F16.F32.PACK_AB R130, R53, R20 ;  /* 0x000000143582723e */ /* 0x002fce00000000ff */
[----:B------:R-:W0:Y:S08]  /*9020*/  MUFU.EX2 R57, R57 ;  /* 0x0000003900397308 */ /* 0x000e300000000800 */
[----:B------:R-:W-:Y:S08]  /*9030*/  MUFU.EX2 R14, R75 ;  /* 0x0000004b000e7308 */ /* 0x000ff00000000800 */
[----:B------:R-:W-:Y:S01]  /*9040*/  MUFU.EX2 R24, R24 ;  /* 0x0000001800187308 */ /* 0x000fe20000000800 */
[----:B0-----:R-:W-:-:S07]  /*9050*/  F2FP.F16.F32.PACK_AB R124, R57, R22 ;  /* 0x00000016397c723e */ /* 0x001fce00000000ff */
[----:B------:R-:W-:Y:S08]  /*9060*/  MUFU.EX2 R78, R78 ;  /* 0x0000004e004e7308 */ /* 0x000ff00000000800 */
[----:B------:R-:W0:Y:S08]  /*9070*/  MUFU.EX2 R61, R61 ;  /* 0x0000003d003d7308 */ /* 0x000e300000000800 */
[----:B------:R-:W1:Y:S08]  /*9080*/  MUFU.EX2 R79, R79 ;  /* 0x0000004f004f7308 */ /* 0x000e700000000800 */
[----:B------:R-:W-:Y:S01]  /*9090*/  MUFU.EX2 R28, R28 ;  /* 0x0000001c001c7308 */ /* 0x000fe20000000800 */
[----:B0-----:R-:W-:-:S07]  /*90a0*/  F2FP.F16.F32.PACK_AB R126, R61, R24 ;  /* 0x000000183d7e723e */ /* 0x001fce00000000ff */
[----:B------:R-:W-:Y:S01]  /*90b0*/  MUFU.EX2 R82, R82 ;  /* 0x0000005200527308 */ /* 0x000fe20000000800 */
[----:B------:R-:W-:Y:S02]  /*90c0*/  WARPGROUP.DEPBAR.LE gsb0, 0x0 ;  /* 0x00008000000079c5 */ /* 0x000fe40000010000 */
[----:B------:R0:W-:Y:S06]  /*90d0*/  BAR.ARV R27, 0x100 ;  /* 0x0004001b0000751d */ /* 0x0001ec0000002000 */
[----:B------:R2:W-:Y:S01]  /*90e0*/  @!P1 SYNCS.ARRIVE.TRANS64.RED.A1T0 RZ, [R31+URZ], RZ ;  /* 0x000000ff1fff99a7 */ /* 0x0005e2000810043f */
[----:B------:R-:W3:Y:S01]  /*90f0*/  MUFU.EX2 R65, R65 ;  /* 0x0000004100417308 */ /* 0x000ee20000000800 */
[----:B-1----:R-:W-:Y:S01]  /*9100*/  F2FP.F16.F32.PACK_AB R127, R79, R78 ;  /* 0x0000004e4f7f723e */ /* 0x002fe200000000ff */
[-C--:B------:R-:W-:Y:S01]  /*9110*/  FMUL.FTZ R88, R88, R8.reuse ;  /* 0x0000000858587220 */ /* 0x080fe20000410000 */
[-C--:B------:R-:W-:Y:S01]  /*9120*/  FMUL.FTZ R89, R89, R8.reuse ;  /* 0x0000000859597220 */ /* 0x080fe20000410000 */
[-C--:B------:R-:W-:Y:S01]  /*9130*/  FMUL.FTZ R92, R92, R8.reuse ;  /* 0x000000085c5c7220 */ /* 0x080fe20000410000 */
[-C--:B------:R-:W-:Y:S01]  /*9140*/  FMUL.FTZ R93, R93, R8.reuse ;  /* 0x000000085d5d7220 */ /* 0x080fe20000410000 */
[-C--:B------:R-:W-:Y:S01]  /*9150*/  FMUL.FTZ R96, R96, R8.reuse ;  /* 0x0000000860607220 */ /* 0x080fe20000410000 */
[----:B--2---:R-:W-:Y:S01]  /*9160*/  IMAD.U32 R31, RZ, RZ, UR7 ;  /* 0x00000007ff1f7e24 */ /* 0x004fe2000f8e00ff */
[----:B------:R-:W1:Y:S01]  /*9170*/  MUFU.EX2 R83, R83 ;  /* 0x0000005300537308 */ /* 0x000e620000000800 */
[----:B------:R-:W-:Y:S01]  /*9180*/  UMOV UR7, UR4 ;  /* 0x0000000400077c82 */ /* 0x000fe20008000000 */
[-C--:B------:R-:W-:Y:S01]  /*9190*/  FMUL.FTZ R97, R97, R8.reuse ;  /* 0x0000000861617220 */ /* 0x080fe20000410000 */
[-C--:B------:R-:W-:Y:S01]  /*91a0*/  FMUL.FTZ R100, R100, R8.reuse ;  /* 0x0000000864647220 */ /* 0x080fe20000410000 */
[----:B------:R-:W-:Y:S01]  /*91b0*/  @!P1 LEA R31, R31, UR38, 0x3 ;  /* 0x000000261f1f9c11 */ /* 0x000fe2000f8e18ff */
[-C--:B------:R-:W-:Y:S01]  /*91c0*/  FMUL.FTZ R101, R101, R8.reuse ;  /* 0x0000000865657220 */ /* 0x080fe20000410000 */
[-C--:B------:R-:W-:Y:S01]  /*91d0*/  FMUL.FTZ R104, R104, R8.reuse ;  /* 0x0000000868687220 */ /* 0x080fe20000410000 */
[----:B------:R-:W-:Y:S01]  /*91e0*/  FMUL.FTZ R105, R105, R8 ;  /* 0x0000000869697220 */ /* 0x000fe20000410000 */
[----:B------:R-:W-:Y:S01]  /*91f0*/  MUFU.EX2 R32, R84 ;  /* 0x0000005400207308 */ /* 0x000fe20000000800 */
[----:B0-----:R-:W-:Y:S01]  /*9200*/  @!P1 VIADD R27, R31, 0x16860 ;  /* 0x000168601f1b9836 */ /* 0x001fe20000000000 */
[----:B---3--:R-:W-:Y:S01]  /*9210*/  F2FP.F16.F32.PACK_AB R120, R65, R28 ;  /* 0x0000001c4178723e */ /* 0x008fe200000000ff */
[-C--:B------:R-:W-:Y:S01]  /*9220*/  FMUL.FTZ R108, R108, R8.reuse ;  /* 0x000000086c6c7220 */ /* 0x080fe20000410000 */
[-C--:B------:R-:W-:Y:S01]  /*9230*/  FMUL.FTZ R109, R109, R8.reuse ;  /* 0x000000086d6d7220 */ /* 0x080fe20000410000 */
[----:B------:R-:W-:Y:S01]  /*9240*/  FMUL.FTZ R112, R112, R8 ;  /* 0x0000000870707220 */ /* 0x000fe20000410000 */
[----:B------:R-:W-:Y:S01]  /*9250*/  @!P1 PRMT R31, RZ, 0x654, R27 ;  /* 0x00000654ff1f9816 */ /* 0x000fe2000000001b */
[----:B------:R-:W-:Y:S01]  /*9260*/  FADD.FTZ R27, R19, R50 ;  /* 0x00000032131b7221 */ /* 0x000fe20000010000 */
[----:B------:R-:W-:Y:S01]  /*9270*/  MUFU.EX2 R86, R86 ;  /* 0x0000005600567308 */ /* 0x000fe20000000800 */
[----:B-1----:R-:W-:Y:S01]  /*9280*/  F2FP.F16.F32.PACK_AB R121, R83, R82 ;  /* 0x000000525379723e */ /* 0x002fe200000000ff */
[----:B------:R0:W-:Y:S01]  /*9290*/  @!P1 SYNCS.ARRIVE.TRANS64.RED.A1T0 RZ, [R31+URZ], RZ ;  /* 0x000000ff1fff99a7 */ /* 0x0001e2000810043f */
[----:B------:R-:W-:Y:S01]  /*92a0*/  FADD.FTZ R50, R144, R27 ;  /* 0x0000001b90327221 */ /* 0x000fe20000010000 */
[----:B------:R-:W-:Y:S01]  /*92b0*/  F2FP.F16.F32.PACK_AB R144, R21, R144 ;  /* 0x000000901590723e */ /* 0x000fe200000000ff */
[-C--:B------:R-:W-:Y:S01]  /*92c0*/  FMUL.FTZ R113, R113, R8.reuse ;  /* 0x0000000871717220 */ /* 0x080fe20000410000 */
[----:B------:R-:W-:Y:S01]  /*92d0*/  FMUL.FTZ R116, R116, R8 ;  /* 0x0000000874747220 */ /* 0x000fe20000410000 */
[----:B------:R-:W-:Y:S01]  /*92e0*/  FADD.FTZ R27, R21, R50 ;  /* 0x00000032151b7221 */ /* 0x000fe20000010000 */
[-CC-:B------:R-:W-:Y:S01]  /*92f0*/  FFMA.FTZ R50, R71, R7.reuse, -R36.reuse ;  /* 0x0000000747327223 */ /* 0x180fe20000010824 */
[----:B------:R-:W-:Y:S01]  /*9300*/  FFMA.FTZ R36, R87, R7, -R36 ;  /* 0x0000000757247223 */ /* 0x000fe20000010824 */
[----:B------:R-:W1:Y:S01]  /*9310*/  MUFU.EX2 R11, R85 ;  /* 0x00000055000b7308 */ /* 0x000e620000000800 */
[----:B------:R-:W-:Y:S01]  /*9320*/  FADD.FTZ R54, R146, R27 ;  /* 0x0000001b92367221 */ /* 0x000fe20000010000 */
[----:B------:R-:W-:Y:S01]  /*9330*/  F2FP.F16.F32.PACK_AB R146, R25, R146 ;  /* 0x000000921992723e */ /* 0x000fe200000000ff */
[----:B------:R-:W-:Y:S01]  /*9340*/  FMUL.FTZ R117, R117, R8 ;  /* 0x0000000875757220 */ /* 0x000fe20000410000 */
[-C--:B------:R-:W-:Y:S01]  /*9350*/  FMUL.FTZ R90, R90, R69.reuse ;  /* 0x000000455a5a7220 */ /* 0x080fe20000410000 */
[----:B------:R-:W-:Y:S01]  /*9360*/  FADD.FTZ R27, R25, R54 ;  /* 0x00000036191b7221 */ /* 0x000fe20000010000 */
[-C--:B------:R-:W-:Y:S01]  /*9370*/  FMUL.FTZ R91, R91, R69.reuse ;  /* 0x000000455b5b7220 */ /* 0x080fe20000410000 */
[-C--:B------:R-:W-:Y:S01]  /*9380*/  FMUL.FTZ R94, R94, R69.reuse ;  /* 0x000000455e5e7220 */ /* 0x080fe20000410000 */
[----:B------:R-:W2:Y:S01]  /*9390*/  MUFU.EX2 R50, R50 ;  /* 0x0000003200327308 */ /* 0x000ea20000000800 */
[----:B------:R-:W-:Y:S01]  /*93a0*/  FADD.FTZ R54, R140, R27 ;  /* 0x0000001b8c367221 */ /* 0x000fe20000010000 */
[----:B------:R-:W-:Y:S01]  /*93b0*/  F2FP.F16.F32.PACK_AB R140, R29, R140 ;  /* 0x0000008c1d8c723e */ /* 0x000fe200000000ff */
[-C--:B------:R-:W-:Y:S01]  /*93c0*/  FMUL.FTZ R95, R95, R69.reuse ;  /* 0x000000455f5f7220 */ /* 0x080fe20000410000 */
[-C--:B------:R-:W-:Y:S01]  /*93d0*/  FMUL.FTZ R98, R98, R69.reuse ;  /* 0x0000004562627220 */ /* 0x080fe20000410000 */
[----:B------:R-:W-:Y:S01]  /*93e0*/  FADD.FTZ R27, R29, R54 ;  /* 0x000000361d1b7221 */ /* 0x000fe20000010000 */
[-C--:B------:R-:W-:Y:S01]  /*93f0*/  FMUL.FTZ R99, R99, R69.reuse ;  /* 0x0000004563637220 */ /* 0x080fe20000410000 */
[-C--:B------:R-:W-:Y:S01]  /*9400*/  FMUL.FTZ R102, R102, R69.reuse ;  /* 0x0000004566667220 */ /* 0x080fe20000410000 */
[----:B------:R-:W3:Y:S01]  /*9410*/  MUFU.EX2 R123, R36 ;  /* 0x00000024007b7308 */ /* 0x000ee20000000800 */
[----:B------:R-:W-:Y:S01]  /*9420*/  FADD.FTZ R54, R142, R27 ;  /* 0x0000001b8e367221 */ /* 0x000fe20000010000 */
[----:B-1----:R-:W-:Y:S01]  /*9430*/  F2FP.F16.F32.PACK_AB R122, R11, R32 ;  /* 0x000000200b7a723e */ /* 0x002fe200000000ff */
[-C--:B------:R-:W-:Y:S01]  /*9440*/  FMUL.FTZ R103, R103, R69.reuse ;  /* 0x0000004567677220 */ /* 0x080fe20000410000 */
[C---:B------:R-:W-:Y:S01]  /*9450*/  F2FP.F16.F32.PACK_AB R142, R23.reuse, R142 ;  /* 0x0000008e178e723e */ /* 0x040fe200000000ff */
[----:B------:R-:W-:Y:S01]  /*9460*/  FADD.FTZ R27, R23, R54 ;  /* 0x00000036171b7221 */ /* 0x000fe20000010000 */
[-C--:B------:R-:W-:Y:S01]  /*9470*/  FMUL.FTZ R106, R106, R69.reuse ;  /* 0x000000456a6a7220 */ /* 0x080fe20000410000 */
[-C--:B------:R-:W-:Y:S01]  /*9480*/  FMUL.FTZ R107, R107, R69.reuse ;  /* 0x000000456b6b7220 */ /* 0x080fe20000410000 */
[-C--:B------:R-:W-:Y:S01]  /*9490*/  FMUL.FTZ R110, R110, R69.reuse ;  /* 0x000000456e6e7220 */ /* 0x080fe20000410000 */
[----:B------:R-:W-:Y:S01]  /*94a0*/  FADD.FTZ R54, R136, R27 ;  /* 0x0000001b88367221 */ /* 0x000fe20000010000 */
[----:B--2---:R-:W-:Y:S01]  /*94b0*/  FADD.FTZ R26, R50, R5 ;  /* 0x00000005321a7221 */ /* 0x004fe20000010000 */
[----:B------:R-:W-:Y:S01]  /*94c0*/  F2FP.F16.F32.PACK_AB R136, R33, R136 ;  /* 0x000000882188723e */ /* 0x000fe200000000ff */
[----:B------:R-:W-:Y:S01]  /*94d0*/  FMUL.FTZ R111, R111, R69 ;  /* 0x000000456f6f7220 */ /* 0x000fe20000410000 */
[----:B------:R-:W-:Y:S01]  /*94e0*/  FADD.FTZ R15, R33, R54 ;  /* 0x00000036210f7221 */ /* 0x000fe20000010000 */
[----:B------:R-:W-:Y:S01]  /*94f0*/  FADD.FTZ R5, R125, R26 ;  /* 0x0000001a7d057221 */ /* 0x000fe20000010000 */
[----:B------:R-:W-:Y:S01]  /*9500*/  F2FP.F16.F32.PACK_AB R125, R14, R125 ;  /* 0x0000007d0e7d723e */ /* 0x000fe200000000ff */
[-C--:B------:R-:W-:Y:S01]  /*9510*/  FMUL.FTZ R114, R114, R69.reuse ;  /* 0x0000004572727220 */ /* 0x080fe20000410000 */
[----:B------:R-:W-:Y:S01]  /*9520*/  FADD.FTZ R54, R138, R15 ;  /* 0x0000000f8a367221 */ /* 0x000fe20000010000 */
[----:B------:R-:W-:Y:S01]  /*9530*/  FADD.FTZ R5, R14, R5 ;  /* 0x000000050e057221 */ /* 0x000fe20000010000 */
        /* <DEDUP_REMOVED lines=11> */
[----:B------:R-:W-:-:S03]  /*95f0*/  FADD.FTZ R5, R82, R5 ;  /* 0x0000000552057221 */ /* 0x000fc60000010000 */
[----:B------:R-:W-:Y:S01]  /*9600*/  FADD.FTZ R30, R134, R15 ;  /* 0x0000000f861e7221 */ /* 0x000fe20000010000 */
[----:B------:R-:W-:Y:S01]  /*9610*/  FADD.FTZ R5, R83, R5 ;  /* 0x0000000553057221 */ /* 0x000fe20000010000 */
[C---:B------:R-:W-:Y:S02]  /*9620*/  F2FP.F16.F32.PACK_AB R134, R45.reuse, R134 ;  /* 0x000000862d86723e */ /* 0x040fe400000000ff */
[----:B------:R-:W-:Y:S01]  /*9630*/  FADD.FTZ R15, R45, R30 ;  /* 0x0000001e2d0f7221 */ /* 0x000fe20000010000 */
[----:B------:R-:W-:-:S03]  /*9640*/  FADD.FTZ R14, R86, R5 ;  /* 0x00000005560e7221 */ /* 0x000fc60000010000 */
[----:B------:R-:W-:-:S04]  /*9650*/  FADD.FTZ R30, R18, R15 ;  /* 0x0000000f121e7221 */ /* 0x000fc80000010000 */
        /* <DEDUP_REMOVED lines=9> */
[----:B------:R-:W-:Y:S01]  /*96f0*/  FADD.FTZ R4, R32, R15 ;  /* 0x0000000f20047221 */ /* 0x000fe20000010000 */
[----:B------:R-:W-:-:S03]  /*9700*/  IMAD.MOV.U32 R15, RZ, RZ, R6 ;  /* 0x000000ffff0f7224 */ /* 0x000fc600078e0006 */
[----:B------:R-:W-:Y:S01]  /*9710*/  FADD.FTZ R5, R11, R4 ;  /* 0x000000040b057221 */ /* 0x000fe20000010000 */
[C---:B---3--:R-:W-:Y:S01]  /*9720*/  FADD.FTZ R4, R123.reuse, R14 ;  /* 0x0000000e7b047221 */ /* 0x048fe20000010000 */
[----:B------:R-:W-:Y:S01]  /*9730*/  F2FP.F16.F32.PACK_AB R123, R123, R86 ;  /* 0x000000567b7b723e */ /* 0x000fe200000000ff */
[----:B------:R-:W-:Y:S01]  /*9740*/  IMAD.MOV.U32 R11, RZ, RZ, R10 ;  /* 0x000000ffff0b7224 */ /* 0x000fe200078e000a */
[----:B0-----:R-:W-:Y:S06]  /*9750*/  @P2 BRA `(.L_x_871) ;  /* 0xffffffe000e42947 */ /* 0x001fec000383ffff */
.L_x_862:
[----:B------:R-:W-:-:S13]  /*9760*/  ISETP.GE.AND P2, PT, R9, UR37, PT ;  /* 0x0000002509007c0c */ /* 0x000fda000bf46270 */
[----:B------:R-:W-:Y:S05]  /*9770*/  @!P2 BRA `(.L_x_872) ;  /* 0x0000002c0064a947 */ /* 0x000fea0003800000 */
[C---:B------:R-:W-:Y:S01]  /*9780*/  VIADD R14, R17.reuse, 0x9 ;  /* 0x00000009110e7836 */ /* 0x040fe20000000000 */
[----:B------:R-:W-:Y:S01]  /*9790*/  ISETP.GE.U32.AND P2, PT, R2, 0x180, PT ;  /* 0x000001800200780c */ /* 0x000fe20003f46070 */
[----:B------:R-:W-:Y:S01]  /*97a0*/  IMAD.MOV.U32 R11, RZ, RZ, R10 ;  /* 0x000000ffff0b7224 */ /* 0x000fe200078e000a */
[----:B------:R-:W-:Y:S01]  /*97b0*/  UMOV UR7, UR5 ;  /* 0x0000000500077c82 */ /* 0x000fe20008000000 */
[----:B------:R-:W-:Y:S01]  /*97c0*/  IMAD.MOV.U32 R8, RZ, RZ, R6 ;  /* 0x000000ffff087224 */ /* 0x000fe200078e0006 */
[----:B------:R-:W-:Y:S01]  /*97d0*/  SEL R14, R14, 0x9, !P2 ;  /* 0x000000090e0e7807 */ /* 0x000fe20005000000 */
[----:B------:R-:W-:Y:S01]  /*97e0*/  VIADD R17, R17, 0x8 ;  /* 0x0000000811117836 */ /* 0x000fe20000000000 */
[----:B------:R-:W-:Y:S01]  /*97f0*/  UMOV UR6, UR4 ;  /* 0x0000000400067c82 */ /* 0x000fe20008000000 */
[----:B------:R-:W-:Y:S01]  /*9800*/  ULDC UR26, c[0x0][0x9e4] ;  /* 0x00027900001a7ab9 */ /* 0x000fe20000000800 */
[----:B------:R-:W-:Y:S01]  /*9810*/  ULDC UR27, c[0x0][0x288] ;  /* 0x0000a200001b7ab9 */ /* 0x000fe20000000800 */
[----:B------:R-:W-:Y:S01]  /*9820*/  ULDC UR28, c[0x0][0x2f0] ;  /* 0x0000bc00001c7ab9 */ /* 0x000fe20000000800 */
[----:B------:R-:W-:-:S05]  /*9830*/  ULDC UR29, c[0x0][0x9e0] ;  /* 0x00027800001d7ab9 */ /* 0x000fca0000000800 */
.L_x_889:
        /* <DEDUP_REMOVED lines=9> */
.L_x_874:
[----:B------:R-:W-:Y:S01]  /*98d0*/  ULEA UR10, UR4, UR38, 0x3 ;  /* 0x00000026040a7291 */ /* 0x000fe2000f8e183f */
[----:B------:R-:W-:-:S05]  /*98e0*/  IMAD.U32 R6, RZ, RZ, UR5 ;  /* 0x00000005ff067e24 */ /* 0x000fca000f8e00ff */
[----:B------:R-:W-:-:S04]  /*98f0*/  SHF.L.U32 R6, R6, 0x1f, RZ ;  /* 0x0000001f06067819 */ /* 0x000fc800000006ff */
[----:B------:R0:W1:Y:S01]  /*9900*/  SYNCS.PHASECHK.TRANS64.TRYWAIT P2, [UR10+0x16830], R6 ;  /* 0x01683006ff0075a7 */ /* 0x000062000804014a */
[----:B------:R-:W-:Y:S05]  /*9910*/  @!P0 BRA `(.L_x_875) ;  /* 0x0000000000048947 */ /* 0x000fea0003800000 */
[----:B------:R-:W-:Y:S01]  /*9920*/  BPT.TRAP 0x1 ;  /* 0x000000040000795c */ /* 0x000fe20000300000 */
.L_x_875:
[----:B-1----:R-:W-:Y:S05]  /*9930*/  @P2 BRA `(.L_x_873) ;  /* 0x0000000000082947 */ /* 0x002fea0003800000 */
[----:B------:R-:W1:Y:S02]  /*9940*/  SYNCS.PHASECHK.TRANS64.TRYWAIT P2, [UR10+0x16830], R6 ;  /* 0x01683006ff0075a7 */ /* 0x000e64000804014a */
[----:B-1----:R-:W-:Y:S05]  /*9950*/  @!P2 BRA `(.L_x_876) ;  /* 0x000000800068a947 */ /* 0x002fea0003800000 */
.L_x_873:
[----:B------:R2:W-:Y:S01]  /*9960*/  BAR.SYNC.DEFER_BLOCKING R17, 0x100 ;  /* 0x000400110000751d */ /* 0x0005e20000010000 */
[----:B------:R-:W-:Y:S01]  /*9970*/  R2UR UR20, R12 ;  /* 0x000000000c1472ca */ /* 0x000fe200000e0000 */
[----:B------:R-:W-:Y:S01]  /*9980*/  ULEA UR22, UR4, UR24, 0xa ;  /* 0x0000001804167291 */ /* 0x000fe2000f8e503f */
[----:B------:R-:W-:-:S03]  /*9990*/  R2UR UR21, R13 ;  /* 0x000000000d1572ca */ /* 0x000fc600000e0000 */
[----:B------:R-:W-:Y:S01]  /*99a0*/  UMOV UR23, 0x40000040 ;  /* 0x4000004000177882 */ /* 0x000fe20000000000 */
[----:B------:R-:W-:Y:S01]  /*99b0*/  UIADD3 UR10, UR22, 0x2, URZ ;  /* 0x00000002160a7890 */ /* 0x000fe2000fffe03f */
[----:B------:R-:W-:Y:S01]  /*99c0*/  UMOV UR11, 0x40000040 ;  /* 0x40000040000b7882 */ /* 0x000fe20000000000 */
[----:B------:R-:W-:Y:S01]  /*99d0*/  UIADD3 UR14, UR22, 0x4, URZ ;  /* 0x00000004160e7890 */ /* 0x000fe2000fffe03f */
[----:B------:R-:W-:Y:S01]  /*99e0*/  UMOV UR15, 0x40000040 ;  /* 0x40000040000f7882 */ /* 0x000fe20000000000 */
[----:B------:R-:W-:Y:S01]  /*99f0*/  UIADD3 UR18, UR22, 0x6, URZ ;  /* 0x0000000616127890 */ /* 0x000fe2000fffe03f */
        /* <DEDUP_REMOVED lines=13> */
[----:B--2---:R-:W-:Y:S05]  /*9ad0*/  @P3 BRA `(.L_x_877) ;  /* 0x00000000002c3947 */ /* 0x004fea0003800000 */
[----:B------:R-:W-:Y:S05]  /*9ae0*/  @!P0 BRA `(.L_x_878) ;  /* 0x0000000000048947 */ /* 0x000fea0003800000 */
[----:B------:R-:W-:Y:S01]  /*9af0*/  BPT.TRAP 0x1 ;  /* 0x000000040000795c */ /* 0x000fe20000300000 */
.L_x_878:
[----:B------:R-:W-:Y:S01]  /*9b00*/  ULEA UR10, UR6, UR38, 0x3 ;  /* 0x00000026060a7291 */ /* 0x000fe2000f8e183f */
[----:B01----:R-:W-:-:S05]  /*9b10*/  IMAD.U32 R6, RZ, RZ, UR7 ;  /* 0x00000007ff067e24 */ /* 0x003fca000f8e00ff */
[----:B------:R-:W-:-:S04]  /*9b20*/  SHF.L.U32 R6, R6, 0x1f, RZ ;  /* 0x0000001f06067819 */ /* 0x000fc800000006ff */
[----:B------:R0:W1:Y:S01]  /*9b30*/  SYNCS.PHASECHK.TRANS64.TRYWAIT P2, [UR10+0x16850], R6 ;  /* 0x01685006ff0075a7 */ /* 0x000062000804014a */
[----:B------:R-:W-:Y:S05]  /*9b40*/  @!P0 BRA `(.L_x_879) ;  /* 0x0000000000048947 */ /* 0x000fea0003800000 */
[----:B------:R-:W-:Y:S01]  /*9b50*/  BPT.TRAP 0x1 ;  /* 0x000000040000795c */ /* 0x000fe20000300000 */
.L_x_879:
[----:B-1----:R-:W-:Y:S05]  /*9b60*/  @P2 BRA `(.L_x_877) ;  /* 0x0000000000082947 */ /* 0x002fea0003800000 */
[----:B------:R-:W1:Y:S02]  /*9b70*/  SYNCS.PHASECHK.TRANS64.TRYWAIT P2, [UR10+0x16850], R6 ;  /* 0x01685006ff0075a7 */ /* 0x000e64000804014a */
[----:B-1----:R-:W-:Y:S05]  /*9b80*/  @!P2 BRA `(.L_x_880) ;  /* 0x0000007c00f4a947 */ /* 0x002fea0003800000 */
.L_x_877:
[----:B------:R-:W-:Y:S01]  /*9b90*/  UIADD3 UR7, UR38, 0x400, URZ ;  /* 0x0000040026077890 */ /* 0x000fe2000fffe03f */
[----:B------:R-:W-:Y:S01]  /*9ba0*/  WARPGROUP.ARRIVE ;  /* 0x00000000000079c5 */ /* 0x000fe20000000000 */
[----:B------:R-:W-:Y:S01]  /*9bb0*/  UMOV UR11, 0x40000040 ;  /* 0x40000040000b7882 */ /* 0x000fe20000000000 */
[----:B------:R-:W-:Y:S01]  /*9bc0*/  UMOV UR15, 0x40000040 ;  /* 0x40000040000f7882 */ /* 0x000fe20000000000 */
[----:B------:R-:W-:Y:S01]  /*9bd0*/  USHF.R.U32.HI UR7, URZ, 0x4, UR7 ;  /* 0x000000043f077899 */ /* 0x000fe20008011607 */
[----:B------:R-:W-:Y:S01]  /*9be0*/  PLOP3.LUT P2, PT, PT, PT, UP0, 0x80, 0x0 ;  /* 0x000000000000781c */ /* 0x000fe20003f4f008 */
[----:B-1----:R-:W-:Y:S02]  /*9bf0*/  IMAD.U32 R7, RZ, RZ, UR4 ;  /* 0x00000004ff077e24 */ /* 0x002fe4000f8e00ff */
[----:B------:R-:W-:Y:S01]  /*9c00*/  ULOP3.LUT UR7, UR7, 0x3fff, URZ, 0xc0, !UPT ;  /* 0x00003fff07077892 */ /* 0x000fe2000f8ec03f */
[----:B------:R-:W-:Y:S02]  /*9c10*/  IMAD.SHL.U32 R21, R9, 0x80, RZ ;  /* 0x0000008009157824 */ /* 0x000fe400078e00ff */
[----:B------:R-:W-:Y:S01]  /*9c20*/  @!P1 LEA R7, R7, UR38, 0x3 ;  /* 0x0000002607079c11 */ /* 0x000fe2000f8e18ff */
[----:B------:R-:W-:Y:S01]  /*9c30*/  ULEA UR10, UR6, UR7, 0xa ;  /* 0x00000007060a7291 */ /* 0x000fe2000f8e503f */
[----:B0-----:R-:W-:Y:S01]  /*9c40*/  IMAD.MOV.U32 R6, RZ, RZ, R0 ;  /* 0x000000ffff067224 */ /* 0x001fe200078e0000 */
[----:B------:R-:W-:Y:S01]  /*9c50*/  IADD3 R10, -R21, 0x1, RZ ;  /* 0x00000001150a7810 */ /* 0x000fe20007ffe1ff */
[----:B------:R-:W-:Y:S01]  /*9c60*/  @UP0 ULDC UR7, c[0x0][0x44c] ;  /* 0x0001130000070ab9 */ /* 0x000fe20000000800 */
[----:B------:R-:W-:-:S02]  /*9c70*/  UIADD3 UR14, UR10, 0x80, URZ ;  /* 0x000000800a0e7890 */ /* 0x000fc4000fffe03f */
[----:B------:R-:W-:Y:S01]  /*9c80*/  @P2 IMAD.HI.U32 R15, R0, UR7, RZ ;  /* 0x00000007000f2c27 */ /* 0x000fe2000f8e00ff */
[----:B------:R-:W-:Y:S02]  /*9c90*/  @UP0 ULDC UR7, c[0x0][0x450] ;  /* 0x0001140000070ab9 */ /* 0x000fe40000000800 */
[----:B------:R-:W-:Y:S01]  /*9ca0*/  HGMMA.64x64x16.F32 R88, R148, gdesc[UR8].tnspB, R88, gsb0 ;  /* 0x40e0000894587df0 */ /* 0x000fe20008000858 */
[----:B------:R-:W-:Y:S01]  /*9cb0*/  UMOV UR11, 0x40000040 ;  /* 0x40000040000b7882 */ /* 0x000fe20000000000 */
[----:B------:R-:W-:Y:S01]  /*9cc0*/  @P2 SHF.R.U32.HI R6, RZ, UR7, R15 ;  /* 0x00000007ff062c19 */ /* 0x000fe2000801160f */
[----:B------:R-:W-:Y:S02]  /*9cd0*/  @!P1 VIADD R15, R7, 0x16840 ;  /* 0x00016840070f9836 */ /* 0x000fe40000000000 */
[----:B------:R-:W-:Y:S02]  /*9ce0*/  IMAD R7, R3, -0x2, R10 ;  /* 0xfffffffe03077824 */ /* 0x000fe400078e020a */
[----:B------:R-:W0:Y:S01]  /*9cf0*/  SHFL.IDX PT, R10, R6, RZ, 0x1c1f ;  /* 0x001c1fff060a7589 */ /* 0x000e2200000e0000 */
[----:B------:R-:W-:Y:S01]  /*9d00*/  @!P1 PRMT R15, RZ, 0x654, R15 ;  /* 0x00000654ff0f9816 */ /* 0x000fe2000000000f */
[----:B------:R-:W-:-:S04]  /*9d10*/  IMAD R7, R16, UR28, R7 ;  /* 0x0000001c10077c24 */ /* 0x000fc8000f8e0207 */
[----:B------:R-:W-:-:S04]  /*9d20*/  VIADD R7, R7, -UR27 ;  /* 0x8000001b07077c36 */ /* 0x000fc80008000000 */
[----:B------:R-:W-:-:S04]  /*9d30*/  VIADD R19, R7, UR25 ;  /* 0x0000001907137c36 */ /* 0x000fc80008000000 */
[----:B0-----:R-:W-:Y:S01]  /*9d40*/  IMAD.IADD R23, R19, 0x1, R10 ;  /* 0x0000000113177824 */ /* 0x001fe200078e020a */
        /* <DEDUP_REMOVED lines=25> */
[----:B------:R-:W-:Y:S01]  /*9ee0*/  UIADD3 UR10, UR10, 0x380, URZ ;  /* 0x000003800a0a7890 */ /* 0x000fe2000fffe03f */
[----:B------:R-:W-:Y:S02]  /*9ef0*/  WARPGROUP.DEPBAR.LE gsb0, 0x0 ;  /* 0x00008000000079c5 */ /* 0x000fe40000010000 */
[----:B------:R-:W-:-:S06]  /*9f00*/  WARPGROUP.ARRIVE ;  /* 0x00000000000079c5 */ /* 0x000fcc0000000000 */
[----:B------:R-:W-:Y:S03]  /*9f10*/  HGMMA.64x64x16.F32 R88, R124, gdesc[UR12].tnspB, R88, gsb0 ;  /* 0x40e0000c7c587df0 */ /* 0x000fe60008000858 */
[----:B------:R-:W-:Y:S02]  /*9f20*/  WARPGROUP.DEPBAR.LE gsb0, 0x0 ;  /* 0x00008000000079c5 */ /* 0x000fe40000010000 */
[----:B------:R-:W-:-:S06]  /*9f30*/  WARPGROUP.ARRIVE ;  /* 0x00000000000079c5 */ /* 0x000fcc0000000000 */
[----:B------:R-:W-:Y:S03]  /*9f40*/  HGMMA.64x64x16.F32 R88, R120, gdesc[UR8].tnspB, R88, gsb0 ;  /* 0x40e0000878587df0 */ /* 0x000fe60008000858 */
[----:B------:R-:W-:Y:S02]  /*9f50*/  WARPGROUP.DEPBAR.LE gsb0, 0x0 ;  /* 0x00008000000079c5 */ /* 0x000fe40000010000 */
[----:B------:R0:W-:Y:S06]  /*9f60*/  BAR.ARV R14, 0x100 ;  /* 0x0004000e0000751d */ /* 0x0001ec0000002000 */
[----:B------:R1:W-:Y:S02]  /*9f70*/  @!P1 SYNCS.ARRIVE.TRANS64.RED.A1T0 RZ, [R15+URZ], RZ ;  /* 0x000000ff0fff99a7 */ /* 0x0003e4000810043f */
[----:B-1----:R-:W-:-:S04]  /*9f80*/  VIADD R15, R7, UR29 ;  /* 0x0000001d070f7c36 */ /* 0x002fc80008000000 */
[----:B------:R-:W-:Y:S01]  /*9f90*/  IMAD.IADD R7, R15, 0x1, R10 ;  /* 0x000000010f077824 */ /* 0x000fe200078e020a */
[----:B0-----:R-:W-:Y:S06]  /*9fa0*/  @!P6 BRA `(.L_x_881) ;  /* 0x00000000005ce947 */ /* 0x001fec0003800000 */
[----:B------:R-:W-:Y:S01]  /*9fb0*/  IMAD R10, R16, UR28, R10 ;  /* 0x0000001c100a7c24 */ /* 0x000fe2000f8e020a */
[----:B------:R-:W-:Y:S03]  /*9fc0*/  BSSY B0, `(.L_x_882) ;  /* 0x0000011000007945 */ /* 0x000fe60003800000 */
[----:B------:R-:W-:-:S05]  /*9fd0*/  VIADD R10, R10, -UR27 ;  /* 0x8000001b0a0a7c36 */ /* 0x000fca0008000000 */
        /* <DEDUP_REMOVED lines=10> */
.L_x_883:
[----:B------:R-:W-:-:S05]  /*a080*/  IMAD.U32 R20, RZ, RZ, UR26 ;  /* 0x0000001aff147e24 */ /* 0x000fca000f8e00ff */
[----:B------:R-:W-:-:S13]  /*a090*/  ISETP.NE.AND P2, PT, R20, 0x1, PT ;  /* 0x000000011400780c */ /* 0x000fda0003f45270 */
[----:B------:R-:W0:Y:S02]  /*a0a0*/  @P2 LDC.64 R120, c[0x0][0x9e8] ;  /* 0x00027a00ff782b82 */ /* 0x000e240000000a00 */
[----:B0-----:R-:W-:-:S05]  /*a0b0*/  @P2 IMAD.HI.U32 R18, R10, R120, RZ ;  /* 0x000000780a122227 */ /* 0x001fca00078e00ff */
[----:B------:R-:W-:-:S07]  /*a0c0*/  @P2 SHF.R.U32.HI R10, RZ, R121, R18 ;  /* 0x00000079ff0a2219 */ /* 0x000fce0000011612 */
.L_x_884:
[----:B------:R-:W-:Y:S05]  /*a0d0*/  BSYNC B0 ;  /* 0x0000000000007941 */ /* 0x000fea0003800000 */
.L_x_882:
[----:B------:R-:W-:-:S04]  /*a0e0*/  IMAD R10, R10, R20, -R21 ;  /* 0x000000140a0a7224 */ /* 0x000fc800078e0a15 */
[----:B------:R-:W-:-:S05]  /*a0f0*/  IMAD R10, R3, -0x2, R10 ;  /* 0xfffffffe030a7824 */ /* 0x000fca00078e020a */
[----:B------:R-:W-:Y:S02]  /*a100*/  VIADDMNMX R7, R10, R20, R7, PT ;  /* 0x000000140a077246 */ /* 0x000fe40003800107 */
[----:B------:R-:W-:-:S07]  /*a110*/  VIMNMX R23, R23, R10, !PT ;  /* 0x0000000a17177248 */ /* 0x000fce0007fe0100 */
.L_x_881:
[----:B------:R-:W-:Y:S01]  /*a120*/  ISETP.GT.AND P2, PT, R9, -0x1, PT ;  /* 0xffffffff0900780c */ /* 0x000fe20003f44270 */
[----:B------:R-:W0:Y:S03]  /*a130*/  SHFL.IDX PT, R6, R6, 0x1, 0x1c1f ;  /* 0x003c1f0006067f89 */ /* 0x000e2600000e0000 */
[C---:B------:R-:W-:Y:S02]  /*a140*/  ISETP.GT.AND P4, PT, R23.reuse, RZ, P2 ;  /* 0x000000ff1700720c */ /* 0x040fe40001784270 */
[----:B------:R-:W-:Y:S02]  /*a150*/  ISETP.GT.AND P5, PT, R23, 0x1, P2 ;  /* 0x000000011700780c */ /* 0x000fe400017a4270 */
[C---:B------:R-:W-:Y:S02]  /*a160*/  ISETP.LT.OR P4, PT, R7.reuse, 0x1, P4 ;  /* 0x000000010700780c */ /* 0x040fe40002781670 */
[----:B------:R-:W-:-:S02]  /*a170*/  ISETP.LT.OR P5, PT, R7, 0x2, P5 ;  /* 0x000000020700780c */ /* 0x000fc40002fa1670 */
[----:B------:R-:W-:Y:S02]  /*a180*/  FSEL R144, R24, -INF , !P4 ;  /* 0xff80000018907808 */ /* 0x000fe40006000000 */
[----:B------:R-:W-:Y:S02]  /*a190*/  FSEL R146, R25, -INF , !P5 ;  /* 0xff80000019927808 */ /* 0x000fe40006800000 */
[C---:B------:R-:W-:Y:S02]  /*a1a0*/  ISETP.GT.AND P3, PT, R23.reuse, 0x8, P2 ;  /* 0x000000081700780c */ /* 0x040fe40001764270 */
[C---:B------:R-:W-:Y:S02]  /*a1b0*/  ISETP.GT.AND P4, PT, R23.reuse, 0x9, P2 ;  /* 0x000000091700780c */ /* 0x040fe40001784270 */
[----:B------:R-:W-:Y:S02]  /*a1c0*/  ISETP.GT.AND P5, PT, R23, 0x10, P2 ;  /* 0x000000101700780c */ /* 0x000fe400017a4270 */
[----:B------:R-:W-:-:S02]  /*a1d0*/  ISETP.LT.OR P3, PT, R7, 0x9, P3 ;  /* 0x000000090700780c */ /* 0x000fc40001f61670 */
[----:B------:R-:W-:Y:S01]  /*a1e0*/  ISETP.LT.OR P4, PT, R7, 0xa, P4 ;  /* 0x0000000a0700780c */ /* 0x000fe20002781670 */
[--C-:B0-----:R-:W-:Y:S01]  /*a1f0*/  IMAD.IADD R15, R15, 0x1, R6.reuse ;  /* 0x000000010f0f7824 */ /* 0x101fe200078e0206 */
[----:B------:R-:W-:Y:S01]  /*a200*/  ISETP.LT.OR P5, PT, R7, 0x11, P5 ;  /* 0x000000110700780c */ /* 0x000fe20002fa1670 */
[----:B------:R-:W-:Y:S01]  /*a210*/  IMAD.IADD R19, R19, 0x1, R6 ;  /* 0x0000000113137824 */ /* 0x000fe200078e0206 */
[----:B------:R-:W-:Y:S02]  /*a220*/  FSEL R150, R28, -INF , !P3 ;  /* 0xff8000001c967808 */ /* 0x000fe40005800000 */
[----:B------:R-:W-:Y:S02]  /*a230*/  FSEL R24, R29, -INF , !P4 ;  /* 0xff8000001d187808 */ /* 0x000fe40006000000 */
[----:B------:R-:W-:Y:S02]  /*a240*/  FSEL R32, R32, -INF , !P5 ;  /* 0xff80000020207808 */ /* 0x000fe40006800000 */
[----:B------:R-:W-:-:S02]  /*a250*/  ISETP.GT.AND P3, PT, R23, 0x11, P2 ;  /* 0x000000111700780c */ /* 0x000fc40001764270 */
[C---:B------:R-:W-:Y:S02]  /*a260*/  ISETP.GT.AND P4, PT, R23.reuse, 0x18, P2 ;  /* 0x000000181700780c */ /* 0x040fe40001784270 */
[----:B------:R-:W-:Y:S02]  /*a270*/  ISETP.GT.AND P5, PT, R23, 0x19, P2 ;  /* 0x000000191700780c */ /* 0x000fe400017a4270 */
[C---:B------:R-:W-:Y:S02]  /*a280*/  ISETP.LT.OR P3, PT, R7.reuse, 0x12, P3 ;  /* 0x000000120700780c */ /* 0x040fe40001f61670 */
[C---:B------:R-:W-:Y:S02]  /*a290*/  ISETP.LT.OR P4, PT, R7.reuse, 0x19, P4 ;  /* 0x000000190700780c */ /* 0x040fe40002781670 */
[----:B------:R-:W-:Y:S02]  /*a2a0*/  ISETP.LT.OR P5, PT, R7, 0x1a, P5 ;  /* 0x0000001a0700780c */ /* 0x000fe40002fa1670 */
[----:B------:R-:W-:-:S02]  /*a2b0*/  FSEL R20, R33, -INF , !P3 ;  /* 0xff80000021147808 */ /* 0x000fc40005800000 */
[----:B------:R-:W-:Y:S02]  /*a2c0*/  FSEL R36, R36, -INF , !P4 ;  /* 0xff80000024247808 */ /* 0x000fe40006000000 */
[----:B------:R-:W-:Y:S02]  /*a2d0*/  FSEL R10, R37, -INF , !P5 ;  /* 0xff800000250a7808 */ /* 0x000fe40006800000 */
[C---:B------:R-:W-:Y:S02]  /*a2e0*/  ISETP.GT.AND P3, PT, R23.reuse, 0x20, P2 ;  /* 0x000000201700780c */ /* 0x040fe40001764270 */
[C---:B------:R-:W-:Y:S02]  /*a2f0*/  ISETP.GT.AND P4, PT, R23.reuse, 0x21, P2 ;  /* 0x000000211700780c */ /* 0x040fe40001784270 */
[----:B------:R-:W-:Y:S02]  /*a300*/  ISETP.GT.AND P5, PT, R23, 0x28, P2 ;  /* 0x000000281700780c */ /* 0x000fe400017a4270 */
[----:B------:R-:W-:-:S02]  /*a310*/  ISETP.LT.OR P3, PT, R7, 0x21, P3 ;  /* 0x000000210700780c */ /* 0x000fc40001f61670 */
[C---:B------:R-:W-:Y:S02]  /*a320*/  ISETP.LT.OR P4, PT, R7.reuse, 0x22, P4 ;  /* 0x000000220700780c */ /* 0x040fe40002781670 */
[----:B------:R-:W-:Y:S02]  /*a330*/  ISETP.LT.OR P5, PT, R7, 0x29, P5 ;  /* 0x000000290700780c */ /* 0x000fe40002fa1670 */
        /* <DEDUP_REMOVED lines=65> */
[----:B------:R-:W-:Y:S01]  /*a750*/  FSEL R136, R85, -INF , !P5 ;  /* 0xff80000055887808 */ /* 0x000fe20006800000 */
[----:B------:R-:W-:Y:S06]  /*a760*/  @!P6 BRA `(.L_x_885) ;  /* 0x00000000005ce947 */ /* 0x000fec0003800000 */
        /* <DEDUP_REMOVED lines=13> */
.L_x_887:
[----:B------:R-:W-:-:S05]  /*a840*/  IMAD.U32 R138, RZ, RZ, UR26 ;  /* 0x0000001aff8a7e24 */ /* 0x000fca000f8e00ff */
[----:B------:R-:W-:-:S13]  /*a850*/  ISETP.NE.AND P3, PT, R138, 0x1, PT ;  /* 0x000000018a00780c */ /* 0x000fda0003f65270 */
[----:B------:R-:W0:Y:S02]  /*a860*/  @P3 LDC.64 R6, c[0x0][0x9e8] ;  /* 0x00027a00ff063b82 */ /* 0x000e240000000a00 */
[----:B0-----:R-:W-:-:S05]  /*a870*/  @P3 IMAD.HI.U32 R6, R23, R6, RZ ;  /* 0x0000000617063227 */ /* 0x001fca00078e00ff */
[----:B------:R-:W-:-:S07]  /*a880*/  @P3 SHF.R.U32.HI R23, RZ, R7, R6 ;  /* 0x00000007ff173219 */ /* 0x000fce0000011606 */
.L_x_888:
[----:B------:R-:W-:Y:S05]  /*a890*/  BSYNC B0 ;  /* 0x0000000000007941 */ /* 0x000fea0003800000 */
.L_x_886:
[----:B------:R-:W-:-:S04]  /*a8a0*/  IMAD R6, R23, R138, -R21 ;  /* 0x0000008a17067224 */ /* 0x000fc800078e0a15 */
[----:B------:R-:W-:-:S05]  /*a8b0*/  IMAD R6, R3, -0x2, R6 ;  /* 0xfffffffe03067824 */ /* 0x000fca00078e0206 */
[----:B------:R-:W-:Y:S02]  /*a8c0*/  VIADDMNMX R15, R6, R138, R15, PT ;  /* 0x0000008a060f7246 */ /* 0x000fe4000380010f */
[----:B------:R-:W-:-:S07]  /*a8d0*/  VIMNMX R19, R19, R6, !PT ;  /* 0x0000000613137248 */ /* 0x000fce0007fe0100 */
.L_x_885:
[----:B------:R-:W-:Y:S01]  /*a8e0*/  FMNMX.FTZ R7, R144, R8, !PT ;  /* 0x0000000890077209 */ /* 0x000fe20007810000 */
[----:B------:R-:W-:Y:S01]  /*a8f0*/  UMOV UR7, UR5 ;  /* 0x0000000500077c82 */ /* 0x000fe20008000000 */
[C---:B------:R-:W-:Y:S02]  /*a900*/  ISETP.GT.AND P5, PT, R19.reuse, 0x1, P2 ;  /* 0x000000011300780c */ /* 0x040fe400017a4270 */
[----:B------:R-:W-:Y:S02]  /*a910*/  FMNMX.FTZ R7, R146, R7, !PT ;  /* 0x0000000792077209 */ /* 0x000fe40007810000 */
        /* <DEDUP_REMOVED lines=8> */
[----:B------:R-:W-:-:S02]  /*a9a0*/  ISETP.GT.AND P5, PT, R19, 0x10, P2 ;  /* 0x000000101300780c */ /* 0x000fc400017a4270 */
[----:B------:R-:W-:Y:S02]  /*a9b0*/  FMNMX.FTZ R7, R36, R7, !PT ;  /* 0x0000000724077209 */ /* 0x000fe40007810000 */
[----:B------:R-:W-:Y:S02]  /*a9c0*/  FSEL R30, R30, -INF , !P4 ;  /* 0xff8000001e1e7808 */ /* 0x000fe40006000000 */
        /* <DEDUP_REMOVED lines=17> */
[----:B------:R-:W-:Y:S02]  /*aae0*/  ISETP.LT.OR P3, PT, R15, 0xa, P3 ;  /* 0x0000000a0f00780c */ /* 0x000fe40001f61670 */
[----:B------:R-:W-:Y:S02]  /*aaf0*/  FMNMX.FTZ R7, R56, R7, !PT ;  /* 0x0000000738077209 */ /* 0x000fe40007810000 */
[----:B------:R-:W-:Y:S02]  /*ab00*/  FSEL R140, R31, -INF , !P3 ;  /* 0xff8000001f8c7808 */ /* 0x000fe40005800000 */
        /* <DEDUP_REMOVED lines=32> */
[----:B0-----:R-:W-:-:S05]  /*ad10*/  FMUL.FTZ R21, R6, R7 ;  /* 0x0000000706157220 */ /* 0x001fca0000410000 */
[----:B------:R-:W-:-:S05]  /*ad20*/  FSEL R21, R21, RZ, P5 ;  /* 0x000000ff15157208 */ /* 0x000fca0002800000 */
[-CC-:B------:R-:W-:Y:S01]  /*ad30*/  FFMA.FTZ R148, R144, R7.reuse, -R21.reuse ;  /* 0x0000000790947223 */ /* 0x180fe20000010815 */
[----:B------:R-:W-:Y:S01]  /*ad40*/  FSEL R144, R39, -INF , !P4 ;  /* 0xff80000027907808 */ /* 0x000fe20006000000 */
[-CC-:B------:R-:W-:Y:S01]  /*ad50*/  FFMA.FTZ R23, R146, R7.reuse, -R21.reuse ;  /* 0x0000000792177223 */ /* 0x180fe20000010815 */
[----:B------:R-:W-:Y:S01]  /*ad60*/  ISETP.GT.AND P4, PT, R19, 0x21, P2 ;  /* 0x000000211300780c */ /* 0x000fe20001784270 */
[-CC-:B------:R-:W-:Y:S01]  /*ad70*/  FFMA.FTZ R31, R32, R7.reuse, -R21.reuse ;  /* 0x00000007201f7223 */ /* 0x180fe20000010815 */
[-CC-:B------:R-:W-:Y:S01]  /*ad80*/  FFMA.FTZ R25, R24, R7.reuse, -R21.reuse ;  /* 0x0000000718197223 */ /* 0x180fe20000010815 */
[----:B------:R-:W-:Y:S01]  /*ad90*/  FSEL R24, R47, -INF , !P3 ;  /* 0xff8000002f187808 */ /* 0x000fe20005800000 */
[-CC-:B------:R-:W-:Y:S01]  /*ada0*/  FFMA.FTZ R33, R36, R7.reuse, -R21.reuse ;  /* 0x0000000724217223 */ /* 0x180fe20000010815 */
[----:B------:R-:W-:Y:S01]  /*adb0*/  ISETP.LT.OR P4, PT, R15, 0x22, P4 ;  /* 0x000000220f00780c */ /* 0x000fe20002781670 */
[-CC-:B------:R-:W-:Y:S01]  /*adc0*/  FFMA.FTZ R36, R10, R7.reuse, -R21.reuse ;  /* 0x000000070a247223 */ /* 0x180fe20000010815 */
[----:B------:R-:W-:Y:S01]  /*add0*/  ISETP.GT.AND P3, PT, R19, 0x31, P2 ;  /* 0x000000311300780c */ /* 0x000fe20001764270 */
        /* <DEDUP_REMOVED lines=13> */
[----:B------:R-:W-:Y:S01]  /*aeb0*/  ISETP.GT.AND P4, PT, R19, 0x30, P2 ;  /* 0x000000301300780c */ /* 0x000fe20001784270 */
[--C-:B------:R-:W-:Y:S01]  /*aec0*/  FFMA.FTZ R28, R28, R7, -R21.reuse ;  /* 0x000000071c1c7223 */ /* 0x100fe20000010815 */
[----:B------:R-:W-:Y:S01]  /*aed0*/  FMNMX.FTZ R27, R26, R11, !PT ;  /* 0x0000000b1a1b7209 */ /* 0x000fe20007810000 */
[-CC-:B------:R-:W-:Y:S01]  /*aee0*/  FFMA.FTZ R45, R132, R7.reuse, -R21.reuse ;  /* 0x00000007842d7223 */ /* 0x180fe20000010815 */
[----:B------:R-:W-:Y:S01]  /*aef0*/  ISETP.LT.OR P4, PT, R15, 0x31, P4 ;  /* 0x000000310f00780c */ /* 0x000fe20002781670 */
[----:B------:R-:W-:Y:S01]  /*af00*/  FFMA.FTZ R47, R80, R7, -R21 ;  /* 0x00000007502f7223 */ /* 0x000fe20000010815 */
[----:B------:R-:W-:Y:S01]  /*af10*/  FMNMX.FTZ R29, R138, R27, !PT ;  /* 0x0000001b8a1d7209 */ /* 0x000fe20007810000 */
[----:B------:R-:W-:Y:S01]  /*af20*/  MUFU.EX2 R148, R148 ;  /* 0x0000009400947308 */ /* 0x000fe20000000800 */
[----:B------:R-:W-:-:S02]  /*af30*/  FSEL R50, R50, -INF , !P4 ;  /* 0xff80000032327808 */ /* 0x000fc40006000000 */
[----:B------:R-:W-:Y:S02]  /*af40*/  FMNMX.FTZ R29, R30, R29, !PT ;  /* 0x0000001d1e1d7209 */ /* 0x000fe40007810000 */
[----:B------:R-:W-:Y:S02]  /*af50*/  ISETP.GT.AND P4, PT, R19, 0x38, P2 ;  /* 0x000000381300780c */ /* 0x000fe40001784270 */
[----:B------:R-:W-:Y:S01]  /*af60*/  FMNMX.FTZ R29, R140, R29, !PT ;  /* 0x0000001d8c1d7209 */ /* 0x000fe20007810000 */
[----:B------:R0:W-:Y:S01]  /*af70*/  MUFU.EX2 R27, R31 ;  /* 0x0000001f001b7308 */ /* 0x0001e20000000800 */
[----:B------:R-:W-:Y:S02]  /*af80*/  ISETP.LT.OR P4, PT, R15, 0x39, P4 ;  /* 0x000000390f00780c */ /* 0x000fe40002781670 */
[----:B------:R-:W-:Y:S02]  /*af90*/  FMNMX.FTZ R29, R34, R29, !PT ;  /* 0x0000001d221d7209 */ /* 0x000fe40007810000 */
[----:B------:R-:W-:-:S02]  /*afa0*/  ISETP.GT.AND P3, PT, R19, 0x39, P2 ;  /* 0x000000391300780c */ /* 0x000fc40001764270 */
[----:B------:R-:W-:Y:S01]  /*afb0*/  FSEL R54, R54, -INF , !P4 ;  /* 0xff80000036367808 */ /* 0x000fe20006000000 */
[----:B------:R-:W-:Y:S01]  /*afc0*/  MUFU.EX2 R23, R23 ;  /* 0x0000001700177308 */ /* 0x000fe20000000800 */
[----:B0-----:R-:W-:Y:S02]  /*afd0*/  FMNMX.FTZ R31, R142, R29, !PT ;  /* 0x0000001d8e1f7209 */ /* 0x001fe40007810000 */
[----:B------:R-:W-:Y:S02]  /*afe0*/  ISETP.GT.AND P4, PT, R19, 0x40, P2 ;  /* 0x000000401300780c */ /* 0x000fe40001784270 */
[----:B------:R-:W-:Y:S02]  /*aff0*/  FMNMX.FTZ R31, R38, R31, !PT ;  /* 0x0000001f261f7209 */ /* 0x000fe40007810000 */
[----:B------:R-:W-:Y:S01]  /*b000*/  ISETP.LT.OR P3, PT, R15, 0x3a, P3 ;  /* 0x0000003a0f00780c */ /* 0x000fe20001f61670 */
[----:B------:R0:W-:Y:S01]  /*b010*/  MUFU.EX2 R29, R33 ;  /* 0x00000021001d7308 */ /* 0x0001e20000000800 */
[----:B------:R-:W-:-:S02]  /*b020*/  FMNMX.FTZ R31, R144, R31, !PT ;  /* 0x0000001f901f7209 */ /* 0x000fc40007810000 */
[----:B------:R-:W-:Y:S02]  /*b030*/  ISETP.LT.OR P4, PT, R15, 0x41, P4 ;  /* 0x000000410f00780c */ /* 0x000fe40002781670 */
[----:B------:R-:W-:Y:S02]  /*b040*/  FMNMX.FTZ R31, R42, R31, !PT ;  /* 0x0000001f2a1f7209 */ /* 0x000fe40007810000 */
[----:B------:R-:W-:Y:S01]  /*b050*/  FSEL R152, R55, -INF , !P3 ;  /* 0xff80000037987808 */ /* 0x000fe20005800000 */
[----:B------:R-:W-:Y:S01]  /*b060*/  MUFU.EX2 R150, R150 ;  /* 0x0000009600967308 */ /* 0x000fe20000000800 */
[----:B0-----:R-:W-:Y:S02]  /*b070*/  FMNMX.FTZ R33, R146, R31, !PT ;  /* 0x0000001f92217209 */ /* 0x001fe40007810000 */
[----:B------:R-:W-:Y:S02]  /*b080*/  ISETP.GT.AND P3, PT, R19, 0x41, P2 ;  /* 0x000000411300780c */ /* 0x000fe40001764270 */
[----:B------:R-:W-:-:S02]  /*b090*/  FMNMX.FTZ R33, R46, R33, !PT ;  /* 0x000000212e217209 */ /* 0x000fc40007810000 */
[----:B------:R-:W-:Y:S01]  /*b0a0*/  FSEL R58, R58, -INF , !P4 ;  /* 0xff8000003a3a7808 */ /* 0x000fe20006000000 */
[----:B------:R0:W-:Y:S01]  /*b0b0*/  MUFU.EX2 R31, R10 ;  /* 0x0000000a001f7308 */ /* 0x0001e20000000800 */
[----:B------:R-:W-:Y:S02]  /*b0c0*/  FMNMX.FTZ R33, R24, R33, !PT ;  /* 0x0000002118217209 */ /* 0x000fe40007810000 */
[----:B------:R-:W-:Y:S02]  /*b0d0*/  ISETP.GT.AND P4, PT, R19, 0x48, P2 ;  /* 0x000000481300780c */ /* 0x000fe40001784270 */
[----:B------:R-:W-:Y:S02]  /*b0e0*/  FMNMX.FTZ R33, R50, R33, !PT ;  /* 0x0000002132217209 */ /* 0x000fe40007810000 */
[C---:B------:R-:W-:Y:S01]  /*b0f0*/  ISETP.LT.OR P3, PT, R15.reuse, 0x42, P3 ;  /* 0x000000420f00780c */ /* 0x040fe20001f61670 */
[----:B------:R-:W-:Y:S01]  /*b100*/  MUFU.EX2 R25, R25 ;  /* 0x0000001900197308 */ /* 0x000fe20000000800 */
[----:B------:R-:W-:Y:S01]  /*b110*/  FMNMX.FTZ R35, R32, R33, !PT ;  /* 0x0000002120237209 */ /* 0x000fe20007810000 */
[----:B0-----:R-:W-:Y:S01]  /*b120*/  FFMA.FTZ R10, R44, R7, -R21 ;  /* 0x000000072c0a7223 */ /* 0x001fe20000010815 */
[----:B------:R-:W-:-:S02]  /*b130*/  ISETP.LT.OR P4, PT, R15, 0x49, P4 ;  /* 0x000000490f00780c */ /* 0x000fc40002781670 */
[----:B------:R-:W-:Y:S02]  /*b140*/  FMNMX.FTZ R35, R54, R35, !PT ;  /* 0x0000002336237209 */ /* 0x000fe40007810000 */
[----:B------:R-:W-:Y:S01]  /*b150*/  FSEL R40, R59, -INF , !P3 ;  /* 0xff8000003b287808 */ /* 0x000fe20005800000 */
[----:B------:R-:W-:Y:S01]  /*b160*/  MUFU.EX2 R33, R10 ;  /* 0x0000000a00217308 */ /* 0x000fe20000000800 */
[C---:B------:R-:W-:Y:S02]  /*b170*/  ISETP.GT.AND P3, PT, R19.reuse, 0x49, P2 ;  /* 0x000000491300780c */ /* 0x040fe40001764270 */
[----:B------:R-:W-:Y:S02]  /*b180*/  FMNMX.FTZ R35, R152, R35, !PT ;  /* 0x0000002398237209 */ /* 0x000fe40007810000 */
[----:B------:R-:W-:Y:S02]  /*b190*/  FSEL R62, R62, -INF , !P4 ;  /* 0xff8000003e3e7808 */ /* 0x000fe40006000000 */
[----:B------:R-:W-:Y:S01]  /*b1a0*/  ISETP.GT.AND P4, PT, R19, 0x50, P2 ;  /* 0x000000501300780c */ /* 0x000fe20001784270 */
[----:B------:R-:W-:Y:S01]  /*b1b0*/  MUFU.EX2 R20, R20 ;  /* 0x0000001400147308 */ /* 0x000fe20000000800 */
[----:B------:R-:W-:-:S02]  /*b1c0*/  ISETP.LT.OR P3, PT, R15, 0x4a, P3 ;  /* 0x0000004a0f00780c */ /* 0x000fc40001f61670 */
[----:B------:R-:W-:Y:S02]  /*b1d0*/  FMNMX.FTZ R35, R58, R35, !PT ;  /* 0x000000233a237209 */ /* 0x000fe40007810000 */
[----:B------:R-:W-:Y:S02]  /*b1e0*/  ISETP.LT.OR P4, PT, R15, 0x51, P4 ;  /* 0x000000510f00780c */ /* 0x000fe40002781670 */
[----:B------:R-:W-:Y:S01]  /*b1f0*/  FSEL R154, R63, -INF , !P3 ;  /* 0xff8000003f9a7808 */ /* 0x000fe20005800000 */
[----:B------:R-:W-:Y:S01]  /*b200*/  MUFU.EX2 R36, R36 ;  /* 0x0000002400247308 */ /* 0x000fe20000000800 */
[----:B------:R-:W-:Y:S02]  /*b210*/  ISETP.GT.AND P3, PT, R19, 0x51, P2 ;  /* 0x000000511300780c */ /* 0x000fe40001764270 */
[----:B------:R-:W-:Y:S02]  /*b220*/  FMNMX.FTZ R37, R40, R35, !PT ;  /* 0x0000002328257209 */ /* 0x000fe40007810000 */
[----:B------:R-:W-:-:S02]  /*b230*/  FSEL R66, R66, -INF , !P4 ;  /* 0xff80000042427808 */ /* 0x000fc40006000000 */
[----:B------:R-:W-:Y:S01]  /*b240*/  ISETP.GT.AND P4, PT, R19, 0x58, P2 ;  /* 0x000000581300780c */ /* 0x000fe20001784270 */
[----:B------:R0:W-:Y:S01]  /*b250*/  MUFU.EX2 R35, R48 ;  /* 0x0000003000237308 */ /* 0x0001e20000000800 */
[C---:B------:R-:W-:Y:S02]  /*b260*/  ISETP.LT.OR P3, PT, R15.reuse, 0x52, P3 ;  /* 0x000000520f00780c */ /* 0x040fe40001f61670 */
[----:B------:R-:W-:Y:S02]  /*b270*/  FMNMX.FTZ R37, R62, R37, !PT ;  /* 0x000000253e257209 */ /* 0x000fe40007810000 */
[----:B------:R-:W-:Y:S02]  /*b280*/  ISETP.LT.OR P4, PT, R15, 0x59, P4 ;  /* 0x000000590f00780c */ /* 0x000fe40002781670 */
[----:B------:R-:W-:Y:S01]  /*b290*/  FSEL R44, R67, -INF , !P3 ;  /* 0xff800000432c7808 */ /* 0x000fe20005800000 */
[----:B------:R-:W-:Y:S01]  /*b2a0*/  MUFU.EX2 R18, R18 ;  /* 0x0000001200127308 */ /* 0x000fe20000000800 */
[----:B------:R-:W-:Y:S01]  /*b2b0*/  FMNMX.FTZ R37, R154, R37, !PT ;  /* 0x000000259a257209 */ /* 0x000fe20007810000 */
[----:B0-----:R-:W-:Y:S01]  /*b2c0*/  FFMA.FTZ R48, R120, R7, -R21 ;  /* 0x0000000778307223 */ /* 0x001fe20000010815 */
[----:B------:R-:W-:-:S02]  /*b2d0*/  ISETP.GT.AND P3, PT, R19, 0x59, P2 ;  /* 0x000000591300780c */ /* 0x000fc40001764270 */
[----:B------:R-:W-:Y:S02]  /*b2e0*/  FSEL R70, R70, -INF , !P4 ;  /* 0xff80000046467808 */ /* 0x000fe40006000000 */
[----:B------:R-:W-:Y:S01]  /*b2f0*/  FMNMX.FTZ R37, R66, R37, !PT ;  /* 0x0000002542257209 */ /* 0x000fe20007810000 */
[----:B------:R-:W-:Y:S01]  /*b300*/  MUFU.EX2 R22, R22 ;  /* 0x0000001600167308 */ /* 0x000fe20000000800 */
[----:B------:R-:W-:Y:S02]  /*b310*/  ISETP.GT.AND P4, PT, R19, 0x60, P2 ;  /* 0x000000601300780c */ /* 0x000fe40001784270 */
[C---:B------:R-:W-:Y:S02]  /*b320*/  ISETP.LT.OR P3, PT, R15.reuse, 0x5a, P3 ;  /* 0x0000005a0f00780c */ /* 0x040fe40001f61670 */
[----:B------:R-:W-:Y:S02]  /*b330*/  FMNMX.FTZ R39, R44, R37, !PT ;  /* 0x000000252c277209 */ /* 0x000fe40007810000 */
[----:B------:R-:W-:Y:S01]  /*b340*/  ISETP.LT.OR P4, PT, R15, 0x61, P4 ;  /* 0x000000610f00780c */ /* 0x000fe20002781670 */
[----:B------:R0:W-:Y:S01]  /*b350*/  MUFU.EX2 R37, R52 ;  /* 0x0000003400257308 */ /* 0x0001e20000000800 */
[----:B------:R-:W-:-:S02]  /*b360*/  FSEL R156, R71, -INF , !P3 ;  /* 0xff800000479c7808 */ /* 0x000fc40005800000 */
[C---:B------:R-:W-:Y:S02]  /*b370*/  ISETP.GT.AND P3, PT, R19.reuse, 0x61, P2 ;  /* 0x000000611300780c */ /* 0x040fe40001764270 */
[----:B------:R-:W-:Y:S02]  /*b380*/  FMNMX.FTZ R39, R70, R39, !PT ;  /* 0x0000002746277209 */ /* 0x000fe40007810000 */
[----:B------:R-:W-:Y:S01]  /*b390*/  FSEL R74, R74, -INF , !P4 ;  /* 0xff8000004a4a7808 */ /* 0x000fe20006000000 */
[----:B------:R-:W-:Y:S01]  /*b3a0*/  MUFU.EX2 R28, R28 ;  /* 0x0000001c001c7308 */ /* 0x000fe20000000800 */
[----:B------:R-:W-:Y:S01]  /*b3b0*/  ISETP.GT.AND P4, PT, R19, 0x68, P2 ;  /* 0x000000681300780c */ /* 0x000fe20001784270 */
[-CC-:B0-----:R-:W-:Y:S01]  /*b3c0*/  FFMA.FTZ R52, R122, R7.reuse, -R21.reuse ;  /* 0x000000077a347223 */ /* 0x181fe20000010815 */
[----:B------:R-:W-:Y:S01]  /*b3d0*/  ISETP.LT.OR P3, PT, R15, 0x62, P3 ;  /* 0x000000620f00780c */ /* 0x000fe20001f61670 */
[----:B------:R-:W-:Y:S01]  /*b3e0*/  FFMA.FTZ R122, R84, R7, -R21 ;  /* 0x00000007547a7223 */ /* 0x000fe20000010815 */
[----:B------:R-:W-:-:S02]  /*b3f0*/  FMNMX.FTZ R39, R156, R39, !PT ;  /* 0x000000279c277209 */ /* 0x000fc40007810000 */
[----:B------:R-:W-:Y:S01]  /*b400*/  ISETP.LT.OR P4, PT, R15, 0x69, P4 ;  /* 0x000000690f00780c */ /* 0x000fe20002781670 */
[----:B------:R-:W-:Y:S01]  /*b410*/  MUFU.EX2 R48, R48 ;  /* 0x0000003000307308 */ /* 0x000fe20000000800 */
[----:B------:R-:W-:Y:S02]  /*b420*/  FSEL R75, R75, -INF , !P3 ;  /* 0xff8000004b4b7808 */ /* 0x000fe40005800000 */
[C---:B------:R-:W-:Y:S02]  /*b430*/  ISETP.GT.AND P3, PT, R19.reuse, 0x69, P2 ;  /* 0x000000691300780c */ /* 0x040fe40001764270 */
[----:B------:R-:W-:Y:S01]  /*b440*/  FMNMX.FTZ R10, R74, R39, !PT ;  /* 0x000000274a0a7209 */ /* 0x000fe20007810000 */
[-CC-:B------:R-:W-:Y:S01]  /*b450*/  FFMA.FTZ R39, R56, R7.reuse, -R21.reuse ;  /* 0x0000000738277223 */ /* 0x180fe20000010815 */
[----:B------:R-:W-:Y:S01]  /*b460*/  FSEL R78, R78, -INF , !P4 ;  /* 0xff8000004e4e7808 */ /* 0x000fe20006000000 */
[-CC-:B------:R-:W-:Y:S01]  /*b470*/  FFMA.FTZ R56, R124, R7.reuse, -R21.reuse ;  /* 0x000000077c387223 */ /* 0x180fe20000010815 */
[----:B------:R-:W-:Y:S01]  /*b480*/  ISETP.GT.AND P4, PT, R19, 0x70, P2 ;  /* 0x000000701300780c */ /* 0x000fe20001784270 */
[----:B------:R-:W-:Y:S01]  /*b490*/  FFMA.FTZ R124, R72, R7, -R21 ;  /* 0x00000007487c7223 */ /* 0x000fe20000010815 */
[----:B------:R-:W-:Y:S01]  /*b4a0*/  ISETP.LT.OR P3, PT, R15, 0x6a, P3 ;  /* 0x0000006a0f00780c */ /* 0x000fe20001f61670 */
[----:B------:R-:W-:Y:S01]  /*b4b0*/  MUFU.EX2 R39, R39 ;  /* 0x0000002700277308 */ /* 0x000fe20000000800 */
[----:B------:R-:W-:-:S02]  /*b4c0*/  FMNMX.FTZ R41, R75, R10, !PT ;  /* 0x0000000a4b297209 */ /* 0x000fc40007810000 */
[----:B------:R-:W-:Y:S02]  /*b4d0*/  ISETP.LT.OR P4, PT, R15, 0x71, P4 ;  /* 0x000000710f00780c */ /* 0x000fe40002781670 */
[----:B------:R-:W-:Y:S02]  /*b4e0*/  FSEL R120, R79, -INF , !P3 ;  /* 0xff8000004f787808 */ /* 0x000fe40005800000 */
[C---:B------:R-:W-:Y:S01]  /*b4f0*/  ISETP.GT.AND P3, PT, R19.reuse, 0x71, P2 ;  /* 0x000000711300780c */ /* 0x040fe20001764270 */
[----:B------:R-:W0:Y:S01]  /*b500*/  MUFU.EX2 R52, R52 ;  /* 0x0000003400347308 */ /* 0x000e220000000800 */
[----:B------:R-:W-:Y:S02]  /*b510*/  FMNMX.FTZ R41, R78, R41, !PT ;  /* 0x000000294e297209 */ /* 0x000fe40007810000 */
[----:B------:R-:W-:Y:S02]  /*b520*/  FSEL R82, R82, -INF , !P4 ;  /* 0xff80000052527808 */ /* 0x000fe40006000000 */
[----:B------:R-:W-:-:S02]  /*b530*/  ISETP.GT.AND P4, PT, R19, 0x78, P2 ;  /* 0x000000781300780c */ /* 0x000fc40001784270 */
[----:B------:R-:W-:Y:S01]  /*b540*/  ISETP.LT.OR P3, PT, R15, 0x72, P3 ;  /* 0x000000720f00780c */ /* 0x000fe20001f61670 */
[----:B------:R-:W-:Y:S01]  /*b550*/  MUFU.EX2 R56, R56 ;  /* 0x0000003800387308 */ /* 0x000fe20000000800 */
[----:B------:R-:W-:Y:S02]  /*b560*/  FMNMX.FTZ R41, R120, R41, !PT ;  /* 0x0000002978297209 */ /* 0x000fe40007810000 */
[----:B------:R-:W-:Y:S02]  /*b570*/  ISETP.GT.AND P2, PT, R19, 0x79, P2 ;  /* 0x000000791300780c */ /* 0x000fe40001744270 */
[----:B------:R-:W-:Y:S02]  /*b580*/  ISETP.LT.OR P4, PT, R15, 0x79, P4 ;  /* 0x000000790f00780c */ /* 0x000fe40002781670 */
[----:B------:R-:W-:Y:S01]  /*b590*/  FSEL R83, R83, -INF , !P3 ;  /* 0xff80000053537808 */ /* 0x000fe20005800000 */
[----:B------:R-:W-:Y:S01]  /*b5a0*/  MUFU.EX2 R124, R124 ;  /* 0x0000007c007c7308 */ /* 0x000fe20000000800 */
[----:B------:R-:W-:Y:S01]  /*b5b0*/  FMNMX.FTZ R10, R82, R41, !PT ;  /* 0x00000029520a7209 */ /* 0x000fe20007810000 */
[-CC-:B------:R-:W-:Y:S01]  /*b5c0*/  FFMA.FTZ R41, R68, R7.reuse, -R21.reuse ;  /* 0x0000000744297223 */ /* 0x180fe20000010815 */
[----:B------:R-:W-:Y:S01]  /*b5d0*/  ISETP.LT.OR P2, PT, R15, 0x7a, P2 ;  /* 0x0000007a0f00780c */ /* 0x000fe20001741670 */
[-CC-:B------:R-:W-:Y:S01]  /*b5e0*/  FFMA.FTZ R15, R60, R7.reuse, -R21.reuse ;  /* 0x000000073c0f7223 */ /* 0x180fe20000010815 */
[----:B------:R-:W-:Y:S01]  /*b5f0*/  FSEL R86, R86, -INF , !P4 ;  /* 0xff80000056567808 */ /* 0x000fe20006000000 */
[-CC-:B------:R-:W-:Y:S01]  /*b600*/  FFMA.FTZ R60, R126, R7.reuse, -R21.reuse ;  /* 0x000000077e3c7223 */ /* 0x180fe20000010815 */
[----:B------:R-:W-:Y:S01]  /*b610*/  FMNMX.FTZ R19, R83, R10, !PT ;  /* 0x0000000a53137209 */ /* 0x000fe20007810000 */
[-CC-:B------:R-:W-:Y:S01]  /*b620*/  FFMA.FTZ R126, R76, R7.reuse, -R21.reuse ;  /* 0x000000074c7e7223 */ /* 0x180fe20000010815 */
[----:B------:R-:W-:Y:S01]  /*b630*/  FSEL R87, R87, -INF , !P2 ;  /* 0xff80000057577808 */ /* 0x000fe20005000000 */
[--C-:B------:R-:W-:Y:S01]  /*b640*/  FFMA.FTZ R68, R134, R7, -R21.reuse ;  /* 0x0000000786447223 */ /* 0x100fe20000010815 */
[----:B------:R-:W-:Y:S01]  /*b650*/  FMNMX.FTZ R10, R86, R19, !PT ;  /* 0x00000013560a7209 */ /* 0x000fe20007810000 */
[-CC-:B------:R-:W-:Y:S01]  /*b660*/  FFMA.FTZ R19, R64, R7.reuse, -R21.reuse ;  /* 0x0000000740137223 */ /* 0x180fe20000010815 */
[----:B------:R-:W-:Y:S01]  /*b670*/  FSEL R51, R6, RZ, P5 ;  /* 0x000000ff06337208 */ /* 0x000fe20002800000 */
[----:B------:R-:W-:Y:S01]  /*b680*/  FFMA.FTZ R64, R128, R7, -R21 ;  /* 0x0000000780407223 */ /* 0x000fe20000010815 */
[----:B------:R-:W-:Y:S01]  /*b690*/  FMNMX.FTZ R10, R87, R10, !PT ;  /* 0x0000000a570a7209 */ /* 0x000fe20007810000 */
[----:B------:R-:W1:Y:S01]  /*b6a0*/  MUFU.EX2 R15, R15 ;  /* 0x0000000f000f7308 */ /* 0x000e620000000800 */
[----:B0-----:R-:W-:Y:S01]  /*b6b0*/  F2FP.F16.F32.PACK_AB R132, R52, R39 ;  /* 0x000000273484723e */ /* 0x001fe200000000ff */
[----:B------:R-:W-:-:S02]  /*b6c0*/  FADD.FTZ R8, -R51, R8 ;  /* 0x0000000833087221 */ /* 0x000fc40000010100 */
[----:B------:R-:W0:Y:S04]  /*b6d0*/  SHFL.BFLY PT, R43, R10, 0x2, 0x1f ;  /* 0x0c401f000a2b7f89 */ /* 0x000e2800000e0000 */
[----:B------:R-:W-:Y:S08]  /*b6e0*/  MUFU.EX2 R19, R19 ;  /* 0x0000001300137308 */ /* 0x000ff00000000800 */
[----:B------:R-:W2:Y:S01]  /*b6f0*/  MUFU.EX2 R60, R60 ;  /* 0x0000003c003c7308 */ /* 0x000ea20000000800 */
[----:B-1----:R-:W-:-:S07]  /*b700*/  F2FP.F16.F32.PACK_AB R134, R56, R15 ;  /* 0x0000000f3886723e */ /* 0x002fce00000000ff */
[----:B------:R-:W-:Y:S01]  /*b710*/  MUFU.EX2 R41, R41 ;  /* 0x0000002900297308 */ /* 0x000fe20000000800 */
[----:B0-----:R-:W-:Y:S01]  /*b720*/  FMNMX.FTZ R49, R10, R43, !PT ;  /* 0x0000002b0a317209 */ /* 0x001fe20007810000 */
[----:B------:R-:W-:-:S06]  /*b730*/  FFMA.FTZ R43, R130, R7, -R21 ;  /* 0x00000007822b7223 */ /* 0x000fcc0000010815 */
[----:B------:R-:W0:Y:S01]  /*b740*/  MUFU.EX2 R64, R64 ;  /* 0x0000004000407308 */ /* 0x000e220000000800 */
[----:B------:R-:W1:Y:S01]  /*b750*/  SHFL.BFLY PT, R10, R49, 0x1, 0x1f ;  /* 0x0c201f00310a7f89 */ /* 0x000e6200000e0000 */
[----:B--2---:R-:W-:-:S06]  /*b760*/  F2FP.F16.F32.PACK_AB R128, R60, R19 ;  /* 0x000000133c80723e */ /* 0x004fcc00000000ff */
[----:B------:R-:W-:Y:S08]  /*b770*/  MUFU.EX2 R43, R43 ;  /* 0x0000002b002b7308 */ /* 0x000ff00000000800 */
        /* <DEDUP_REMOVED lines=31> */
[-CC-:B------:R-:W-:Y:S01]  /*b970*/  FFMA.FTZ R133, R58, R7.reuse, -R51.reuse ;  /* 0x000000073a857223 */ /* 0x180fe20000010833 */
[C---:B------:R-:W-:Y:S01]  /*b980*/  FADD.FTZ R5, R23.reuse, R42 ;  /* 0x0000002a17057221 */ /* 0x040fe20000010000 */
[-CC-:B------:R-:W-:Y:S01]  /*b990*/  FFMA.FTZ R40, R40, R7.reuse, -R51.reuse ;  /* 0x0000000728287223 */ /* 0x180fe20000010833 */
[----:B------:R-:W-:Y:S01]  /*b9a0*/  F2FP.F16.F32.PACK_AB R148, R23, R148 ;  /* 0x000000941794723e */ /* 0x000fe200000000ff */
[----:B------:R-:W-:Y:S01]  /*b9b0*/  FFMA.FTZ R135, R62, R7, -R51 ;  /* 0x000000073e877223 */ /* 0x000fe20000010833 */
[----:B------:R-:W-:Y:S01]  /*b9c0*/  FADD.FTZ R42, R150, R5 ;  /* 0x00000005962a7221 */ /* 0x000fe20000010000 */
[----:B------:R-:W-:Y:S01]  /*b9d0*/  MUFU.EX2 R151, R151 ;  /* 0x0000009700977308 */ /* 0x000fe20000000800 */
[----:B------:R-:W-:Y:S01]  /*b9e0*/  F2FP.F16.F32.PACK_AB R140, R18, R31 ;  /* 0x0000001f128c723e */ /* 0x000fe200000000ff */
[-CC-:B------:R-:W-:Y:S01]  /*b9f0*/  FFMA.FTZ R129, R66, R7.reuse, -R51.reuse ;  /* 0x0000000742817223 */ /* 0x180fe20000010833 */
[----:B------:R-:W-:Y:S01]  /*ba00*/  FADD.FTZ R46, R25, R42 ;  /* 0x0000002a192e7221 */ /* 0x000fe20000010000 */
[----:B------:R-:W-:Y:S01]  /*ba10*/  FSEL R42, R10, RZ, P2 ;  /* 0x000000ff0a2a7208 */ /* 0x000fe20001000000 */
[----:B------:R-:W-:Y:S01]  /*ba20*/  FFMA.FTZ R44, R44, R7, -R51 ;  /* 0x000000072c2c7223 */ /* 0x000fe20000010833 */
[----:B------:R-:W-:Y:S01]  /*ba30*/  F2FP.F16.F32.PACK_AB R146, R36, R29 ;  /* 0x0000001d2492723e */ /* 0x000fe200000000ff */
[----:B------:R-:W-:Y:S01]  /*ba40*/  FADD.FTZ R5, R27, R46 ;  /* 0x0000002e1b057221 */ /* 0x000fe20000010000 */
[----:B------:R-:W-:Y:S01]  /*ba50*/  MUFU.EX2 R26, R26 ;  /* 0x0000001a001a7308 */ /* 0x000fe20000000800 */
[----:B------:R-:W-:Y:S01]  /*ba60*/  FADD.FTZ R46, -R42, R11 ;  /* 0x0000000b2a2e7221 */ /* 0x000fe20000010100 */
[----:B------:R-:W-:Y:S01]  /*ba70*/  F2FP.F16.F32.PACK_AB R142, R22, R33 ;  /* 0x00000021168e723e */ /* 0x000fe200000000ff */
[----:B------:R-:W-:Y:S01]  /*ba80*/  FADD.FTZ R50, R20, R5 ;  /* 0x0000000514327221 */ /* 0x000fe20000010000 */
[-CC-:B------:R-:W-:Y:S01]  /*ba90*/  FFMA.FTZ R131, R70, R7.reuse, -R51.reuse ;  /* 0x0000000746837223 */ /* 0x180fe20000010833 */
[-C--:B------:R-:W-:Y:S01]  /*baa0*/  FMUL.FTZ R11, R46, R7.reuse ;  /* 0x000000072e0b7220 */ /* 0x080fe20000410000 */
[-CC-:B------:R-:W-:Y:S01]  /*bab0*/  FFMA.FTZ R156, R156, R7.reuse, -R51.reuse ;  /* 0x000000079c9c7223 */ /* 0x180fe20000010833 */
[----:B------:R-:W-:Y:S01]  /*bac0*/  FADD.FTZ R5, R29, R50 ;  /* 0x000000321d057221 */ /* 0x000fe20000010000 */
[----:B------:R-:W-:Y:S01]  /*bad0*/  IMAD.U32 R50, RZ, RZ, UR6 ;  /* 0x00000006ff327e24 */ /* 0x000fe2000f8e00ff */
[----:B------:R-:W-:Y:S01]  /*bae0*/  MUFU.EX2 R145, R145 ;  /* 0x0000009100917308 */ /* 0x000fe20000000800 */
[----:B------:R-:W-:Y:S01]  /*baf0*/  FFMA.FTZ R125, R74, R7, -R51 ;  /* 0x000000074a7d7223 */ /* 0x000fe20000010833 */
[----:B------:R-:W-:Y:S01]  /*bb00*/  FADD.FTZ R46, R36, R5 ;  /* 0x00000005242e7221 */ /* 0x000fe20000010000 */
[----:B------:R-:W-:Y:S01]  /*bb10*/  F2FP.F16.F32.PACK_AB R144, R20, R27 ;  /* 0x0000001b1490723e */ /* 0x000fe200000000ff */
[-CC-:B------:R-:W-:Y:S01]  /*bb20*/  FFMA.FTZ R75, R75, R7.reuse, -R51.reuse ;  /* 0x000000074b4b7223 */ /* 0x180fe20000010833 */
[----:B------:R-:W-:Y:S01]  /*bb30*/  @!P1 LEA R50, R50, UR38, 0x3 ;  /* 0x0000002632329c11 */ /* 0x000fe2000f8e18ff */
[----:B------:R-:W-:Y:S01]  /*bb40*/  FADD.FTZ R5, R31, R46 ;  /* 0x0000002e1f057221 */ /* 0x000fe20000010000 */
[-CC-:B------:R-:W-:Y:S01]  /*bb50*/  FFMA.FTZ R78, R78, R7.reuse, -R51.reuse ;  /* 0x000000074e4e7223 */ /* 0x180fe20000010833 */
[----:B------:R-:W0:Y:S01]  /*bb60*/  MUFU.EX2 R11, R11 ;  /* 0x0000000b000b7308 */ /* 0x000e220000000800 */
[----:B------:R-:W-:Y:S01]  /*bb70*/  FFMA.FTZ R82, R82, R7, -R51 ;  /* 0x0000000752527223 */ /* 0x000fe20000010833 */
[----:B------:R-:W-:Y:S01]  /*bb80*/  FADD.FTZ R46, R18, R5 ;  /* 0x00000005122e7221 */ /* 0x000fe20000010000 */
[----:B------:R-:W-:-:S02]  /*bb90*/  @!P1 VIADD R50, R50, 0x16860 ;  /* 0x0001686032329836 */ /* 0x000fc40000000000 */
[-CC-:B------:R-:W-:Y:S01]  /*bba0*/  FFMA.FTZ R83, R83, R7.reuse, -R51.reuse ;  /* 0x0000000753537223 */ /* 0x180fe20000010833 */
[----:B------:R-:W-:Y:S01]  /*bbb0*/  FFMA.FTZ R86, R86, R7, -R51 ;  /* 0x0000000756567223 */ /* 0x000fe20000010833 */
[----:B------:R-:W-:Y:S01]  /*bbc0*/  FADD.FTZ R5, R33, R46 ;  /* 0x0000002e21057221 */ /* 0x000fe20000010000 */
[----:B------:R-:W-:Y:S01]  /*bbd0*/  ISETP.GT.AND P2, PT, R9, UR37, PT ;  /* 0x0000002509007c0c */ /* 0x000fe2000bf44270 */
[----:B------:R-:W1:Y:S01]  /*bbe0*/  MUFU.EX2 R30, R30 ;  /* 0x0000001e001e7308 */ /* 0x000e620000000800 */
[----:B------:R-:W-:Y:S01]  /*bbf0*/  @!P1 PRMT R46, RZ, 0x654, R50 ;  /* 0x00000654ff2e9816 */ /* 0x000fe20000000032 */
[----:B------:R-:W-:Y:S01]  /*bc00*/  FADD.FTZ R50, R22, R5 ;  /* 0x0000000516327221 */ /* 0x000fe20000010000 */
[----:B------:R-:W-:Y:S01]  /*bc10*/  UMOV UR6, UR4 ;  /* 0x0000000400067c82 */ /* 0x000fe20008000000 */
[----:B------:R-:W-:Y:S01]  /*bc20*/  F2FP.F16.F32.PACK_AB R150, R25, R150 ;  /* 0x000000961996723e */ /* 0x000fe200000000ff */
[----:B------:R2:W-:Y:S01]  /*bc30*/  @!P1 SYNCS.ARRIVE.TRANS64.RED.A1T0 RZ, [R46+URZ], RZ ;  /* 0x000000ff2eff99a7 */ /* 0x0005e2000810043f */
[----:B------:R-:W-:Y:S01]  /*bc40*/  FADD.FTZ R5, R35, R50 ;  /* 0x0000003223057221 */ /* 0x000fe20000010000 */
[----:B------:R-:W-:Y:S01]  /*bc50*/  F2FP.F16.F32.PACK_AB R138, R48, R37 ;  /* 0x00000025308a723e */ /* 0x000fe200000000ff */
[----:B------:R-:W3:Y:S01]  /*bc60*/  MUFU.EX2 R147, R147 ;  /* 0x0000009300937308 */ /* 0x000ee20000000800 */
[-C--:B0-----:R-:W-:Y:S01]  /*bc70*/  FMUL.FTZ R90, R90, R11.reuse ;  /* 0x0000000b5a5a7220 */ /* 0x081fe20000410000 */
[----:B------:R-:W-:Y:S01]  /*bc80*/  FADD.FTZ R50, R28, R5 ;  /* 0x000000051c327221 */ /* 0x000fe20000010000 */
[-C--:B------:R-:W-:Y:S01]  /*bc90*/  FMUL.FTZ R91, R91, R11.reuse ;  /* 0x0000000b5b5b7220 */ /* 0x080fe20000410000 */
[----:B------:R-:W-:Y:S01]  /*bca0*/  FMUL.FTZ R94, R94, R11 ;  /* 0x0000000b5e5e7220 */ /* 0x000fe20000410000 */
[----:B--2---:R-:W-:Y:S01]  /*bcb0*/  FFMA.FTZ R46, R11, R4, R8 ;  /* 0x000000040b2e7223 */ /* 0x004fe20000010008 */
[----:B------:R-:W-:Y:S01]  /*bcc0*/  FADD.FTZ R53, R37, R50 ;  /* 0x0000003225357221 */ /* 0x000fe20000010000 */
[----:B------:R-:W-:Y:S01]  /*bcd0*/  FFMA.FTZ R4, R154, R7, -R51 ;  /* 0x000000079a047223 */ /* 0x000fe20000010833 */
[----:B------:R-:W0:Y:S01]  /*bce0*/  MUFU.EX2 R34, R34 ;  /* 0x0000002200227308 */ /* 0x000e220000000800 */
[C---:B------:R-:W-:Y:S01]  /*bcf0*/  FADD.FTZ R46, R149.reuse, R46 ;  /* 0x0000002e952e7221 */ /* 0x040fe20000010000 */
[----:B------:R-:W-:Y:S01]  /*bd00*/  FADD.FTZ R50, R48, R53 ;  /* 0x0000003530327221 */ /* 0x000fe20000010000 */
[----:B------:R-:W-:Y:S01]  /*bd10*/  F2FP.F16.F32.PACK_AB R149, R149, R8 ;  /* 0x000000089595723e */ /* 0x000fe200000000ff */
[-C--:B------:R-:W-:Y:S01]  /*bd20*/  FMUL.FTZ R95, R95, R11.reuse ;  /* 0x0000000b5f5f7220 */ /* 0x080fe20000410000 */
[----:B------:R-:W-:Y:S01]  /*bd30*/  FADD.FTZ R5, R151, R46 ;  /* 0x0000002e97057221 */ /* 0x000fe20000010000 */
[----:B------:R-:W-:Y:S01]  /*bd40*/  FADD.FTZ R53, R39, R50 ;  /* 0x0000003227357221 */ /* 0x000fe20000010000 */
[-C--:B------:R-:W-:Y:S01]  /*bd50*/  FMUL.FTZ R98, R98, R11.reuse ;  /* 0x0000000b62627220 */ /* 0x080fe20000410000 */
[----:B------:R-:W2:Y:S01]  /*bd60*/  MUFU.EX2 R141, R141 ;  /* 0x0000008d008d7308 */ /* 0x000ea20000000800 */
[----:B------:R-:W-:Y:S01]  /*bd70*/  FADD.FTZ R46, R26, R5 ;  /* 0x000000051a2e7221 */ /* 0x000fe20000010000 */
[----:B------:R-:W-:Y:S01]  /*bd80*/  FADD.FTZ R54, R52, R53 ;  /* 0x0000003534367221 */ /* 0x000fe20000010000 */
[-C--:B------:R-:W-:Y:S01]  /*bd90*/  FMUL.FTZ R99, R99, R11.reuse ;  /* 0x0000000b63637220 */ /* 0x080fe20000410000 */
[----:B------:R-:W-:Y:S01]  /*bda0*/  FMUL.FTZ R102, R102, R11 ;  /* 0x0000000b66667220 */ /* 0x000fe20000410000 */
[----:B------:R-:W-:Y:S01]  /*bdb0*/  FADD.FTZ R5, R145, R46 ;  /* 0x0000002e91057221 */ /* 0x000fe20000010000 */
[----:B------:R-:W-:Y:S01]  /*bdc0*/  FADD.FTZ R53, R15, R54 ;  /* 0x000000360f357221 */ /* 0x000fe20000010000 */
[-C--:B------:R-:W-:Y:S01]  /*bdd0*/  FFMA.FTZ R46, R120, R7.reuse, -R51 ;  /* 0x00000007782e7223 */ /* 0x080fe20000010833 */
[----:B------:R-:W4:Y:S01]  /*bde0*/  MUFU.EX2 R38, R38 ;  /* 0x0000002600267308 */ /* 0x000f220000000800 */
[----:B-1----:R-:W-:Y:S01]  /*bdf0*/  FADD.FTZ R50, R30, R5 ;  /* 0x000000051e327221 */ /* 0x002fe20000010000 */
[----:B------:R-:W-:Y:S01]  /*be00*/  FADD.FTZ R54, R56, R53 ;  /* 0x0000003538367221 */ /* 0x000fe20000010000 */
[----:B------:R-:W-:Y:S01]  /*be10*/  FFMA.FTZ R51, R87, R7, -R51 ;  /* 0x0000000757337223 */ /* 0x000fe20000010833 */
[-C--:B------:R-:W-:Y:S01]  /*be20*/  FMUL.FTZ R103, R103, R11.reuse ;  /* 0x0000000b67677220 */ /* 0x080fe20000410000 */
[----:B---3--:R-:W-:Y:S01]  /*be30*/  FADD.FTZ R5, R147, R50 ;  /* 0x0000003293057221 */ /* 0x008fe20000010000 */
[----:B------:R-:W-:Y:S01]  /*be40*/  FADD.FTZ R53, R19, R54 ;  /* 0x0000003613357221 */ /* 0x000fe20000010000 */
[-C--:B------:R-:W-:Y:S01]  /*be50*/  FMUL.FTZ R106, R106, R11.reuse ;  /* 0x0000000b6a6a7220 */ /* 0x080fe20000410000 */
[----:B------:R-:W1:Y:S01]  /*be60*/  MUFU.EX2 R143, R143 ;  /* 0x0000008f008f7308 */ /* 0x000e620000000800 */
[----:B0-----:R-:W-:Y:S01]  /*be70*/  FADD.FTZ R50, R34, R5 ;  /* 0x0000000522327221 */ /* 0x001fe20000010000 */
[----:B------:R-:W-:Y:S01]  /*be80*/  FADD.FTZ R54, R60, R53 ;  /* 0x000000353c367221 */ /* 0x000fe20000010000 */
[-C--:B------:R-:W-:Y:S01]  /*be90*/  FMUL.FTZ R107, R107, R11.reuse ;  /* 0x0000000b6b6b7220 */ /* 0x080fe20000410000 */
[-C--:B------:R-:W-:Y:S01]  /*bea0*/  FMUL.FTZ R110, R110, R11.reuse ;  /* 0x0000000b6e6e7220 */ /* 0x080fe20000410000 */
[----:B--2---:R-:W-:Y:S01]  /*beb0*/  FADD.FTZ R5, R141, R50 ;  /* 0x000000328d057221 */ /* 0x004fe20000010000 */
[----:B------:R-:W-:Y:S01]  /*bec0*/  FADD.FTZ R23, R41, R54 ;  /* 0x0000003629177221 */ /* 0x000fe20000010000 */
[-C--:B------:R-:W-:Y:S01]  /*bed0*/  FMUL.FTZ R111, R111, R11.reuse ;  /* 0x0000000b6f6f7220 */ /* 0x080fe20000410000 */
[----:B------:R-:W0:Y:S01]  /*bee0*/  MUFU.EX2 R24, R24 ;  /* 0x0000001800187308 */ /* 0x000e220000000800 */
[----:B----4-:R-:W-:Y:S01]  /*bef0*/  FADD.FTZ R50, R38, R5 ;  /* 0x0000000526327221 */ /* 0x010fe20000010000 */
[----:B------:R-:W-:Y:S01]  /*bf00*/  FADD.FTZ R23, R64, R23 ;  /* 0x0000001740177221 */ /* 0x000fe20000010000 */
[-C--:B------:R-:W-:Y:S01]  /*bf10*/  FMUL.FTZ R114, R114, R11.reuse ;  /* 0x0000000b72727220 */ /* 0x080fe20000410000 */
[-C--:B------:R-:W-:Y:S01]  /*bf20*/  FMUL.FTZ R115, R115, R11.reuse ;  /* 0x0000000b73737220 */ /* 0x080fe20000410000 */
[-C--:B------:R-:W-:Y:S01]  /*bf30*/  FMUL.FTZ R118, R118, R11.reuse ;  /* 0x0000000b76767220 */ /* 0x080fe20000410000 */
[----:B------:R-:W-:Y:S01]  /*bf40*/  FADD.FTZ R36, R124, R23 ;  /* 0x000000177c247221 */ /* 0x000fe20000010000 */
[----:B------:R-:W-:Y:S01]  /*bf50*/  FMUL.FTZ R119, R119, R11 ;  /* 0x0000000b77777220 */ /* 0x000fe20000410000 */
[----:B------:R-:W2:Y:S01]  /*bf60*/  MUFU.EX2 R137, R137 ;  /* 0x0000008900897308 */ /* 0x000ea20000000800 */
[----:B-1----:R-:W-:Y:S01]  /*bf70*/  FADD.FTZ R5, R143, R50 ;  /* 0x000000328f057221 */ /* 0x002fe20000010000 */
[C---:B------:R-:W-:Y:S01]  /*bf80*/  FADD.FTZ R23, R43.reuse, R36 ;  /* 0x000000242b177221 */ /* 0x040fe20000010000 */
[----:B------:R-:W-:Y:S01]  /*bf90*/  F2FP.F16.F32.PACK_AB R124, R43, R124 ;  /* 0x0000007c2b7c723e */ /* 0x000fe200000000ff */
[-C--:B------:R-:W-:Y:S01]  /*bfa0*/  FMUL.FTZ R88, R88, R21.reuse ;  /* 0x0000001558587220 */ /* 0x080fe20000410000 */
[-C--:B------:R-:W-:Y:S01]  /*bfb0*/  FMUL.FTZ R89, R89, R21.reuse ;  /* 0x0000001559597220 */ /* 0x080fe20000410000 */
[----:B------:R-:W-:Y:S01]  /*bfc0*/  FADD.FTZ R22, R126, R23 ;  /* 0x000000177e167221 */ /* 0x000fe20000010000 */
[C---:B------:R-:W-:Y:S01]  /*bfd0*/  F2FP.F16.F32.PACK_AB R126, R45.reuse, R126 ;  /* 0x0000007e2d7e723e */ /* 0x040fe200000000ff */
[----:B------:R-:W1:Y:S01]  /*bfe0*/  MUFU.EX2 R32, R32 ;  /* 0x0000002000207308 */ /* 0x000e620000000800 */
[----:B0-----:R-:W-:Y:S01]  /*bff0*/  FADD.FTZ R50, R24, R5 ;  /* 0x0000000518327221 */ /* 0x001fe20000010000 */
[----:B------:R-:W-:Y:S01]  /*c000*/  FADD.FTZ R22, R45, R22 ;  /* 0x000000162d167221 */ /* 0x000fe20000010000 */
[-C--:B------:R-:W-:Y:S01]  /*c010*/  FMUL.FTZ R92, R92, R21.reuse ;  /* 0x000000155c5c7220 */ /* 0x080fe20000410000 */
[-C--:B------:R-:W-:Y:S01]  /*c020*/  FMUL.FTZ R93, R93, R21.reuse ;  /* 0x000000155d5d7220 */ /* 0x080fe20000410000 */
[-C--:B------:R-:W-:Y:S01]  /*c030*/  FMUL.FTZ R96, R96, R21.reuse ;  /* 0x0000001560607220 */ /* 0x080fe20000410000 */
[----:B------:R-:W-:Y:S01]  /*c040*/  FADD.FTZ R15, R47, R22 ;  /* 0x000000162f0f7221 */ /* 0x000fe20000010000 */
[-C--:B------:R-:W-:Y:S01]  /*c050*/  FMUL.FTZ R97, R97, R21.reuse ;  /* 0x0000001561617220 */ /* 0x080fe20000410000 */
[----:B------:R-:W0:Y:S01]  /*c060*/  MUFU.EX2 R139, R139 ;  /* 0x0000008b008b7308 */ /* 0x000e220000000800 */
[----:B--2---:R-:W-:Y:S01]  /*c070*/  FADD.FTZ R5, R137, R50 ;  /* 0x0000003289057221 */ /* 0x004fe20000010000 */
[-C--:B------:R-:W-:Y:S01]  /*c080*/  FMUL.FTZ R100, R100, R21.reuse ;  /* 0x0000001564647220 */ /* 0x080fe20000410000 */
[-C--:B------:R-:W-:Y:S01]  /*c090*/  FMUL.FTZ R101, R101, R21.reuse ;  /* 0x0000001565657220 */ /* 0x080fe20000410000 */
[-C--:B------:R-:W-:Y:S01]  /*c0a0*/  FMUL.FTZ R104, R104, R21.reuse ;  /* 0x0000001568687220 */ /* 0x080fe20000410000 */
[-C--:B------:R-:W-:Y:S01]  /*c0b0*/  FMUL.FTZ R105, R105, R21.reuse ;  /* 0x0000001569697220 */ /* 0x080fe20000410000 */
[-C--:B------:R-:W-:Y:S01]  /*c0c0*/  FMUL.FTZ R108, R108, R21.reuse ;  /* 0x000000156c6c7220 */ /* 0x080fe20000410000 */
[-C--:B------:R-:W-:Y:S01]  /*c0d0*/  FMUL.FTZ R109, R109, R21.reuse ;  /* 0x000000156d6d7220 */ /* 0x080fe20000410000 */
[----:B------:R-:W2:Y:S01]  /*c0e0*/  MUFU.EX2 R42, R152 ;  /* 0x00000098002a7308 */ /* 0x000ea20000000800 */
[----:B-1----:R-:W-:Y:S01]  /*c0f0*/  FADD.FTZ R18, R32, R5 ;  /* 0x0000000520127221 */ /* 0x002fe20000010000 */
[-C--:B------:R-:W-:Y:S01]  /*c100*/  FMUL.FTZ R112, R112, R21.reuse ;  /* 0x0000001570707220 */ /* 0x080fe20000410000 */
[-C--:B------:R-:W-:Y:S01]  /*c110*/  FMUL.FTZ R113, R113, R21.reuse ;  /* 0x0000001571717220 */ /* 0x080fe20000410000 */
[-C--:B------:R-:W-:Y:S01]  /*c120*/  FMUL.FTZ R116, R116, R21.reuse ;  /* 0x0000001574747220 */ /* 0x080fe20000410000 */
[----:B------:R-:W-:Y:S01]  /*c130*/  FMUL.FTZ R117, R117, R21 ;  /* 0x0000001575757220 */ /* 0x000fe20000410000 */
[----:B------:R-:W-:Y:S01]  /*c140*/  F2FP.F16.F32.PACK_AB R151, R26, R151 ;  /* 0x000000971a97723e */ /* 0x000fe200000000ff */
[----:B------:R-:W-:Y:S01]  /*c150*/  VIADD R9, R9, 0xffffffff ;  /* 0xffffffff09097836 */ /* 0x000fe20000000000 */
[----:B------:R-:W1:Y:S01]  /*c160*/  MUFU.EX2 R133, R133 ;  /* 0x0000008500857308 */ /* 0x000e620000000800 */
[----:B0-----:R-:W-:Y:S01]  /*c170*/  FADD.FTZ R5, R139, R18 ;  /* 0x000000128b057221 */ /* 0x001fe20000010000 */
[----:B------:R-:W-:Y:S01]  /*c180*/  F2FP.F16.F32.PACK_AB R145, R30, R145 ;  /* 0x000000911e91723e */ /* 0x000fe200000000ff */
[----:B------:R-:W-:Y:S01]  /*c190*/  IMAD.MOV.U32 R8, RZ, RZ, R6 ;  /* 0x000000ffff087224 */ /* 0x000fe200078e0006 */
[----:B------:R-:W-:Y:S01]  /*c1a0*/  F2FP.F16.F32.PACK_AB R147, R34, R147 ;  /* 0x000000932293723e */ /* 0x000fe200000000ff */
[----:B------:R-:W-:Y:S01]  /*c1b0*/  IMAD.MOV.U32 R11, RZ, RZ, R10 ;  /* 0x000000ffff0b7224 */ /* 0x000fe200078e000a */
[----:B------:R-:W-:-:S02]  /*c1c0*/  F2FP.F16.F32.PACK_AB R141, R38, R141 ;  /* 0x0000008d268d723e */ /* 0x000fc400000000ff */
[----:B------:R-:W0:Y:S01]  /*c1d0*/  MUFU.EX2 R40, R40 ;  /* 0x0000002800287308 */ /* 0x000e220000000800 */
[----:B--2---:R-:W-:Y:S01]  /*c1e0*/  FADD.FTZ R18, R42, R5 ;  /* 0x000000052a127221 */ /* 0x004fe20000010000 */
[----:B------:R-:W-:Y:S02]  /*c1f0*/  F2FP.F16.F32.PACK_AB R143, R24, R143 ;  /* 0x0000008f188f723e */ /* 0x000fe400000000ff */
[----:B------:R-:W-:Y:S02]  /*c200*/  F2FP.F16.F32.PACK_AB R137, R32, R137 ;  /* 0x000000892089723e */ /* 0x000fe400000000ff */
[----:B------:R-:W-:Y:S02]  /*c210*/  F2FP.F16.F32.PACK_AB R139, R42, R139 ;  /* 0x0000008b2a8b723e */ /* 0x000fe400000000ff */
        /* <DEDUP_REMOVED lines=41> */
[----:B0-----:R-:W-:Y:S01]  /*c4b0*/  FADD.FTZ R18, R123, R18 ;  /* 0x000000127b127221 */ /* 0x001fe20000010000 */
[C---:B--2---:R-:W-:Y:S01]  /*c4c0*/  FADD.FTZ R5, R49.reuse, R22 ;  /* 0x0000001631057221 */ /* 0x044fe20000010000 */
[----:B------:R-:W-:Y:S02]  /*c4d0*/  F2FP.F16.F32.PACK_AB R122, R49, R122 ;  /* 0x0000007a317a723e */ /* 0x000fe400000000ff */
[C---:B-1----:R-:W-:Y:S01]  /*c4e0*/  FADD.FTZ R4, R51.reuse, R18 ;  /* 0x0000001233047221 */ /* 0x042fe20000010000 */
[----:B------:R-:W-:Y:S01]  /*c4f0*/  F2FP.F16.F32.PACK_AB R123, R51, R123 ;  /* 0x0000007b337b723e */ /* 0x000fe200000000ff */
[----:B------:R-:W-:Y:S06]  /*c500*/  @P2 BRA `(.L_x_889) ;  /* 0xffffffd000cc2947 */ /* 0x000fec000383ffff */
.L_x_872:
[----:B------:R-:W-:Y:S06]  /*c510*/  BAR.ARV 0x8, 0x200 ;  /* 0x0208000000007b1d */ /* 0x000fec0000002000 */
[----:B------:R-:W-:Y:S05]  /*c520*/  @!P0 BRA `(.L_x_890) ;  /* 0x0000000000048947 */ /* 0x000fea0003800000 */
[----:B------:R-:W-:Y:S01]  /*c530*/  BPT.TRAP 0x1 ;  /* 0x000000040000795c */ /* 0x000fe20000300000 */
.L_x_890:
[----:B------:R-:W-:Y:S01]  /*c540*/  ULEA UR7, UR4, UR38, 0x3 ;  /* 0x0000002604077291 */ /* 0x000fe2000f8e183f */
[----:B------:R-:W-:-:S05]  /*c550*/  IMAD.U32 R0, RZ, RZ, UR5 ;  /* 0x00000005ff007e24 */ /* 0x000fca000f8e00ff */
[----:B------:R-:W-:-:S04]  /*c560*/  SHF.L.U32 R0, R0, 0x1f, RZ ;  /* 0x0000001f00007819 */ /* 0x000fc800000006ff */
[----:B------:R0:W1:Y:S01]  /*c570*/  SYNCS.PHASECHK.TRANS64.TRYWAIT P2, [UR7+0x16850], R0 ;  /* 0x01685000ff0075a7 */ /* 0x0000620008040147 */
[----:B------:R-:W-:Y:S05]  /*c580*/  @!P0 BRA `(.L_x_891) ;  /* 0x0000000000048947 */ /* 0x000fea0003800000 */
[----:B------:R-:W-:Y:S01]  /*c590*/  BPT.TRAP 0x1 ;  /* 0x000000040000795c */ /* 0x000fe20000300000 */
.L_x_891:
[----:B-1----:R-:W-:Y:S05]  /*c5a0*/  @P2 BRA `(.L_x_892) ;  /* 0x0000000000082947 */ /* 0x002fea0003800000 */
[----:B------:R-:W1:Y:S02]  /*c5b0*/  SYNCS.PHASECHK.TRANS64.TRYWAIT P0, [UR7+0x16850], R0 ;  /* 0x01685000ff0075a7 */ /* 0x000e640008000147 */
[----:B-1----:R-:W-:Y:S05]  /*c5c0*/  @!P0 BRA `(.L_x_893) ;  /* 0x00000054007c8947 */ /* 0x002fea0003800000 */
.L_x_892:
[----:B------:R-:W-:Y:S01]  /*c5d0*/  UIADD3 UR38, UR38, 0x400, URZ ;  /* 0x0000040026267890 */ /* 0x000fe2000fffe03f */
[----:B------:R-:W-:Y:S01]  /*c5e0*/  WARPGROUP.ARRIVE ;  /* 0x00000000000079c5 */ /* 0x000fe20000000000 */
[----:B------:R-:W-:Y:S01]  /*c5f0*/  UMOV UR11, 0x40000040 ;  /* 0x40000040000b7882 */ /* 0x000fe20000000000 */
[----:B01----:R-:W0:Y:S01]  /*c600*/  SHFL.BFLY PT, R0, R5, 0x2, 0x1f ;  /* 0x0c401f0005007f89 */ /* 0x003e2200000e0000 */
[----:B------:R-:W-:Y:S01]  /*c610*/  USHF.R.U32.HI UR38, URZ, 0x4, UR38 ;  /* 0x000000043f267899 */ /* 0x000fe20008011626 */
[----:B------:R-:W-:Y:S02]  /*c620*/  IMAD.U32 R13, RZ, RZ, UR7 ;  /* 0x00000007ff0d7e24 */ /* 0x000fe4000f8e00ff */
[----:B------:R-:W1:Y:S01]  /*c630*/  SHFL.BFLY PT, R3, R4, 0x2, 0x1f ;  /* 0x0c401f0004037f89 */ /* 0x000e6200000e0000 */
[----:B------:R-:W-:Y:S01]  /*c640*/  ULOP3.LUT UR38, UR38, 0x3fff, URZ, 0xc0, !UPT ;  /* 0x00003fff26267892 */ /* 0x000fe2000f8ec03f */
[----:B------:R-:W-:Y:S02]  /*c650*/  @!P1 VIADD R13, R13, 0x16860 ;  /* 0x000168600d0d9836 */ /* 0x000fe40000000000 */
[----:B------:R-:W-:Y:S01]  /*c660*/  IMAD.MOV.U32 R11, RZ, RZ, RZ ;  /* 0x000000ffff0b7224 */ /* 0x000fe200078e00ff */
[----:B------:R-:W-:-:S02]  /*c670*/  ULEA UR4, UR4, UR38, 0xa ;  /* 0x0000002604047291 */ /* 0x000fc4000f8e503f */
[----:B------:R-:W-:Y:S02]  /*c680*/  @!P1 PRMT R13, RZ, 0x654, R13 ;  /* 0x00000654ff0d9816 */ /* 0x000fe4000000000d */
[----:B------:R-:W-:-:S03]  /*c690*/  UIADD3 UR6, UR4, 0x80, URZ ;  /* 0x0000008004067890 */ /* 0x000fc6000fffe03f */
[----:B------:R-:W-:Y:S02]  /*c6a0*/  UMOV UR10, UR4 ;  /* 0x00000004000a7c82 */ /* 0x000fe40008000000 */
[----:B------:R-:W-:Y:S01]  /*c6b0*/  HGMMA.64x64x16.F32 R88, R148, gdesc[UR8].tnspB, R88, gsb0 ;  /* 0x40e0000894587df0 */ /* 0x000fe20008000858 */
[----:B------:R-:W-:Y:S01]  /*c6c0*/  UMOV UR11, 0x40000040 ;  /* 0x40000040000b7882 */ /* 0x000fe20000000000 */
[----:B------:R-:W-:Y:S01]  /*c6d0*/  UMOV UR10, UR6 ;  /* 0x00000006000a7c82 */ /* 0x000fe20008000000 */
[----:B------:R-:W-:Y:S01]  /*c6e0*/  UIADD3 UR6, UR4, 0x100, URZ ;  /* 0x0000010004067890 */ /* 0x000fe2000fffe03f */
[----:B0-----:R-:W-:Y:S01]  /*c6f0*/  FADD.FTZ R0, R0, R5 ;  /* 0x0000000500007221 */ /* 0x001fe20000010000 */
[----:B-1----:R-:W-:Y:S01]  /*c700*/  FADD.FTZ R8, R3, R4 ;  /* 0x0000000403087221 */ /* 0x002fe20000010000 */
[----:B------:R-:W-:-:S03]  /*c710*/  IMAD.MOV.U32 R4, RZ, RZ, RZ ;  /* 0x000000ffff047224 */ /* 0x000fc600078e00ff */
[----:B------:R-:W0:Y:S04]  /*c720*/  SHFL.BFLY PT, R3, R0, 0x1, 0x1f ;  /* 0x0c201f0000037f89 */ /* 0x000e2800000e0000 */
[----:B------:R-:W1:Y:S01]  /*c730*/  SHFL.BFLY PT, R9, R8, 0x1, 0x1f ;  /* 0x0c201f0008097f89 */ /* 0x000e6200000e0000 */
[----:B0-----:R-:W-:Y:S01]  /*c740*/  FADD.FTZ R14, R0, R3 ;  /* 0x00000003000e7221 */ /* 0x001fe20000010000 */
[----:B------:R-:W-:Y:S02]  /*c750*/  IMAD.MOV.U32 R3, RZ, RZ, -0x800000 ;  /* 0xff800000ff037424 */ /* 0x000fe400078e00ff */
[----:B------:R-:W-:Y:S02]  /*c760*/  IMAD.MOV.U32 R0, RZ, RZ, -0x800000 ;  /* 0xff800000ff007424 */ /* 0x000fe400078e00ff */
[----:B-1----:R-:W-:Y:S01]  /*c770*/  FADD.FTZ R15, R8, R9 ;  /* 0x00000009080f7221 */ /* 0x002fe20000010000 */
[----:B------:R-:W-:-:S04]  /*c780*/  FSETP.NE.FTZ.AND P0, PT, R14, RZ, PT ;  /* 0x000000ff0e00720b */ /* 0x000fc80003f15000 */
[----:B------:R-:W-:-:S09]  /*c790*/  FSETP.NE.FTZ.AND P2, PT, R15, RZ, PT ;  /* 0x000000ff0f00720b */ /* 0x000fd20003f55000 */
[----:B------:R-:W0:Y:S01]  /*c7a0*/  @P0 MUFU.LG2 R9, R14 ;  /* 0x0000000e00090308 */ /* 0x000e220000000c00 */
[----:B------:R-:W-:-:S03]  /*c7b0*/  @P0 FMUL.FTZ R5, R7, 0.69314718246459960938 ;  /* 0x3f31721807050820 */ /* 0x000fc60000410000 */
[----:B------:R-:W-:-:S04]  /*c7c0*/  @P2 FMUL.FTZ R16, R7, 0.69314718246459960938 ;  /* 0x3f31721807102820 */ /* 0x000fc80000410000 */
[----:B------:R-:W1:Y:S08]  /*c7d0*/  @P2 MUFU.LG2 R12, R15 ;  /* 0x0000000f000c2308 */ /* 0x000e700000000c00 */
[----:B------:R-:W2:Y:S01]  /*c7e0*/  @P0 MUFU.RCP R4, R14 ;  /* 0x0000000e00040308 */ /* 0x000ea20000001000 */
[----:B0-----:R-:W-:-:S04]  /*c7f0*/  @P0 FMUL.FTZ R8, R9, 0.69314718246459960938 ;  /* 0x3f31721809080820 */ /* 0x001fc80000410000 */
[----:B------:R-:W-:Y:S01]  /*c800*/  @P0 FFMA.FTZ R3, R5, R6, R8 ;  /* 0x0000000605030223 */ /* 0x000fe20000010008 */
[----:B------:R-:W-:Y:S01]  /*c810*/  PLOP3.LUT P0, PT, PT, PT, PT, 0x8, 0x0 ;  /* 0x000000000000781c */ /* 0x000fe20003f0e170 */
[----:B------:R-:W-:Y:S02]  /*c820*/  WARPGROUP.DEPBAR.LE gsb0, 0x0 ;  /* 0x00008000000079c5 */ /* 0x000fe40000010000 */
[----:B------:R-:W-:Y:S01]  /*c830*/  WARPGROUP.ARRIVE ;  /* 0x00000000000079c5 */ /* 0x000fe20000000000 */
[----:B------:R-:W0:Y:S01]  /*c840*/  @P2 MUFU.RCP R11, R15 ;  /* 0x0000000f000b2308 */ /* 0x000e220000001000 */
[----:B-1----:R-:W-:-:S04]  /*c850*/  @P2 FMUL.FTZ R7, R12, 0.69314718246459960938 ;  /* 0x3f3172180c072820 */ /* 0x002fc80000410000 */
[----:B------:R-:W-:Y:S01]  /*c860*/  HGMMA.64x64x16.F32 R88, R144, gdesc[UR8].tnspB, R88, gsb0 ;  /* 0x40e0000890587df0 */ /* 0x000fe20008000858 */
[----:B------:R-:W-:Y:S01]  /*c870*/  UMOV UR10, UR6 ;  /* 0x00000006000a7c82 */ /* 0x000fe20008000000 */
[----:B------:R-:W-:Y:S01]  /*c880*/  UMOV UR11, 0x40000040 ;  /* 0x40000040000b7882 */ /* 0x000fe20000000000 */
[----:B------:R-:W-:Y:S01]  /*c890*/  UIADD3 UR6, UR4, 0x180, URZ ;  /* 0x0000018004067890 */ /* 0x000fe2000fffe03f */
[----:B------:R-:W-:Y:S01]  /*c8a0*/  @P2 FFMA.FTZ R0, R16, R10, R7 ;  /* 0x0000000a10002223 */ /* 0x000fe20000010007 */
[----:B------:R-:W-:Y:S02]  /*c8b0*/  WARPGROUP.DEPBAR.LE gsb0, 0x0 ;  /* 0x00008000000079c5 */ /* 0x000fe40000010000 */
[----:B------:R-:W-:-:S06]  /*c8c0*/  WARPGROUP.ARRIVE ;  /* 0x00000000000079c5 */ /* 0x000fcc0000000000 */
[----:B------:R-:W-:Y:S01]  /*c8d0*/  HGMMA.64x64x16.F32 R88, R140, gdesc[UR8].tnspB, R88, gsb0 ;  /* 0x40e000088c587df0 */ /* 0x000fe20008000858 */
[----:B------:R-:W-:Y:S01]  /*c8e0*/  UMOV UR10, UR6 ;  /* 0x00000006000a7c82 */ /* 0x000fe20008000000 */
[----:B------:R-:W-:Y:S01]  /*c8f0*/  UMOV UR11, 0x40000040 ;  /* 0x40000040000b7882 */ /* 0x000fe20000000000 */
[----:B------:R-:W-:Y:S01]  /*c900*/  UIADD3 UR6, UR4, 0x200, URZ ;  /* 0x0000020004067890 */ /* 0x000fe2000fffe03f */
        /* <DEDUP_REMOVED lines=11> */
[----:B------:R-:W-:Y:S02]  /*c9c0*/  UIADD3 UR6, UR4, 0x300, URZ ;  /* 0x0000030004067890 */ /* 0x000fe4000fffe03f */
[----:B------:R-:W-:Y:S01]  /*c9d0*/  UIADD3 UR4, UR4, 0x380, URZ ;  /* 0x0000038004047890 */ /* 0x000fe2000fffe03f */
[----:B------:R-:W-:Y:S02]  /*c9e0*/  WARPGROUP.DEPBAR.LE gsb0, 0x0 ;  /* 0x00008000000079c5 */ /* 0x000fe40000010000 */
[----:B------:R-:W-:-:S06]  /*c9f0*/  WARPGROUP.ARRIVE ;  /* 0x00000000000079c5 */ /* 0x000fcc0000000000 */
[----:B------:R-:W-:Y:S01]  /*ca00*/  HGMMA.64x64x16.F32 R88, R128, gdesc[UR8].tnspB, R88, gsb0 ;  /* 0x40e0000880587df0 */ /* 0x000fe20008000858 */
[----:B------:R-:W-:Y:S01]  /*ca10*/  UMOV UR10, UR6 ;  /* 0x00000006000a7c82 */ /* 0x000fe20008000000 */
[----:B------:R-:W-:Y:S01]  /*ca20*/  UMOV UR11, 0x40000040 ;  /* 0x40000040000b7882 */ /* 0x000fe20000000000 */
[----:B------:R-:W-:Y:S02]  /*ca30*/  WARPGROUP.DEPBAR.LE gsb0, 0x0 ;  /* 0x00008000000079c5 */ /* 0x000fe40000010000 */
[----:B------:R-:W-:-:S06]  /*ca40*/  WARPGROUP.ARRIVE ;  /* 0x00000000000079c5 */ /* 0x000fcc0000000000 */
[----:B------:R-:W-:Y:S01]  /*ca50*/  HGMMA.64x64x16.F32 R88, R124, gdesc[UR8].tnspB, R88, gsb0 ;  /* 0x40e000087c587df0 */ /* 0x000fe20008000858 */
[----:B------:R-:W-:Y:S01]  /*ca60*/  UMOV UR10, UR4 ;  /* 0x00000004000a7c82 */ /* 0x000fe20008000000 */
[----:B------:R-:W-:Y:S01]  /*ca70*/  UMOV UR11, 0x40000040 ;  /* 0x40000040000b7882 */ /* 0x000fe20000000000 */
[----:B------:R-:W-:Y:S02]  /*ca80*/  WARPGROUP.DEPBAR.LE gsb0, 0x0 ;  /* 0x00008000000079c5 */ /* 0x000fe40000010000 */
[----:B------:R-:W-:-:S06]  /*ca90*/  WARPGROUP.ARRIVE ;  /* 0x00000000000079c5 */ /* 0x000fcc0000000000 */
[----:B------:R-:W-:Y:S03]  /*caa0*/  HGMMA.64x64x16.F32 R88, R120, gdesc[UR8].tnspB, R88, gsb0 ;  /* 0x40e0000878587df0 */ /* 0x000fe60008000858 */
[----:B------:R-:W-:Y:S02]  /*cab0*/  WARPGROUP.DEPBAR.LE gsb0, 0x0 ;  /* 0x00008000000079c5 */ /* 0x000fe40000010000 */
[----:B------:R1:W-:Y:S01]  /*cac0*/  @!P1 SYNCS.ARRIVE.TRANS64.RED.A1T0 RZ, [R13+URZ], RZ ;  /* 0x000000ff0dff99a7 */ /* 0x0003e2000810043f */
[-C--:B--2---:R-:W-:Y:S01]  /*cad0*/  FMUL.FTZ R88, R88, R4.reuse ;  /* 0x0000000458587220 */ /* 0x084fe20000410000 */
        /* <DEDUP_REMOVED lines=31> */
.L_x_823:
[----:B------:R-:W-:Y:S05]  /*ccd0*/  @P0 BRA `(.L_x_894) ;  /* 0x0000000c00c80947 */ /* 0x000fea0003800000 */
[----:B------:R-:W-:Y:S01]  /*cce0*/  VIADD R2, R2, 0xffffff80 ;  /* 0xffffff8002027836 */ /* 0x000fe20000000000 */
[----:B------:R-:W0:Y:S01]  /*ccf0*/  LDC R17, c[0x0][0xbe8] ;  /* 0x0002fa00ff117b82 */ /* 0x000e220000000800 */
[----:B------:R-:W1:Y:S01]  /*cd00*/  S2R R19, SR_CTAID.X ;  /* 0x0000000000137919 */ /* 0x000e620000002500 */
[----:B------:R-:W-:Y:S02]  /*cd10*/  USHF.R.S32.HI UR7, URZ, 0x1f, UR36 ;  /* 0x0000001f3f077899 */ /* 0x000fe40008011424 */
[----:B------:R-:W-:Y:S01]  /*cd20*/  IMAD R16, RZ, RZ, -UR36 ;  /* 0x80000024ff107e24 */ /* 0x000fe2000f8e02ff */
[----:B------:R-:W-:Y:S01]  /*cd30*/  SHF.R.S32.HI R5, RZ, 0x1f, R2 ;  /* 0x0000001fff057819 */ /* 0x000fe20000011402 */
[----:B------:R-:W-:Y:S01]  /*cd40*/  ULDC.64 UR8, c[0x0][0xbd0] ;  /* 0x0002f40000087ab9 */ /* 0x000fe20000000a00 */
[----:B------:R-:W-:Y:S01]  /*cd50*/  BSSY B0, `(.L_x_895) ;  /* 0x00000b6000007945 */ /* 0x000fe20003800000 */
[----:B------:R-:W-:Y:S01]  /*cd60*/  UIMAD UR6, UR7, UR8, URZ ;  /* 0x00000008070672a4 */ /* 0x000fe2000f8e023f */
[CC--:B------:R-:W-:Y:S01]  /*cd70*/  LEA.HI R4, R5.reuse, R2.reuse, RZ, 0x7 ;  /* 0x0000000205047211 */ /* 0x0c0fe200078f38ff */
[----:B------:R-:W2:Y:S01]  /*cd80*/  S2UR UR12, SR_CTAID.Z ;  /* 0x00000000000c79c3 */ /* 0x000ea20000002700 */
[----:B------:R-:W-:Y:S01]  /*cd90*/  LEA.HI R8, R5, R2, RZ, 0x2 ;  /* 0x0000000205087211 */ /* 0x000fe200078f10ff */
[----:B------:R-:W-:Y:S01]  /*cda0*/  UIMAD.WIDE.U32 UR4, UR36, UR8, URZ ;  /* 0x00000008240472a5 */ /* 0x000fe2000f8e003f */
[----:B------:R-:W-:Y:S01]  /*cdb0*/  LOP3.LUT R7, R4, 0xffffff80, RZ, 0xc0, !PT ;  /* 0xffffff8004077812 */ /* 0x000fe200078ec0ff */
[----:B------:R-:W-:Y:S01]  /*cdc0*/  UIMAD UR6, UR36, UR9, UR6 ;  /* 0x00000009240672a4 */ /* 0x000fe2000f8e0206 */
[----:B------:R-:W-:-:S02]  /*cdd0*/  SHF.R.S32.HI R4, RZ, 0x7, R4 ;  /* 0x00000007ff047819 */ /* 0x000fc40000011404 */
[----:B------:R-:W-:Y:S01]  /*cde0*/  LOP3.LUT R13, R8, 0xfffffffc, RZ, 0xc0, !PT ;  /* 0xfffffffc080d7812 */ /* 0x000fe200078ec0ff */
[----:B------:R-:W-:Y:S01]  /*cdf0*/  IMAD.IADD R22, R2, 0x1, -R7 ;  /* 0x0000000102167824 */ /* 0x000fe200078e0a07 */
[----:B------:R-:W3:Y:S01]  /*ce00*/  S2UR UR11, SR_CTAID.Y ;  /* 0x00000000000b79c3 */ /* 0x000ee20000002600 */
[----:B------:R-:W-:Y:S01]  /*ce10*/  IMAD.HI R5, R4, 0x55555556, RZ ;  /* 0x5555555604057827 */ /* 0x000fe200078e02ff */
[----:B------:R-:W-:Y:S02]  /*ce20*/  UIADD3 UR6, UR5, UR6, URZ ;  /* 0x0000000605067290 */ /* 0x000fe4000fffe03f */
[----:B------:R-:W-:Y:S01]  /*ce30*/  SHF.R.S32.HI R9, RZ, 0x1f, R22 ;  /* 0x0000001fff097819 */ /* 0x000fe20000011416 */
[----:B------:R-:W-:-:S03]  /*ce40*/  IMAD.IADD R13, R2, 0x1, -R13 ;  /* 0x00000001020d7824 */ /* 0x000fc600078e0a0d */
[----:B------:R-:W-:Y:S01]  /*ce50*/  BAR.SYNC.DEFER_BLOCKING 0x1, 0x180 ;  /* 0x0046000000007b1d */ /* 0x000fe20000010000 */
[----:B0-----:R-:W-:Y:S02]  /*ce60*/  ISETP.NE.AND P0, PT, R17, 0x1, PT ;  /* 0x000000011100780c */ /* 0x001fe40003f05270 */
[----:B------:R-:W-:Y:S02]  /*ce70*/  LEA.HI R23, R9, R22, RZ, 0x2 ;  /* 0x0000001609177211 */ /* 0x000fe400078f10ff */
[----:B------:R-:W-:-:S03]  /*ce80*/  LEA.HI R5, R5, R5, RZ, 0x1 ;  /* 0x0000000505057211 */ /* 0x000fc600078f08ff */
[----:B------:R-:W3:Y:S01]  /*ce90*/  LDC R21, c[0x0][0xc50] ;  /* 0x00031400ff157b82 */ /* 0x000ee20000000800 */
[--C-:B------:R-:W-:Y:S01]  /*cea0*/  SHF.R.S32.HI R6, RZ, 0x2, R23.reuse ;  /* 0x00000002ff067819 */ /* 0x100fe20000011417 */
[----:B------:R-:W-:Y:S01]  /*ceb0*/  ULDC.64 UR8, c[0x0][0xb38] ;  /* 0x0002ce0000087ab9 */ /* 0x000fe20000000a00 */
[----:B------:R-:W-:Y:S01]  /*cec0*/  SHF.R.S32.HI R7, RZ, 0x1f, R23 ;  /* 0x0000001fff077819 */ /* 0x000fe20000011417 */
[----:B--2---:R-:W-:Y:S01]  /*ced0*/  USHF.R.S32.HI UR10, URZ, 0x1f, UR12 ;  /* 0x0000001f3f0a7899 */ /* 0x004fe2000801140c */
[----:B------:R-:W-:Y:S01]  /*cee0*/  LEA.HI R9, R9, R22, RZ, 0x5 ;  /* 0x0000001609097211 */ /* 0x000fe200078f28ff */
[----:B------:R-:W-:Y:S01]  /*cef0*/  UIMAD UR7, UR7, UR8, URZ ;  /* 0x00000008070772a4 */ /* 0x000fe2000f8e023f */
[----:B------:R-:W-:Y:S01]  /*cf00*/  LEA.HI R7, R7, R6, RZ, 0x3 ;  /* 0x0000000607077211 */ /* 0x000fe200078f18ff */
[----:B------:R-:W0:Y:S01]  /*cf10*/  LDC.64 R14, c[0x0][0xb40] ;  /* 0x0002d000ff0e7b82 */ /* 0x000e220000000a00 */
[----:B------:R-:W-:Y:S02]  /*cf20*/  SHF.R.S32.HI R9, RZ, 0x5, R9 ;  /* 0x00000005ff097819 */ /* 0x000fe40000011409 */
[----:B------:R-:W-:Y:S01]  /*cf30*/  LOP3.LUT R11, R7, 0xfffffff8, RZ, 0xc0, !PT ;  /* 0xfffffff8070b7812 */ /* 0x000fe200078ec0ff */
[----:B------:R-:W-:Y:S01]  /*cf40*/  IMAD R7, R5, -0x3, R4 ;  /* 0xfffffffd05077824 */ /* 0x000fe200078e0204 */
[----:B------:R-:W-:Y:S01]  /*cf50*/  LEA.HI R4, R13, R13, RZ, 0x1 ;  /* 0x0000000d0d047211 */ /* 0x000fe200078f08ff */
[----:B------:R-:W-:Y:S01]  /*cf60*/  IMAD.U32 R5, RZ, RZ, UR5 ;  /* 0x00000005ff057e24 */ /* 0x000fe2000f8e00ff */
[----:B------:R-:W-:Y:S01]  /*cf70*/  LOP3.LUT R23, R23, 0x7ffffffc, RZ, 0xc0, !PT ;  /* 0x7ffffffc17177812 */ /* 0x000fe200078ec0ff */
[----:B------:R-:W-:Y:S01]  /*cf80*/  IMAD.IADD R2, R6, 0x1, -R11 ;  /* 0x0000000106027824 */ /* 0x000fe200078e0a0b */
[----:B------:R-:W-:Y:S01]  /*cf90*/  LOP3.LUT R4, R4, 0x1ffffffe, RZ, 0xc0, !PT ;  /* 0x1ffffffe04047812 */ /* 0x000fe200078ec0ff */
[----:B------:R-:W2:Y:S01]  /*cfa0*/  LDC.64 R10, c[0x0][0xbd8] ;  /* 0x0002f600ff0a7b82 */ /* 0x000ea20000000a00 */
[----:B------:R-:W-:Y:S01]  /*cfb0*/  IMAD.U32 R5, RZ, RZ, UR6 ;  /* 0x00000006ff057e24 */ /* 0x000fe2000f8e00ff */
[----:B------:R-:W-:Y:S01]  /*cfc0*/  UIMAD UR6, UR36, UR9, UR7 ;  /* 0x00000009240672a4 */ /* 0x000fe2000f8e0207 */
[----:B------:R-:W-:-:S02]  /*cfd0*/  IMAD R2, R9, 0x10, R2 ;  /* 0x0000001009027824 */ /* 0x000fc400078e0202 */
[----:B------:R-:W-:Y:S02]  /*cfe0*/  IMAD.IADD R25, R13, 0x1, -R4 ;  /* 0x000000010d197824 */ /* 0x000fe400078e0a04 */
[----:B------:R-:W-:Y:S01]  /*cff0*/  IMAD R2, R7, 0x40, R2 ;  /* 0x0000004007027824 */ /* 0x000fe200078e0202 */
[----:B------:R-:W4:Y:S01]  /*d000*/  @P0 LDC R9, c[0x0][0xbec] ;  /* 0x0002fb00ff090b82 */ /* 0x000f220000000800 */
[----:B------:R-:W-:Y:S01]  /*d010*/  IMAD.U32 R4, RZ, RZ, UR4 ;  /* 0x00000004ff047e24 */ /* 0x000fe2000f8e00ff */
[----:B------:R-:W-:Y:S01]  /*d020*/  UIMAD.WIDE.U32 UR4, UR36, UR8, URZ ;  /* 0x00000008240472a5 */ /* 0x000fe2000f8e003f */
[--C-:B------:R-:W-:Y:S02]  /*d030*/  IMAD R6, R25, 0x8, R2.reuse ;  /* 0x0000000819067824 */ /* 0x100fe400078e0202 */
[----:B---3--:R-:W-:Y:S01]  /*d040*/  IMAD R21, R21, R16, UR11 ;  /* 0x0000000b15157e24 */ /* 0x008fe2000f8e0210 */
[----:B------:R-:W-:Y:S01]  /*d050*/  UIADD3 UR6, UR5, UR6, URZ ;  /* 0x0000000605067290 */ /* 0x000fe2000fffe03f */
[----:B0-----:R-:W-:Y:S01]  /*d060*/  IMAD R12, R14, UR10, RZ ;  /* 0x0000000a0e0c7c24 */ /* 0x001fe2000f8e02ff */
[----:B------:R-:W0:Y:S01]  /*d070*/  @P0 LDC R13, c[0x0][0xbf0] ;  /* 0x0002fc00ff0d0b82 */ /* 0x000e220000000800 */
[----:B------:R-:W-:Y:S01]  /*d080*/  IMAD.U32 R7, RZ, RZ, UR5 ;  /* 0x00000005ff077e24 */ /* 0x000fe2000f8e00ff */
[----:B------:R-:W-:Y:S01]  /*d090*/  ULDC.64 UR8, c[0x0][0xb28] ;  /* 0x0002ca0000087ab9 */ /* 0x000fe20000000a00 */
[----:B-1----:R-:W-:-:S02]  /*d0a0*/  IMAD R2, R19, 0xc0, R2 ;  /* 0x000000c013027824 */ /* 0x002fc400078e0202 */
[----:B------:R-:W-:Y:S01]  /*d0b0*/  IMAD.U32 R7, RZ, RZ, UR6 ;  /* 0x00000006ff077e24 */ /* 0x000fe2000f8e00ff */
[----:B------:R-:W-:Y:S01]  /*d0c0*/  ULDC.64 UR6, c[0x0][0xb48] ;  /* 0x0002d20000067ab9 */ /* 0x000fe20000000a00 */
[----:B------:R-:W-:Y:S01]  /*d0d0*/  VIADD R16, R2, 0x8 ;  /* 0x0000000802107836 */ /* 0x000fe20000000000 */
[----:B------:R-:W1:Y:S01]  /*d0e0*/  @P0 LDC R27, c[0x0][0xbec] ;  /* 0x0002fb00ff1b0b82 */ /* 0x000e620000000800 */
[C---:B--2---:R-:W-:Y:S02]  /*d0f0*/  IMAD R8, R10.reuse, UR10, RZ ;  /* 0x0000000a0a087c24 */ /* 0x044fe4000f8e02ff */
[----:B------:R-:W-:-:S04]  /*d100*/  IMAD.WIDE.U32 R4, R10, UR12, R4 ;  /* 0x0000000c0a047c25 */ /* 0x000fc8000f8e0004 */
[----:B------:R-:W-:Y:S01]  /*d110*/  IMAD R11, R11, UR12, R8 ;  /* 0x0000000c0b0b7c24 */ /* 0x000fe2000f8e0208 */
[----:B------:R-:W2:Y:S01]  /*d120*/  @P0 LDC R18, c[0x0][0xbf0] ;  /* 0x0002fc00ff120b82 */ /* 0x000ea20000000800 */
[----:B------:R-:W-:Y:S02]  /*d130*/  IMAD R8, R19, 0xc0, R6 ;  /* 0x000000c013087824 */ /* 0x000fe400078e0206 */
[----:B------:R-:W-:Y:S01]  /*d140*/  IMAD.U32 R6, RZ, RZ, UR4 ;  /* 0x00000004ff067e24 */ /* 0x000fe2000f8e00ff */
[----:B------:R-:W-:Y:S01]  /*d150*/  ULDC.64 UR4, c[0x0][0xbe0] ;  /* 0x0002f80000047ab9 */ /* 0x000fe20000000a00 */
[----:B----4-:R-:W-:-:S04]  /*d160*/  @P0 IMAD.HI.U32 R10, R8, R9, RZ ;  /* 0x00000009080a0227 */ /* 0x010fc800078e00ff */
[----:B------:R-:W-:Y:S01]  /*d170*/  IMAD.MOV.U32 R9, RZ, RZ, R8 ;  /* 0x000000ffff097224 */ /* 0x000fe200078e0008 */
[----:B0-----:R-:W-:Y:S01]  /*d180*/  @P0 SHF.R.U32.HI R9, RZ, R13, R10 ;  /* 0x0000000dff090219 */ /* 0x001fe2000001160a */
[----:B------:R-:W-:Y:S01]  /*d190*/  IMAD R13, R15, UR12, R12 ;  /* 0x0000000c0f0d7c24 */ /* 0x000fe2000f8e020c */
[----:B------:R-:W-:Y:S01]  /*d1a0*/  SHF.R.S32.HI R12, RZ, 0x1f, R21 ;  /* 0x0000001fff0c7819 */ /* 0x000fe20000011415 */
[----:B------:R-:W-:-:S04]  /*d1b0*/  IMAD.WIDE.U32 R6, R14, UR12, R6 ;  /* 0x0000000c0e067c25 */ /* 0x000fc8000f8e0006 */
[----:B------:R-:W-:Y:S02]  /*d1c0*/  IMAD.IADD R5, R5, 0x1, R11 ;  /* 0x0000000105057824 */ /* 0x000fe400078e020b */
[----:B-1----:R-:W-:-:S04]  /*d1d0*/  @P0 IMAD.HI.U32 R27, R8, R27, RZ ;  /* 0x0000001b081b0227 */ /* 0x002fc800078e00ff */
[----:B------:R-:W-:Y:S02]  /*d1e0*/  IMAD.IADD R7, R7, 0x1, R13 ;  /* 0x0000000107077824 */ /* 0x000fe400078e020d */
[----:B------:R-:W-:Y:S02]  /*d1f0*/  IMAD R13, R12, UR6, RZ ;  /* 0x000000060c0d7c24 */ /* 0x000fe4000f8e02ff */
[----:B------:R-:W-:-:S04]  /*d200*/  IMAD.WIDE.U32 R4, R21, UR4, R4 ;  /* 0x0000000415047c25 */ /* 0x000fc8000f8e0004 */
[----:B------:R-:W-:Y:S01]  /*d210*/  IMAD.MOV.U32 R11, RZ, RZ, R8 ;  /* 0x000000ffff0b7224 */ /* 0x000fe200078e0008 */
[----:B--2---:R-:W-:Y:S01]  /*d220*/  @P0 SHF.R.U32.HI R11, RZ, R18, R27 ;  /* 0x00000012ff0b0219 */ /* 0x004fe2000001161b */
        /* <DEDUP_REMOVED lines=20> */
[----:B------:R-:W0:Y:S01]  /*d370*/  S2UR UR5, SR_CgaCtaId ;  /* 0x00000000000579c3 */ /* 0x000e220000008800 */
[----:B------:R-:W-:-:S02]  /*d380*/  UMOV UR4, 0x400 ;  /* 0x0000040000047882 */ /* 0x000fc40000000000 */
[----:B------:R-:W-:Y:S02]  /*d390*/  IMAD R8, R8, UR6, RZ ;  /* 0x0000000608087c24 */ /* 0x000fe4000f8e02ff */
        /* <DEDUP_REMOVED lines=9> */
[----:B------:R-:W-:Y:S02]  /*d430*/  ULDC UR6, c[0x0][0xa88] ;  /* 0x0002a20000067ab9 */ /* 0x000fe40000000800 */
[----:B------:R-:W-:Y:S01]  /*d440*/  IMAD.IADD R9, R5, 0x1, R11 ;  /* 0x0000000105097824 */ /* 0x000fe200078e020b */
[----:B------:R-:W-:Y:S01]  /*d450*/  LEA R18, P1, R6, UR8, 0x2 ;  /* 0x0000000806127c11 */ /* 0x000fe2000f8210ff */
[----:B------:R-:W-:Y:S01]  /*d460*/  IMAD.IADD R5, R7, 0x1, R15 ;  /* 0x0000000107057824 */ /* 0x000fe200078e020f */
[----:B0-----:R-:W-:Y:S01]  /*d470*/  ULEA UR4, UR5, UR4, 0x18 ;  /* 0x0000000405047291 */ /* 0x001fe2000f8ec03f */
[----:B------:R-:W-:Y:S01]  /*d480*/  IMAD R17, R17, UR6, RZ ;  /* 0x0000000611117c24 */ /* 0x000fe2000f8e02ff */
[----:B------:R-:W-:Y:S01]  /*d490*/  LEA.HI.X R9, R4, UR7, R9, 0x2, P0 ;  /* 0x0000000704097c11 */ /* 0x000fe200080f1409 */
[----:B------:R-:W-:Y:S01]  /*d4a0*/  IMAD.IADD R19, R22, 0x1, -R23 ;  /* 0x0000000116137824 */ /* 0x000fe200078e0a17 */
[----:B------:R-:W-:Y:S01]  /*d4b0*/  LEA.HI.X R20, R6, UR9, R5, 0x2, P1 ;  /* 0x0000000906147c11 */ /* 0x000fe200088f1405 */
[----:B------:R-:W-:Y:S01]  /*d4c0*/  SHFL.IDX PT, R4, R8, RZ, 0x1c1f ;  /* 0x001c1fff08047589 */ /* 0x000fe200000e0000 */
[----:B------:R-:W-:Y:S01]  /*d4d0*/  LOP3.LUT P0, RZ, R22, 0x3, RZ, 0xc0, !PT ;  /* 0x0000000316ff7812 */ /* 0x000fe2000780c0ff */
[----:B------:R-:W-:Y:S01]  /*d4e0*/  UIADD3 UR4, UR4, 0x16820, URZ ;  /* 0x0001682004047890 */ /* 0x000fe2000fffe03f */
[CC--:B------:R-:W-:Y:S01]  /*d4f0*/  ISETP.GE.AND P2, PT, R2.reuse, R17.reuse, PT ;  /* 0x000000110200720c */ /* 0x0c0fe20003f46270 */
[----:B------:R-:W0:Y:S01]  /*d500*/  SHFL.IDX PT, R5, R9, RZ, 0x1c1f ;  /* 0x001c1fff09057589 */ /* 0x000e2200000e0000 */
[-C--:B------:R-:W-:Y:S01]  /*d510*/  ISETP.GE.OR P1, PT, R2, R17.reuse, P0 ;  /* 0x000000110200720c */ /* 0x080fe20000726670 */
[----:B------:R-:W-:Y:S01]  /*d520*/  UPRMT UR4, URZ, 0x654, UR4 ;  /* 0x000006543f047896 */ /* 0x000fe20008000004 */
[----:B------:R-:W-:Y:S01]  /*d530*/  ISETP.GE.OR P0, PT, R16, R17, P0 ;  /* 0x000000111000720c */ /* 0x000fe20000706670 */
[----:B------:R-:W-:Y:S01]  /*d540*/  SHFL.IDX PT, R6, R8, 0x1, 0x1c1f ;  /* 0x003c1f0008067f89 */ /* 0x000fe200000e0000 */
[----:B------:R-:W-:-:S03]  /*d550*/  IMAD.SHL.U32 R19, R19, 0x2, RZ ;  /* 0x0000000213137824 */ /* 0x000fc600078e00ff */
[----:B------:R-:W1:Y:S03]  /*d560*/  SHFL.IDX PT, R7, R9, 0x1, 0x1c1f ;  /* 0x003c1f0009077f89 */ /* 0x000e6600000e0000 */
[----:B------:R-:W-:Y:S01]  /*d570*/  SYNCS.ARRIVE.TRANS64.RED.A1T0 RZ, [UR4], RZ ;  /* 0x000000ffffff79a7 */ /* 0x000fe20008100404 */
[----:B------:R2:W3:Y:S04]  /*d580*/  SHFL.IDX PT, R14, R18, RZ, 0x1c1f ;  /* 0x001c1fff120e7589 */ /* 0x0004e800000e0000 */
[----:B------:R2:W4:Y:S04]  /*d590*/  SHFL.IDX PT, R15, R20, RZ, 0x1c1f ;  /* 0x001c1fff140f7589 */ /* 0x00052800000e0000 */
[----:B0-----:R2:W-:Y:S04]  /*d5a0*/  @!P1 ST.E desc[UR48][R4.64], R3 ;  /* 0x0000000304009985 */ /* 0x0015e8000c101930 */
[----:B-1----:R2:W-:Y:S01]  /*d5b0*/  @!P0 ST.E desc[UR48][R6.64], R0 ;  /* 0x0000000006008985 */ /* 0x0025e2000c101930 */
[----:B------:R-:W-:Y:S05]  /*d5c0*/  @P2 BRA `(.L_x_896) ;  /* 0x0000000000b82947 */ /* 0x000fea0003800000 */
[----:B------:R-:W-:Y:S01]  /*d5d0*/  ULDC UR4, c[0x0][0xac8] ;  /* 0x0002b20000047ab9 */ /* 0x000fe20000000800 */
[C---:B--2---:R-:W-:Y:S01]  /*d5e0*/  VIADD R0, R19.reuse, 0x8 ;  /* 0x0000000813007836 */ /* 0x044fe20000000000 */
        /* <DEDUP_REMOVED lines=11> */
[----:B---34-:R-:W-:Y:S01]  /*d6a0*/  @!P0 IMAD.WIDE R2, R19, 0x4, R14 ;  /* 0x0000000413028825 */ /* 0x018fe200078e020e */
[----:B------:R-:W-:-:S02]  /*d6b0*/  ISETP.GE.AND P5, PT, R9, UR4, PT ;  /* 0x0000000409007c0c */ /* 0x000fc4000bfa6270 */
[----:B------:R-:W-:Y:S02]  /*d6c0*/  ISETP.GE.AND P6, PT, R11, UR4, PT ;  /* 0x000000040b007c0c */ /* 0x000fe4000bfc6270 */
[----:B------:R0:W-:Y:S01]  /*d6d0*/  @!P0 ST.E.64 desc[UR48][R2.64], R88 ;  /* 0x0000005802008985 */ /* 0x0001e2000c101b30 */
[----:B------:R-:W-:Y:S02]  /*d6e0*/  ISETP.GE.AND P0, PT, R0, UR4, PT ;  /* 0x0000000400007c0c */ /* 0x000fe4000bf06270 */
[----:B------:R-:W-:Y:S02]  /*d6f0*/  @!P1 LEA.HI R4, R4, R4, RZ, 0x1 ;  /* 0x0000000404049211 */ /* 0x000fe400078f08ff */
[----:B------:R-:W-:Y:S02]  /*d700*/  @!P3 LEA.HI R6, R6, R6, RZ, 0x1 ;  /* 0x000000060606b211 */ /* 0x000fe400078f08ff */
[----:B------:R-:W-:Y:S02]  /*d710*/  @!P4 LEA.HI R8, R7, R7, RZ, 0x1 ;  /* 0x000000070708c211 */ /* 0x000fe400078f08ff */
[----:B------:R-:W-:-:S02]  /*d720*/  @!P5 LEA.HI R10, R9, R9, RZ, 0x1 ;  /* 0x00000009090ad211 */ /* 0x000fc400078f08ff */
[----:B------:R-:W-:Y:S02]  /*d730*/  @!P6 LEA.HI R12, R11, R11, RZ, 0x1 ;  /* 0x0000000b0b0ce211 */ /* 0x000fe400078f08ff */
[----:B------:R-:W-:Y:S02]  /*d740*/  @!P3 LOP3.LUT R9, R6, 0xfffffffe, RZ, 0xc0, !PT ;  /* 0xfffffffe0609b812 */ /* 0x000fe400078ec0ff */
[----:B------:R-:W-:Y:S02]  /*d750*/  @!P0 LEA.HI R0, R0, R0, RZ, 0x1 ;  /* 0x0000000000008211 */ /* 0x000fe400078f08ff */
[----:B0-----:R-:W-:Y:S02]  /*d760*/  @!P2 LEA.HI R2, R5, R5, RZ, 0x1 ;  /* 0x000000050502a211 */ /* 0x001fe400078f08ff */
[----:B------:R-:W-:Y:S02]  /*d770*/  @!P0 LOP3.LUT R3, R0, 0xfffffffe, RZ, 0xc0, !PT ;  /* 0xfffffffe00038812 */ /* 0x000fe400078ec0ff */
[----:B------:R-:W-:-:S02]  /*d780*/  @!P1 LOP3.LUT R5, R4, 0xfffffffe, RZ, 0xc0, !PT ;  /* 0xfffffffe04059812 */ /* 0x000fc400078ec0ff */
[----:B------:R-:W-:Y:S01]  /*d790*/  @!P2 LOP3.LUT R7, R2, 0xfffffffe, RZ, 0xc0, !PT ;  /* 0xfffffffe0207a812 */ /* 0x000fe200078ec0ff */
[--C-:B------:R-:W-:Y:S01]  /*d7a0*/  @!P0 IMAD.WIDE R2, R3, 0x4, R14.reuse ;  /* 0x0000000403028825 */ /* 0x100fe200078e020e */
[----:B------:R-:W-:Y:S02]  /*d7b0*/  @!P4 LOP3.LUT R11, R8, 0xfffffffe, RZ, 0xc0, !PT ;  /* 0xfffffffe080bc812 */ /* 0x000fe400078ec0ff */
[----:B------:R-:W-:Y:S01]  /*d7c0*/  @!P5 LOP3.LUT R13, R10, 0xfffffffe, RZ, 0xc0, !PT ;  /* 0xfffffffe0a0dd812 */ /* 0x000fe200078ec0ff */
[--C-:B------:R-:W-:Y:S01]  /*d7d0*/  @!P1 IMAD.WIDE R4, R5, 0x4, R14.reuse ;  /* 0x0000000405049825 */ /* 0x100fe200078e020e */
[----:B------:R-:W-:Y:S01]  /*d7e0*/  @!P6 LOP3.LUT R21, R12, 0xfffffffe, RZ, 0xc0, !PT ;  /* 0xfffffffe0c15e812 */ /* 0x000fe200078ec0ff */
[----:B------:R0:W-:Y:S02]  /*d7f0*/  @!P0 ST.E.64 desc[UR48][R2.64], R92 ;  /* 0x0000005c02008985 */ /* 0x0001e4000c101b30 */
[--C-:B------:R-:W-:Y:S02]  /*d800*/  @!P2 IMAD.WIDE R6, R7, 0x4, R14.reuse ;  /* 0x000000040706a825 */ /* 0x100fe400078e020e */
        /* <DEDUP_REMOVED lines=8> */
[----:B------:R0:W-:Y:S04]  /*d890*/  @!P5 ST.E.64 desc[UR48][R12.64], R112 ;  /* 0x000000700c00d985 */ /* 0x0001e8000c101b30 */
[----:B------:R0:W-:Y:S02]  /*d8a0*/  @!P6 ST.E.64 desc[UR48][R14.64], R116 ;  /* 0x000000740e00e985 */ /* 0x0001e4000c101b30 */
.L_x_896:
[----:B------:R-:W-:Y:S05]  /*d8b0*/  BSYNC B0 ;  /* 0x0000000000007941 */ /* 0x000fea0003800000 */
.L_x_895:
[----:B------:R-:W-:Y:S01]  /*d8c0*/  ISETP.GE.AND P0, PT, R16, R17, PT ;  /* 0x000000111000720c */ /* 0x000fe20003f06270 */
[----:B0-----:R0:W1:Y:S04]  /*d8d0*/  SHFL.IDX PT, R13, R20, 0x1, 0x1c1f ;  /* 0x003c1f00140d7f89 */ /* 0x00106800000e0000 */
[----:B------:R0:W0:Y:S08]  /*d8e0*/  SHFL.IDX PT, R12, R18, 0x1, 0x1c1f ;  /* 0x003c1f00120c7f89 */ /* 0x00003000000e0000 */
[----:B------:R-:W-:Y:S05]  /*d8f0*/  @P0 BRA `(.L_x_815) ;  /* 0x0000003c00e80947 */ /* 0x000fea0003800000 */
[C---:B--2---:R-:W-:Y:S01]  /*d900*/  VIADD R0, R19.reuse, 0x8 ;  /* 0x0000000813007836 */ /* 0x044fe20000000000 */
[----:B------:R-:W-:Y:S01]  /*d910*/  ULDC UR4, c[0x0][0xac8] ;  /* 0x0002b20000047ab9 */ /* 0x000fe20000000800 */
[C---:B------:R-:W-:Y:S01]  /*d920*/  VIADD R6, R19.reuse, 0x10 ;  /* 0x0000001013067836 */ /* 0x040fe20000000000 */
[C---:B------:R-:W-:Y:S01]  /*d930*/  ISETP.GE.AND P0, PT, R19.reuse, UR4, PT ;  /* 0x0000000413007c0c */ /* 0x040fe2000bf06270 */
[C---:B------:R-:W-:Y:S01]  /*d940*/  VIADD R7, R19.reuse, 0x18 ;  /* 0x0000001813077836 */ /* 0x040fe20000000000 */
[----:B------:R-:W-:Y:S01]  /*d950*/  ISETP.GE.AND P1, PT, R0, UR4, PT ;  /* 0x0000000400007c0c */ /* 0x000fe2000bf26270 */
[C---:B------:R-:W-:Y:S01]  /*d960*/  VIADD R8, R19.reuse, 0x20 ;  /* 0x0000002013087836 */ /* 0x040fe20000000000 */
[----:B------:R-:W-:Y:S01]  /*d970*/  ISETP.GE.AND P2, PT, R6, UR4, PT ;  /* 0x0000000406007c0c */ /* 0x000fe2000bf46270 */
[----:B------:R-:W-:Y:S01]  /*d980*/  VIADD R9, R19, 0x28 ;  /* 0x0000002813097836 */ /* 0x000fe20000000000 */
[----:B------:R-:W-:Y:S01]  /*d990*/  ISETP.GE.AND P3, PT, R7, UR4, PT ;  /* 0x0000000407007c0c */ /* 0x000fe2000bf66270 */
[----:B------:R-:W-:Y:S01]  /*d9a0*/  VIADD R11, R19, 0x30 ;  /* 0x00000030130b7836 */ /* 0x000fe20000000000 */
[----:B------:R-:W-:-:S02]  /*d9b0*/  ISETP.GE.AND P4, PT, R8, UR4, PT ;  /* 0x0000000408007c0c */ /* 0x000fc4000bf86270 */
[----:B------:R-:W-:Y:S02]  /*d9c0*/  ISETP.GE.AND P5, PT, R9, UR4, PT ;  /* 0x0000000409007c0c */ /* 0x000fe4000bfa6270 */
[----:B------:R-:W-:Y:S01]  /*d9d0*/  ISETP.GE.AND P6, PT, R11, UR4, PT ;  /* 0x000000040b007c0c */ /* 0x000fe2000bfc6270 */
[C---:B01----:R-:W-:Y:S02]  /*d9e0*/  @!P0 IMAD.WIDE R2, R19.reuse, 0x4, R12 ;  /* 0x0000000413028825 */ /* 0x043fe400078e020c */
[----:B------:R-:W-:Y:S02]  /*d9f0*/  @!P1 LEA.HI R0, R0, R0, RZ, 0x1 ;  /* 0x0000000000009211 */ /* 0x000fe400078f08ff */
[----:B------:R-:W-:Y:S01]  /*da00*/  @!P2 LEA.HI R6, R6, R6, RZ, 0x1 ;  /* 0x000000060606a211 */ /* 0x000fe200078f08ff */
[----:B------:R0:W-:Y:S01]  /*da10*/  @!P0 ST.E.64 desc[UR48][R2.64], R90 ;  /* 0x0000005a02008985 */ /* 0x0001e2000c101b30 */
[----:B------:R-:W-:Y:S01]  /*da20*/  @!P1 LOP3.LUT R5, R0, 0xfffffffe, RZ, 0xc0, !PT ;  /* 0xfffffffe00059812 */ /* 0x000fe200078ec0ff */
[----:B------:R-:W-:Y:S01]  /*da30*/  VIADD R19, R19, 0x38 ;  /* 0x0000003813137836 */ /* 0x000fe20000000000 */
[----:B------:R-:W-:-:S02]  /*da40*/  @!P3 LEA.HI R0, R7, R7, RZ, 0x1 ;  /* 0x000000070700b211 */ /* 0x000fc400078f08ff */
[----:B------:R-:W-:Y:S01]  /*da50*/  @!P4 LEA.HI R8, R8, R8, RZ, 0x1 ;  /* 0x000000080808c211 */ /* 0x000fe200078f08ff */
[--C-:B------:R-:W-:Y:S01]  /*da60*/  @!P1 IMAD.WIDE R4, R5, 0x4, R12.reuse ;  /* 0x0000000405049825 */ /* 0x100fe200078e020c */
[----:B------:R-:W-:Y:S02]  /*da70*/  @!P5 LEA.HI R10, R9, R9, RZ, 0x1 ;  /* 0x00000009090ad211 */ /* 0x000fe400078f08ff */
[----:B---3--:R-:W-:Y:S02]  /*da80*/  @!P6 LEA.HI R14, R11, R11, RZ, 0x1 ;  /* 0x0000000b0b0ee211 */ /* 0x008fe400078f08ff */
[----:B------:R-:W-:Y:S01]  /*da90*/  @!P2 LOP3.LUT R7, R6, 0xfffffffe, RZ, 0xc0, !PT ;  /* 0xfffffffe0607a812 */ /* 0x000fe200078ec0ff */
[----:B------:R1:W-:Y:S01]  /*daa0*/  @!P1 ST.E.64 desc[UR48][R4.64], R94 ;  /* 0x0000005e04009985 */ /* 0x0003e2000c101b30 */
[----:B------:R-:W-:Y:S02]  /*dab0*/  @!P3 LOP3.LUT R9, R0, 0xfffffffe, RZ, 0xc0, !PT ;  /* 0xfffffffe0009b812 */ /* 0x000fe400078ec0ff */
[----:B------:R-:W-:Y:S01]  /*dac0*/  @!P4 LOP3.LUT R11, R8, 0xfffffffe, RZ, 0xc0, !PT ;  /* 0xfffffffe080bc812 */ /* 0x000fe200078ec0ff */
[----:B0-----:R-:W-:Y:S01]  /*dad0*/  @!P2 IMAD.WIDE R2, R7, 0x4, R12 ;  /* 0x000000040702a825 */ /* 0x001fe200078e020c */
[----:B----4-:R-:W-:-:S02]  /*dae0*/  @!P5 LOP3.LUT R15, R10, 0xfffffffe, RZ, 0xc0, !PT ;  /* 0xfffffffe0a0fd812 */ /* 0x010fc400078ec0ff */
[----:B------:R-:W-:Y:S01]  /*daf0*/  @!P6 LOP3.LUT R17, R14, 0xfffffffe, RZ, 0xc0, !PT ;  /* 0xfffffffe0e11e812 */ /* 0x000fe200078ec0ff */
[--C-:B------:R-:W-:Y:S01]  /*db00*/  @!P4 IMAD.WIDE R6, R11, 0x4, R12.reuse ;  /* 0x000000040b06c825 */ /* 0x100fe200078e020c */
[----:B------:R0:W-:Y:S01]  /*db10*/  @!P2 ST.E.64 desc[UR48][R2.64], R98 ;  /* 0x000000620200a985 */ /* 0x0001e2000c101b30 */
[----:B------:R-:W-:Y:S02]  /*db20*/  ISETP.GE.AND P0, PT, R19, UR4, PT ;  /* 0x0000000413007c0c */ /* 0x000fe4000bf06270 */
[----:B------:R-:W-:-:S04]  /*db30*/  @!P6 IMAD.WIDE R10, R17, 0x4, R12 ;  /* 0x00000004110ae825 */ /* 0x000fc800078e020c */
[----:B-1----:R-:W-:-:S04]  /*db40*/  @!P3 IMAD.WIDE R4, R9, 0x4, R12 ;  /* 0x000000040904b825 */ /* 0x002fc800078e020c */
[----:B------:R-:W-:Y:S01]  /*db50*/  @!P5 IMAD.WIDE R8, R15, 0x4, R12 ;  /* 0x000000040f08d825 */ /* 0x000fe200078e020c */
[----:B------:R0:W-:Y:S04]  /*db60*/  @!P3 ST.E.64 desc[UR48][R4.64], R102 ;  /* 0x000000660400b985 */ /* 0x0001e8000c101b30 */
[----:B------:R0:W-:Y:S04]  /*db70*/  @!P4 ST.E.64 desc[UR48][R6.64], R106 ;  /* 0x0000006a0600c985 */ /* 0x0001e8000c101b30 */
        /* <DEDUP_REMOVED lines=8> */
.L_x_894:
[----:B------:R-:W-:-:S05]  /*dc00*/  VIADD R0, R2, 0xffffff80 ;  /* 0xffffff8002007836 */ /* 0x000fca0000000000 */
[----:B------:R-:W-:-:S13]  /*dc10*/  ISETP.GT.AND P0, PT, R0, 0xbf, PT ;  /* 0x000000bf0000780c */ /* 0x000fda0003f04270 */
[----:B------:R-:W-:Y:S05]  /*dc20*/  @P0 BRA `(.L_x_815) ;  /* 0x0000003c001c0947 */ /* 0x000fea0003800000 */
[----:B------:R-:W0:Y:S01]  /*dc30*/  S2R R3, SR_CTAID.X ;  /* 0x0000000000037919 */ /* 0x000e220000002500 */
[----:B------:R-:W1:Y:S01]  /*dc40*/  LDC R6, c[0x0][0xbe8] ;  /* 0x0002fa00ff067b82 */ /* 0x000e620000000800 */
[----:B------:R-:W-:Y:S01]  /*dc50*/  ULDC UR4, c[0x0][0xa88] ;  /* 0x0002a20000047ab9 */ /* 0x000fe20000000800 */
[----:B0-----:R-:W-:Y:S02]  /*dc60*/  IMAD R2, R3, 0xc0, R2 ;  /* 0x000000c003027824 */ /* 0x001fe400078e0202 */
[----:B-1----:R-:W-:Y:S02]  /*dc70*/  IMAD R3, R6, UR4, RZ ;  /* 0x0000000406037c24 */ /* 0x002fe4000f8e02ff */
[----:B------:R-:W-:-:S05]  /*dc80*/  VIADD R0, R2, 0xffffff80 ;  /* 0xffffff8002007836 */ /* 0x000fca0000000000 */
[----:B------:R-:W-:-:S13]  /*dc90*/  ISETP.GE.AND P0, PT, R0, R3, PT ;  /* 0x000000030000720c */ /* 0x000fda0003f06270 */
[----:B------:R-:W-:Y:S05]  /*dca0*/  @P0 BRA `(.L_x_815) ;  /* 0x0000003800fc0947 */ /* 0x000fea0003800000 */
[----:B------:R-:W-:Y:S01]  /*dcb0*/  ISETP.NE.AND P0, PT, R6, 0x1, PT ;  /* 0x000000010600780c */ /* 0x000fe20003f05270 */
[----:B------:R-:W0:Y:S01]  /*dcc0*/  S2UR UR7, SR_CTAID.Z ;  /* 0x00000000000779c3 */ /* 0x000e220000002700 */
[----:B------:R-:W-:Y:S01]  /*dcd0*/  USHF.R.S32.HI UR6, URZ, 0x1f, UR36 ;  /* 0x0000001f3f067899 */ /* 0x000fe20008011424 */
[----:B------:R-:W-:Y:S01]  /*dce0*/  IMAD.MOV.U32 R5, RZ, RZ, R0 ;  /* 0x000000ffff057224 */ /* 0x000fe200078e0000 */
[----:B------:R-:W-:Y:S02]  /*dcf0*/  ULDC.64 UR8, c[0x0][0xbd0] ;  /* 0x0002f40000087ab9 */ /* 0x000fe40000000a00 */
[----:B------:R-:W-:Y:S02]  /*dd00*/  UIMAD UR6, UR6, UR8, URZ ;  /* 0x00000008060672a4 */ /* 0x000fe4000f8e023f */
[----:B------:R-:W-:Y:S01]  /*dd10*/  UIMAD.WIDE.U32 UR4, UR36, UR8, URZ ;  /* 0x00000008240472a5 */ /* 0x000fe2000f8e003f */
[----:B------:R-:W1:Y:S01]  /*dd20*/  LDC.64 R10, c[0x0][0xbd8] ;  /* 0x0002f600ff0a7b82 */ /* 0x000e620000000a00 */
[----:B------:R-:W-:-:S04]  /*dd30*/  UIMAD UR6, UR36, UR9, UR6 ;  /* 0x00000009240672a4 */ /* 0x000fc8000f8e0206 */
[----:B------:R-:W-:Y:S02]  /*dd40*/  UIADD3 UR6, UR5, UR6, URZ ;  /* 0x0000000605067290 */ /* 0x000fe4000fffe03f */
[----:B------:R-:W-:Y:S01]  /*dd50*/  IMAD.U32 R3, RZ, RZ, UR5 ;  /* 0x00000005ff037e24 */ /* 0x000fe2000f8e00ff */
[----:B------:R-:W2:Y:S01]  /*dd60*/  @P0 LDC R7, c[0x0][0xbec] ;  /* 0x0002fb00ff070b82 */ /* 0x000ea20000000800 */
[----:B------:R-:W-:Y:S01]  /*dd70*/  IMAD.U32 R2, RZ, RZ, UR4 ;  /* 0x00000004ff027e24 */ /* 0x000fe2000f8e00ff */
[----:B------:R-:W-:Y:S01]  /*dd80*/  ULDC.64 UR4, c[0x0][0xbe0] ;  /* 0x0002f80000047ab9 */ /* 0x000fe20000000a00 */
[----:B------:R-:W-:-:S05]  /*dd90*/  IMAD.U32 R3, RZ, RZ, UR6 ;  /* 0x00000006ff037e24 */ /* 0x000fca000f8e00ff */
[----:B------:R-:W3:Y:S01]  /*dda0*/  @P0 LDC R9, c[0x0][0xbf0] ;  /* 0x0002fc00ff090b82 */ /* 0x000ee20000000800 */
[----:B0-----:R-:W-:-:S07]  /*ddb0*/  USHF.R.S32.HI UR8, URZ, 0x1f, UR7 ;  /* 0x0000001f3f087899 */ /* 0x001fce0008011407 */
[----:B------:R-:W0:Y:S01]  /*ddc0*/  S2UR UR10, SR_CTAID.Y ;  /* 0x00000000000a79c3 */ /* 0x000e220000002600 */
[C---:B-1----:R-:W-:Y:S02]  /*ddd0*/  IMAD R12, R10.reuse, UR8, RZ ;  /* 0x000000080a0c7c24 */ /* 0x042fe4000f8e02ff */
[----:B------:R-:W-:-:S04]  /*dde0*/  IMAD.WIDE.U32 R2, R10, UR7, R2 ;  /* 0x000000070a027c25 */ /* 0x000fc8000f8e0002 */
[----:B------:R-:W-:Y:S01]  /*ddf0*/  IMAD R11, R11, UR7, R12 ;  /* 0x000000070b0b7c24 */ /* 0x000fe2000f8e020c */
[----:B------:R-:W0:Y:S01]  /*de00*/  LDC R8, c[0x0][0xc50] ;  /* 0x00031400ff087b82 */ /* 0x000e220000000800 */
[----:B--2---:R-:W-:-:S04]  /*de10*/  @P0 IMAD.HI.U32 R4, R0, R7, RZ ;  /* 0x0000000700040227 */ /* 0x004fc800078e00ff */
[----:B------:R-:W-:Y:S02]  /*de20*/  IMAD R7, RZ, RZ, -UR36 ;  /* 0x80000024ff077e24 */ /* 0x000fe4000f8e02ff */
[----:B------:R-:W-:Y:S01]  /*de30*/  IMAD.IADD R3, R11, 0x1, R3 ;  /* 0x000000010b037824 */ /* 0x000fe200078e0203 */
[----:B---3--:R-:W-:Y:S01]  /*de40*/  @P0 SHF.R.U32.HI R5, RZ, R9, R4 ;  /* 0x00000009ff050219 */ /* 0x008fe20000011604 */
[----:B0-----:R-:W-:-:S04]  /*de50*/  IMAD R9, R8, R7, UR10 ;  /* 0x0000000a08097e24 */ /* 0x001fc8000f8e0207 */
[----:B------:R-:W-:Y:S02]  /*de60*/  IMAD.MOV R7, RZ, RZ, -R5 ;  /* 0x000000ffff077224 */ /* 0x000fe400078e0a05 */
[----:B------:R-:W-:Y:S01]  /*de70*/  IMAD.WIDE.U32 R2, R9, UR4, R2 ;  /* 0x0000000409027c25 */ /* 0x000fe2000f8e0002 */
[----:B------:R-:W-:-:S03]  /*de80*/  SHF.R.S32.HI R4, RZ, 0x1f, R9 ;  /* 0x0000001fff047819 */ /* 0x000fc60000011409 */
[----:B------:R-:W-:Y:S01]  /*de90*/  IMAD R7, R6, R7, R0 ;  /* 0x0000000706077224 */ /* 0x000fe200078e0200 */
[----:B------:R-:W-:Y:S01]  /*dea0*/  IADD3 R2, P0, R5, R2, RZ ;  /* 0x0000000205027210 */ /* 0x000fe20007f1e0ff */
[----:B------:R-:W-:-:S03]  /*deb0*/  IMAD R4, R4, UR4, RZ ;  /* 0x0000000404047c24 */ /* 0x000fc6000f8e02ff */
[----:B------:R-:W-:Y:S01]  /*dec0*/  SHF.R.S32.HI R0, RZ, 0x1f, R7 ;  /* 0x0000001fff007819 */ /* 0x000fe20000011407 */
[----:B------:R-:W-:Y:S01]  /*ded0*/  IMAD R4, R9, UR5, R4 ;  /* 0x0000000509047c24 */ /* 0x000fe2000f8e0204 */
[----:B------:R-:W-:Y:S01]  /*dee0*/  SHF.R.S32.HI R9, RZ, 0x1f, R5 ;  /* 0x0000001fff097819 */ /* 0x000fe20000011405 */
[----:B------:R-:W-:Y:S02]  /*def0*/  ULDC.64 UR4, c[0x0][0xbc8] ;  /* 0x0002f20000047ab9 */ /* 0x000fe40000000a00 */
[----:B------:R-:W-:Y:S01]  /*df00*/  IMAD R0, R0, UR4, RZ ;  /* 0x0000000400007c24 */ /* 0x000fe2000f8e02ff */
[----:B------:R-:W-:-:S03]  /*df10*/  IADD3.X R3, R9, R3, R4, P0, !PT ;  /* 0x0000000309037210 */ /* 0x000fc600007fe404 */
        /* <DEDUP_REMOVED lines=9> */
.L_x_813:
        /* <DEDUP_REMOVED lines=18> */
.L_x_897:
[----:B------:R-:W-:Y:S01]  /*e0d0*/  ULDC UR7, c[0x0][0xc50] ;  /* 0x0003140000077ab9 */ /* 0x000fe20000000800 */
[----:B------:R-:W-:Y:S01]  /*e0e0*/  UMOV UR36, UR6 ;  /* 0x0000000600247c82 */ /* 0x000fe20008000000 */
[----:B------:R-:W-:-:S11]  /*e0f0*/  UISETP.NE.AND UP0, UPT, UR7, 0x1, UPT ;  /* 0x000000010700788c */ /* 0x000fd6000bf05270 */
[----:B------:R-:W-:Y:S01]  /*e100*/  @UP0 ULDC UR4, c[0x0][0xc54] ;  /* 0x0003150000040ab9 */ /* 0x000fe20000000800 */
[----:B------:R-:W-:Y:S01]  /*e110*/  @UP0 ULDC UR8, c[0x0][0xc58] ;  /* 0x0003160000080ab9 */ /* 0x000fe20000000800 */
[----:B------:R-:W-:-:S04]  /*e120*/  UIMAD.WIDE.U32 UR4, UR6, UR4, URZ ;  /* 0x00000004060472a5 */ /* 0x000fc8000f8e003f */
[----:B------:R-:W-:-:S12]  /*e130*/  @UP0 USHF.R.U32.HI UR36, URZ, UR8, UR5 ;  /* 0x000000083f240299 */ /* 0x000fd80008011605 */
.L_x_898:
[----:B------:R-:W-:Y:S01]  /*e140*/  ISETP.GE.AND P0, PT, R27, RZ, PT ;  /* 0x000000ff1b00720c */ /* 0x000fe20003f06270 */
[----:B------:R-:W-:Y:S01]  /*e150*/  UIADD3 UR42, -UR36, URZ, URZ ;  /* 0x0000003f242a7290 */ /* 0x000fe2000fffe13f */
[----:B------:R-:W-:Y:S02]  /*e160*/  IMAD.MOV.U32 R3, RZ, RZ, 0x1 ;  /* 0x00000001ff037424 */ /* 0x000fe400078e00ff */
[----:B------:R-:W-:Y:S01]  /*e170*/  IMAD.MOV.U32 R0, RZ, RZ, RZ ;  /* 0x000000ffff007224 */ /* 0x000fe200078e00ff */
[----:B------:R-:W-:Y:S01]  /*e180*/  UIMAD UR42, UR7, UR42, UR6 ;  /* 0x0000002a072a72a4 */ /* 0x000fe2000f8e0206 */
[----:B------:R-:W-:-:S07]  /*e190*/  IMAD.MOV.U32 R4, RZ, RZ, 0x1 ;  /* 0x00000001ff047424 */ /* 0x000fce00078e00ff */
[----:B------:R-:W-:Y:S05]  /*e1a0*/  @!P0 BRA `(.L_x_899) ;  /* 0x0000003400088947 */ /* 0x000fea0003800000 */
[----:B------:R-:W0:Y:S01]  /*e1b0*/  S2UR UR40, SR_CTAID.X ;  /* 0x00000000002879c3 */ /* 0x000e220000002500 */
[----:B------:R-:W-:Y:S01]  /*e1c0*/  ULDC.64 UR4, c[0x0][0x418] ;  /* 0x0001060000047ab9 */ /* 0x000fe20000000a00 */
[----:B------:R-:W-:Y:S01]  /*e1d0*/  ULDC UR6, c[0x0][0x448] ;  /* 0x0001120000067ab9 */ /* 0x000fe20000000800 */
[----:B------:R-:W-:Y:S02]  /*e1e0*/  UISETP.NE.U32.AND UP0, UPT, UR4, URZ, UPT ;  /* 0x0000003f0400728c */ /* 0x000fe4000bf05070 */
[----:B------:R-:W-:Y:S02]  /*e1f0*/  UISETP.NE.AND UP1, UPT, UR6, 0x1, UPT ;  /* 0x000000010600788c */ /* 0x000fe4000bf25270 */
[----:B------:R-:W-:Y:S01]  /*e200*/  UISETP.NE.AND.EX UP0, UPT, UR5, URZ, UPT, UP0 ;  /* 0x0000003f0500728c */ /* 0x000fe2000bf05300 */
[----:B------:R-:W-:Y:S02]  /*e210*/  ULDC UR6, c[0x0][0x424] ;  /* 0x0001090000067ab9 */ /* 0x000fe40000000800 */
[----:B------:R-:W-:Y:S01]  /*e220*/  ULDC.64 UR4, c[0x0][0x9e0] ;  /* 0x0002780000047ab9 */ /* 0x000fe20000000a00 */
[----:B------:R-:W-:-:S02]  /*e230*/  USEL UR9, UR6, 0x1, UP0 ;  /* 0x0000000106097887 */ /* 0x000fc40008000000 */
[----:B------:R-:W-:Y:S01]  /*e240*/  UISETP.GE.AND UP0, UPT, UR5, 0x1, UPT ;  /* 0x000000010500788c */ /* 0x000fe2000bf06270 */
[----:B------:R-:W-:Y:S02]  /*e250*/  ULDC UR10, c[0x0][0x288] ;  /* 0x0000a200000a7ab9 */ /* 0x000fe40000000800 */
[----:B------:R-:W-:Y:S01]  /*e260*/  @UP1 ULDC UR7, c[0x0][0x44c] ;  /* 0x0001130000071ab9 */ /* 0x000fe20000000800 */
[----:B------:R-:W-:Y:S01]  /*e270*/  ULDC UR12, c[0x0][0x2f0] ;  /* 0x0000bc00000c7ab9 */ /* 0x000fe20000000800 */
[----:B------:R-:W-:Y:S01]  /*e280*/  UIADD3 UR11, -UR10, 0x1, URZ ;  /* 0x000000010a0b7890 */ /* 0x000fe2000fffe13f */
[----:B------:R-:W-:Y:S01]  /*e290*/  PLOP3.LUT P1, PT, PT, PT, UP0, 0x80, 0x0 ;  /* 0x000000000000781c */ /* 0x000fe20003f2f008 */
[----:B------:R-:W-:Y:S01]  /*e2a0*/  UIMAD UR13, UR9, UR12, 0x7f ;  /* 0x0000007f090d74a4 */ /* 0x000fe2000f8e020c */
[----:B------:R-:W-:Y:S01]  /*e2b0*/  @UP1 ULDC UR14, c[0x0][0x450] ;  /* 0x00011400000e1ab9 */ /* 0x000fe20000000800 */
[----:B------:R-:W-:Y:S02]  /*e2c0*/  UIMAD UR11, UR9, UR12, UR11 ;  /* 0x0000000c090b72a4 */ /* 0x000fe4000f8e020b */
[----:B0-----:R-:W-:-:S04]  /*e2d0*/  UIMAD UR40, UR40, 0xc0, URZ ;  /* 0x000000c0282878a4 */ /* 0x001fc8000f8e023f */
[----:B------:R-:W-:-:S04]  /*e2e0*/  UIADD3 UR8, UR40, 0xbf, URZ ;  /* 0x000000bf28087890 */ /* 0x000fc8000fffe03f */
[----:B------:R-:W-:-:S04]  /*e2f0*/  UIMAD.WIDE.U32 UR6, UR8, UR7, URZ ;  /* 0x00000007080672a5 */ /* 0x000fc8000f8e003f */
[----:B------:R-:W-:Y:S02]  /*e300*/  @UP1 USHF.R.U32.HI UR8, URZ, UR14, UR7 ;  /* 0x0000000e3f081299 */ /* 0x000fe40008011607 */
[----:B------:R-:W-:Y:S02]  /*e310*/  USHF.R.S32.HI UR7, URZ, 0x1f, UR13 ;  /* 0x0000001f3f077899 */ /* 0x000fe4000801140d */
[----:B------:R-:W-:Y:S02]  /*e320*/  UIADD3 UR6, UR11, UR8, URZ ;  /* 0x000000080b067290 */ /* 0x000fe4000fffe03f */
[----:B------:R-:W-:Y:S02]  /*e330*/  ULEA.HI UR7, UR7, UR13, URZ, 0x7 ;  /* 0x0000000d07077291 */ /* 0x000fe4000f8f383f */
[----:B------:R-:W-:Y:S02]  /*e340*/  UIADD3 UR4, UR6, UR4, URZ ;  /* 0x0000000406047290 */ /* 0x000fe4000fffe03f */
[----:B------:R-:W-:Y:S01]  /*e350*/  USHF.R.S32.HI UR39, URZ, 0x7, UR7 ;  /* 0x000000073f277899 */ /* 0x000fe20008011407 */
[----:B------:R-:W-:Y:S11]  /*e360*/  @!P1 BRA `(.L_x_900) ;  /* 0x0000000000449947 */ /* 0x000ff60003800000 */
        /* <DEDUP_REMOVED lines=10> */
.L_x_901:
[----:B------:R-:W-:-:S11]  /*e410*/  UISETP.NE.AND UP0, UPT, UR5, 0x1, UPT ;  /* 0x000000010500788c */ /* 0x000fd6000bf05270 */
[----:B------:R-:W-:Y:S02]  /*e420*/  @UP0 ULDC.64 UR14, c[0x0][0x9e8] ;  /* 0x00027a00000e0ab9 */ /* 0x000fe40000000a00 */
[----:B------:R-:W-:-:S04]  /*e430*/  UIMAD.WIDE.U32 UR6, UR8, UR14, URZ ;  /* 0x0000000e080672a5 */ /* 0x000fc8000f8e003f */
[----:B------:R-:W-:-:S12]  /*e440*/  @UP0 USHF.R.U32.HI UR8, URZ, UR15, UR7 ;  /* 0x0000000f3f080299 */ /* 0x000fd80008011607 */
.L_x_902:
[----:B------:R-:W-:-:S04]  /*e450*/  UIMAD UR8, UR8, UR5, UR5 ;  /* 0x00000005080872a4 */ /* 0x000fc8000f8e0205 */
[----:B------:R-:W-:-:S04]  /*e460*/  UISETP.LT.AND UP0, UPT, UR4, UR8, UPT ;  /* 0x000000080400728c */ /* 0x000fc8000bf01270 */
[----:B------:R-:W-:-:S12]  /*e470*/  USEL UR4, UR4, UR8, UP0 ;  /* 0x0000000804047287 */ /* 0x000fd80008000000 */
.L_x_900:
[----:B------:R-:W-:Y:S01]  /*e480*/  UIADD3 UR4, UR4, 0x7f, URZ ;  /* 0x0000007f04047890 */ /* 0x000fe2000fffe03f */
[----:B------:R-:W-:Y:S01]  /*e490*/  @UP1 ULDC UR6, c[0x0][0x44c] ;  /* 0x0001130000061ab9 */ /* 0x000fe20000000800 */
[----:B------:R-:W-:Y:S02]  /*e4a0*/  @UP1 ULDC UR11, c[0x0][0x450] ;  /* 0x00011400000b1ab9 */ /* 0x000fe40000000800 */
[----:B------:R-:W-:Y:S02]  /*e4b0*/  USHF.R.S32.HI UR8, URZ, 0x1f, UR4 ;  /* 0x0000001f3f087899 */ /* 0x000fe40008011404 */
[----:B------:R-:W-:Y:S02]  /*e4c0*/  UIMAD.WIDE.U32 UR6, UR40, UR6, URZ ;  /* 0x00000006280672a5 */ /* 0x000fe4000f8e003f */
[----:B------:R-:W-:Y:S02]  /*e4d0*/  ULEA.HI UR8, UR8, UR4, URZ, 0x7 ;  /* 0x0000000408087291 */ /* 0x000fe4000f8f383f */
[----:B------:R-:W-:Y:S01]  /*e4e0*/  UIMAD UR9, UR9, UR12, -UR10 ;  /* 0x0000000c090972a4 */ /* 0x000fe2000f8e0a0a */
[----:B------:R-:W-:Y:S01]  /*e4f0*/  UMOV UR4, UR40 ;  /* 0x0000002800047c82 */ /* 0x000fe20008000000 */
[----:B------:R-:W-:-:S02]  /*e500*/  USHF.R.S32.HI UR44, URZ, 0x7, UR8 ;  /* 0x000000073f2c7899 */ /* 0x000fc40008011408 */
[----:B------:R-:W-:Y:S02]  /*e510*/  @UP1 USHF.R.U32.HI UR4, URZ, UR11, UR7 ;  /* 0x0000000b3f041299 */ /* 0x000fe40008011607 */
[----:B------:R-:W-:Y:S02]  /*e520*/  UISETP.LT.AND UP0, UPT, UR39, UR44, UPT ;  /* 0x0000002c2700728c */ /* 0x000fe4000bf01270 */
[----:B------:R-:W-:Y:S01]  /*e530*/  UIADD3 UR4, UR9, UR4, URZ ;  /* 0x0000000409047290 */ /* 0x000fe2000fffe03f */
[----:B------:R-:W-:Y:S01]  /*e540*/  ULDC UR8, c[0x0][0x9dc] ;  /* 0x0002770000087ab9 */ /* 0x000fe20000000800 */
[----:B------:R-:W-:Y:S02]  /*e550*/  USEL UR12, UR39, UR44, UP0 ;  /* 0x0000002c270c7287 */ /* 0x000fe40008000000 */
        /* <DEDUP_REMOVED lines=12> */
.L_x_904:
[----:B------:R-:W-:-:S11]  /*e620*/  UISETP.NE.AND UP0, UPT, UR5, 0x1, UPT ;  /* 0x000000010500788c */ /* 0x000fd6000bf05270 */
[----:B------:R-:W-:Y:S02]  /*e630*/  @UP0 ULDC.64 UR10, c[0x0][0x9e8] ;  /* 0x00027a00000a0ab9 */ /* 0x000fe40000000a00 */
[----:B------:R-:W-:-:S04]  /*e640*/  UIMAD.WIDE.U32 UR6, UR4, UR10, URZ ;  /* 0x0000000a040672a5 */ /* 0x000fc8000f8e003f */
[----:B------:R-:W-:-:S12]  /*e650*/  @UP0 USHF.R.U32.HI UR4, URZ, UR11, UR7 ;  /* 0x0000000b3f040299 */ /* 0x000fd80008011607 */
.L_x_905:
[----:B------:R-:W-:-:S04]  /*e660*/  UIMAD UR4, UR4, UR5, URZ ;  /* 0x00000005040472a4 */ /* 0x000fc8000f8e023f */
[----:B------:R-:W-:-:S04]  /*e670*/  UISETP.LT.AND UP0, UPT, UR8, UR4, UPT ;  /* 0x000000040800728c */ /* 0x000fc8000bf01270 */
[----:B------:R-:W-:-:S12]  /*e680*/  USEL UR8, UR8, UR4, !UP0 ;  /* 0x0000000408087287 */ /* 0x000fd8000c000000 */
.L_x_903:
[----:B------:R-:W-:Y:S02]  /*e690*/  USHF.R.S32.HI UR4, URZ, 0x1f, UR8 ;  /* 0x0000001f3f047899 */ /* 0x000fe40008011408 */
[----:B------:R-:W-:Y:S02]  /*e6a0*/  USHF.R.U32.HI UR9, URZ, 0x10, UR42 ;  /* 0x000000103f097899 */ /* 0x000fe4000801162a */
[----:B------:R-:W-:Y:S02]  /*e6b0*/  ULEA.HI UR4, UR4, UR8, URZ, 0x7 ;  /* 0x0000000804047291 */ /* 0x000fe4000f8f383f */
[----:B------:R-:W-:Y:S02]  /*e6c0*/  ULOP3.LUT UR42, UR42, 0xffff, URZ, 0xc0, !UPT ;  /* 0x0000ffff2a2a7892 */ /* 0x000fe4000f8ec03f */
[----:B------:R-:W-:Y:S01]  /*e6d0*/  USHF.R.S32.HI UR4, URZ, 0x7, UR4 ;  /* 0x000000073f047899 */ /* 0x000fe20008011404 */
[----:B------:R-:W-:-:S03]  /*e6e0*/  UMOV UR46, URZ ;  /* 0x0000003f002e7c82 */ /* 0x000fc60008000000 */
[----:B------:R-:W-:-:S04]  /*e6f0*/  UISETP.LT.AND UP0, UPT, URZ, UR4, UPT ;  /* 0x000000043f00728c */ /* 0x000fc8000bf01270 */
[----:B------:R-:W-:Y:S02]  /*e700*/  USEL UR43, URZ, UR4, !UP0 ;  /* 0x000000043f2b7287 */ /* 0x000fe4000c000000 */
[----:B------:R-:W-:Y:S02]  /*e710*/  UISETP.NE.AND UP0, UPT, UR9, URZ, UPT ;  /* 0x0000003f0900728c */ /* 0x000fe4000bf05270 */
[----:B------:R-:W-:-:S06]  /*e720*/  UISETP.GT.AND UP1, UPT, UR12, UR43, UPT ;  /* 0x0000002b0c00728c */ /* 0x000fcc000bf24270 */
[----:B------:R-:W-:-:S03]  /*e730*/  PLOP3.LUT P0, PT, PT, PT, UP1, 0x80, 0x0 ;  /* 0x000000000000781c */ /* 0x000fc60003f0f018 */
[----:B------:R-:W-:-:S10]  /*e740*/  @!UP0 ULDC UR9, c[0x0][0x9f0] ;  /* 0x00027c0000098ab9 */ /* 0x000fd40000000800 */
[----:B------:R-:W-:Y:S05]  /*e750*/  @!P0 BRA `(.L_x_906) ;  /* 0x0000000000848947 */ /* 0x000fea0003800000 */
[----:B------:R-:W-:Y:S01]  /*e760*/  IMAD.U32 R4, RZ, RZ, UR9 ;  /* 0x00000009ff047e24 */ /* 0x000fe2000f8e00ff */
[----:B------:R-:W-:-:S04]  /*e770*/  UIADD3 UR4, UR9, -0x1, UR12 ;  /* 0xffffffff09047890 */ /* 0x000fc8000fffe00c */
[-C--:B------:R-:W-:Y:S01]  /*e780*/  IABS R0, R4.reuse ;  /* 0x0000000400007213 */ /* 0x080fe20000000000 */
[----:B------:R-:W-:Y:S01]  /*e790*/  UIADD3 UR6, -UR43, UR4, URZ ;  /* 0x000000042b067290 */ /* 0x000fe2000fffe13f */
[----:B------:R-:W-:Y:S02]  /*e7a0*/  IABS R6, R4 ;  /* 0x0000000400067213 */ /* 0x000fe40000000000 */
[----:B------:R-:W-:Y:S01]  /*e7b0*/  R2UR UR10, R0 ;  /* 0x00000000000a72ca */ /* 0x000fe200000e0000 */
[----:B------:R-:W-:Y:S02]  /*e7c0*/  UMOV UR4, URZ ;  /* 0x0000003f00047c82 */ /* 0x000fe40008000000 */
[----:B------:R-:W-:Y:S01]  /*e7d0*/  IABS R5, UR6 ;  /* 0x0000000600057c13 */ /* 0x000fe20008000000 */
[----:B------:R-:W-:-:S04]  /*e7e0*/  ULOP3.LUT UR6, UR6, UR9, URZ, 0x3c, !UPT ;  /* 0x0000000906067292 */ /* 0x000fc8000f8e3c3f */
[----:B------:R-:W-:-:S05]  /*e7f0*/  IMAD.MOV.U32 R4, RZ, RZ, R5 ;  /* 0x000000ffff047224 */ /* 0x000fca00078e0005 */
[----:B------:R-:W0:Y:S01]  /*e800*/  I2F.RP R0, UR10 ;  /* 0x0000000a00007d06 */ /* 0x000e220008209400 */
[----:B------:R-:W-:-:S07]  /*e810*/  R2UR UR8, R4 ;  /* 0x00000000040872ca */ /* 0x000fce00000e0000 */
[----:B0-----:R-:W0:Y:S02]  /*e820*/  MUFU.RCP R0, R0 ;  /* 0x0000000000007308 */ /* 0x001e240000001000 */
[----:B0-----:R-:W-:Y:S02]  /*e830*/  VIADD R3, R0, 0xffffffe ;  /* 0x0ffffffe00037836 */ /* 0x001fe40000000000 */
[----:B------:R-:W-:-:S04]  /*e840*/  IMAD.MOV R0, RZ, RZ, -R6 ;  /* 0x000000ffff007224 */ /* 0x000fc800078e0a06 */
        /* <DEDUP_REMOVED lines=14> */
[----:B------:R-:W-:Y:S02]  /*e930*/  UISETP.NE.AND UP0, UPT, UR9, URZ, UPT ;  /* 0x0000003f0900728c */ /* 0x000fe4000bf05270 */
[----:B------:R-:W-:-:S09]  /*e940*/  @!UP1 UIADD3 UR5, -UR5, URZ, URZ ;  /* 0x0000003f05059290 */ /* 0x000fd2000fffe13f */
[----:B------:R-:W-:-:S07]  /*e950*/  @!UP0 ULOP3.LUT UR5, URZ, UR9, URZ, 0x33, !UPT ;  /* 0x000000093f058292 */ /* 0x000fce000f8e333f */
[----:B------:R-:W-:-:S05]  /*e960*/  UMOV UR46, UR5 ;  /* 0x00000005002e7c82 */ /* 0x000fca0008000000 */
.L_x_906:
[----:B------:R-:W-:Y:S01]  /*e970*/  UIMAD UR41, UR42, UR46, UR43 ;  /* 0x0000002e2a2972a4 */ /* 0x000fe2000f8e022b */
[----:B------:R-:W-:Y:S02]  /*e980*/  IMAD.U32 R26, RZ, RZ, UR12 ;  /* 0x0000000cff1a7e24 */ /* 0x000fe4000f8e00ff */
[----:B------:R-:W-:Y:S02]  /*e990*/  IMAD.MOV.U32 R0, RZ, RZ, RZ ;  /* 0x000000ffff007224 */ /* 0x000fe400078e00ff */
[----:B------:R-:W-:Y:S02]  /*e9a0*/  IMAD.MOV.U32 R4, RZ, RZ, 0x1 ;  /* 0x00000001ff047424 */ /* 0x000fe400078e00ff */
[----:B------:R-:W-:-:S05]  /*e9b0*/  IMAD.U32 R3, RZ, RZ, UR41 ;  /* 0x00000029ff037e24 */ /* 0x000fca000f8e00ff */
[----:B------:R-:W-:Y:S01]  /*e9c0*/  VIADDMNMX R26, R3, UR46, R26, PT ;  /* 0x0000002e031a7c46 */ /* 0x000fe2000b80011a */
[----:B------:R-:W-:-:S03]  /*e9d0*/  IMAD.MOV.U32 R3, RZ, RZ, 0x1 ;  /* 0x00000001ff037424 */ /* 0x000fc600078e00ff */
[----:B------:R-:W-:-:S13]  /*e9e0*/  ISETP.GT.AND P0, PT, R26, UR41, PT ;  /* 0x000000291a007c0c */ /* 0x000fda000bf04270 */
        /* <DEDUP_REMOVED lines=24> */
.L_x_907:
        /* <DEDUP_REMOVED lines=20> */
.L_x_909:
[----:B------:R0:W1:Y:S01]  /*ecb0*/  LDC.64 R14, c[0x4][R17] ;  /* 0x01000000110e7b82 */ /* 0x0000620000000a00 */
[----:B------:R-:W-:Y:S01]  /*ecc0*/  ULDC.64 UR4, c[0x4][0xa8] ;  /* 0x01002a0000047ab9 */ /* 0x000fe20000000a00 */
[----:B------:R-:W-:Y:S01]  /*ecd0*/  ULDC.64 UR6, c[0x4][0xb0] ;  /* 0x01002c0000067ab9 */ /* 0x000fe20000000a00 */
[----:B------:R-:W-:Y:S02]  /*ece0*/  IMAD.U32 R4, RZ, RZ, UR4 ;  /* 0x00000004ff047e24 */ /* 0x000fe4000f8e00ff */
        /* <DEDUP_REMOVED lines=11> */
.L_x_908:
[----:B------:R-:W0:Y:S01]  /*eda0*/  LDC.64 R4, c[0x0][0x9f8] ;  /* 0x00027e00ff047b82 */ /* 0x000e220000000a00 */
[----:B------:R-:W-:Y:S01]  /*edb0*/  IMAD.MOV.U32 R25, RZ, RZ, R27 ;  /* 0x000000ffff197224 */ /* 0x000fe200078e001b */
[----:B0-----:R-:W-:-:S04]  /*edc0*/  ISETP.NE.U32.AND P0, PT, R4, RZ, PT ;  /* 0x000000ff0400720c */ /* 0x001fc80003f05070 */
[----:B------:R-:W-:-:S13]  /*edd0*/  ISETP.NE.AND.EX P0, PT, R5, RZ, PT, P0 ;  /* 0x000000ff0500720c */ /* 0x000fda0003f05300 */
[----:B------:R-:W0:Y:S02]  /*ede0*/  @P0 LDC.64 R4, c[0x0][0x9f8] ;  /* 0x00027e00ff040b82 */ /* 0x000e240000000a00 */
[----:B0-----:R-:W-:-:S06]  /*edf0*/  @P0 IMAD.WIDE R6, R27, 0x4, R4 ;  /* 0x000000041b060825 */ /* 0x001fcc00078e0204 */
[----:B------:R-:W0:Y:S01]  /*ee00*/  LDC.64 R4, c[0x0][0x418] ;  /* 0x00010600ff047b82 */ /* 0x000e220000000a00 */
[----:B------:R-:W2:Y:S01]  /*ee10*/  @P0 LDG.E R25, desc[UR48][R6.64] ;  /* 0x0000003006190981 */ /* 0x000ea2000c1e1900 */
[----:B------:R-:W-:Y:S01]  /*ee20*/  UMOV UR4, 0xffffffff ;  /* 0xffffffff00047882 */ /* 0x000fe20000000000 */
[----:B------:R-:W-:Y:S01]  /*ee30*/  LOP3.LUT R18, R18, 0xfffffffe, RZ, 0xc0, !PT ;  /* 0xfffffffe12127812 */ /* 0x000fe200078ec0ff */
[----:B------:R-:W-:Y:S01]  /*ee40*/  VIADD R23, R26, 0xffffffff ;  /* 0xffffffff1a177836 */ /* 0x000fe20000000000 */
[----:B0-----:R-:W-:-:S04]  /*ee50*/  ISETP.NE.U32.AND P0, PT, R4, RZ, PT ;  /* 0x000000ff0400720c */ /* 0x001fc80003f05070 */
[----:B------:R-:W-:-:S13]  /*ee60*/  ISETP.NE.AND.EX P1, PT, R5, RZ, PT, P0 ;  /* 0x000000ff0500720c */ /* 0x000fda0003f25300 */
[----:B------:R-:W-:Y:S02]  /*ee70*/  @P1 LOP3.LUT R18, R18, 0x1, RZ, 0xfc, !PT ;  /* 0x0000000112121812 */ /* 0x000fe400078efcff */
[----:B--2---:R-:W-:Y:S02]  /*ee80*/  SHF.R.S32.HI R24, RZ, 0x1f, R25 ;  /* 0x0000001fff187819 */ /* 0x004fe40000011419 */
[----:B------:R-:W-:Y:S01]  /*ee90*/  SEL R22, R25, RZ, !P1 ;  /* 0x000000ff19167207 */ /* 0x000fe20004800000 */
[----:B------:R-:W-:Y:S06]  /*eea0*/  BRA.DIV UR4, `(.L_x_910) ;  /* 0x0000002e045c7947 */ /* 0x000fec000b800000 */
[----:B------:R0:W1:Y:S02]  /*eeb0*/  SHFL.IDX PT, R14, R16, RZ, 0x1f ;  /* 0x00001fff100e7589 */ /* 0x00006400000e0000 */
.L_x_978:
        /* <DEDUP_REMOVED lines=8> */
.L_x_981:
        /* <DEDUP_REMOVED lines=23> */
.L_x_913:
[----:B------:R-:W2:Y:S01]  /*f0b0*/  SYNCS.PHASECHK.TRANS64.TRYWAIT P0, [UR38+0x16840], R0 ;  /* 0x01684000ff0075a7 */ /* 0x000ea20008000166 */
[----:B------:R-:W-:Y:S01]  /*f0c0*/  ISETP.NE.AND P1, PT, R19, RZ, PT ;  /* 0x000000ff1300720c */ /* 0x000fe20003f25270 */
[----:B--2---:R-:W-:-:S12]  /*f0d0*/  @!P0 BRA `(.L_x_914) ;  /* 0x0000002c00108947 */ /* 0x004fd80003800000 */
.L_x_982:
[----:B------:R-:W-:Y:S05]  /*f0e0*/  @P1 BRA `(.L_x_915) ;  /* 0x0000000000141947 */ /* 0x000fea0003800000 */
[----:B------:R-:W-:Y:S01]  /*f0f0*/  LOP3.LUT P0, RZ, R2, 0x1f, RZ, 0xc0, !PT ;  /* 0x0000001f02ff7812 */ /* 0x000fe2000780c0ff */
[----:B--2---:R-:W-:-:S04]  /*f100*/  IMAD.MOV.U32 R0, RZ, RZ, 0x4000 ;  /* 0x00004000ff007424 */ /* 0x004fc800078e00ff */
[----:B------:R3:W-:Y:S08]  /*f110*/  SYNCS.ARRIVE.TRANS64 RZ, [UR38+0x16830], R0 ;  /* 0x01683000ffff79a7 */ /* 0x0007f00008000026 */
[----:B---3--:R-:W-:Y:S05]  /*f120*/  @!P0 BRA `(.L_x_915) ;  /* 0x0000000000048947 */ /* 0x008fea0003800000 */
[----:B------:R-:W-:Y:S01]  /*f130*/  BPT.TRAP 0x1 ;  /* 0x000000040000795c */ /* 0x000fe20000300000 */
.L_x_915:
        /* <DEDUP_REMOVED lines=11> */
[----:B------:R-:W-:Y:S01]  /*f1f0*/  USHF.L.U32 UR11, UR11, 0x7, URZ ;  /* 0x000000070b0b7899 */ /* 0x000fe2000800063f */
[----:B------:R-:W-:Y:S01]  /*f200*/  UMOV UR10, URZ ;  /* 0x0000003f000a7c82 */ /* 0x000fe20008000000 */
[----:B------:R-:W-:Y:S02]  /*f210*/  UMOV UR12, UR36 ;  /* 0x00000024000c7c82 */ /* 0x000fe40008000000 */
[----:B------:R-:W-:-:S05]  /*f220*/  @P0 LOP3.LUT R18, R18, 0x2, RZ, 0xfc, !PT ;  /* 0x0000000212120812 */ /* 0x000fca00078efcff */
[----:B------:R3:W-:Y:S02]  /*f230*/  UTMALDG.4D [UR8], [UR4], desc[UR6] ;  /* 0x00000608040075b4 */ /* 0x0007e40008019000 */
[----:B---3--:R-:W-:Y:S01]  /*f240*/  NOP ;  /* 0x0000000000007918 */ /* 0x008fe20000000000 */
.L_x_911:
[----:B------:R-:W-:Y:S05]  /*f250*/  WARPSYNC.ALL ;  /* 0x0000000000007948 */ /* 0x000fea0003800000 */
[----:B------:R-:W-:Y:S01]  /*f260*/  UIADD3 UR5, UR38, 0x8400, URZ ;  /* 0x0000840026057890 */ /* 0x000fe2000fffe03f */
[----:B------:R-:W-:Y:S01]  /*f270*/  BAR.SYNC.DEFER_BLOCKING 0x8, 0x200 ;  /* 0x0208000000007b1d */ /* 0x000fe20000010000 */
[----:B------:R-:W-:Y:S01]  /*f280*/  USHF.R.S32.HI UR4, URZ, 0x1f, UR36 ;  /* 0x0000001f3f047899 */ /* 0x000fe20008011424 */
[----:B------:R-:W-:Y:S01]  /*f290*/  SHF.R.S32.HI R17, RZ, 0x1f, R27 ;  /* 0x0000001fff117819 */ /* 0x000fe2000001141b */
[----:B------:R-:W-:-:S03]  /*f2a0*/  ULOP3.LUT UP0, URZ, UR5, 0x3ff, URZ, 0xc0, !UPT ;  /* 0x000003ff053f7892 */ /* 0x000fc6000f80c03f */
[----:B------:R-:W-:Y:S02]  /*f2b0*/  ULDC.64 UR6, c[0x0][0x2d8] ;  /* 0x0000b60000067ab9 */ /* 0x000fe40000000a00 */
[----:B------:R-:W-:Y:S01]  /*f2c0*/  UIMAD UR4, UR4, UR6, URZ ;  /* 0x00000006040472a4 */ /* 0x000fe2000f8e023f */
[----:B------:R-:W-:Y:S01]  /*f2d0*/  PLOP3.LUT P0, PT, PT, PT, UP0, 0x80, 0x0 ;  /* 0x000000000000781c */ /* 0x000fe20003f0f008 */
[----:B------:R-:W-:Y:S02]  /*f2e0*/  UIMAD.WIDE.U32 UR50, UR36, UR6, URZ ;  /* 0x00000006243272a5 */ /* 0x000fe4000f8e003f */
[----:B------:R-:W-:-:S04]  /*f2f0*/  UIMAD UR4, UR36, UR7, UR4 ;  /* 0x00000007240472a4 */ /* 0x000fc8000f8e0204 */
[----:B------:R-:W-:-:S06]  /*f300*/  UIADD3 UR47, UR51, UR4, URZ ;  /* 0x00000004332f7290 */ /* 0x000fcc000fffe03f */
[----:B------:R-:W-:Y:S06]  /*f310*/  @!P0 BRA `(.L_x_916) ;  /* 0x0000000000408947 */ /* 0x000fec0003800000 */
[----:B------:R-:W-:Y:S01]  /*f320*/  MOV R14, 0x0 ;  /* 0x00000000000e7802 */ /* 0x000fe20000000f00 */
[----:B------:R-:W-:Y:S01]  /*f330*/  ULDC.64 UR4, c[0x4][0xa8] ;  /* 0x01002a0000047ab9 */ /* 0x000fe20000000a00 */
[----:B------:R-:W-:Y:S01]  /*f340*/  ULDC.64 UR6, c[0x4][0xb0] ;  /* 0x01002c0000067ab9 */ /* 0x000fe20000000a00 */
[----:B-1----:R-:W-:Y:S02]  /*f350*/  IMAD.U32 R4, RZ, RZ, UR4 ;  /* 0x00000004ff047e24 */ /* 0x002fe4000f8e00ff */
[----:B------:R-:W-:Y:S01]  /*f360*/  IMAD.U32 R5, RZ, RZ, UR5 ;  /* 0x00000005ff057e24 */ /* 0x000fe2000f8e00ff */
[----:B------:R-:W1:Y:S01]  /*f370*/  LDC.64 R14, c[0x4][R14] ;  /* 0x010000000e0e7b82 */ /* 0x000e620000000a00 */
        /* <DEDUP_REMOVED lines=9> */
[----:B012---:R-:W-:Y:S05]  /*f410*/  CALL.ABS.NOINC R14 ;  /* 0x000000000e007343 */ /* 0x007fea0003c00000 */
.L_x_916:
[----:B--2---:R-:W2:Y:S01]  /*f420*/  LDC R3, c[0x0][0x448] ;  /* 0x00011200ff037b82 */ /* 0x004ea20000000800 */
[----:B-1----:R-:W-:Y:S01]  /*f430*/  IMAD.SHL.U32 R5, R2, 0x10, RZ ;  /* 0x0000001002057824 */ /* 0x002fe200078e00ff */
[----:B------:R-:W-:Y:S01]  /*f440*/  SHF.R.U32.HI R0, RZ, 0x3, R19 ;  /* 0x00000003ff007819 */ /* 0x000fe20000011613 */
[----:B------:R-:W-:Y:S01]  /*f450*/  UMOV UR4, UR50 ;  /* 0x0000003200047c82 */ /* 0x000fe20008000000 */
[----:B------:R-:W-:Y:S01]  /*f460*/  UMOV UR5, UR47 ;  /* 0x0000002f00057c82 */ /* 0x000fe20008000000 */
[----:B------:R-:W-:Y:S01]  /*f470*/  ULDC.64 UR6, c[0x0][0x2c8] ;  /* 0x0000b20000067ab9 */ /* 0x000fe20000000a00 */
[----:B------:R-:W-:Y:S02]  /*f480*/  LOP3.LUT R5, R0, 0x70, R5, 0xf8, !PT ;  /* 0x0000007000057812 */ /* 0x000fe400078ef805 */
[----:B------:R-:W1:Y:S03]  /*f490*/  LDC.64 R6, c[0x0][0x2e0] ;  /* 0x0000b800ff067b82 */ /* 0x000e660000000a00 */
[----:B------:R-:W-:-:S04]  /*f4a0*/  VIADD R10, R5, UR40 ;  /* 0x00000028050a7c36 */ /* 0x000fc80008000000 */
[----:B------:R-:W-:Y:S01]  /*f4b0*/  IMAD.MOV.U32 R11, RZ, RZ, R10 ;  /* 0x000000ffff0b7224 */ /* 0x000fe200078e000a */
[----:B--2---:R-:W-:-:S13]  /*f4c0*/  ISETP.NE.AND P0, PT, R3, 0x1, PT ;  /* 0x000000010300780c */ /* 0x004fda0003f05270 */
[----:B------:R-:W2:Y:S08]  /*f4d0*/  @P0 LDC R9, c[0x0][0x44c] ;  /* 0x00011300ff090b82 */ /* 0x000eb00000000800 */
[----:B------:R-:W3:Y:S08]  /*f4e0*/  @P0 LDC R13, c[0x0][0x450] ;  /* 0x00011400ff0d0b82 */ /* 0x000ef00000000800 */
[----:B------:R-:W4:Y:S08]  /*f4f0*/  @P0 LDC R15, c[0x0][0x44c] ;  /* 0x00011300ff0f0b82 */ /* 0x000f300000000800 */
[----:B------:R-:W5:Y:S01]  /*f500*/  @P0 LDC R21, c[0x0][0x450] ;  /* 0x00011400ff150b82 */ /* 0x000f620000000800 */
[----:B--2---:R-:W-:-:S05]  /*f510*/  @P0 IMAD.HI.U32 R4, R10, R9, RZ ;  /* 0x000000090a040227 */ /* 0x004fca00078e00ff */
[----:B---3--:R-:W-:Y:S01]  /*f520*/  @P0 SHF.R.U32.HI R11, RZ, R13, R4 ;  /* 0x0000000dff0b0219 */ /* 0x008fe20000011604 */
[----:B------:R-:W-:-:S04]  /*f530*/  VIADD R4, R10, 0x80 ;  /* 0x000000800a047836 */ /* 0x000fc80000000000 */
[----:B------:R-:W-:Y:S02]  /*f540*/  IMAD.MOV.U32 R5, RZ, RZ, R4 ;  /* 0x000000ffff057224 */ /* 0x000fe400078e0004 */
[----:B----4-:R-:W-:-:S05]  /*f550*/  @P0 IMAD.HI.U32 R8, R4, R15, RZ ;  /* 0x0000000f04080227 */ /* 0x010fca00078e00ff */
[----:B-----5:R-:W-:Y:S01]  /*f560*/  @P0 SHF.R.U32.HI R5, RZ, R21, R8 ;  /* 0x00000015ff050219 */ /* 0x020fe20000011608 */
[-C--:B-1----:R-:W-:Y:S02]  /*f570*/  IMAD R8, R17, R6.reuse, RZ ;  /* 0x0000000611087224 */ /* 0x082fe400078e02ff */
[----:B------:R-:W-:Y:S02]  /*f580*/  IMAD.SHL.U32 R17, R2, 0x8, RZ ;  /* 0x0000000802117824 */ /* 0x000fe400078e00ff */
[C---:B------:R-:W-:Y:S01]  /*f590*/  IMAD R9, R27.reuse, R7, R8 ;  /* 0x000000071b097224 */ /* 0x040fe200078e0208 */
[----:B------:R-:W-:Y:S01]  /*f5a0*/  SHF.R.S32.HI R8, RZ, 0x1f, R11 ;  /* 0x0000001fff087819 */ /* 0x000fe2000001140b */
[----:B------:R-:W-:Y:S01]  /*f5b0*/  IMAD.WIDE.U32 R6, R27, R6, UR4 ;  /* 0x000000041b067e25 */ /* 0x000fe2000f8e0006 */
[----:B------:R-:W-:-:S03]  /*f5c0*/  ULDC.64 UR4, c[0x0][0x2d0] ;  /* 0x0000b40000047ab9 */ /* 0x000fc60000000a00 */
[----:B------:R-:W-:Y:S02]  /*f5d0*/  IMAD R8, R8, UR4, RZ ;  /* 0x0000000408087c24 */ /* 0x000fe4000f8e02ff */
[----:B------:R-:W-:Y:S02]  /*f5e0*/  IMAD.IADD R7, R7, 0x1, R9 ;  /* 0x0000000107077824 */ /* 0x000fe400078e0209 */
[C---:B------:R-:W-:Y:S02]  /*f5f0*/  IMAD R13, R11.reuse, UR5, R8 ;  /* 0x000000050b0d7c24 */ /* 0x040fe4000f8e0208 */
[----:B------:R-:W-:-:S04]  /*f600*/  IMAD.WIDE.U32 R8, R11, UR4, R6 ;  /* 0x000000040b087c25 */ /* 0x000fc8000f8e0006 */
[----:B------:R-:W-:Y:S02]  /*f610*/  IMAD.MOV R11, RZ, RZ, -R11 ;  /* 0x000000ffff0b7224 */ /* 0x000fe400078e0a0b */
[----:B------:R-:W-:Y:S02]  /*f620*/  IMAD.IADD R9, R9, 0x1, R13 ;  /* 0x0000000109097824 */ /* 0x000fe400078e020d */
[----:B------:R-:W-:Y:S01]  /*f630*/  IMAD R13, R3, R11, R10 ;  /* 0x0000000b030d7224 */ /* 0x000fe200078e020a */
[--C-:B------:R-:W-:Y:S01]  /*f640*/  SHF.R.S32.HI R10, RZ, 0x1f, R5.reuse ;  /* 0x0000001fff0a7819 */ /* 0x100fe20000011405 */
[----:B------:R-:W-:Y:S02]  /*f650*/  IMAD.MOV R11, RZ, RZ, -R5 ;  /* 0x000000ffff0b7224 */ /* 0x000fe400078e0a05 */
[----:B------:R-:W-:-:S04]  /*f660*/  IMAD.WIDE.U32 R6, R5, UR4, R6 ;  /* 0x0000000405067c25 */ /* 0x000fc8000f8e0006 */
[----:B------:R-:W-:Y:S01]  /*f670*/  IMAD R11, R3, R11, R4 ;  /* 0x0000000b030b7224 */ /* 0x000fe200078e0204 */
[----:B------:R-:W-:Y:S01]  /*f680*/  SHF.R.S32.HI R4, RZ, 0x1f, R13 ;  /* 0x0000001fff047819 */ /* 0x000fe2000001140d */
[----:B------:R-:W-:Y:S02]  /*f690*/  IMAD R10, R10, UR4, RZ ;  /* 0x000000040a0a7c24 */ /* 0x000fe4000f8e02ff */
[----:B------:R-:W-:-:S04]  /*f6a0*/  IMAD.WIDE.U32 R8, R13, UR6, R8 ;  /* 0x000000060d087c25 */ /* 0x000fc8000f8e0008 */
[----:B------:R-:W-:Y:S02]  /*f6b0*/  IMAD R4, R4, UR6, RZ ;  /* 0x0000000604047c24 */ /* 0x000fe4000f8e02ff */
[----:B------:R-:W-:Y:S01]  /*f6c0*/  IMAD R15, R5, UR5, R10 ;  /* 0x00000005050f7c24 */ /* 0x000fe2000f8e020a */
[----:B------:R-:W-:Y:S01]  /*f6d0*/  ULDC.64 UR4, c[0x0][0x280] ;  /* 0x0000a00000047ab9 */ /* 0x000fe20000000a00 */
[----:B------:R-:W-:Y:S01]  /*f6e0*/  IMAD R5, R13, UR7, R4 ;  /* 0x000000070d057c24 */ /* 0x000fe2000f8e0204 */
[----:B------:R-:W-:Y:S01]  /*f6f0*/  SHF.R.S32.HI R4, RZ, 0x1f, R11 ;  /* 0x0000001fff047819 */ /* 0x000fe2000001140b */
[----:B------:R-:W-:Y:S02]  /*f700*/  IMAD.IADD R7, R7, 0x1, R15 ;  /* 0x0000000107077824 */ /* 0x000fe400078e020f */
[----:B------:R-:W-:Y:S01]  /*f710*/  IMAD.IADD R5, R9, 0x1, R5 ;  /* 0x0000000109057824 */ /* 0x000fe200078e0205 */
[----:B------:R-:W-:Y:S01]  /*f720*/  LEA R9, P0, R8, UR4, 0x1 ;  /* 0x0000000408097c11 */ /* 0x000fe2000f8008ff */
[----:B------:R-:W-:-:S02]  /*f730*/  IMAD R4, R4, UR6, RZ ;  /* 0x0000000604047c24 */ /* 0x000fc4000f8e02ff */
[----:B------:R-:W-:Y:S01]  /*f740*/  IMAD.WIDE.U32 R6, R11, UR6, R6 ;  /* 0x000000060b067c25 */ /* 0x000fe2000f8e0006 */
[----:B------:R-:W-:-:S03]  /*f750*/  LEA.HI.X R8, R8, UR5, R5, 0x1, P0 ;  /* 0x0000000508087c11 */ /* 0x000fc600080f0c05 */
[----:B------:R-:W-:Y:S02]  /*f760*/  IMAD R13, R11, UR7, R4 ;  /* 0x000000070b0d7c24 */ /* 0x000fe4000f8e0204 */
[----:B------:R-:W-:Y:S02]  /*f770*/  IMAD.SHL.U32 R10, R19, 0x8, RZ ;  /* 0x00000008130a7824 */ /* 0x000fe400078e00ff */
[----:B------:R-:W-:Y:S01]  /*f780*/  IMAD.IADD R5, R7, 0x1, R13 ;  /* 0x0000000107057824 */ /* 0x000fe200078e020d */
[----:B------:R-:W-:Y:S01]  /*f790*/  LEA R7, P0, R6, UR4, 0x1 ;  /* 0x0000000406077c11 */ /* 0x000fe2000f8008ff */
[----:B------:R-:W-:-:S03]  /*f7a0*/  ULDC UR4, c[0x0][0x2b8] ;  /* 0x0000ae0000047ab9 */ /* 0x000fc60000000800 */
        /* <DEDUP_REMOVED lines=8> */
[----:B------:R-:W1:Y:S01]  /*f830*/  SHFL.IDX PT, R14, R9, RZ, 0x181f ;  /* 0x00181fff090e7589 */ /* 0x000e6200000e0000 */
[----:B------:R-:W-:Y:S01]  /*f840*/  ULDC UR4, c[0x0][0x288] ;  /* 0x0000a20000047ab9 */ /* 0x000fe20000000800 */
[----:B------:R-:W-:Y:S02]  /*f850*/  VIADD R0, R0, UR40 ;  /* 0x0000002800007c36 */ /* 0x000fe40008000000 */
[----:B------:R-:W2:Y:S01]  /*f860*/  SHFL.IDX PT, R4, R8, RZ, 0x181f ;  /* 0x00181fff08047589 */ /* 0x000ea200000e0000 */
[----:B------:R-:W-:Y:S02]  /*f870*/  IMAD R3, R3, UR4, RZ ;  /* 0x0000000403037c24 */ /* 0x000fe4000f8e02ff */
[C---:B------:R-:W-:Y:S01]  /*f880*/  VIADD R12, R0.reuse, 0x10 ;  /* 0x00000010000c7836 */ /* 0x040fe20000000000 */
[----:B------:R-:W-:Y:S02]  /*f890*/  SHFL.IDX PT, R27, R8, 0x1, 0x181f ;  /* 0x00381f00081b7f89 */ /* 0x000fe400000e0000 */
[----:B------:R-:W-:-:S02]  /*f8a0*/  ISETP.GE.AND P1, PT, R0, R3, PT ;  /* 0x000000030000720c */ /* 0x000fc40003f26270 */
[----:B------:R-:W-:Y:S04]  /*f8b0*/  SHFL.IDX PT, R28, R9, 0x2, 0x181f ;  /* 0x00581f00091c7f89 */ /* 0x000fe800000e0000 */
[----:B------:R-:W-:Y:S07]  /*f8c0*/  SHFL.IDX PT, R20, R8, 0x2, 0x181f ;  /* 0x00581f0008147f89 */ /* 0x000fee00000e0000 */
[----:B------:R-:W-:-:S02]  /*f8d0*/  @!P1 LEA R21, R10, UR38, 0x1 ;  /* 0x000000260a159c11 */ /* 0x000fc4000f8e08ff */
[----:B-1----:R-:W-:-:S05]  /*f8e0*/  @!P1 LEA R14, P2, R17, R14, 0x1 ;  /* 0x0000000e110e9211 */ /* 0x002fca00078408ff */
[----:B--2---:R-:W-:Y:S02]  /*f8f0*/  @!P1 IMAD.X R5, RZ, RZ, R4, P2 ;  /* 0x000000ffff059224 */ /* 0x004fe400010e0604 */
[----:B------:R-:W-:Y:S02]  /*f900*/  @!P1 IMAD.MOV.U32 R4, RZ, RZ, R14 ;  /* 0x000000ffff049224 */ /* 0x000fe400078e000e */
[----:B------:R-:W1:Y:S04]  /*f910*/  SHFL.IDX PT, R14, R9, 0x1, 0x181f ;  /* 0x00381f00090e7f89 */ /* 0x000e6800000e0000 */
[----:B------:R2:W-:Y:S01]  /*f920*/  @!P1 LDGSTS.E.BYPASS.LTC128B.128 [R21+0x8400], desc[UR48][R4.64], !P0 ;  /* 0x0840000004159fae */ /* 0x0005e2000c101d70 */
[----:B------:R-:W-:Y:S01]  /*f930*/  ISETP.GE.AND P1, PT, R12, R3, PT ;  /* 0x000000030c00720c */ /* 0x000fe20003f26270 */
[----:B------:R-:W-:-:S05]  /*f940*/  VIADD R12, R0, 0x20 ;  /* 0x00000020000c7836 */ /* 0x000fca0000000000 */
[----:B------:R-:W-:Y:S01]  /*f950*/  ISETP.GE.AND P2, PT, R12, R3, PT ;  /* 0x000000030c00720c */ /* 0x000fe20003f46270 */
[----:B------:R-:W-:Y:S01]  /*f960*/  VIADD R12, R0, 0x30 ;  /* 0x00000030000c7836 */ /* 0x000fe20000000000 */
[----:B--2---:R-:W-:Y:S05]  /*f970*/  SHFL.IDX PT, R21, R8, 0x3, 0x181f ;  /* 0x00781f0008157f89 */ /* 0x004fea00000e0000 */
[----:B-1----:R-:W-:Y:S02]  /*f980*/  @!P1 LEA R4, P3, R17, R14, 0x1 ;  /* 0x0000000e11049211 */ /* 0x002fe400078608ff */
[----:B------:R-:W1:Y:S04]  /*f990*/  SHFL.IDX PT, R14, R9, 0x3, 0x181f ;  /* 0x00781f00090e7f89 */ /* 0x000e6800000e0000 */
[C---:B------:R-:W-:Y:S01]  /*f9a0*/  @!P2 LEA R29, R10.reuse, UR38, 0x1 ;  /* 0x000000260a1dac11 */ /* 0x040fe2000f8e08ff */
[----:B------:R-:W-:Y:S01]  /*f9b0*/  @!P1 IMAD.X R5, RZ, RZ, R27, P3 ;  /* 0x000000ffff059224 */ /* 0x000fe200018e061b */
[----:B------:R-:W-:-:S05]  /*f9c0*/  @!P1 LEA R27, R10, UR38, 0x1 ;  /* 0x000000260a1b9c11 */ /* 0x000fca000f8e08ff */
[----:B------:R2:W-:Y:S02]  /*f9d0*/  @!P1 LDGSTS.E.BYPASS.LTC128B.128 [R27+0x8c00], desc[UR48][R4.64], !P0 ;  /* 0x08c00000041b9fae */ /* 0x0005e4000c101d70 */
[----:B--2---:R-:W-:Y:S02]  /*f9e0*/  @!P2 LEA R4, P1, R17, R28, 0x1 ;  /* 0x0000001c1104a211 */ /* 0x004fe400078208ff */
[----:B------:R-:W2:Y:S03]  /*f9f0*/  SHFL.IDX PT, R28, R9, 0x4, 0x181f ;  /* 0x00981f00091c7f89 */ /* 0x000ea600000e0000 */
[----:B------:R-:W-:Y:S01]  /*fa00*/  @!P2 IMAD.X R5, RZ, RZ, R20, P1 ;  /* 0x000000ffff05a224 */ /* 0x000fe200008e0614 */
[----:B------:R-:W-:Y:S01]  /*fa10*/  ISETP.GE.AND P1, PT, R12, R3, PT ;  /* 0x000000030c00720c */ /* 0x000fe20003f26270 */
[----:B------:R-:W3:Y:S01]  /*fa20*/  SHFL.IDX PT, R20, R8, 0x4, 0x181f ;  /* 0x00981f0008147f89 */ /* 0x000ee200000e0000 */
[----:B------:R-:W-:-:S03]  /*fa30*/  VIADD R12, R0, 0x40 ;  /* 0x00000040000c7836 */ /* 0x000fc60000000000 */
[----:B------:R1:W-:Y:S02]  /*fa40*/  @!P2 LDGSTS.E.BYPASS.LTC128B.128 [R29+0x9400], desc[UR48][R4.64], !P0 ;  /* 0x09400000041dafae */ /* 0x0003e4000c101d70 */
[----:B------:R-:W-:Y:S01]  /*fa50*/  ISETP.GE.AND P2, PT, R12, R3, PT ;  /* 0x000000030c00720c */ /* 0x000fe20003f46270 */
[----:B------:R-:W-:-:S05]  /*fa60*/  VIADD R12, R0, 0x50 ;  /* 0x00000050000c7836 */ /* 0x000fca0000000000 */
[C---:B------:R-:W-:Y:S02]  /*fa70*/  @!P1 LEA R27, R10.reuse, UR38, 0x1 ;  /* 0x000000260a1b9c11 */ /* 0x040fe4000f8e08ff */
[C---:B-1----:R-:W-:Y:S02]  /*fa80*/  @!P1 LEA R4, P3, R17.reuse, R14, 0x1 ;  /* 0x0000000e11049211 */ /* 0x042fe400078608ff */
[----:B------:R-:W1:Y:S03]  /*fa90*/  SHFL.IDX PT, R14, R9, 0x5, 0x181f ;  /* 0x00b81f00090e7f89 */ /* 0x000e6600000e0000 */
[----:B------:R-:W-:Y:S01]  /*faa0*/  @!P2 LEA R29, R10, UR38, 0x1 ;  /* 0x000000260a1dac11 */ /* 0x000fe2000f8e08ff */
[----:B------:R-:W-:Y:S02]  /*fab0*/  @!P1 IMAD.X R5, RZ, RZ, R21, P3 ;  /* 0x000000ffff059224 */ /* 0x000fe400018e0615 */
[----:B------:R-:W4:Y:S04]  /*fac0*/  SHFL.IDX PT, R21, R8, 0x5, 0x181f ;  /* 0x00b81f0008157f89 */ /* 0x000f2800000e0000 */
[----:B------:R2:W-:Y:S02]  /*fad0*/  @!P1 LDGSTS.E.BYPASS.LTC128B.128 [R27+0x9c00], desc[UR48][R4.64], !P0 ;  /* 0x09c00000041b9fae */ /* 0x0005e4000c101d70 */
[----:B--2---:R-:W-:-:S02]  /*fae0*/  @!P2 LEA R4, P1, R17, R28, 0x1 ;  /* 0x0000001c1104a211 */ /* 0x004fc400078208ff */
[----:B------:R-:W2:Y:S03]  /*faf0*/  SHFL.IDX PT, R28, R9, 0x6, 0x181f ;  /* 0x00d81f00091c7f89 */ /* 0x000ea600000e0000 */
[----:B---3--:R-:W-:Y:S01]  /*fb00*/  @!P2 IMAD.X R5, RZ, RZ, R20, P1 ;  /* 0x000000ffff05a224 */ /* 0x008fe200008e0614 */
[----:B------:R-:W-:Y:S01]  /*fb10*/  ISETP.GE.AND P1, PT, R12, R3, PT ;  /* 0x000000030c00720c */ /* 0x000fe20003f26270 */
[----:B------:R-:W3:Y:S01]  /*fb20*/  SHFL.IDX PT, R20, R8, 0x6, 0x181f ;  /* 0x00d81f0008147f89 */ /* 0x000ee200000e0000 */
[----:B------:R-:W-:-:S03]  /*fb30*/  VIADD R12, R0, 0x60 ;  /* 0x00000060000c7836 */ /* 0x000fc60000000000 */
[----:B------:R1:W-:Y:S02]  /*fb40*/  @!P2 LDGSTS.E.BYPASS.LTC128B.128 [R29+0xa400], desc[UR48][R4.64], !P0 ;  /* 0x0a400000041dafae */ /* 0x0003e4000c101d70 */
[----:B------:R-:W-:Y:S01]  /*fb50*/  ISETP.GE.AND P2, PT, R12, R3, PT ;  /* 0x000000030c00720c */ /* 0x000fe20003f46270 */
[----:B------:R-:W-:Y:S01]  /*fb60*/  VIADD R12, R0, 0x70 ;  /* 0x00000070000c7836 */ /* 0x000fe20000000000 */
[----:B------:R-:W-:Y:S04]  /*fb70*/  SHFL.IDX PT, R8, R8, 0x7, 0x181f ;  /* 0x00f81f0008087f89 */ /* 0x000fe800000e0000 */
[C---:B-1----:R-:W-:Y:S02]  /*fb80*/  @!P1 LEA R4, P3, R17.reuse, R14, 0x1 ;  /* 0x0000000e11049211 */ /* 0x042fe400078608ff */
[----:B------:R-:W1:Y:S05]  /*fb90*/  SHFL.IDX PT, R14, R9, 0x7, 0x181f ;  /* 0x00f81f00090e7f89 */ /* 0x000e6a00000e0000 */
[C---:B------:R-:W-:Y:S01]  /*fba0*/  @!P2 LEA R27, R10.reuse, UR38, 0x1 ;  /* 0x000000260a1bac11 */ /* 0x040fe2000f8e08ff */
[----:B----4-:R-:W-:Y:S01]  /*fbb0*/  @!P1 IMAD.X R5, RZ, RZ, R21, P3 ;  /* 0x000000ffff059224 */ /* 0x010fe200018e0615 */
[----:B------:R-:W-:Y:S01]  /*fbc0*/  @!P1 LEA R21, R10, UR38, 0x1 ;  /* 0x000000260a159c11 */ /* 0x000fe2000f8e08ff */
[----:B------:R-:W-:Y:S04]  /*fbd0*/  SHFL.IDX PT, R9, R6, 0x1, 0x181f ;  /* 0x00381f0006097f89 */ /* 0x000fe800000e0000 */
[----:B------:R2:W-:Y:S02]  /*fbe0*/  @!P1 LDGSTS.E.BYPASS.LTC128B.128 [R21+0xac00], desc[UR48][R4.64], !P0 ;  /* 0x0ac0000004159fae */ /* 0x0005e4000c101d70 */
[----:B--2---:R-:W-:-:S02]  /*fbf0*/  @!P2 LEA R4, P1, R17, R28, 0x1 ;  /* 0x0000001c1104a211 */ /* 0x004fc400078208ff */
[----:B------:R-:W2:Y:S03]  /*fc00*/  SHFL.IDX PT, R28, R7, RZ, 0x181f ;  /* 0x00181fff071c7589 */ /* 0x000ea600000e0000 */
[----:B---3--:R-:W-:Y:S01]  /*fc10*/  @!P2 IMAD.X R5, RZ, RZ, R20, P1 ;  /* 0x000000ffff05a224 */ /* 0x008fe200008e0614 */
[----:B------:R-:W-:Y:S01]  /*fc20*/  ISETP.GE.AND P1, PT, R12, R3, PT ;  /* 0x000000030c00720c */ /* 0x000fe20003f26270 */
[----:B------:R-:W3:Y:S01]  /*fc30*/  SHFL.IDX PT, R20, R6, RZ, 0x181f ;  /* 0x00181fff06147589 */ /* 0x000ee200000e0000 */
[----:B------:R-:W-:-:S03]  /*fc40*/  VIADD R12, R0, 0x80 ;  /* 0x00000080000c7836 */ /* 0x000fc60000000000 */
[----:B------:R1:W-:Y:S02]  /*fc50*/  @!P2 LDGSTS.E.BYPASS.LTC128B.128 [R27+0xb400], desc[UR48][R4.64], !P0 ;  /* 0x0b400000041bafae */ /* 0x0003e4000c101d70 */
[----:B------:R-:W-:Y:S01]  /*fc60*/  ISETP.GE.AND P2, PT, R12, R3, PT ;  /* 0x000000030c00720c */ /* 0x000fe20003f46270 */
[----:B------:R-:W-:-:S05]  /*fc70*/  VIADD R12, R0, 0xa0 ;  /* 0x000000a0000c7836 */ /* 0x000fca0000000000 */
[C---:B------:R-:W-:Y:S02]  /*fc80*/  @!P1 LEA R21, R10.reuse, UR38, 0x1 ;  /* 0x000000260a159c11 */ /* 0x040fe4000f8e08ff */
[----:B-1----:R-:W-:Y:S02]  /*fc90*/  @!P1 LEA R4, P3, R17, R14, 0x1 ;  /* 0x0000000e11049211 */ /* 0x002fe400078608ff */
[----:B------:R-:W1:Y:S03]  /*fca0*/  SHFL.IDX PT, R14, R7, 0x1, 0x181f ;  /* 0x00381f00070e7f89 */ /* 0x000e6600000e0000 */
[----:B------:R-:W-:Y:S01]  /*fcb0*/  @!P2 LEA R27, R10, UR38, 0x1 ;  /* 0x000000260a1bac11 */ /* 0x000fe2000f8e08ff */
[----:B------:R-:W-:Y:S02]  /*fcc0*/  @!P1 IMAD.X R5, RZ, RZ, R8, P3 ;  /* 0x000000ffff059224 */ /* 0x000fe400018e0608 */
[----:B------:R-:W-:-:S03]  /*fcd0*/  VIADD R8, R0, 0x90 ;  /* 0x0000009000087836 */ /* 0x000fc60000000000 */
[----:B------:R2:W-:Y:S02]  /*fce0*/  @!P1 LDGSTS.E.BYPASS.LTC128B.128 [R21+0xbc00], desc[UR48][R4.64], !P0 ;  /* 0x0bc0000004159fae */ /* 0x0005e4000c101d70 */
[----:B--2---:R-:W-:-:S05]  /*fcf0*/  @!P2 LEA R4, P1, R17, R28, 0x1 ;  /* 0x0000001c1104a211 */ /* 0x004fca00078208ff */
[----:B---3--:R-:W-:Y:S01]  /*fd00*/  @!P2 IMAD.X R5, RZ, RZ, R20, P1 ;  /* 0x000000ffff05a224 */ /* 0x008fe200008e0614 */
[-C--:B------:R-:W-:Y:S01]  /*fd10*/  ISETP.GE.AND P1, PT, R8, R3.reuse, PT ;  /* 0x000000030800720c */ /* 0x080fe20003f26270 */
[----:B------:R-:W2:Y:S04]  /*fd20*/  SHFL.IDX PT, R20, R7, 0x2, 0x181f ;  /* 0x00581f0007147f89 */ /* 0x000ea800000e0000 */
[----:B------:R-:W3:Y:S04]  /*fd30*/  SHFL.IDX PT, R8, R6, 0x2, 0x181f ;  /* 0x00581f0006087f89 */ /* 0x000ee800000e0000 */
[----:B------:R1:W-:Y:S01]  /*fd40*/  @!P2 LDGSTS.E.BYPASS.LTC128B.128 [R27+0xc400], desc[UR48][R4.64], !P0 ;  /* 0x0c400000041bafae */ /* 0x0003e2000c101d70 */
[----:B------:R-:W-:-:S03]  /*fd50*/  ISETP.GE.AND P2, PT, R12, R3, PT ;  /* 0x000000030c00720c */ /* 0x000fc60003f46270 */
[----:B------:R-:W4:Y:S01]  /*fd60*/  SHFL.IDX PT, R6, R6, 0x3, 0x181f ;  /* 0x00781f0006067f89 */ /* 0x000f2200000e0000 */
[----:B-1----:R-:W-:-:S09]  /*fd70*/  @!P1 LEA R4, P3, R17, R14, 0x1 ;  /* 0x0000000e11049211 */ /* 0x002fd200078608ff */
[C---:B------:R-:W-:Y:S01]  /*fd80*/  @!P2 LEA R21, R10.reuse, UR38, 0x1 ;  /* 0x000000260a15ac11 */ /* 0x040fe2000f8e08ff */
[----:B------:R1:W0:Y:S01]  /*fd90*/  SHFL.IDX PT, R14, R7, 0x3, 0x181f ;  /* 0x00781f00070e7f89 */ /* 0x00022200000e0000 */
[----:B------:R-:W-:Y:S01]  /*fda0*/  @!P1 IMAD.X R5, RZ, RZ, R9, P3 ;  /* 0x000000ffff059224 */ /* 0x000fe200018e0609 */
[----:B------:R-:W-:-:S05]  /*fdb0*/  @!P1 LEA R9, R10, UR38, 0x1 ;  /* 0x000000260a099c11 */ /* 0x000fca000f8e08ff */
[----:B------:R2:W-:Y:S02]  /*fdc0*/  @!P1 LDGSTS.E.BYPASS.LTC128B.128 [R9+0xcc00], desc[UR48][R4.64], !P0 ;  /* 0x0cc0000004099fae */ /* 0x0005e4000c101d70 */
[----:B--2---:R-:W-:-:S05]  /*fdd0*/  @!P2 LEA R4, P1, R17, R20, 0x1 ;  /* 0x000000141104a211 */ /* 0x004fca00078208ff */
[----:B---3--:R-:W-:-:S05]  /*fde0*/  @!P2 IMAD.X R5, RZ, RZ, R8, P1 ;  /* 0x000000ffff05a224 */ /* 0x008fca00008e0608 */
[----:B0---4-:R1:W-:Y:S03]  /*fdf0*/  @!P2 LDGSTS.E.BYPASS.LTC128B.128 [R21+0xd400], desc[UR48][R4.64], !P0 ;  /* 0x0d4000000415afae */ /* 0x0113e6000c101d70 */
.L_x_1007:
[----:B------:R-:W-:-:S05]  /*fe00*/  VIADD R0, R0, 0xb0 ;  /* 0x000000b000007836 */ /* 0x000fca0000000000 */
[----:B------:R-:W-:Y:S01]  /*fe10*/  ISETP.GE.AND P1, PT, R0, R3, PT ;  /* 0x000000030000720c */ /* 0x000fe20003f26270 */
[----:B------:R-:W-:-:S05]  /*fe20*/  IMAD.MOV.U32 R0, RZ, RZ, 0x1 ;  /* 0x00000001ff007424 */ /* 0x000fca00078e00ff */
[----:B------:R-:W-:-:S07]  /*fe30*/  SHF.L.U32 R0, R0, 0x1f, RZ ;  /* 0x0000001f00007819 */ /* 0x000fce00000006ff */
[----:B-1----:R-:W-:Y:S02]  /*fe40*/  @!P1 LEA R4, P2, R17, R14, 0x1 ;  /* 0x0000000e11049211 */ /* 0x002fe400078408ff */
[----:B------:R-:W-:-:S03]  /*fe50*/  @!P1 LEA R3, R10, UR38, 0x1 ;  /* 0x000000260a039c11 */ /* 0x000fc6000f8e08ff */
[----:B------:R-:W-:-:S05]  /*fe60*/  @!P1 IMAD.X R5, RZ, RZ, R6, P2 ;  /* 0x000000ffff059224 */ /* 0x000fca00010e0606 */
        /* <DEDUP_REMOVED lines=9> */
[----:B0-----:R-:W-:-:S05]  /*ff00*/  VIADD R3, R26, 0xfffffffe ;  /* 0xfffffffe1a037836 */ /* 0x001fca0000000000 */
[----:B------:R-:W-:Y:S01]  /*ff10*/  ISETP.GE.AND P1, PT, R3, UR41, PT ;  /* 0x0000002903007c0c */ /* 0x000fe2000bf26270 */
[----:B------:R-:W0:Y:S02]  /*ff20*/  SYNCS.PHASECHK.TRANS64.TRYWAIT P0, [UR38+0x16820], R0 ;  /* 0x01682000ff0075a7 */ /* 0x000e240008000166 */
[----:B0-----:R-:W-:Y:S10]  /*ff30*/  @!P0 BRA `(.L_x_918) ;  /* 0x0000002c00288947 */ /* 0x001ff40003800000 */
.L_x_1008:
[----:B------:R-:W-:Y:S02]  /*ff40*/  IMAD.MOV.U32 R12, RZ, RZ, 0x1 ;  /* 0x00000001ff0c7424 */ /* 0x000fe400078e00ff */
[----:B0-----:R-:W-:Y:S01]  /*ff50*/  IMAD.MOV.U32 R0, RZ, RZ, RZ ;  /* 0x000000ffff007224 */ /* 0x001fe200078e00ff */
[----:B------:R-:W-:Y:S06]  /*ff60*/  @!P1 BRA `(.L_x_919) ;  /* 0x0000001000e09947 */ /* 0x000fec0003800000 */
[----:B------:R-:W-:Y:S01]  /*ff70*/  UIADD3 UR4, UR42, 0x1, URZ ;  /* 0x000000012a047890 */ /* 0x000fe2000fffe03f */
[----:B------:R-:W-:Y:S01]  /*ff80*/  LOP3.LUT R8, R2, 0x1f, RZ, 0xc0, !PT ;  /* 0x0000001f02087812 */ /* 0x000fe200078ec0ff */
[----:B------:R-:W-:Y:S01]  /*ff90*/  ULOP3.LUT UR5, URZ, UR44, URZ, 0x33, !UPT ;  /* 0x0000002c3f057292 */ /* 0x000fe2000f8e333f */
[----:B------:R-:W-:Y:S01]  /*ffa0*/  IMAD.MOV.U32 R12, RZ, RZ, 0x1 ;  /* 0x00000001ff0c7424 */ /* 0x000fe200078e00ff */
[----:B------:R-:W-:-:S04]  /*ffb0*/  UIMAD UR4, UR4, UR46, URZ ;  /* 0x0000002e040472a4 */ /* 0x000fc8000f8e023f */
[----:B------:R-:W-:Y:S01]  /*ffc0*/  IMAD.U32 R5, RZ, RZ, UR5 ;  /* 0x00000005ff057e24 */ /* 0x000fe2000f8e00ff */
[----:B------:R-:W-:Y:S01]  /*ffd0*/  ULOP3.LUT UR5, URZ, UR41, URZ, 0x33, !UPT ;  /* 0x000000293f057292 */ /* 0x000fe2000f8e333f */
[----:B------:R-:W-:Y:S01]  /*ffe0*/  LOP3.LUT R4, RZ, UR4, RZ, 0x33, !PT ;  /* 0x00000004ff047c12 */ /* 0x000fe2000f8e33ff */
[----:B------:R-:W-:-:S03]  /*fff0*/  ULOP3.LUT UR4, URZ, UR39, URZ, 0x33, !UPT ;  /* 0x000000273f047292 */ /* 0x000fc6000f8e333f */
[----:B------:R-:W-:Y:S01]  /*10000*/  VIADDMNMX R4, R4, -UR43, R5, !PT ;  /* 0x8000002b04047c46 */ /* 0x000fe2000f800105 */
[----:B------:R-:W-:-:S03]  /*10010*/  IMAD.MOV.U32 R5, RZ, RZ, 0x2 ;  /* 0x00000002ff057424 */ /* 0x000fc600078e00ff */
[----:B------:R-:W-:-:S04]  /*10020*/  VIMNMX R4, R4, UR4, !PT ;  /* 0x0000000404047c48 */ /* 0x000fc8000ffe0100 */
[----:B------:R-:W-:Y:S02]  /*10030*/  VIADDMNMX R5, R4, R5, UR5, !PT ;  /* 0x0000000504057e46 */ /* 0x000fe4000f800105 */
[----:B------:R-:W-:-:S03]  /*10040*/  LOP3.LUT R6, RZ, R4, RZ, 0x33, !PT ;  /* 0x00000004ff067212 */ /* 0x000fc600078e33ff */
[C---:B------:R-:W-:Y:S02]  /*10050*/  VIADD R7, R5.reuse, 0xfffffffe ;  /* 0xfffffffe05077836 */ /* 0x040fe40000000000 */
[----:B------:R-:W-:Y:S02]  /*10060*/  IMAD.IADD R10, R5, 0x1, R6 ;  /* 0x00000001050a7824 */ /* 0x000fe400078e0206 */
[----:B------:R-:W-:Y:S01]  /*10070*/  IMAD.MOV.U32 R6, RZ, RZ, R22 ;  /* 0x000000ffff067224 */ /* 0x000fe200078e0016 */
[----:B------:R-:W-:Y:S02]  /*10080*/  ISETP.NE.AND P0, PT, R7, R4, PT ;  /* 0x000000040700720c */ /* 0x000fe40003f05270 */
[----:B------:R-:W-:-:S11]  /*10090*/  LOP3.LUT R9, R10, 0x1, RZ, 0xc0, !PT ;  /* 0x000000010a097812 */ /* 0x000fd600078ec0ff */
[----:B------:R-:W-:Y:S05]  /*100a0*/  @!P0 BRA `(.L_x_920) ;  /* 0x0000000c00148947 */ /* 0x000fea0003800000 */
[----:B------:R-:W-:Y:S01]  /*100b0*/  BSSY B0, `(.L_x_920) ;  /* 0x00000c4000007945 */ /* 0x000fe20003800000 */
[----:B------:R-:W-:Y:S02]  /*100c0*/  IMAD.IADD R10, R10, 0x1, -R9 ;  /* 0x000000010a0a7824 */ /* 0x000fe400078e0a09 */
[----:B------:R-:W-:Y:S02]  /*100d0*/  IMAD.MOV.U32 R11, RZ, RZ, 0x1 ;  /* 0x00000001ff0b7424 */ /* 0x000fe400078e00ff */
[----:B------:R-:W-:-:S07]  /*100e0*/  IMAD.MOV.U32 R6, RZ, RZ, R22 ;  /* 0x000000ffff067224 */ /* 0x000fce00078e0016 */
.L_x_947:
        /* <DEDUP_REMOVED lines=9> */
[----:B------:R-:W0:Y:S01]  /*10180*/  LDC R14, c[0x0][0x43c] ;  /* 0x00010f00ff0e7b82 */ /* 0x000e220000000800 */
[----:B------:R-:W-:Y:S01]  /*10190*/  IMAD.MOV.U32 R13, RZ, RZ, R3 ;  /* 0x000000ffff0d7224 */ /* 0x000fe200078e0003 */
[----:B------:R-:W-:Y:S01]  /*101a0*/  ULDC.64 UR4, c[0x0][0x428] ;  /* 0x00010a0000047ab9 */ /* 0x000fe20000000a00 */
[----:B0-----:R-:W-:-:S13]  /*101b0*/  ISETP.NE.AND P0, PT, R14, 0x1, PT ;  /* 0x000000010e00780c */ /* 0x001fda0003f05270 */
[----:B------:R-:W0:Y:S02]  /*101c0*/  @P0 LDC.64 R4, c[0x0][0x440] ;  /* 0x00011000ff040b82 */ /* 0x000e240000000a00 */
[----:B0-----:R-:W-:-:S05]  /*101d0*/  @P0 IMAD.HI.U32 R4, R3, R4, RZ ;  /* 0x0000000403040227 */ /* 0x001fca00078e00ff */
        /* <DEDUP_REMOVED lines=13> */
.L_x_923:
[----:B------:R-:W1:Y:S01]  /*102b0*/  SYNCS.PHASECHK.TRANS64.TRYWAIT P0, [UR38+0x16848], R12 ;  /* 0x0168480cff0075a7 */ /* 0x000e620008000166 */
[----:B------:R-:W-:Y:S01]  /*102c0*/  BSSY B2, `(.L_x_924) ;  /* 0x0000003000027945 */ /* 0x000fe20003800000 */
[----:B------:R-:W-:-:S03]  /*102d0*/  ISETP.NE.AND P2, PT, R19, RZ, PT ;  /* 0x000000ff1300720c */ /* 0x000fc60003f45270 */
[----:B-1----:R-:W-:Y:S10]  /*102e0*/  @!P0 BRA `(.L_x_925) ;  /* 0x0000002800548947 */ /* 0x002ff40003800000 */
.L_x_1009:
[----:B------:R-:W-:Y:S05]  /*102f0*/  BSYNC B2 ;  /* 0x0000000000027941 */ /* 0x000fea0003800000 */
.L_x_924:
[----:B------:R-:W-:Y:S04]  /*10300*/  BSSY B2, `(.L_x_926) ;  /* 0x0000007000027945 */ /* 0x000fe80003800000 */
[----:B------:R-:W-:Y:S05]  /*10310*/  @P2 BRA `(.L_x_927) ;  /* 0x0000000000142947 */ /* 0x000fea0003800000 */
[----:B------:R-:W-:Y:S01]  /*10320*/  ISETP.NE.AND P0, PT, R8, RZ, PT ;  /* 0x000000ff0800720c */ /* 0x000fe20003f05270 */
[----:B0-----:R-:W-:-:S04]  /*10330*/  IMAD.MOV.U32 R4, RZ, RZ, 0x4000 ;  /* 0x00004000ff047424 */ /* 0x001fc800078e00ff */
[----:B------:R1:W-:Y:S08]  /*10340*/  SYNCS.ARRIVE.TRANS64 RZ, [UR38+0x16838], R4 ;  /* 0x01683804ffff79a7 */ /* 0x0003f00008000026 */
[----:B-1----:R-:W-:Y:S05]  /*10350*/  @!P0 BRA `(.L_x_927) ;  /* 0x0000000000048947 */ /* 0x002fea0003800000 */
[----:B------:R-:W-:Y:S01]  /*10360*/  BPT.TRAP 0x1 ;  /* 0x000000040000795c */ /* 0x000fe20000300000 */
.L_x_927:
[----:B------:R-:W-:Y:S05]  /*10370*/  BSYNC B2 ;  /* 0x0000000000027941 */ /* 0x000fea0003800000 */
.L_x_926:
[----:B------:R-:W-:Y:S01]  /*10380*/  IMAD.MOV.U32 R7, RZ, RZ, RZ ;  /* 0x000000ffff077224 */ /* 0x000fe200078e00ff */
[----:B------:R-:W-:Y:S01]  /*10390*/  ULDC.64 UR4, c[0x0][0x198] ;  /* 0x0000660000047ab9 */ /* 0x000fe20000000a00 */
[----:B------:R-:W-:Y:S01]  /*103a0*/  PLOP3.LUT P0, PT, PT, PT, PT, 0x80, 0x0 ;  /* 0x000000000000781c */ /* 0x000fe20003f0f070 */
[----:B------:R-:W-:Y:S01]  /*103b0*/  UIADD3 UR4, UP0, UR4, 0x370, URZ ;  /* 0x0000037004047890 */ /* 0x000fe2000ff1e03f */
[----:B0-----:R-:W-:Y:S01]  /*103c0*/  IMAD.SHL.U32 R4, R14, 0x80, RZ ;  /* 0x000000800e047824 */ /* 0x001fe200078e00ff */
[----:B------:R-:W-:Y:S01]  /*103d0*/  R2UR UR34, R7 ;  /* 0x00000000072272ca */ /* 0x000fe200000e0000 */
[----:B------:R-:W-:Y:S02]  /*103e0*/  UIADD3 UR32, UR38, 0x12400, URZ ;  /* 0x0001240026207890 */ /* 0x000fe4000fffe03f */
[----:B------:R-:W-:Y:S02]  /*103f0*/  UIADD3 UR33, UR38, 0x16838, URZ ;  /* 0x0001683826217890 */ /* 0x000fe4000fffe03f */
[----:B------:R-:W-:Y:S01]  /*10400*/  UIADD3.X UR5, URZ, UR5, URZ, UP0, !UPT ;  /* 0x000000053f057290 */ /* 0x000fe200087fe43f */
[----:B------:R-:W-:Y:S01]  /*10410*/  UMOV UR6, 0x0 ;  /* 0x0000000000067882 */ /* 0x000fe20000000000 */
[----:B------:R-:W-:-:S10]  /*10420*/  UMOV UR7, 0x14f00000 ;  /* 0x14f0000000077882 */ /* 0x000fd40000000000 */
.L_x_928:
[----:B------:R-:W-:-:S13]  /*10430*/  @P0 ELECT P3, URZ, PT ;  /* 0x00000000003f082f */ /* 0x000fda0003860000 */
[----:B-----5:R-:W-:Y:S02]  /*10440*/  @P3 R2UR UR37, R6 ;  /* 0x00000000062532ca */ /* 0x020fe400000e0000 */
[----:B------:R-:W-:Y:S02]  /*10450*/  @P3 R2UR UR35, R4 ;  /* 0x00000000042332ca */ /* 0x000fe400000e0000 */
[----:B------:R-:W-:Y:S02]  /*10460*/  @P3 PLOP3.LUT P0, PT, P3, PT, PT, 0x8, 0x0 ;  /* 0x000000000000381c */ /* 0x000fe40001f0e170 */
[----:B------:R-:W-:-:S09]  /*10470*/  PLOP3.LUT P3, PT, PT, PT, PT, 0x8, 0x0 ;  /* 0x000000000000781c */ /* 0x000fd20003f6e170 */
[----:B------:R0:W-:Y:S02]  /*10480*/  UTMALDG.4D [UR32], [UR4], desc[UR6] ;  /* 0x00000620040075b4 */ /* 0x0001e40008019000 */
[----:B0-----:R-:W-:Y:S05]  /*10490*/  @P0 BRA.U.ANY `(.L_x_928) ;  /* 0xfffffffd00e40947 */ /* 0x001fea000393ffff */
[----:B------:R-:W0:Y:S01]  /*104a0*/  SYNCS.PHASECHK.TRANS64.TRYWAIT P0, [UR38+0x16860], R12 ;  /* 0x0168600cff0075a7 */ /* 0x000e220008000166 */
[----:B------:R-:W-:Y:S04]  /*104b0*/  BSSY B2, `(.L_x_929) ;  /* 0x0000002000027945 */ /* 0x000fe80003800000 */
[----:B0-----:R-:W-:Y:S05]  /*104c0*/  @!P0 BRA `(.L_x_930) ;  /* 0x0000002400f48947 */ /* 0x001fea0003800000 */
.L_x_1010:
[----:B------:R-:W-:Y:S05]  /*104d0*/  BSYNC B2 ;  /* 0x0000000000027941 */ /* 0x000fea0003800000 */
.L_x_929:
[----:B------:R-:W-:Y:S01]  /*104e0*/  BSSY B2, `(.L_x_931) ;  /* 0x0000009000027945 */ /* 0x000fe20003800000 */
[----:B------:R-:W-:Y:S02]  /*104f0*/  IMAD.MOV.U32 R4, RZ, RZ, 0x0 ;  /* 0x00000000ff047424 */ /* 0x000fe400078e00ff */
[----:B0-----:R-:W-:Y:S01]  /*10500*/  IMAD.MOV.U32 R5, RZ, RZ, 0x14f00000 ;  /* 0x14f00000ff057424 */ /* 0x001fe200078e00ff */
[----:B------:R-:W-:Y:S06]  /*10510*/  @P2 BRA `(.L_x_932) ;  /* 0x0000000000142947 */ /* 0x000fec0003800000 */
[----:B------:R-:W-:Y:S01]  /*10520*/  ISETP.NE.AND P0, PT, R8, RZ, PT ;  /* 0x000000ff0800720c */ /* 0x000fe20003f05270 */
[----:B------:R-:W-:-:S04]  /*10530*/  IMAD.MOV.U32 R12, RZ, RZ, 0x4000 ;  /* 0x00004000ff0c7424 */ /* 0x000fc800078e00ff */
[----:B------:R0:W-:Y:S08]  /*10540*/  SYNCS.ARRIVE.TRANS64 RZ, [UR38+0x16850], R12 ;  /* 0x0168500cffff79a7 */ /* 0x0001f00008000026 */
[----:B0-----:R-:W-:Y:S05]  /*10550*/  @!P0 BRA `(.L_x_932) ;  /* 0x0000000000048947 */ /* 0x001fea0003800000 */
[----:B------:R-:W-:Y:S01]  /*10560*/  BPT.TRAP 0x1 ;  /* 0x000000040000795c */ /* 0x000fe20000300000 */
.L_x_932:
[----:B------:R-:W-:Y:S05]  /*10570*/  BSYNC B2 ;  /* 0x0000000000027941 */ /* 0x000fea0003800000 */
.L_x_931:
[----:B------:R-:W-:Y:S01]  /*10580*/  R2UR UR7, R5 ;  /* 0x00000000050772ca */ /* 0x000fe200000e0000 */
[----:B------:R-:W-:Y:S01]  /*10590*/  ULDC.64 UR4, c[0x0][0x198] ;  /* 0x0000660000047ab9 */ /* 0x000fe20000000a00 */
[----:B------:R-:W-:Y:S01]  /*105a0*/  R2UR UR10, R7 ;  /* 0x00000000070a72ca */ /* 0x000fe200000e0000 */
[----:B------:R-:W-:Y:S01]  /*105b0*/  UIADD3 UR4, UP0, UR4, 0x470, URZ ;  /* 0x0000047004047890 */ /* 0x000fe2000ff1e03f */
[----:B------:R-:W-:Y:S01]  /*105c0*/  R2UR UR6, R4 ;  /* 0x00000000040672ca */ /* 0x000fe200000e0000 */
[----:B------:R-:W-:Y:S01]  /*105d0*/  IMAD.SHL.U32 R4, R23, 0x80, RZ ;  /* 0x0000008017047824 */ /* 0x000fe200078e00ff */
[----:B------:R-:W-:Y:S01]  /*105e0*/  PLOP3.LUT P0, PT, PT, PT, PT, 0x80, 0x0 ;  /* 0x000000000000781c */ /* 0x000fe20003f0f070 */
[----:B------:R-:W-:Y:S02]  /*105f0*/  UIADD3 UR8, UR38, 0x400, URZ ;  /* 0x0000040026087890 */ /* 0x000fe4000fffe03f */
[----:B------:R-:W-:Y:S02]  /*10600*/  UIADD3 UR9, UR38, 0x16850, URZ ;  /* 0x0001685026097890 */ /* 0x000fe4000fffe03f */
[----:B------:R-:W-:-:S12]  /*10610*/  UIADD3.X UR5, URZ, UR5, URZ, UP0, !UPT ;  /* 0x000000053f057290 */ /* 0x000fd800087fe43f */
.L_x_933:
[----:B------:R-:W-:-:S13]  /*10620*/  @P0 ELECT P2, URZ, PT ;  /* 0x00000000003f082f */ /* 0x000fda0003840000 */
[----:B------:R-:W-:Y:S01]  /*10630*/  @P2 R2UR UR13, R22 ;  /* 0x00000000160d22ca */ /* 0x000fe200000e0000 */
[----:B------:R-:W-:Y:S01]  /*10640*/  UMOV UR12, UR36 ;  /* 0x00000024000c7c82 */ /* 0x000fe20008000000 */
[----:B------:R-:W-:Y:S02]  /*10650*/  @P2 R2UR UR11, R4 ;  /* 0x00000000040b22ca */ /* 0x000fe400000e0000 */
[----:B------:R-:W-:Y:S02]  /*10660*/  @P2 PLOP3.LUT P0, PT, P2, PT, PT, 0x8, 0x0 ;  /* 0x000000000000281c */ /* 0x000fe4000170e170 */
[----:B------:R-:W-:-:S09]  /*10670*/  PLOP3.LUT P2, PT, PT, PT, PT, 0x8, 0x0 ;  /* 0x000000000000781c */ /* 0x000fd20003f4e170 */
[----:B------:R0:W-:Y:S02]  /*10680*/  UTMALDG.4D [UR8], [UR4], desc[UR6] ;  /* 0x00000608040075b4 */ /* 0x0001e40008019000 */
[----:B0-----:R-:W-:Y:S05]  /*10690*/  @P0 BRA.U.ANY `(.L_x_933) ;  /* 0xfffffffd00e00947 */ /* 0x001fea000393ffff */
[----:B------:R-:W-:Y:S02]  /*106a0*/  IMAD.MOV.U32 R23, RZ, RZ, R14 ;  /* 0x000000ffff177224 */ /* 0x000fe400078e000e */
[----:B------:R-:W-:-:S07]  /*106b0*/  IMAD.MOV.U32 R22, RZ, RZ, R6 ;  /* 0x000000ffff167224 */ /* 0x000fce00078e0006 */
.L_x_922:
[----:B------:R-:W-:Y:S05]  /*106c0*/  BSYNC B1 ;  /* 0x0000000000017941 */ /* 0x000fea0003800000 */
.L_x_921:
        /* <DEDUP_REMOVED lines=27> */
.L_x_936:
[----:B------:R-:W1:Y:S01]  /*10880*/  SYNCS.PHASECHK.TRANS64.TRYWAIT P0, [UR38+0x16840], R14 ;  /* 0x0168400eff0075a7 */ /* 0x000e620008000166 */
[----:B------:R-:W-:Y:S01]  /*10890*/  BSSY B2, `(.L_x_937) ;  /* 0x0000003000027945 */ /* 0x000fe20003800000 */
[----:B------:R-:W-:-:S03]  /*108a0*/  ISETP.NE.AND P2, PT, R19, RZ, PT ;  /* 0x000000ff1300720c */ /* 0x000fc60003f45270 */
[----:B-1----:R-:W-:Y:S10]  /*108b0*/  @!P0 BRA `(.L_x_938) ;  /* 0x0000002400108947 */ /* 0x002ff40003800000 */
.L_x_1011:
[----:B------:R-:W-:Y:S05]  /*108c0*/  BSYNC B2 ;  /* 0x0000000000027941 */ /* 0x000fea0003800000 */
.L_x_937:
[----:B------:R-:W-:Y:S04]  /*108d0*/  BSSY B2, `(.L_x_939) ;  /* 0x0000007000027945 */ /* 0x000fe80003800000 */
[----:B------:R-:W-:Y:S05]  /*108e0*/  @P2 BRA `(.L_x_940) ;  /* 0x0000000000142947 */ /* 0x000fea0003800000 */
[----:B------:R-:W-:Y:S01]  /*108f0*/  ISETP.NE.AND P0, PT, R8, RZ, PT ;  /* 0x000000ff0800720c */ /* 0x000fe20003f05270 */
[----:B0-----:R-:W-:-:S04]  /*10900*/  IMAD.MOV.U32 R4, RZ, RZ, 0x4000 ;  /* 0x00004000ff047424 */ /* 0x001fc800078e00ff */
[----:B------:R1:W-:Y:S08]  /*10910*/  SYNCS.ARRIVE.TRANS64 RZ, [UR38+0x16830], R4 ;  /* 0x01683004ffff79a7 */ /* 0x0003f00008000026 */
[----:B-1----:R-:W-:Y:S05]  /*10920*/  @!P0 BRA `(.L_x_940) ;  /* 0x0000000000048947 */ /* 0x002fea0003800000 */
[----:B------:R-:W-:Y:S01]  /*10930*/  BPT.TRAP 0x1 ;  /* 0x000000040000795c */ /* 0x000fe20000300000 */
.L_x_940:
[----:B------:R-:W-:Y:S05]  /*10940*/  BSYNC B2 ;  /* 0x0000000000027941 */ /* 0x000fea0003800000 */
.L_x_939:
        /* <DEDUP_REMOVED lines=11> */
.L_x_941:
[----:B------:R-:W-:-:S13]  /*10a00*/  @P0 ELECT P3, URZ, PT ;  /* 0x00000000003f082f */ /* 0x000fda0003860000 */
[----:B-----5:R-:W-:Y:S01]  /*10a10*/  @P3 R2UR UR13, R6 ;  /* 0x00000000060d32ca */ /* 0x020fe200000e0000 */
[----:B------:R-:W-:Y:S01]  /*10a20*/  UMOV UR12, UR36 ;  /* 0x00000024000c7c82 */ /* 0x000fe20008000000 */
[----:B------:R-:W-:Y:S02]  /*10a30*/  @P3 R2UR UR11, R4 ;  /* 0x00000000040b32ca */ /* 0x000fe400000e0000 */
[----:B------:R-:W-:Y:S02]  /*10a40*/  @P3 PLOP3.LUT P0, PT, P3, PT, PT, 0x8, 0x0 ;  /* 0x000000000000381c */ /* 0x000fe40001f0e170 */
[----:B------:R-:W-:-:S09]  /*10a50*/  PLOP3.LUT P3, PT, PT, PT, PT, 0x8, 0x0 ;  /* 0x000000000000781c */ /* 0x000fd20003f6e170 */
[----:B------:R0:W-:Y:S02]  /*10a60*/  UTMALDG.4D [UR8], [UR4], desc[UR6] ;  /* 0x00000608040075b4 */ /* 0x0001e40008019000 */
[----:B0-----:R-:W-:Y:S05]  /*10a70*/  @P0 BRA.U.ANY `(.L_x_941) ;  /* 0xfffffffd00e00947 */ /* 0x001fea000393ffff */
[----:B------:R-:W-:Y:S01]  /*10a80*/  SHF.L.U32 R4, R11, 0x1f, RZ ;  /* 0x0000001f0b047819 */ /* 0x000fe200000006ff */
[----:B------:R-:W-:Y:S03]  /*10a90*/  BSSY B2, `(.L_x_942) ;  /* 0x0000003000027945 */ /* 0x000fe60003800000 */
[----:B------:R-:W0:Y:S02]  /*10aa0*/  SYNCS.PHASECHK.TRANS64.TRYWAIT P0, [UR38+0x16868], R4 ;  /* 0x01686804ff0075a7 */ /* 0x000e240008000166 */
[----:B0-----:R-:W-:Y:S05]  /*10ab0*/  @!P0 BRA `(.L_x_943) ;  /* 0x0000002000a88947 */ /* 0x001fea0003800000 */
.L_x_1012:
[----:B------:R-:W-:Y:S05]  /*10ac0*/  BSYNC B2 ;  /* 0x0000000000027941 */ /* 0x000fea0003800000 */
.L_x_942:
[----:B------:R-:W-:Y:S01]  /*10ad0*/  BSSY B2, `(.L_x_944) ;  /* 0x0000009000027945 */ /* 0x000fe20003800000 */
[----:B0-----:R-:W-:Y:S02]  /*10ae0*/  IMAD.MOV.U32 R4, RZ, RZ, 0x0 ;  /* 0x00000000ff047424 */ /* 0x001fe400078e00ff */
[----:B------:R-:W-:Y:S01]  /*10af0*/  IMAD.MOV.U32 R5, RZ, RZ, 0x14f00000 ;  /* 0x14f00000ff057424 */ /* 0x000fe200078e00ff */
[----:B------:R-:W-:Y:S06]  /*10b00*/  @P2 BRA `(.L_x_945) ;  /* 0x0000000000142947 */ /* 0x000fec0003800000 */
[----:B------:R-:W-:Y:S01]  /*10b10*/  ISETP.NE.AND P0, PT, R8, RZ, PT ;  /* 0x000000ff0800720c */ /* 0x000fe20003f05270 */
[----:B------:R-:W-:-:S04]  /*10b20*/  IMAD.MOV.U32 R11, RZ, RZ, 0x4000 ;  /* 0x00004000ff0b7424 */ /* 0x000fc800078e00ff */
[----:B------:R0:W-:Y:S08]  /*10b30*/  SYNCS.ARRIVE.TRANS64 RZ, [UR38+0x16858], R11 ;  /* 0x0168580bffff79a7 */ /* 0x0001f00008000026 */
[----:B0-----:R-:W-:Y:S05]  /*10b40*/  @!P0 BRA `(.L_x_945) ;  /* 0x0000000000048947 */ /* 0x001fea0003800000 */
[----:B------:R-:W-:Y:S01]  /*10b50*/  BPT.TRAP 0x1 ;  /* 0x000000040000795c */ /* 0x000fe20000300000 */
.L_x_945:
[----:B------:R-:W-:Y:S05]  /*10b60*/  BSYNC B2 ;  /* 0x0000000000027941 */ /* 0x000fea0003800000 */
.L_x_944:
        /* <DEDUP_REMOVED lines=10> */
.L_x_946:
        /* <DEDUP_REMOVED lines=10> */
.L_x_935:
[----:B------:R-:W-:Y:S05]  /*10cb0*/  BSYNC B1 ;  /* 0x0000000000017941 */ /* 0x000fea0003800000 */
.L_x_934:
[----:B------:R-:W-:Y:S02]  /*10cc0*/  VIADD R3, R3, 0xfffffffe ;  /* 0xfffffffe03037836 */ /* 0x000fe40000000000 */
[----:B------:R-:W-:Y:S01]  /*10cd0*/  IMAD.MOV.U32 R11, RZ, RZ, R12 ;  /* 0x000000ffff0b7224 */ /* 0x000fe200078e000c */
[----:B------:R-:W-:Y:S06]  /*10ce0*/  @P1 BRA `(.L_x_947) ;  /* 0xfffffff400001947 */ /* 0x000fec000383ffff */
[----:B------:R-:W-:Y:S05]  /*10cf0*/  BSYNC B0 ;  /* 0x0000000000007941 */ /* 0x000fea0003800000 */
.L_x_920:
        /* <DEDUP_REMOVED lines=9> */
[----:B------:R-:W0:Y:S01]  /*10d90*/  LDC R13, c[0x0][0x43c] ;  /* 0x00010f00ff0d7b82 */ /* 0x000e220000000800 */
[----:B------:R-:W-:Y:S01]  /*10da0*/  IMAD.MOV.U32 R11, RZ, RZ, R3 ;  /* 0x000000ffff0b7224 */ /* 0x000fe200078e0003 */
[----:B------:R-:W-:Y:S02]  /*10db0*/  ULDC.64 UR4, c[0x0][0x428] ;  /* 0x00010a0000047ab9 */ /* 0x000fe40000000a00 */
[----:B------:R-:W-:-:S04]  /*10dc0*/  IMAD R24, R24, UR4, RZ ;  /* 0x0000000418187c24 */ /* 0x000fc8000f8e02ff */
[----:B------:R-:W-:Y:S01]  /*10dd0*/  IMAD R15, R25, UR5, R24 ;  /* 0x00000005190f7c24 */ /* 0x000fe2000f8e0218 */
[----:B0-----:R-:W-:-:S13]  /*10de0*/  ISETP.NE.AND P0, PT, R13, 0x1, PT ;  /* 0x000000010d00780c */ /* 0x001fda0003f05270 */
[----:B------:R-:W0:Y:S02]  /*10df0*/  @P0 LDC.64 R4, c[0x0][0x440] ;  /* 0x00011000ff040b82 */ /* 0x000e240000000a00 */
[----:B0-----:R-:W-:-:S05]  /*10e00*/  @P0 IMAD.HI.U32 R4, R3, R4, RZ ;  /* 0x0000000403040227 */ /* 0x001fca00078e00ff */
[----:B------:R-:W-:-:S04]  /*10e10*/  @P0 SHF.R.U32.HI R11, RZ, R5, R4 ;  /* 0x00000005ff0b0219 */ /* 0x000fc80000011604 */
[--C-:B------:R-:W-:Y:S01]  /*10e20*/  SHF.R.S32.HI R5, RZ, 0x1f, R11.reuse ;  /* 0x0000001fff057819 */ /* 0x100fe2000001140b */
        /* <DEDUP_REMOVED lines=9> */
.L_x_949:
[----:B------:R-:W1:Y:S01]  /*10ec0*/  SYNCS.PHASECHK.TRANS64.TRYWAIT P0, [UR38+0x16848], R9 ;  /* 0x01684809ff0075a7 */ /* 0x000e620008000166 */
[----:B------:R-:W-:Y:S01]  /*10ed0*/  BSSY B1, `(.L_x_950) ;  /* 0x0000003000017945 */ /* 0x000fe20003800000 */
[----:B------:R-:W-:-:S03]  /*10ee0*/  ISETP.NE.AND P1, PT, R19, RZ, PT ;  /* 0x000000ff1300720c */ /* 0x000fc60003f25270 */
[----:B-1----:R-:W-:Y:S10]  /*10ef0*/  @!P0 BRA `(.L_x_951) ;  /* 0x0000001c00b08947 */ /* 0x002ff40003800000 */
.L_x_1013:
[----:B------:R-:W-:Y:S05]  /*10f00*/  BSYNC B1 ;  /* 0x0000000000017941 */ /* 0x000fea0003800000 */
.L_x_950:
[----:B------:R-:W-:Y:S04]  /*10f10*/  BSSY B1, `(.L_x_952) ;  /* 0x0000007000017945 */ /* 0x000fe80003800000 */
[----:B------:R-:W-:Y:S05]  /*10f20*/  @P1 BRA `(.L_x_953) ;  /* 0x0000000000141947 */ /* 0x000fea0003800000 */
[----:B------:R-:W-:Y:S01]  /*10f30*/  ISETP.NE.AND P0, PT, R8, RZ, PT ;  /* 0x000000ff0800720c */ /* 0x000fe20003f05270 */
[----:B0-----:R-:W-:-:S04]  /*10f40*/  IMAD.MOV.U32 R4, RZ, RZ, 0x4000 ;  /* 0x00004000ff047424 */ /* 0x001fc800078e00ff */
[----:B------:R1:W-:Y:S08]  /*10f50*/  SYNCS.ARRIVE.TRANS64 RZ, [UR38+0x16838], R4 ;  /* 0x01683804ffff79a7 */ /* 0x0003f00008000026 */
[----:B-1----:R-:W-:Y:S05]  /*10f60*/  @!P0 BRA `(.L_x_953) ;  /* 0x0000000000048947 */ /* 0x002fea0003800000 */
[----:B------:R-:W-:Y:S01]  /*10f70*/  BPT.TRAP 0x1 ;  /* 0x000000040000795c */ /* 0x000fe20000300000 */
.L_x_953:
[----:B------:R-:W-:Y:S05]  /*10f80*/  BSYNC B1 ;  /* 0x0000000000017941 */ /* 0x000fea0003800000 */
.L_x_952:
        /* <DEDUP_REMOVED lines=11> */
.L_x_954:
        /* <DEDUP_REMOVED lines=11> */
.L_x_1014:
[----:B------:R-:W-:Y:S05]  /*110f0*/  BSYNC B1 ;  /* 0x0000000000017941 */ /* 0x000fea0003800000 */
.L_x_955:
        /* <DEDUP_REMOVED lines=9> */
.L_x_958:
[----:B------:R-:W-:Y:S05]  /*11190*/  BSYNC B1 ;  /* 0x0000000000017941 */ /* 0x000fea0003800000 */
.L_x_957:
        /* <DEDUP_REMOVED lines=10> */
.L_x_959:
        /* <DEDUP_REMOVED lines=10> */
.L_x_948:
[----:B------:R-:W-:Y:S05]  /*112e0*/  BSYNC B0 ;  /* 0x0000000000007941 */ /* 0x000fea0003800000 */
.L_x_919:
[----:B------:R-:W-:Y:S01]  /*112f0*/  LOP3.LUT P0, RZ, R18, 0x2, RZ, 0xc0, !PT ;  /* 0x0000000212ff7812 */ /* 0x000fe2000780c0ff */
[----:B------:R-:W-:-:S12]  /*11300*/  BSSY B0, `(.L_x_960) ;  /* 0x0000026000007945 */ /* 0x000fd80003800000 */
[----:B------:R-:W-:Y:S05]  /*11310*/  @!P0 BRA `(.L_x_961) ;  /* 0x0000000000908947 */ /* 0x000fea0003800000 */
[----:B------:R-:W-:Y:S01]  /*11320*/  LEA R4, R0, UR38, 0x3 ;  /* 0x0000002600047c11 */ /* 0x000fe2000f8e18ff */
[----:B------:R-:W-:Y:S01]  /*11330*/  BSSY B1, `(.L_x_962) ;  /* 0x0000005000017945 */ /* 0x000fe20003800000 */
[----:B------:R-:W-:Y:S02]  /*11340*/  SHF.L.U32 R3, R12, 0x1f, RZ ;  /* 0x0000001f0c037819 */ /* 0x000fe400000006ff */
[----:B------:R-:W-:Y:S02]  /*11350*/  ISETP.NE.AND P1, PT, R19, RZ, PT ;  /* 0x000000ff1300720c */ /* 0x000fe40003f25270 */
[----:B------:R-:W0:Y:S02]  /*11360*/  SYNCS.PHASECHK.TRANS64.TRYWAIT P0, [R4+URZ+0x16860], R3 ;  /* 0x01686003040075a7 */ /* 0x000e24000800017f */
[----:B0-----:R-:W-:Y:S09]  /*11370*/  @!P0 BRA `(.L_x_963) ;  /* 0x0000001800c08947 */ /* 0x001ff20003800000 */
.L_x_1015:
[----:B------:R-:W-:Y:S05]  /*11380*/  BSYNC B1 ;  /* 0x0000000000017941 */ /* 0x000fea0003800000 */
.L_x_962:
[----:B------:R-:W-:Y:S04]  /*11390*/  BSSY B1, `(.L_x_964) ;  /* 0x0000007000017945 */ /* 0x000fe80003800000 */
[----:B------:R-:W-:Y:S05]  /*113a0*/  @P1 BRA `(.L_x_965) ;  /* 0x0000000000141947 */ /* 0x000fea0003800000 */
[----:B------:R-:W-:Y:S01]  /*113b0*/  LOP3.LUT P0, RZ, R2, 0x1f, RZ, 0xc0, !PT ;  /* 0x0000001f02ff7812 */ /* 0x000fe2000780c0ff */
[----:B0-----:R-:W-:-:S04]  /*113c0*/  IMAD.MOV.U32 R3, RZ, RZ, 0x4000 ;  /* 0x00004000ff037424 */ /* 0x001fc800078e00ff */
[----:B------:R1:W-:Y:S08]  /*113d0*/  SYNCS.ARRIVE.TRANS64 RZ, [R4+URZ+0x16850], R3 ;  /* 0x0168500304ff79a7 */ /* 0x0003f0000800003f */
[----:B------:R-:W-:Y:S05]  /*113e0*/  @!P0 BRA `(.L_x_965) ;  /* 0x0000000000048947 */ /* 0x000fea0003800000 */
[----:B------:R-:W-:Y:S01]  /*113f0*/  BPT.TRAP 0x1 ;  /* 0x000000040000795c */ /* 0x000fe20000300000 */
.L_x_965:
[----:B------:R-:W-:Y:S05]  /*11400*/  BSYNC B1 ;  /* 0x0000000000017941 */ /* 0x000fea0003800000 */
.L_x_964:
[----:B------:R-:W-:Y:S01]  /*11410*/  R2UR UR8, R0 ;  /* 0x00000000000872ca */ /* 0x000fe200000e0000 */
[----:B------:R-:W-:Y:S01]  /*11420*/  ULDC.64 UR4, c[0x0][0x198] ;  /* 0x0000660000047ab9 */ /* 0x000fe20000000a00 */
[----:B------:R-:W-:Y:S01]  /*11430*/  R2UR UR9, R4 ;  /* 0x00000000040972ca */ /* 0x000fe200000e0000 */
[----:B------:R-:W-:Y:S01]  /*11440*/  UIADD3 UR4, UP0, UR4, 0x470, URZ ;  /* 0x0000047004047890 */ /* 0x000fe2000ff1e03f */
[----:B------:R-:W-:Y:S01]  /*11450*/  PLOP3.LUT P0, PT, PT, PT, PT, 0x80, 0x0 ;  /* 0x000000000000781c */ /* 0x000fe20003f0f070 */
[----:B------:R-:W-:Y:S01]  /*11460*/  IMAD.SHL.U32 R23, R23, 0x80, RZ ;  /* 0x0000008017177824 */ /* 0x000fe200078e00ff */
[----:B------:R-:W-:Y:S01]  /*11470*/  UMOV UR6, 0x0 ;  /* 0x0000000000067882 */ /* 0x000fe20000000000 */
[----:B------:R-:W-:Y:S01]  /*11480*/  UIADD3.X UR5, URZ, UR5, URZ, UP0, !UPT ;  /* 0x000000053f057290 */ /* 0x000fe200087fe43f */
[----:B------:R-:W-:Y:S01]  /*11490*/  UMOV UR7, 0x14f00000 ;  /* 0x14f0000000077882 */ /* 0x000fe20000000000 */
[----:B------:R-:W-:-:S04]  /*114a0*/  UMOV UR10, URZ ;  /* 0x0000003f000a7c82 */ /* 0x000fc80008000000 */
[----:B------:R-:W-:Y:S02]  /*114b0*/  ULEA UR8, UR8, UR38, 0xe ;  /* 0x0000002608087291 */ /* 0x000fe4000f8e703f */
[----:B------:R-:W-:Y:S02]  /*114c0*/  UIADD3 UR9, UR9, 0x16850, URZ ;  /* 0x0001685009097890 */ /* 0x000fe4000fffe03f */
[----:B------:R-:W-:-:S12]  /*114d0*/  UIADD3 UR8, UR8, 0x400, URZ ;  /* 0x0000040008087890 */ /* 0x000fd8000fffe03f */
.L_x_966:
        /* <DEDUP_REMOVED lines=8> */
.L_x_961:
[----:B------:R-:W-:Y:S05]  /*11560*/  BSYNC B0 ;  /* 0x0000000000007941 */ /* 0x000fea0003800000 */
.L_x_960:
[----:B------:R-:W-:Y:S02]  /*11570*/  VIADD R0, R0, 0x1 ;  /* 0x0000000100007836 */ /* 0x000fe40000000000 */
[----:B01----:R-:W-:-:S03]  /*11580*/  IMAD.MOV.U32 R4, RZ, RZ, RZ ;  /* 0x000000ffff047224 */ /* 0x003fc600078e00ff */
[----:B------:R-:W-:-:S04]  /*11590*/  ISETP.NE.AND P0, PT, R0, 0x2, PT ;  /* 0x000000020000780c */ /* 0x000fc80003f05270 */
[----:B------:R-:W-:Y:S02]  /*115a0*/  SEL R3, RZ, 0x1, P0 ;  /* 0x00000001ff037807 */ /* 0x000fe40000000000 */
[----:B------:R-:W-:Y:S02]  /*115b0*/  SEL R0, R0, RZ, P0 ;  /* 0x000000ff00007207 */ /* 0x000fe40000000000 */
[----:B------:R-:W-:-:S07]  /*115c0*/  LOP3.LUT R3, R12, R3, RZ, 0x3c, !PT ;  /* 0x000000030c037212 */ /* 0x000fce00078e3cff */
.L_x_899:
[----:B------:R-:W0:Y:S01]  /*115d0*/  S2R R5, SR_CgaCtaId ;  /* 0x0000000000057919 */ /* 0x000e220000008800 */
[----:B------:R-:W-:Y:S02]  /*115e0*/  MOV R2, 0x400 ;  /* 0x0000040000027802 */ /* 0x000fe40000000f00 */
[----:B------:R-:W-:Y:S02]  /*115f0*/  SHF.L.U32 R4, R4, 0x1f, RZ ;  /* 0x0000001f04047819 */ /* 0x000fe400000006ff */
[----:B0-----:R-:W-:-:S04]  /*11600*/  LEA R7, R5, R2, 0x18 ;  /* 0x0000000205077211 */ /* 0x001fc800078ec0ff */
[----:B------:R-:W0:Y:S02]  /*11610*/  SYNCS.PHASECHK.TRANS64.TRYWAIT P0, [R7+URZ+0x16820], R4 ;  /* 0x01682004070075a7 */ /* 0x000e24000800017f */
[----:B0-----:R-:W-:Y:S05]  /*11620*/  @!P0 BRA `(.L_x_967) ;  /* 0x0000001800288947 */ /* 0x001fea0003800000 */
.L_x_1016:
[----:B------:R-:W-:-:S03]  /*11630*/  UMOV UR4, 0xffffffff ;  /* 0xffffffff00047882 */ /* 0x000fc60000000000 */
[----:B------:R-:W-:Y:S05]  /*11640*/  BRA.DIV UR4, `(.L_x_968) ;  /* 0x0000001a04347947 */ /* 0x000fea000b800000 */
[----:B------:R1:W2:Y:S02]  /*11650*/  SHFL.IDX PT, R14, R16, RZ, 0x1f ;  /* 0x00001fff100e7589 */ /* 0x0002a400000e0000 */
.L_x_1019:
[----:B--2---:R-:W-:-:S13]  /*11660*/  ISETP.NE.AND P0, PT, R14, RZ, PT ;  /* 0x000000ff0e00720c */ /* 0x004fda0003f05270 */
[----:B------:R-:W-:Y:S05]  /*11670*/  @P0 BRA `(.L_x_815) ;  /* 0x0000000000880947 */ /* 0x000fea0003800000 */
[----:B------:R-:W-:-:S03]  /*11680*/  UMOV UR4, 0xffffffff ;  /* 0xffffffff00047882 */ /* 0x000fc60000000000 */
[----:B------:R-:W-:Y:S05]  /*11690*/  BRA.DIV UR4, `(.L_x_969) ;  /* 0x0000001a04487947 */ /* 0x000fea000b800000 */
[----:B------:R-:W-:-:S13]  /*116a0*/  ELECT P6, URZ, PT ;  /* 0x00000000003f782f */ /* 0x000fda00038c0000 */
.L_x_1022:
[----:B------:R-:W-:Y:S05]  /*116b0*/  @!P6 BRA `(.L_x_815) ;  /* 0x000000000078e947 */ /* 0x000fea0003800000 */
[----:B------:R-:W-:-:S06]  /*116c0*/  ULOP3.LUT UR4, UR45, 0x2, URZ, 0xfc, !UPT ;  /* 0x000000022d047892 */ /* 0x000fcc000f8efc3f */
[----:B------:R-:W-:-:S05]  /*116d0*/  IMAD.U32 R2, RZ, RZ, UR4 ;  /* 0x00000004ff027e24 */ /* 0x000fca000f8e00ff */
[----:B------:R-:W-:-:S13]  /*116e0*/  ISETP.NE.AND P2, PT, R2, 0x3, PT ;  /* 0x000000030200780c */ /* 0x000fda0003f45270 */
[----:B------:R-:W-:Y:S05]  /*116f0*/  @!P2 BRA `(.L_x_970) ;  /* 0x000000000004a947 */ /* 0x000fea0003800000 */
[----:B------:R-:W-:Y:S01]  /*11700*/  BPT.TRAP 0x1 ;  /* 0x000000040000795c */ /* 0x000fe20000300000 */
.L_x_970:
[----:B------:R-:W-:Y:S01]  /*11710*/  VIADD R9, R7, 0x16840 ;  /* 0x0001684007097836 */ /* 0x000fe20000000000 */
[----:B------:R-:W-:Y:S01]  /*11720*/  SHF.L.U32 R5, R3, 0x1f, RZ ;  /* 0x0000001f03057819 */ /* 0x000fe200000006ff */
[C---:B------:R-:W-:Y:S02]  /*11730*/  VIADD R2, R0.reuse, 0x1 ;  /* 0x0000000100027836 */ /* 0x040fe40000000000 */
[----:B------:R-:W-:-:S03]  /*11740*/  IMAD R6, R0, 0x8, R9 ;  /* 0x0000000800067824 */ /* 0x000fc600078e0209 */
[C---:B------:R-:W-:Y:S01]  /*11750*/  ISETP.NE.AND P1, PT, R2.reuse, 0x2, PT ;  /* 0x000000020200780c */ /* 0x040fe20003f25270 */
[----:B------:R-:W2:Y:S03]  /*11760*/  SYNCS.PHASECHK.TRANS64.TRYWAIT P0, [R6+URZ], R5 ;  /* 0x00000005060075a7 */ /* 0x000ea6000800017f */
[----:B0-----:R-:W-:Y:S02]  /*11770*/  SEL R4, RZ, 0x1, P1 ;  /* 0x00000001ff047807 */ /* 0x001fe40000800000 */
[----:B------:R-:W-:Y:S02]  /*11780*/  SEL R8, R2, RZ, P1 ;  /* 0x000000ff02087207 */ /* 0x000fe40000800000 */
[----:B------:R-:W-:-:S03]  /*11790*/  LOP3.LUT R2, R3, R4, RZ, 0x3c, !PT ;  /* 0x0000000403027212 */ /* 0x000fc600078e3cff */
[----:B------:R-:W-:Y:S01]  /*117a0*/  IMAD R3, R8, 0x8, R9 ;  /* 0x0000000808037824 */ /* 0x000fe200078e0209 */
[----:B------:R-:W-:Y:S01]  /*117b0*/  SHF.L.U32 R2, R2, 0x1f, RZ ;  /* 0x0000001f02027819 */ /* 0x000fe200000006ff */
[----:B--2---:R-:W-:Y:S06]  /*117c0*/  @!P0 BRA `(.L_x_971) ;  /* 0x00000018001c8947 */ /* 0x004fec0003800000 */
.L_x_1023:
[----:B------:R-:W2:Y:S02]  /*117d0*/  SYNCS.PHASECHK.TRANS64.TRYWAIT P0, [R3+URZ], R2 ;  /* 0x00000002030075a7 */ /* 0x000ea4000800017f */
[----:B--2---:R-:W-:Y:S05]  /*117e0*/  @!P0 BRA `(.L_x_972) ;  /* 0x0000001800288947 */ /* 0x004fea0003800000 */
.L_x_1024:
[----:B------:R-:W-:Y:S05]  /*117f0*/  @!P2 BRA `(.L_x_973) ;  /* 0x000000000004a947 */ /* 0x000fea0003800000 */
[----:B------:R-:W-:Y:S01]  /*11800*/  BPT.TRAP 0x1 ;  /* 0x000000040000795c */ /* 0x000fe20000300000 */
.L_x_973:
[----:B--2---:R-:W-:-:S04]  /*11810*/  VIADD R3, R7, 0x16860 ;  /* 0x0001686007037836 */ /* 0x004fc80000000000 */
[----:B------:R-:W-:-:S04]  /*11820*/  IMAD R0, R0, 0x8, R3 ;  /* 0x0000000800007824 */ /* 0x000fc800078e0203 */
[----:B------:R-:W2:Y:S02]  /*11830*/  SYNCS.PHASECHK.TRANS64.TRYWAIT P0, [R0+URZ], R5 ;  /* 0x00000005000075a7 */ /* 0x000ea4000800017f */
[----:B--2---:R-:W-:Y:S05]  /*11840*/  @!P0 BRA `(.L_x_974) ;  /* 0x0000001800248947 */ /* 0x004fea0003800000 */
.L_x_1025:
[----:B------:R-:W-:-:S07]  /*11850*/  IMAD R3, R8, 0x8, R3 ;  /* 0x0000000808037824 */ /* 0x000fce00078e0203 */
.L_x_975:
[----:B---3--:R3:W4:Y:S02]  /*11860*/  SYNCS.PHASECHK.TRANS64.TRYWAIT P0, [R3+URZ], R2 ;  /* 0x00000002030075a7 */ /* 0x008724000800017f */
[----:B----4-:R-:W-:Y:S05]  /*11870*/  @!P0 NANOSLEEP.SYNCS 0x989680 ;  /* 0x009896800000895d */ /* 0x010fea0003900000 */
[----:B------:R-:W4:Y:S02]  /*11880*/  @!P0 SYNCS.PHASECHK.TRANS64 P0, [R3+URZ], R2 ;  /* 0x00000002030085a7 */ /* 0x000f24000800007f */
[----:B----4-:R-:W-:Y:S05]  /*11890*/  @!P0 BRA `(.L_x_975) ;  /* 0xfffffffc00f08947 */ /* 0x010fea000383ffff */
.L_x_815:
[----:B------:R-:W-:Y:S05]  /*118a0*/  BSYNC B6 ;  /* 0x0000000000067941 */ /* 0x000fea0003800000 */
.L_x_812:
[----:B------:R-:W-:Y:S05]  /*118b0*/  EXIT ;  /* 0x000000000000794d */ /* 0x000fea0003800000 */
.L_x_825:
[----:B0-----:R-:W-:-:S04]  /*118c0*/  IMAD.U32 R3, RZ, RZ, UR38 ;  /* 0x00000026ff037e24 */ /* 0x001fc8000f8e00ff */
[----:B------:R0:W1:Y:S03]  /*118d0*/  SYNCS.PHASECHK.TRANS64.TRYWAIT P0, [R3+URZ+0x16800], R0 ;  /* 0x01680000030075a7 */ /* 0x000066000800017f */
[----:B-1----:R-:W-:Y:S05]  /*118e0*/  @!P0 NANOSLEEP.SYNCS 0x989680 ;  /* 0x009896800000895d */ /* 0x002fea0003900000 */
[----:B------:R-:W1:Y:S02]  /*118f0*/  @!P0 SYNCS.PHASECHK.TRANS64 P0, [R3+URZ+0x16800], R0 ;  /* 0x01680000030085a7 */ /* 0x000e64000800007f */
[----:B-1----:R-:W-:Y:S05]  /*11900*/  @!P0 BRA `(.L_x_825) ;  /* 0xfffffffc00ec8947 */ /* 0x002fea000383ffff */
[----:B------:R-:W-:Y:S05]  /*11910*/  BRA `(.L_x_976) ;  /* 0xfffffefc00607947 */ /* 0x000fea000383ffff */
.L_x_829:
[----:B-1----:R-:W-:-:S04]  /*11920*/  IMAD.U32 R3, RZ, RZ, UR38 ;  /* 0x00000026ff037e24 */ /* 0x002fc8000f8e00ff */
[----:B------:R1:W2:Y:S03]  /*11930*/  SYNCS.PHASECHK.TRANS64.TRYWAIT P2, [R3+URZ+0x16830], R0 ;  /* 0x01683000030075a7 */ /* 0x0002a6000804017f */
[----:B--2---:R-:W-:Y:S05]  /*11940*/  @!P2 NANOSLEEP.SYNCS 0x989680 ;  /* 0x009896800000a95d */ /* 0x004fea0003900000 */
[----:B------:R-:W2:Y:S02]  /*11950*/  @!P2 SYNCS.PHASECHK.TRANS64 P2, [R3+URZ+0x16830], R0 ;  /* 0x016830000300a5a7 */ /* 0x000ea4000804007f */
[----:B--2---:R-:W-:Y:S05]  /*11960*/  @!P2 BRA `(.L_x_829) ;  /* 0xfffffffc00eca947 */ /* 0x004fea000383ffff */
[----:B------:R-:W-:Y:S05]  /*11970*/  BRA `(.L_x_828) ;  /* 0xfffffefc00807947 */ /* 0x000fea000383ffff */
.L_x_845:
[----:B-1----:R-:W-:-:S04]  /*11980*/  IMAD.U32 R8, RZ, RZ, UR10 ;  /* 0x0000000aff087e24 */ /* 0x002fc8000f8e00ff */
[----:B------:R1:W2:Y:S03]  /*11990*/  SYNCS.PHASECHK.TRANS64.TRYWAIT P2, [R8+URZ+0x16830], R7 ;  /* 0x01683007080075a7 */ /* 0x0002a6000804017f */
[----:B--2---:R-:W-:Y:S05]  /*119a0*/  @!P2 NANOSLEEP.SYNCS 0x989680 ;  /* 0x009896800000a95d */ /* 0x004fea0003900000 */
[----:B------:R-:W2:Y:S02]  /*119b0*/  @!P2 SYNCS.PHASECHK.TRANS64 P2, [R8+URZ+0x16830], R7 ;  /* 0x016830070800a5a7 */ /* 0x000ea4000804007f */
[----:B--2---:R-:W-:Y:S05]  /*119c0*/  @!P2 BRA `(.L_x_845) ;  /* 0xfffffffc00eca947 */ /* 0x004fea000383ffff */
[----:B------:R-:W-:Y:S05]  /*119d0*/  BRA `(.L_x_842) ;  /* 0xffffff30006c7947 */ /* 0x000fea000383ffff */
.L_x_849:
[----:B-1----:R-:W-:-:S04]  /*119e0*/  IMAD.U32 R8, RZ, RZ, UR10 ;  /* 0x0000000aff087e24 */ /* 0x002fc8000f8e00ff */
[----:B------:R1:W2:Y:S03]  /*119f0*/  SYNCS.PHASECHK.TRANS64.TRYWAIT P2, [R8+URZ+0x16850], R7 ;  /* 0x01685007080075a7 */ /* 0x0002a6000804017f */
[----:B--2---:R-:W-:Y:S05]  /*11a00*/  @!P2 NANOSLEEP.SYNCS 0x989680 ;  /* 0x009896800000a95d */ /* 0x004fea0003900000 */
[----:B------:R-:W2:Y:S02]  /*11a10*/  @!P2 SYNCS.PHASECHK.TRANS64 P2, [R8+URZ+0x16850], R7 ;  /* 0x016850070800a5a7 */ /* 0x000ea4000804007f */
[----:B--2---:R-:W-:Y:S05]  /*11a20*/  @!P2 BRA `(.L_x_849) ;  /* 0xfffffffc00eca947 */ /* 0x004fea000383ffff */
[----:B------:R-:W-:Y:S05]  /*11a30*/  BRA `(.L_x_846) ;  /* 0xffffff3000e47947 */ /* 0x000fea000383ffff */
.L_x_866:
[----:B-1----:R-:W-:-:S04]  /*11a40*/  IMAD.U32 R7, RZ, RZ, UR10 ;  /* 0x0000000aff077e24 */ /* 0x002fc8000f8e00ff */
[----:B------:R1:W2:Y:S03]  /*11a50*/  SYNCS.PHASECHK.TRANS64.TRYWAIT P2, [R7+URZ+0x16830], R6 ;  /* 0x01683006070075a7 */ /* 0x0002a6000804017f */
[----:B--2---:R-:W-:Y:S05]  /*11a60*/  @!P2 NANOSLEEP.SYNCS 0x989680 ;  /* 0x009896800000a95d */ /* 0x004fea0003900000 */
[----:B------:R-:W2:Y:S02]  /*11a70*/  @!P2 SYNCS.PHASECHK.TRANS64 P2, [R7+URZ+0x16830], R6 ;  /* 0x016830060700a5a7 */ /* 0x000ea4000804007f */
[----:B--2---:R-:W-:Y:S05]  /*11a80*/  @!P2 BRA `(.L_x_866) ;  /* 0xfffffffc00eca947 */ /* 0x004fea000383ffff */
[----:B------:R-:W-:Y:S05]  /*11a90*/  BRA `(.L_x_863) ;  /* 0xffffff60005c7947 */ /* 0x000fea000383ffff */
.L_x_870:
[----:B-1----:R-:W-:-:S04]  /*11aa0*/  IMAD.U32 R7, RZ, RZ, UR10 ;  /* 0x0000000aff077e24 */ /* 0x002fc8000f8e00ff */
[----:B------:R1:W2:Y:S03]  /*11ab0*/  SYNCS.PHASECHK.TRANS64.TRYWAIT P2, [R7+URZ+0x16850], R6 ;  /* 0x01685006070075a7 */ /* 0x0002a6000804017f */
[----:B--2---:R-:W-:Y:S05]  /*11ac0*/  @!P2 NANOSLEEP.SYNCS 0x989680 ;  /* 0x009896800000a95d */ /* 0x004fea0003900000 */
[----:B------:R-:W2:Y:S02]  /*11ad0*/  @!P2 SYNCS.PHASECHK.TRANS64 P2, [R7+URZ+0x16850], R6 ;  /* 0x016850060700a5a7 */ /* 0x000ea4000804007f */
[----:B--2---:R-:W-:Y:S05]  /*11ae0*/  @!P2 BRA `(.L_x_870) ;  /* 0xfffffffc00eca947 */ /* 0x004fea000383ffff */
[----:B------:R-:W-:Y:S05]  /*11af0*/  BRA `(.L_x_867) ;  /* 0xffffff6000d47947 */ /* 0x000fea000383ffff */
.L_x_876:
[----:B-1----:R-:W-:-:S04]  /*11b00*/  IMAD.U32 R7, RZ, RZ, UR10 ;  /* 0x0000000aff077e24 */ /* 0x002fc8000f8e00ff */
[----:B------:R1:W2:Y:S03]  /*11b10*/  SYNCS.PHASECHK.TRANS64.TRYWAIT P2, [R7+URZ+0x16830], R6 ;  /* 0x01683006070075a7 */ /* 0x0002a6000804017f */
[----:B--2---:R-:W-:Y:S05]  /*11b20*/  @!P2 NANOSLEEP.SYNCS 0x989680 ;  /* 0x009896800000a95d */ /* 0x004fea0003900000 */
[----:B------:R-:W2:Y:S02]  /*11b30*/  @!P2 SYNCS.PHASECHK.TRANS64 P2, [R7+URZ+0x16830], R6 ;  /* 0x016830060700a5a7 */ /* 0x000ea4000804007f */
[----:B--2---:R-:W-:Y:S05]  /*11b40*/  @!P2 BRA `(.L_x_876) ;  /* 0xfffffffc00eca947 */ /* 0x004fea000383ffff */
[----:B------:R-:W-:Y:S05]  /*11b50*/  BRA `(.L_x_873) ;  /* 0xffffff7c00807947 */ /* 0x000fea000383ffff */
.L_x_880:
[----:B-1----:R-:W-:-:S04]  /*11b60*/  IMAD.U32 R7, RZ, RZ, UR10 ;  /* 0x0000000aff077e24 */ /* 0x002fc8000f8e00ff */
[----:B------:R1:W2:Y:S03]  /*11b70*/  SYNCS.PHASECHK.TRANS64.TRYWAIT P2, [R7+URZ+0x16850], R6 ;  /* 0x01685006070075a7 */ /* 0x0002a6000804017f */
[----:B--2---:R-:W-:Y:S05]  /*11b80*/  @!P2 NANOSLEEP.SYNCS 0x989680 ;  /* 0x009896800000a95d */ /* 0x004fea0003900000 */
[----:B------:R-:W2:Y:S02]  /*11b90*/  @!P2 SYNCS.PHASECHK.TRANS64 P2, [R7+URZ+0x16850], R6 ;  /* 0x016850060700a5a7 */ /* 0x000ea4000804007f */
[----:B--2---:R-:W-:Y:S05]  /*11ba0*/  @!P2 BRA `(.L_x_880) ;  /* 0xfffffffc00eca947 */ /* 0x004fea000383ffff */
[----:B------:R-:W-:Y:S05]  /*11bb0*/  BRA `(.L_x_877) ;  /* 0xffffff7c00f47947 */ /* 0x000fea000383ffff */
.L_x_893:
[----:B-1----:R-:W-:-:S04]  /*11bc0*/  IMAD.U32 R3, RZ, RZ, UR7 ;  /* 0x00000007ff037e24 */ /* 0x002fc8000f8e00ff */
[----:B------:R1:W2:Y:S03]  /*11bd0*/  SYNCS.PHASECHK.TRANS64.TRYWAIT P0, [R3+URZ+0x16850], R0 ;  /* 0x01685000030075a7 */ /* 0x0002a6000800017f */
[----:B--2---:R-:W-:Y:S05]  /*11be0*/  @!P0 NANOSLEEP.SYNCS 0x989680 ;  /* 0x009896800000895d */ /* 0x004fea0003900000 */
[----:B------:R-:W2:Y:S02]  /*11bf0*/  @!P0 SYNCS.PHASECHK.TRANS64 P0, [R3+URZ+0x16850], R0 ;  /* 0x01685000030085a7 */ /* 0x000ea4000800007f */
[----:B--2---:R-:W-:Y:S05]  /*11c00*/  @!P0 BRA `(.L_x_893) ;  /* 0xfffffffc00ec8947 */ /* 0x004fea000383ffff */
[----:B------:R-:W-:Y:S05]  /*11c10*/  BRA `(.L_x_892) ;  /* 0xffffffa8006c7947 */ /* 0x000fea000383ffff */
.L_x_910:
[----:B------:R-:W-:Y:S02]  /*11c20*/  IMAD.MOV.U32 R13, RZ, RZ, R16 ;  /* 0x000000ffff0d7224 */ /* 0x000fe400078e0010 */
[----:B------:R-:W-:Y:S02]  /*11c30*/  IMAD.MOV.U32 R12, RZ, RZ, RZ ;  /* 0x000000ffff0c7224 */ /* 0x000fe400078e00ff */
[----:B------:R-:W-:Y:S02]  /*11c40*/  IMAD.MOV.U32 R11, RZ, RZ, 0x1f ;  /* 0x0000001fff0b7424 */ /* 0x000fe400078e00ff */
[----:B------:R-:W-:-:S07]  /*11c50*/  IMAD.MOV.U32 R15, RZ, RZ, -0x1 ;  /* 0xffffffffff0f7424 */ /* 0x000fce00078e00ff */
[----:B------:R-:W-:Y:S05]  /*11c60*/  WARPSYNC.COLLECTIVE R15, `(.L_x_977) ;  /* 0x000000000f087348 */ /* 0x000fea0003c00000 */
[----:B------:R0:W1:Y:S02]  /*11c70*/  SHFL.IDX P6, R14, R13, R12, R11 ;  /* 0x0000000c0d0e7389 */ /* 0x00006400000c000b */
[----:B01----:R-:W-:Y:S01]  /*11c80*/  ENDCOLLECTIVE ;  /* 0x000000000000791b */ /* 0x003fe20003800000 */
.L_x_977:
[----:B------:R-:W-:Y:S05]  /*11c90*/  BRA `(.L_x_978) ;  /* 0xffffffd000887947 */ /* 0x000fea000383ffff */
.L_x_912:
[----:B------:R-:W-:Y:S01]  /*11ca0*/  BSSY B0, `(.L_x_979) ;  /* 0x0000006000007945 */ /* 0x000fe20003800000 */
[----:B------:R-:W-:-:S07]  /*11cb0*/  IMAD.MOV.U32 R15, RZ, RZ, -0x1 ;  /* 0xffffffffff0f7424 */ /* 0x000fce00078e00ff */
[----:B0-----:R-:W-:Y:S05]  /*11cc0*/  WARPSYNC.COLLECTIVE R15, `(.L_x_980) ;  /* 0x000000000f0c7348 */ /* 0x001fea0003c00000 */
[----:B------:R-:W-:Y:S02]  /*11cd0*/  ELECT P6, UR62, PT ;  /* 0x00000000003e782f */ /* 0x000fe400038c0000 */
[----:B------:R-:W-:Y:S01]  /*11ce0*/  MOV R14, UR62 ;  /* 0x0000003e000e7c02 */ /* 0x000fe20008000f00 */
[----:B0-----:R-:W-:Y:S10]  /*11cf0*/  ENDCOLLECTIVE ;  /* 0x000000000000791b */ /* 0x001ff40003800000 */
.L_x_980:
[----:B------:R-:W-:Y:S05]  /*11d00*/  BSYNC B0 ;  /* 0x0000000000007941 */ /* 0x000fea0003800000 */
.L_x_979:
[----:B------:R-:W-:Y:S05]  /*11d10*/  BRA `(.L_x_981) ;  /* 0xffffffd000887947 */ /* 0x000fea000383ffff */
.L_x_914:
[----:B--2---:R-:W-:-:S04]  /*11d20*/  IMAD.U32 R3, RZ, RZ, UR38 ;  /* 0x00000026ff037e24 */ /* 0x004fc8000f8e00ff */
[----:B------:R2:W3:Y:S03]  /*11d30*/  SYNCS.PHASECHK.TRANS64.TRYWAIT P0, [R3+URZ+0x16840], R0 ;  /* 0x01684000030075a7 */ /* 0x0004e6000800017f */
[----:B---3--:R-:W-:Y:S05]  /*11d40*/  @!P0 NANOSLEEP.SYNCS 0x989680 ;  /* 0x009896800000895d */ /* 0x008fea0003900000 */
[----:B------:R-:W3:Y:S02]  /*11d50*/  @!P0 SYNCS.PHASECHK.TRANS64 P0, [R3+URZ+0x16840], R0 ;  /* 0x01684000030085a7 */ /* 0x000ee4000800007f */
[----:B---3--:R-:W-:Y:S05]  /*11d60*/  @!P0 BRA `(.L_x_914) ;  /* 0xfffffffc00ec8947 */ /* 0x008fea000383ffff */
[----:B------:R-:W-:Y:S05]  /*11d70*/  BRA `(.L_x_982) ;  /* 0xffffffd000d87947 */ /* 0x000fea000383ffff */
.L_x_917:
[----:B------:R-:W-:Y:S02]  /*11d80*/  IMAD.MOV.U32 R13, RZ, RZ, R8 ;  /* 0x000000ffff0d7224 */ /* 0x000fe400078e0008 */
[----:B------:R-:W-:Y:S02]  /*11d90*/  IMAD.MOV.U32 R12, RZ, RZ, RZ ;  /* 0x000000ffff0c7224 */ /* 0x000fe400078e00ff */
[----:B------:R-:W-:Y:S02]  /*11da0*/  IMAD.MOV.U32 R11, RZ, RZ, 0x181f ;  /* 0x0000181fff0b7424 */ /* 0x000fe400078e00ff */
[----:B------:R-:W-:Y:S02]  /*11db0*/  IMAD.MOV.U32 R15, RZ, RZ, -0x1 ;  /* 0xffffffffff0f7424 */ /* 0x000fe400078e00ff */
[----:B------:R-:W-:-:S07]  /*11dc0*/  VIADD R0, R0, UR40 ;  /* 0x0000002800007c36 */ /* 0x000fce0008000000 */
[----:B0-----:R-:W-:Y:S05]  /*11dd0*/  WARPSYNC.COLLECTIVE R15, `(.L_x_983) ;  /* 0x000000000f087348 */ /* 0x001fea0003c00000 */
[----:B------:R1:W2:Y:S02]  /*11de0*/  SHFL.IDX P6, R14, R13, R12, R11 ;  /* 0x0000000c0d0e7389 */ /* 0x0002a400000c000b */
[----:B012---:R-:W-:Y:S01]  /*11df0*/  ENDCOLLECTIVE ;  /* 0x000000000000791b */ /* 0x007fe20003800000 */
.L_x_983:
[----:B------:R-:W-:Y:S02]  /*11e00*/  IMAD.MOV.U32 R13, RZ, RZ, R9 ;  /* 0x000000ffff0d7224 */ /* 0x000fe400078e0009 */
[----:B------:R-:W-:-:S07]  /*11e10*/  IMAD.MOV.U32 R4, RZ, RZ, R14 ;  /* 0x000000ffff047224 */ /* 0x000fce00078e000e */
[----:B------:R-:W-:Y:S05]  /*11e20*/  WARPSYNC.COLLECTIVE R15, `(.L_x_984) ;  /* 0x000000000f087348 */ /* 0x000fea0003c00000 */
[----:B------:R0:W1:Y:S02]  /*11e30*/  SHFL.IDX P6, R14, R13, R12, R11 ;  /* 0x0000000c0d0e7389 */ /* 0x00006400000c000b */
[----:B01----:R-:W-:Y:S01]  /*11e40*/  ENDCOLLECTIVE ;  /* 0x000000000000791b */ /* 0x003fe20003800000 */
.L_x_984:
[----:B------:R-:W-:Y:S02]  /*11e50*/  ULDC UR4, c[0x0][0x288] ;  /* 0x0000a20000047ab9 */ /* 0x000fe40000000800 */
[----:B------:R-:W-:-:S05]  /*11e60*/  IMAD R3, R3, UR4, RZ ;  /* 0x0000000403037c24 */ /* 0x000fca000f8e02ff */
[C---:B------:R-:W-:Y:S01]  /*11e70*/  ISETP.GE.AND P1, PT, R0.reuse, R3, PT ;  /* 0x000000030000720c */ /* 0x040fe20003f26270 */
[----:B------:R-:W-:Y:S02]  /*11e80*/  VIADD R12, R0, 0x10 ;  /* 0x00000010000c7836 */ /* 0x000fe40000000000 */
[----:B------:R-:W-:-:S10]  /*11e90*/  IMAD.MOV.U32 R13, RZ, RZ, R8 ;  /* 0x000000ffff0d7224 */ /* 0x000fd400078e0008 */
[----:B------:R-:W-:Y:S02]  /*11ea0*/  @!P1 LEA R21, R10, UR38, 0x1 ;  /* 0x000000260a159c11 */ /* 0x000fe4000f8e08ff */
[----:B------:R-:W-:-:S05]  /*11eb0*/  @!P1 LEA R14, P2, R17, R14, 0x1 ;  /* 0x0000000e110e9211 */ /* 0x000fca00078408ff */
[----:B------:R-:W-:Y:S02]  /*11ec0*/  @!P1 IMAD.X R5, RZ, RZ, R4, P2 ;  /* 0x000000ffff059224 */ /* 0x000fe400010e0604 */
[----:B------:R-:W-:-:S05]  /*11ed0*/  @!P1 IMAD.MOV.U32 R4, RZ, RZ, R14 ;  /* 0x000000ffff049224 */ /* 0x000fca00078e000e */
[----:B------:R-:W-:Y:S01]  /*11ee0*/  @!PT LDS RZ, [RZ] ;  /* 0x00000000fffff984 */ /* 0x000fe20000000800 */
[----:B------:R-:W-:Y:S01]  /*11ef0*/  @!PT LDS RZ, [RZ] ;  /* 0x00000000fffff984 */ /* 0x000fe20000000800 */
[----:B------:R-:W-:Y:S01]  /*11f00*/  @!PT LDS RZ, [RZ] ;  /* 0x00000000fffff984 */ /* 0x000fe20000000800 */
[----:B------:R0:W-:Y:S01]  /*11f10*/  @!P1 LDGSTS.E.BYPASS.LTC128B.128 [R21+0x8400], desc[UR48][R4.64], !P0 ;  /* 0x0840000004159fae */ /* 0x0001e2000c101d70 */
[----:B------:R-:W-:Y:S01]  /*11f20*/  ISETP.GE.AND P1, PT, R12, R3, PT ;  /* 0x000000030c00720c */ /* 0x000fe20003f26270 */
[----:B------:R-:W-:-:S12]  /*11f30*/  IMAD.MOV.U32 R12, RZ, RZ, 0x1 ;  /* 0x00000001ff0c7424 */ /* 0x000fd800078e00ff */
[----:B0-----:R-:W-:Y:S05]  /*11f40*/  WARPSYNC.COLLECTIVE R15, `(.L_x_985) ;  /* 0x000000000f087348 */ /* 0x001fea0003c00000 */
[----:B------:R1:W2:Y:S02]  /*11f50*/  SHFL.IDX P6, R14, R13, R12, R11 ;  /* 0x0000000c0d0e7389 */ /* 0x0002a400000c000b */
[----:B012---:R-:W-:Y:S01]  /*11f60*/  ENDCOLLECTIVE ;  /* 0x000000000000791b */ /* 0x007fe20003800000 */
.L_x_985:
[----:B------:R-:W-:Y:S02]  /*11f70*/  IMAD.MOV.U32 R13, RZ, RZ, R9 ;  /* 0x000000ffff0d7224 */ /* 0x000fe400078e0009 */
[----:B------:R-:W-:-:S07]  /*11f80*/  IMAD.MOV.U32 R27, RZ, RZ, R14 ;  /* 0x000000ffff1b7224 */ /* 0x000fce00078e000e */
[----:B------:R-:W-:Y:S05]  /*11f90*/  WARPSYNC.COLLECTIVE R15, `(.L_x_986) ;  /* 0x000000000f087348 */ /* 0x000fea0003c00000 */
[----:B------:R0:W1:Y:S02]  /*11fa0*/  SHFL.IDX P6, R14, R13, R12, R11 ;  /* 0x0000000c0d0e7389 */ /* 0x00006400000c000b */
[----:B01----:R-:W-:Y:S01]  /*11fb0*/  ENDCOLLECTIVE ;  /* 0x000000000000791b */ /* 0x003fe20003800000 */
.L_x_986:
        /* <DEDUP_REMOVED lines=9> */
.L_x_987:
[----:B------:R-:W-:-:S05]  /*12050*/  @!P1 LEA R27, R10, UR38, 0x1 ;  /* 0x000000260a1b9c11 */ /* 0x000fca000f8e08ff */
[----:B------:R-:W-:Y:S01]  /*12060*/  @!PT LDS RZ, [RZ] ;  /* 0x00000000fffff984 */ /* 0x000fe20000000800 */
[----:B------:R-:W-:Y:S01]  /*12070*/  @!PT LDS RZ, [RZ] ;  /* 0x00000000fffff984 */ /* 0x000fe20000000800 */
[----:B------:R-:W-:Y:S01]  /*12080*/  @!PT LDS RZ, [RZ] ;  /* 0x00000000fffff984 */ /* 0x000fe20000000800 */
[----:B------:R0:W-:Y:S01]  /*12090*/  @!P1 LDGSTS.E.BYPASS.LTC128B.128 [R27+0x8c00], desc[UR48][R4.64], !P0 ;  /* 0x08c00000041b9fae */ /* 0x0001e2000c101d70 */
[----:B------:R-:W-:Y:S01]  /*120a0*/  @!P2 LEA R29, R10, UR38, 0x1 ;  /* 0x000000260a1dac11 */ /* 0x000fe2000f8e08ff */
[----:B------:R-:W-:Y:S02]  /*120b0*/  IMAD.MOV.U32 R13, RZ, RZ, R9 ;  /* 0x000000ffff0d7224 */ /* 0x000fe400078e0009 */
[----:B------:R-:W-:-:S07]  /*120c0*/  IMAD.MOV.U32 R20, RZ, RZ, R14 ;  /* 0x000000ffff147224 */ /* 0x000fce00078e000e */
[----:B0-----:R-:W-:Y:S05]  /*120d0*/  WARPSYNC.COLLECTIVE R15, `(.L_x_988) ;  /* 0x000000000f087348 */ /* 0x001fea0003c00000 */
[----:B------:R1:W2:Y:S02]  /*120e0*/  SHFL.IDX P6, R14, R13, R12, R11 ;  /* 0x0000000c0d0e7389 */ /* 0x0002a400000c000b */
[----:B012---:R-:W-:Y:S01]  /*120f0*/  ENDCOLLECTIVE ;  /* 0x000000000000791b */ /* 0x007fe20003800000 */
.L_x_988:
[----:B------:R-:W-:Y:S02]  /*12100*/  IMAD.MOV.U32 R13, RZ, RZ, R8 ;  /* 0x000000ffff0d7224 */ /* 0x000fe400078e0008 */
[----:B------:R-:W-:Y:S02]  /*12110*/  IMAD.MOV.U32 R12, RZ, RZ, 0x3 ;  /* 0x00000003ff0c7424 */ /* 0x000fe400078e00ff */
[----:B------:R-:W-:Y:S02]  /*12120*/  IMAD.MOV.U32 R28, RZ, RZ, R14 ;  /* 0x000000ffff1c7224 */ /* 0x000fe400078e000e */
[----:B------:R-:W-:-:S03]  /*12130*/  VIADD R14, R0, 0x30 ;  /* 0x00000030000e7836 */ /* 0x000fc60000000000 */
[----:B------:R-:W-:-:S05]  /*12140*/  @!P2 LEA R4, P1, R17, R28, 0x1 ;  /* 0x0000001c1104a211 */ /* 0x000fca00078208ff */
[----:B------:R-:W-:Y:S01]  /*12150*/  @!P2 IMAD.X R5, RZ, RZ, R20, P1 ;  /* 0x000000ffff05a224 */ /* 0x000fe200008e0614 */
[----:B------:R-:W-:-:S13]  /*12160*/  ISETP.GE.AND P1, PT, R14, R3, PT ;  /* 0x000000030e00720c */ /* 0x000fda0003f26270 */
[----:B------:R-:W-:Y:S05]  /*12170*/  WARPSYNC.COLLECTIVE R15, `(.L_x_989) ;  /* 0x000000000f087348 */ /* 0x000fea0003c00000 */
[----:B------:R0:W1:Y:S02]  /*12180*/  SHFL.IDX P6, R14, R13, R12, R11 ;  /* 0x0000000c0d0e7389 */ /* 0x00006400000c000b */
[----:B01----:R-:W-:Y:S01]  /*12190*/  ENDCOLLECTIVE ;  /* 0x000000000000791b */ /* 0x003fe20003800000 */
.L_x_989:
        /* <DEDUP_REMOVED lines=10> */
.L_x_990:
        /* <DEDUP_REMOVED lines=9> */
.L_x_991:
        /* <DEDUP_REMOVED lines=10> */
.L_x_992:
        /* <DEDUP_REMOVED lines=10> */
.L_x_993:
        /* <DEDUP_REMOVED lines=9> */
.L_x_994:
        /* <DEDUP_REMOVED lines=9> */
.L_x_995:
        /* <DEDUP_REMOVED lines=11> */
.L_x_996:
[----:B------:R-:W-:Y:S02]  /*125e0*/  IMAD.MOV.U32 R13, RZ, RZ, R8 ;  /* 0x000000ffff0d7224 */ /* 0x000fe400078e0008 */
[----:B------:R-:W-:Y:S02]  /*125f0*/  IMAD.MOV.U32 R12, RZ, RZ, 0x7 ;  /* 0x00000007ff0c7424 */ /* 0x000fe400078e00ff */
[----:B------:R-:W-:-:S07]  /*12600*/  IMAD.MOV.U32 R28, RZ, RZ, R14 ;  /* 0x000000ffff1c7224 */ /* 0x000fce00078e000e */
[----:B------:R-:W-:Y:S05]  /*12610*/  WARPSYNC.COLLECTIVE R15, `(.L_x_997) ;  /* 0x000000000f087348 */ /* 0x000fea0003c00000 */
[----:B------:R0:W1:Y:S02]  /*12620*/  SHFL.IDX P6, R14, R13, R12, R11 ;  /* 0x0000000c0d0e7389 */ /* 0x00006400000c000b */
[----:B01----:R-:W-:Y:S01]  /*12630*/  ENDCOLLECTIVE ;  /* 0x000000000000791b */ /* 0x003fe20003800000 */
.L_x_997:
[----:B------:R-:W-:-:S05]  /*12640*/  @!P2 LEA R4, P1, R17, R28, 0x1 ;  /* 0x0000001c1104a211 */ /* 0x000fca00078208ff */
[----:B------:R-:W-:-:S05]  /*12650*/  @!P2 IMAD.X R5, RZ, RZ, R20, P1 ;  /* 0x000000ffff05a224 */ /* 0x000fca00008e0614 */
        /* <DEDUP_REMOVED lines=9> */
.L_x_998:
[----:B------:R-:W-:-:S05]  /*126f0*/  VIADD R4, R0, 0x70 ;  /* 0x0000007000047836 */ /* 0x000fca0000000000 */
[----:B------:R-:W-:Y:S01]  /*12700*/  ISETP.GE.AND P1, PT, R4, R3, PT ;  /* 0x000000030400720c */ /* 0x000fe20003f26270 */
[----:B------:R-:W-:Y:S02]  /*12710*/  IMAD.MOV.U32 R13, RZ, RZ, R6 ;  /* 0x000000ffff0d7224 */ /* 0x000fe400078e0006 */
[----:B------:R-:W-:-:S10]  /*12720*/  IMAD.MOV.U32 R12, RZ, RZ, RZ ;  /* 0x000000ffff0c7224 */ /* 0x000fd400078e00ff */
[----:B------:R-:W-:Y:S02]  /*12730*/  @!P1 LEA R21, R10, UR38, 0x1 ;  /* 0x000000260a159c11 */ /* 0x000fe4000f8e08ff */
[----:B------:R-:W-:-:S13]  /*12740*/  @!P1 LEA R4, P3, R17, R14, 0x1 ;  /* 0x0000000e11049211 */ /* 0x000fda00078608ff */
[----:B------:R-:W-:Y:S05]  /*12750*/  WARPSYNC.COLLECTIVE R15, `(.L_x_999) ;  /* 0x000000000f087348 */ /* 0x000fea0003c00000 */
[----:B------:R0:W1:Y:S02]  /*12760*/  SHFL.IDX P6, R14, R13, R12, R11 ;  /* 0x0000000c0d0e7389 */ /* 0x00006400000c000b */
[----:B01----:R-:W-:Y:S01]  /*12770*/  ENDCOLLECTIVE ;  /* 0x000000000000791b */ /* 0x003fe20003800000 */
.L_x_999:
        /* <DEDUP_REMOVED lines=8> */
[----:B------:R-:W-:-:S10]  /*12800*/  IMAD.MOV.U32 R13, RZ, RZ, R7 ;  /* 0x000000ffff0d7224 */ /* 0x000fd400078e0007 */
[----:B------:R-:W-:Y:S01]  /*12810*/  @!P2 LEA R27, R10, UR38, 0x1 ;  /* 0x000000260a1bac11 */ /* 0x000fe2000f8e08ff */
[----:B0-----:R-:W-:-:S07]  /*12820*/  IMAD.MOV.U32 R20, RZ, RZ, R14 ;  /* 0x000000ffff147224 */ /* 0x001fce00078e000e */
[----:B------:R-:W-:Y:S05]  /*12830*/  WARPSYNC.COLLECTIVE R15, `(.L_x_1000) ;  /* 0x000000000f087348 */ /* 0x000fea0003c00000 */
[----:B------:R0:W1:Y:S02]  /*12840*/  SHFL.IDX P6, R14, R13, R12, R11 ;  /* 0x0000000c0d0e7389 */ /* 0x00006400000c000b */
[----:B01----:R-:W-:Y:S01]  /*12850*/  ENDCOLLECTIVE ;  /* 0x000000000000791b */ /* 0x003fe20003800000 */
.L_x_1000:
[----:B------:R-:W-:Y:S02]  /*12860*/  IMAD.MOV.U32 R13, RZ, RZ, R6 ;  /* 0x000000ffff0d7224 */ /* 0x000fe400078e0006 */
[----:B------:R-:W-:Y:S02]  /*12870*/  IMAD.MOV.U32 R12, RZ, RZ, 0x1 ;  /* 0x00000001ff0c7424 */ /* 0x000fe400078e00ff */
[----:B------:R-:W-:-:S07]  /*12880*/  IMAD.MOV.U32 R28, RZ, RZ, R14 ;  /* 0x000000ffff1c7224 */ /* 0x000fce00078e000e */
[----:B------:R-:W-:Y:S05]  /*12890*/  WARPSYNC.COLLECTIVE R15, `(.L_x_1001) ;  /* 0x000000000f087348 */ /* 0x000fea0003c00000 */
[----:B------:R0:W1:Y:S02]  /*128a0*/  SHFL.IDX P6, R14, R13, R12, R11 ;  /* 0x0000000c0d0e7389 */ /* 0x00006400000c000b */
[----:B01----:R-:W-:Y:S01]  /*128b0*/  ENDCOLLECTIVE ;  /* 0x000000000000791b */ /* 0x003fe20003800000 */
.L_x_1001:
[----:B------:R-:W-:-:S05]  /*128c0*/  @!P2 LEA R4, P1, R17, R28, 0x1 ;  /* 0x0000001c1104a211 */ /* 0x000fca00078208ff */
[----:B------:R-:W-:Y:S01]  /*128d0*/  @!P2 IMAD.X R5, RZ, RZ, R20, P1 ;  /* 0x000000ffff05a224 */ /* 0x000fe200008e0614 */
[----:B------:R-:W-:-:S04]  /*128e0*/  ISETP.GE.AND P1, PT, R8, R3, PT ;  /* 0x000000030800720c */ /* 0x000fc80003f26270 */
        /* <DEDUP_REMOVED lines=9> */
.L_x_1002:
[----:B------:R-:W-:Y:S02]  /*12980*/  IMAD.MOV.U32 R13, RZ, RZ, R6 ;  /* 0x000000ffff0d7224 */ /* 0x000fe400078e0006 */
[----:B------:R-:W-:Y:S01]  /*12990*/  IMAD.MOV.U32 R12, RZ, RZ, 0x2 ;  /* 0x00000002ff0c7424 */ /* 0x000fe200078e00ff */
[----:B------:R-:W-:-:S13]  /*129a0*/  @!P1 LEA R4, P3, R17, R14, 0x1 ;  /* 0x0000000e11049211 */ /* 0x000fda00078608ff */
[----:B------:R-:W-:Y:S05]  /*129b0*/  WARPSYNC.COLLECTIVE R15, `(.L_x_1003) ;  /* 0x000000000f087348 */ /* 0x000fea0003c00000 */
[----:B------:R0:W1:Y:S02]  /*129c0*/  SHFL.IDX P6, R14, R13, R12, R11 ;  /* 0x0000000c0d0e7389 */ /* 0x00006400000c000b */
[----:B01----:R-:W-:Y:S01]  /*129d0*/  ENDCOLLECTIVE ;  /* 0x000000000000791b */ /* 0x003fe20003800000 */
.L_x_1003:
[----:B------:R-:W-:Y:S01]  /*129e0*/  @!P1 IMAD.X R5, RZ, RZ, R9, P3 ;  /* 0x000000ffff059224 */ /* 0x000fe200018e0609 */
[----:B------:R-:W-:-:S05]  /*129f0*/  @!P1 LEA R9, R10, UR38, 0x1 ;  /* 0x000000260a099c11 */ /* 0x000fca000f8e08ff */
[----:B------:R-:W-:Y:S01]  /*12a00*/  @!PT LDS RZ, [RZ] ;  /* 0x00000000fffff984 */ /* 0x000fe20000000800 */
[----:B------:R-:W-:Y:S01]  /*12a10*/  @!PT LDS RZ, [RZ] ;  /* 0x00000000fffff984 */ /* 0x000fe20000000800 */
[----:B------:R-:W-:Y:S01]  /*12a20*/  @!PT LDS RZ, [RZ] ;  /* 0x00000000fffff984 */ /* 0x000fe20000000800 */
[----:B------:R0:W-:Y:S01]  /*12a30*/  @!P1 LDGSTS.E.BYPASS.LTC128B.128 [R9+0xcc00], desc[UR48][R4.64], !P0 ;  /* 0x0cc0000004099fae */ /* 0x0001e2000c101d70 */
[----:B------:R-:W-:Y:S02]  /*12a40*/  IMAD.MOV.U32 R13, RZ, RZ, R7 ;  /* 0x000000ffff0d7224 */ /* 0x000fe400078e0007 */
[----:B0-----:R-:W-:Y:S02]  /*12a50*/  VIADD R4, R0, 0xa0 ;  /* 0x000000a000047836 */ /* 0x001fe40000000000 */
[----:B------:R-:W-:-:S07]  /*12a60*/  IMAD.MOV.U32 R8, RZ, RZ, R14 ;  /* 0x000000ffff087224 */ /* 0x000fce00078e000e */
[----:B------:R-:W-:Y:S05]  /*12a70*/  WARPSYNC.COLLECTIVE R15, `(.L_x_1004) ;  /* 0x000000000f087348 */ /* 0x000fea0003c00000 */
[----:B------:R0:W1:Y:S02]  /*12a80*/  SHFL.IDX P6, R14, R13, R12, R11 ;  /* 0x0000000c0d0e7389 */ /* 0x00006400000c000b */
[----:B01----:R-:W-:Y:S01]  /*12a90*/  ENDCOLLECTIVE ;  /* 0x000000000000791b */ /* 0x003fe20003800000 */
.L_x_1004:
[----:B------:R-:W-:Y:S01]  /*12aa0*/  ISETP.GE.AND P2, PT, R4, R3, PT ;  /* 0x000000030400720c */ /* 0x000fe20003f46270 */
[----:B------:R-:W-:-:S12]  /*12ab0*/  IMAD.MOV.U32 R13, RZ, RZ, R6 ;  /* 0x000000ffff0d7224 */ /* 0x000fd800078e0006 */
[----:B------:R-:W-:Y:S01]  /*12ac0*/  @!P2 LEA R21, R10, UR38, 0x1 ;  /* 0x000000260a15ac11 */ /* 0x000fe2000f8e08ff */
[----:B------:R-:W-:Y:S02]  /*12ad0*/  IMAD.MOV.U32 R12, RZ, RZ, 0x3 ;  /* 0x00000003ff0c7424 */ /* 0x000fe400078e00ff */
[----:B------:R-:W-:-:S07]  /*12ae0*/  IMAD.MOV.U32 R20, RZ, RZ, R14 ;  /* 0x000000ffff147224 */ /* 0x000fce00078e000e */
[----:B------:R-:W-:Y:S05]  /*12af0*/  WARPSYNC.COLLECTIVE R15, `(.L_x_1005) ;  /* 0x000000000f087348 */ /* 0x000fea0003c00000 */
[----:B------:R0:W1:Y:S02]  /*12b00*/  SHFL.IDX P6, R14, R13, R12, R11 ;  /* 0x0000000c0d0e7389 */ /* 0x00006400000c000b */
[----:B01----:R-:W-:Y:S01]  /*12b10*/  ENDCOLLECTIVE ;  /* 0x000000000000791b */ /* 0x003fe20003800000 */
.L_x_1005:
        /* <DEDUP_REMOVED lines=11> */
.L_x_1006:
[----:B------:R-:W-:Y:S05]  /*12bd0*/  BRA `(.L_x_1007) ;  /* 0xffffffd000887947 */ /* 0x000fea000383ffff */
.L_x_918:
[----:B0-----:R-:W-:-:S04]  /*12be0*/  IMAD.U32 R5, RZ, RZ, UR38 ;  /* 0x00000026ff057e24 */ /* 0x001fc8000f8e00ff */
[----:B------:R0:W1:Y:S03]  /*12bf0*/  SYNCS.PHASECHK.TRANS64.TRYWAIT P0, [R5+URZ+0x16820], R0 ;  /* 0x01682000050075a7 */ /* 0x000066000800017f */
[----:B-1----:R-:W-:Y:S05]  /*12c00*/  @!P0 NANOSLEEP.SYNCS 0x989680 ;  /* 0x009896800000895d */ /* 0x002fea0003900000 */
[----:B------:R-:W1:Y:S02]  /*12c10*/  @!P0 SYNCS.PHASECHK.TRANS64 P0, [R5+URZ+0x16820], R0 ;  /* 0x01682000050085a7 */ /* 0x000e64000800007f */
[----:B-1----:R-:W-:Y:S05]  /*12c20*/  @!P0 BRA `(.L_x_918) ;  /* 0xfffffffc00ec8947 */ /* 0x002fea000383ffff */
[----:B------:R-:W-:Y:S05]  /*12c30*/  BRA `(.L_x_1008) ;  /* 0xffffffd000c07947 */ /* 0x000fea000383ffff */
.L_x_925:
[----:B0-----:R-:W-:-:S04]  /*12c40*/  IMAD.U32 R5, RZ, RZ, UR38 ;  /* 0x00000026ff057e24 */ /* 0x001fc8000f8e00ff */
[----:B------:R0:W1:Y:S03]  /*12c50*/  SYNCS.PHASECHK.TRANS64.TRYWAIT P0, [R5+URZ+0x16848], R12 ;  /* 0x0168480c050075a7 */ /* 0x000066000800017f */
[----:B-1----:R-:W-:Y:S05]  /*12c60*/  @!P0 NANOSLEEP.SYNCS 0x989680 ;  /* 0x009896800000895d */ /* 0x002fea0003900000 */
[----:B------:R-:W1:Y:S02]  /*12c70*/  @!P0 SYNCS.PHASECHK.TRANS64 P0, [R5+URZ+0x16848], R12 ;  /* 0x0168480c050085a7 */ /* 0x000e64000800007f */
[----:B-1----:R-:W-:Y:S05]  /*12c80*/  @!P0 BRA `(.L_x_925) ;  /* 0xfffffffc00ec8947 */ /* 0x002fea000383ffff */
[----:B------:R-:W-:Y:S05]  /*12c90*/  BRA `(.L_x_1009) ;  /* 0xffffffd400947947 */ /* 0x000fea000383ffff */
.L_x_930:
[----:B0-----:R-:W-:-:S04]  /*12ca0*/  IMAD.U32 R5, RZ, RZ, UR38 ;  /* 0x00000026ff057e24 */ /* 0x001fc8000f8e00ff */
[----:B------:R0:W1:Y:S03]  /*12cb0*/  SYNCS.PHASECHK.TRANS64.TRYWAIT P0, [R5+URZ+0x16860], R12 ;  /* 0x0168600c050075a7 */ /* 0x000066000800017f */
[----:B-1----:R-:W-:Y:S05]  /*12cc0*/  @!P0 NANOSLEEP.SYNCS 0x989680 ;  /* 0x009896800000895d */ /* 0x002fea0003900000 */
[----:B------:R-:W1:Y:S02]  /*12cd0*/  @!P0 SYNCS.PHASECHK.TRANS64 P0, [R5+URZ+0x16860], R12 ;  /* 0x0168600c050085a7 */ /* 0x000e64000800007f */
[----:B-1----:R-:W-:Y:S05]  /*12ce0*/  @!P0 BRA `(.L_x_930) ;  /* 0xfffffffc00ec8947 */ /* 0x002fea000383ffff */
[----:B------:R-:W-:Y:S05]  /*12cf0*/  BRA `(.L_x_1010) ;  /* 0xffffffd400f47947 */ /* 0x000fea000383ffff */
.L_x_938:
[----:B0-----:R-:W-:-:S04]  /*12d00*/  IMAD.U32 R5, RZ, RZ, UR38 ;  /* 0x00000026ff057e24 */ /* 0x001fc8000f8e00ff */
[----:B------:R0:W1:Y:S03]  /*12d10*/  SYNCS.PHASECHK.TRANS64.TRYWAIT P0, [R5+URZ+0x16840], R14 ;  /* 0x0168400e050075a7 */ /* 0x000066000800017f */
[----:B-1----:R-:W-:Y:S05]  /*12d20*/  @!P0 NANOSLEEP.SYNCS 0x989680 ;  /* 0x009896800000895d */ /* 0x002fea0003900000 */
[----:B------:R-:W1:Y:S02]  /*12d30*/  @!P0 SYNCS.PHASECHK.TRANS64 P0, [R5+URZ+0x16840], R14 ;  /* 0x0168400e050085a7 */ /* 0x000e64000800007f */
[----:B-1----:R-:W-:Y:S05]  /*12d40*/  @!P0 BRA `(.L_x_938) ;  /* 0xfffffffc00ec8947 */ /* 0x002fea000383ffff */
[----:B------:R-:W-:Y:S05]  /*12d50*/  BRA `(.L_x_1011) ;  /* 0xffffffd800d87947 */ /* 0x000fea000383ffff */
.L_x_943:
[----:B0-----:R-:W-:-:S04]  /*12d60*/  IMAD.U32 R5, RZ, RZ, UR38 ;  /* 0x00000026ff057e24 */ /* 0x001fc8000f8e00ff */
[----:B------:R0:W1:Y:S03]  /*12d70*/  SYNCS.PHASECHK.TRANS64.TRYWAIT P0, [R5+URZ+0x16868], R4 ;  /* 0x01686804050075a7 */ /* 0x000066000800017f */
[----:B-1----:R-:W-:Y:S05]  /*12d80*/  @!P0 NANOSLEEP.SYNCS 0x989680 ;  /* 0x009896800000895d */ /* 0x002fea0003900000 */
[----:B------:R-:W1:Y:S02]  /*12d90*/  @!P0 SYNCS.PHASECHK.TRANS64 P0, [R5+URZ+0x16868], R4 ;  /* 0x01686804050085a7 */ /* 0x000e64000800007f */
[----:B-1----:R-:W-:Y:S05]  /*12da0*/  @!P0 BRA `(.L_x_943) ;  /* 0xfffffffc00ec8947 */ /* 0x002fea000383ffff */
[----:B------:R-:W-:Y:S05]  /*12db0*/  BRA `(.L_x_1012) ;  /* 0xffffffdc00407947 */ /* 0x000fea000383ffff */
.L_x_951:
[----:B0-----:R-:W-:-:S04]  /*12dc0*/  IMAD.U32 R4, RZ, RZ, UR38 ;  /* 0x00000026ff047e24 */ /* 0x001fc8000f8e00ff */
[----:B------:R0:W1:Y:S03]  /*12dd0*/  SYNCS.PHASECHK.TRANS64.TRYWAIT P0, [R4+URZ+0x16848], R9 ;  /* 0x01684809040075a7 */ /* 0x000066000800017f */
[----:B-1----:R-:W-:Y:S05]  /*12de0*/  @!P0 NANOSLEEP.SYNCS 0x989680 ;  /* 0x009896800000895d */ /* 0x002fea0003900000 */
[----:B------:R-:W1:Y:S02]  /*12df0*/  @!P0 SYNCS.PHASECHK.TRANS64 P0, [R4+URZ+0x16848], R9 ;  /* 0x01684809040085a7 */ /* 0x000e64000800007f */
[----:B-1----:R-:W-:Y:S05]  /*12e00*/  @!P0 BRA `(.L_x_951) ;  /* 0xfffffffc00ec8947 */ /* 0x002fea000383ffff */
[----:B------:R-:W-:Y:S05]  /*12e10*/  BRA `(.L_x_1013) ;  /* 0xffffffe000387947 */ /* 0x000fea000383ffff */
.L_x_956:
[----:B0-----:R-:W-:-:S04]  /*12e20*/  IMAD.U32 R4, RZ, RZ, UR38 ;  /* 0x00000026ff047e24 */ /* 0x001fc8000f8e00ff */
[----:B------:R0:W1:Y:S03]  /*12e30*/  SYNCS.PHASECHK.TRANS64.TRYWAIT P0, [R4+URZ+0x16860], R9 ;  /* 0x01686009040075a7 */ /* 0x000066000800017f */
[----:B-1----:R-:W-:Y:S05]  /*12e40*/  @!P0 NANOSLEEP.SYNCS 0x989680 ;  /* 0x009896800000895d */ /* 0x002fea0003900000 */
[----:B------:R-:W1:Y:S02]  /*12e50*/  @!P0 SYNCS.PHASECHK.TRANS64 P0, [R4+URZ+0x16860], R9 ;  /* 0x01686009040085a7 */ /* 0x000e64000800007f */
[----:B-1----:R-:W-:Y:S05]  /*12e60*/  @!P0 BRA `(.L_x_956) ;  /* 0xfffffffc00ec8947 */ /* 0x002fea000383ffff */
[----:B------:R-:W-:Y:S05]  /*12e70*/  BRA `(.L_x_1014) ;  /* 0xffffffe0009c7947 */ /* 0x000fea000383ffff */
.L_x_963:
[----:B0-----:R0:W1:Y:S02]  /*12e80*/  SYNCS.PHASECHK.TRANS64.TRYWAIT P0, [R4+URZ+0x16860], R3 ;  /* 0x01686003040075a7 */ /* 0x001064000800017f */
[----:B-1----:R-:W-:Y:S05]  /*12e90*/  @!P0 NANOSLEEP.SYNCS 0x989680 ;  /* 0x009896800000895d */ /* 0x002fea0003900000 */
[----:B------:R-:W1:Y:S02]  /*12ea0*/  @!P0 SYNCS.PHASECHK.TRANS64 P0, [R4+URZ+0x16860], R3 ;  /* 0x01686003040085a7 */ /* 0x000e64000800007f */
[----:B-1----:R-:W-:Y:S05]  /*12eb0*/  @!P0 BRA `(.L_x_963) ;  /* 0xfffffffc00f08947 */ /* 0x002fea000383ffff */
[----:B------:R-:W-:Y:S05]  /*12ec0*/  BRA `(.L_x_1015) ;  /* 0xffffffe4002c7947 */ /* 0x000fea000383ffff */
.L_x_967:
[----:B0-----:R0:W1:Y:S02]  /*12ed0*/  SYNCS.PHASECHK.TRANS64.TRYWAIT P0, [R7+URZ+0x16820], R4 ;  /* 0x01682004070075a7 */ /* 0x001064000800017f */
[----:B-1----:R-:W-:Y:S05]  /*12ee0*/  @!P0 NANOSLEEP.SYNCS 0x989680 ;  /* 0x009896800000895d */ /* 0x002fea0003900000 */
[----:B------:R-:W1:Y:S02]  /*12ef0*/  @!P0 SYNCS.PHASECHK.TRANS64 P0, [R7+URZ+0x16820], R4 ;  /* 0x01682004070085a7 */ /* 0x000e64000800007f */
[----:B-1----:R-:W-:Y:S05]  /*12f00*/  @!P0 BRA `(.L_x_967) ;  /* 0xfffffffc00f08947 */ /* 0x002fea000383ffff */
[----:B------:R-:W-:Y:S05]  /*12f10*/  BRA `(.L_x_1016) ;  /* 0xffffffe400c47947 */ /* 0x000fea000383ffff */
.L_x_968:
[----:B------:R-:W-:Y:S01]  /*12f20*/  BSSY B0, `(.L_x_1017) ;  /* 0x0000008000007945 */ /* 0x000fe20003800000 */
[----:B------:R-:W-:Y:S02]  /*12f30*/  IMAD.MOV.U32 R13, RZ, RZ, R16 ;  /* 0x000000ffff0d7224 */ /* 0x000fe400078e0010 */
[----:B------:R-:W-:Y:S02]  /*12f40*/  IMAD.MOV.U32 R12, RZ, RZ, RZ ;  /* 0x000000ffff0c7224 */ /* 0x000fe400078e00ff */
[----:B------:R-:W-:Y:S02]  /*12f50*/  IMAD.MOV.U32 R11, RZ, RZ, 0x1f ;  /* 0x0000001fff0b7424 */ /* 0x000fe400078e00ff */
[----:B------:R-:W-:-:S07]  /*12f60*/  IMAD.MOV.U32 R15, RZ, RZ, -0x1 ;  /* 0xffffffffff0f7424 */ /* 0x000fce00078e00ff */
[----:B0-----:R-:W-:Y:S05]  /*12f70*/  WARPSYNC.COLLECTIVE R15, `(.L_x_1018) ;  /* 0x000000000f087348 */ /* 0x001fea0003c00000 */
[----:B------:R1:W2:Y:S02]  /*12f80*/  SHFL.IDX P6, R14, R13, R12, R11 ;  /* 0x0000000c0d0e7389 */ /* 0x0002a400000c000b */
[----:B012---:R-:W-:Y:S01]  /*12f90*/  ENDCOLLECTIVE ;  /* 0x000000000000791b */ /* 0x007fe20003800000 */
.L_x_1018:
[----:B------:R-:W-:Y:S05]  /*12fa0*/  BSYNC B0 ;  /* 0x0000000000007941 */ /* 0x000fea0003800000 */
.L_x_1017:
[----:B------:R-:W-:Y:S05]  /*12fb0*/  BRA `(.L_x_1019) ;  /* 0xffffffe400a87947 */ /* 0x000fea000383ffff */
.L_x_969:
[----:B------:R-:W-:Y:S01]  /*12fc0*/  BSSY B0, `(.L_x_1020) ;  /* 0x0000006000007945 */ /* 0x000fe20003800000 */
[----:B------:R-:W-:-:S07]  /*12fd0*/  IMAD.MOV.U32 R15, RZ, RZ, -0x1 ;  /* 0xffffffffff0f7424 */ /* 0x000fce00078e00ff */
[----:B01----:R-:W-:Y:S05]  /*12fe0*/  WARPSYNC.COLLECTIVE R15, `(.L_x_1021) ;  /* 0x000000000f0c7348 */ /* 0x003fea0003c00000 */
[----:B------:R-:W-:Y:S02]  /*12ff0*/  ELECT P6, UR62, PT ;  /* 0x00000000003e782f */ /* 0x000fe400038c0000 */
[----:B------:R-:W-:Y:S01]  /*13000*/  MOV R14, UR62 ;  /* 0x0000003e000e7c02 */ /* 0x000fe20008000f00 */
[----:B01----:R-:W-:Y:S10]  /*13010*/  ENDCOLLECTIVE ;  /* 0x000000000000791b */ /* 0x003ff40003800000 */
.L_x_1021:
[----:B------:R-:W-:Y:S05]  /*13020*/  BSYNC B0 ;  /* 0x0000000000007941 */ /* 0x000fea0003800000 */
.L_x_1020:
[----:B------:R-:W-:Y:S05]  /*13030*/  BRA `(.L_x_1022) ;  /* 0xffffffe4009c7947 */ /* 0x000fea000383ffff */
.L_x_971:
[----:B0-----:R0:W2:Y:S02]  /*13040*/  SYNCS.PHASECHK.TRANS64.TRYWAIT P0, [R6+URZ], R5 ;  /* 0x00000005060075a7 */ /* 0x0010a4000800017f */
[----:B--2---:R-:W-:Y:S05]  /*13050*/  @!P0 NANOSLEEP.SYNCS 0x989680 ;  /* 0x009896800000895d */ /* 0x004fea0003900000 */
[----:B------:R-:W2:Y:S02]  /*13060*/  @!P0 SYNCS.PHASECHK.TRANS64 P0, [R6+URZ], R5 ;  /* 0x00000005060085a7 */ /* 0x000ea4000800007f */
[----:B--2---:R-:W-:Y:S05]  /*13070*/  @!P0 BRA `(.L_x_971) ;  /* 0xfffffffc00f08947 */ /* 0x004fea000383ffff */
[----:B------:R-:W-:Y:S05]  /*13080*/  BRA `(.L_x_1023) ;  /* 0xffffffe400d07947 */ /* 0x000fea000383ffff */
.L_x_972:
[----:B--2---:R2:W3:Y:S02]  /*13090*/  SYNCS.PHASECHK.TRANS64.TRYWAIT P0, [R3+URZ], R2 ;  /* 0x00000002030075a7 */ /* 0x0044e4000800017f */
[----:B---3--:R-:W-:Y:S05]  /*130a0*/  @!P0 NANOSLEEP.SYNCS 0x989680 ;  /* 0x009896800000895d */ /* 0x008fea0003900000 */
[----:B------:R-:W3:Y:S02]  /*130b0*/  @!P0 SYNCS.PHASECHK.TRANS64 P0, [R3+URZ], R2 ;  /* 0x00000002030085a7 */ /* 0x000ee4000800007f */
[----:B---3--:R-:W-:Y:S05]  /*130c0*/  @!P0 BRA `(.L_x_972) ;  /* 0xfffffffc00f08947 */ /* 0x008fea000383ffff */
[----:B------:R-:W-:Y:S05]  /*130d0*/  BRA `(.L_x_1024) ;  /* 0xffffffe400c47947 */ /* 0x000fea000383ffff */
.L_x_974:
[----:B--2---:R2:W3:Y:S02]  /*130e0*/  SYNCS.PHASECHK.TRANS64.TRYWAIT P0, [R0+URZ], R5 ;  /* 0x00000005000075a7 */ /* 0x0044e4000800017f */
[----:B---3--:R-:W-:Y:S05]  /*130f0*/  @!P0 NANOSLEEP.SYNCS 0x989680 ;  /* 0x009896800000895d */ /* 0x008fea0003900000 */
[----:B------:R-:W3:Y:S02]  /*13100*/  @!P0 SYNCS.PHASECHK.TRANS64 P0, [R0+URZ], R5 ;  /* 0x00000005000085a7 */ /* 0x000ee4000800007f */
[----:B---3--:R-:W-:Y:S05]  /*13110*/  @!P0 BRA `(.L_x_974) ;  /* 0xfffffffc00f08947 */ /* 0x008fea000383ffff */
[----:B------:R-:W-:Y:S05]  /*13120*/  BRA `(.L_x_1025) ;  /* 0xffffffe400c87947 */ /* 0x000fea000383ffff */
.L_x_1026:
        /* <DEDUP_REMOVED lines=13> */
.L_x_2705:


//--------------------- .text._ZN7cutlass13device_kernelIN5flash11enable_sm90INS1_16FlashAttnFwdSm90INS1_25CollectiveMainloopFwdSm90ILi2EN4cute5tupleIJNS5_1CILi1EEES8_S8_EEENS6_IJNS7_ILi192EEENS7_ILi128EEENS7_ILi64EEEEEELi64ENS_6half_tEfNS_4arch4Sm90ELb0ELb1ELb0ELb1ELb0ELb0ELb0ELb1ELb1ELb1ELb1ELb0EEENS1_21CollectiveEpilogueFwdINS6_IJSA_SC_SB_EEES9_SE_SG_Li384ELb1ELb1ELb1ELb0EEENS1_36VarlenDynamicPersistentTileSchedulerILi192ELi128ELi384ELi128ELb1ELb1ELb1ELb1ELb0ELb1EEEEEEEEEvNT_6ParamsE --------------------------
	.section	.text._ZN7cutlass13device_kernelIN5flash11enable_sm90INS1_16FlashAttnFwdSm90INS1_25CollectiveMainloopFwdSm90ILi2EN4cute5tupleIJNS5_1CILi1EEES8_S8_EEENS6_IJNS7_ILi192EEENS7_ILi128EEENS7_ILi64EEEEEELi64ENS_6half_tEfNS_4arch4Sm90ELb0ELb1ELb0ELb1ELb0ELb0ELb0ELb1ELb1ELb1ELb1ELb0EEENS1_21CollectiveEpilogueFwdINS6_IJSA_SC_SB_EEES9_SE_SG_Li384ELb1ELb1ELb1ELb0EEENS1_36VarlenDynamicPersistentTileSchedulerILi192ELi128ELi384ELi128ELb1ELb1ELb1ELb1ELb0ELb1EEEEEEEEEvNT_6ParamsE,"ax",@progbits
	.align	128
.text._ZN7cutlass13device_kernelIN5flash11enable_sm90INS1_16FlashAttnFwdSm90INS1_25CollectiveMainloopFwdSm90ILi2EN4cute5tupleIJNS5_1CILi1EEES8_S8_EEENS6_IJNS7_ILi192EEENS7_ILi128EEENS7_ILi64EEEEEELi64ENS_6half_tEfNS_4arch4Sm90ELb0ELb1ELb0ELb1ELb0ELb0ELb0ELb1ELb1ELb1ELb1ELb0EEENS1_21CollectiveEpilogueFwdINS6_IJSA_SC_SB_EEES9_SE_SG_Li384ELb1ELb1ELb1ELb0EEENS1_36VarlenDynamicPersistentTileSchedulerILi192ELi128ELi384ELi128ELb1ELb1ELb1ELb1ELb0ELb1EEEEEEEEEvNT_6ParamsE:
        .type           _ZN7cutlass13device_kernelIN5flash11enable_sm90INS1_16FlashAttnFwdSm90INS1_25CollectiveMainloopFwdSm90ILi2EN4cute5tupleIJNS5_1CILi1EEES8_S8_EEENS6_IJNS7_ILi192EEENS7_ILi128EEENS7_ILi64EEEEEELi64ENS_6half_tEfNS_4arch4Sm90ELb0ELb1ELb0ELb1ELb0ELb0ELb0ELb1ELb1ELb1ELb1ELb0EEENS1_21CollectiveEpilogueFwdINS6_IJSA_SC_SB_EEES9_SE_SG_Li384ELb1ELb1ELb1ELb0EEENS1_36VarlenDynamicPersistentTileSchedulerILi192ELi128ELi384ELi128ELb1ELb1ELb1ELb1ELb0ELb1EEEEEEEEEvNT_6ParamsE,@function
        .size           _ZN7cutlass13device_kernelIN5flash11enable_sm90INS1_16FlashAttnFwdSm90INS1_25CollectiveMainloopFwdSm90ILi2EN4cute5tupleIJNS5_1CILi1EEES8_S8_EEENS6_IJNS7_ILi192EEENS7_ILi128EEENS7_ILi64EEEEEELi64ENS_6half_tEfNS_4arch4Sm90ELb0ELb1ELb0ELb1ELb0ELb0ELb0ELb1ELb1ELb1ELb1ELb0EEENS1_21CollectiveEpilogueFwdINS6_IJSA_SC_SB_EEES9_SE_SG_Li384ELb1ELb1ELb1ELb0EEENS1_36VarlenDynamicPersistentTileSchedulerILi192ELi128ELi384ELi128ELb1ELb1ELb1ELb1ELb0ELb1EEEEEEEEEvNT_6ParamsE,(.L_x_2706 - _ZN7cutlass13device_kernelIN5flash11enable_sm90INS1_16FlashAttnFwdSm90INS1_25CollectiveMainloopFwdSm90ILi2EN4cute5tupleIJNS5_1CILi1EEES8_S8_EEENS6_IJNS7_ILi192EEENS7_ILi128EEENS7_ILi64EEEEEELi64ENS_6half_tEfNS_4arch4Sm90ELb0ELb1ELb0ELb1ELb0ELb0ELb0ELb1ELb1ELb1ELb1ELb0EEENS1_21CollectiveEpilogueFwdINS6_IJSA_SC_SB_EEES9_SE_SG_Li384ELb1ELb1ELb1ELb0EEENS1_36VarlenDynamicPersistentTileSchedulerILi192ELi128ELi384ELi128ELb1ELb1ELb1ELb1ELb0ELb1EEEEEEEEEvNT_6ParamsE)
        .other          _ZN7cutlass13device_kernelIN5flash11enable_sm90INS1_16FlashAttnFwdSm90INS1_25CollectiveMainloopFwdSm90ILi2EN4cute5tupleIJNS5_1CILi1EEES8_S8_EEENS6_IJNS7_ILi192EEENS7_ILi128EEENS7_ILi64EEEEEELi64ENS_6half_tEfNS_4arch4Sm90ELb0ELb1ELb0ELb1ELb0ELb0ELb0ELb1ELb1ELb1ELb1ELb0EEENS1_21CollectiveEpilogueFwdINS6_IJSA_SC_SB_EEES9_SE_SG_Li384ELb1ELb1ELb1ELb0EEENS1_36VarlenDynamicPersistentTileSchedulerILi192ELi128ELi384ELi128ELb1ELb1ELb1ELb1ELb0ELb1EEEEEEEEEvNT_6ParamsE,@"STO_CUDA_ENTRY STV_DEFAULT"
_ZN7cutlass13device_kernelIN5flash11enable_sm90INS1_16FlashAttnFwdSm90INS1_25CollectiveMainloopFwdSm90ILi2EN4cute5tupleIJNS5_1CILi1EEES8_S8_EEENS6_IJNS7_ILi192EEENS7_ILi128EEENS7_ILi64EEEEEELi64ENS_6half_tEfNS_4arch4Sm90ELb0ELb1ELb0ELb1ELb0ELb0ELb0ELb1ELb1ELb1ELb1ELb0EEENS1_21CollectiveEpilogueFwdINS6_IJSA_SC_SB_EEES9_SE_SG_Li384ELb1ELb1ELb1ELb0EEENS1_36VarlenDynamicPersistentTileSchedulerILi192ELi128ELi384ELi128ELb1ELb1ELb1ELb1ELb0ELb1EEEEEEEEEvNT_6ParamsE:
[----:B------:R-:W0:Y:S02]  /*0000*/  LDC R1, c[0x0][0x28] ;  /* 0x00000a00ff017b82 */ /* 0x000e240000000800 */
[----:B0-----:R-:W-:Y:S01]  /*0010*/  VIADD R1, R1, 0xffffffb8 ;  /* 0xffffffb801017836 */ /* 0x001fe20000000000 */
[----:B------:R-:W0:Y:S01]  /*0020*/  S2R R3, SR_TID.X ;  /* 0x0000000000037919 */ /* 0x000e220000002100 */
[----:B------:R-:W-:Y:S01]  /*0030*/  ELECT P0, URZ, PT ;  /* 0x00000000003f782f */ /* 0x000fe20003800000 */
[----:B------:R-:W-:Y:S01]  /*0040*/  BSSY B0, `(.L_x_1027) ;  /* 0x000000e000007945 */ /* 0x000fe20003800000 */
[--C-:B0-----:R-:W-:Y:S02]  /*0050*/  SHF.R.U32.HI R0, RZ, 0x5, R3.reuse ;  /* 0x00000005ff007819 */ /* 0x101fe40000011603 */
[----:B------:R-:W-:-:S03]  /*0060*/  SHF.R.U32.HI R3, RZ, 0x7, R3 ;  /* 0x00000007ff037819 */ /* 0x000fc60000011603 */
        /* <DEDUP_REMOVED lines=11> */
.L_x_1028:
[----:B------:R-:W-:Y:S05]  /*0120*/  BSYNC B0 ;  /* 0x0000000000007941 */ /* 0x000fea0003800000 */
.L_x_1027:
        /* <DEDUP_REMOVED lines=41> */
.L_x_1029:
        /* <DEDUP_REMOVED lines=22> */
.L_x_1030:
        /* <DEDUP_REMOVED lines=18> */
.L_x_1031:
        /* <DEDUP_REMOVED lines=22> */
.L_x_1032:
        /* <DEDUP_REMOVED lines=22> */
.L_x_1033:
[----:B------:R-:W-:Y:S01]  /*0900*/  PLOP3.LUT P0, PT, PT, PT, UP0, 0x80, 0x0 ;  /* 0x000000000000781c */ /* 0x000fe20003f0f008 */
[----:B------:R-:W-:Y:S01]  /*0910*/  UMOV UR36, 0x1 ;  /* 0x0000000100247882 */ /* 0x000fe20000000000 */
[----:B------:R-:W-:Y:S01]  /*0920*/  NOP ;  /* 0x0000000000007918 */ /* 0x000fe20000000000 */
[----:B------:R-:W-:Y:S01]  /*0930*/  USEL UR36, UR36, 0x2, !UP0 ;  /* 0x0000000224247887 */ /* 0x000fe2000c000000 */
[----:B------:R-:W-:Y:S01]  /*0940*/  ULDC.64 UR52, c[0x0][0x208] ;  /* 0x0000820000347ab9 */ /* 0x000fe20000000a00 */
[----:B012-4-:R-:W-:Y:S08]  /*0950*/  BAR.SYNC.DEFER_BLOCKING 0x0 ;  /* 0x0000000000007b1d */ /* 0x017ff00000010000 */
[----:B------:R-:W-:Y:S05]  /*0960*/  @!P0 BRA `(.L_x_1034) ;  /* 0x000000ec008c8947 */ /* 0x000fea0003800000 */
.L_x_1035:
[----:B------:R-:W-:-:S08]  /*0970*/  NOP ;  /* 0x0000000000007918 */ /* 0x000fd00000000000 */
[----:B------:R-:W0:Y:S02]  /*0980*/  USETMAXREG.TRY_ALLOC.CTAPOOL UP0, 0xa0 ;  /* 0x000000a0000079c8 */ /* 0x000e240008000600 */
[----:B0-----:R-:W-:-:S13]  /*0990*/  PLOP3.LUT P0, PT, PT, PT, UP0, 0x80, 0x0 ;  /* 0x000000000000781c */ /* 0x001fda0003f0f008 */
[----:B------:R-:W-:Y:S05]  /*09a0*/  @!P0 BRA `(.L_x_1035) ;  /* 0xfffffffc00f08947 */ /* 0x000fea000383ffff */
[----:B------:R-:W0:Y:S01]  /*09b0*/  S2R R2, SR_TID.X ;  /* 0x0000000000027919 */ /* 0x000e220000002100 */
[----:B------:R-:W1:Y:S01]  /*09c0*/  S2UR UR5, SR_CgaCtaId ;  /* 0x00000000000579c3 */ /* 0x000e620000008800 */
[----:B------:R-:W-:-:S07]  /*09d0*/  UMOV UR4, 0x400 ;  /* 0x0000040000047882 */ /* 0x000fce0000000000 */
[----:B------:R-:W-:Y:S06]  /*09e0*/  BAR.ARV 0x8, 0x200 ;  /* 0x0208000000007b1d */ /* 0x000fec0000002000 */
[----:B-1----:R-:W-:Y:S01]  /*09f0*/  ULEA UR4, UR5, UR4, 0x18 ;  /* 0x0000000405047291 */ /* 0x002fe2000f8ec03f */
[----:B0-----:R-:W-:-:S04]  /*0a00*/  LOP3.LUT R0, R2, 0xffffff80, RZ, 0xc0, !PT ;  /* 0xffffff8002007812 */ /* 0x001fc800078ec0ff */
[----:B------:R-:W-:-:S13]  /*0a10*/  ISETP.NE.AND P0, PT, R0, 0x80, PT ;  /* 0x000000800000780c */ /* 0x000fda0003f05270 */
[----:B------:R-:W-:Y:S08]  /*0a20*/  @!P0 BAR.ARV 0x9, 0x100 ;  /* 0x0244000000008b1d */ /* 0x000ff00000002000 */
[----:B------:R-:W-:Y:S06]  /*0a30*/  BAR.SYNC.DEFER_BLOCKING 0x5, 0x200 ;  /* 0x0148000000007b1d */ /* 0x000fec0000010000 */
[----:B------:R-:W0:Y:S01]  /*0a40*/  LDS.128 R8, [UR4+0x168d0] ;  /* 0x0168d004ff087984 */ /* 0x000e220008000c00 */
[----:B------:R-:W-:Y:S01]  /*0a50*/  ULDC UR4, c[0x0][0xc3c] ;  /* 0x00030f0000047ab9 */ /* 0x000fe20000000800 */
[----:B------:R-:W-:Y:S06]  /*0a60*/  BAR.ARV 0x4, 0x200 ;  /* 0x0108000000007b1d */ /* 0x000fec0000002000 */
[----:B0-----:R-:W-:-:S13]  /*0a70*/  ISETP.GE.AND P0, PT, R11, UR4, PT ;  /* 0x000000040b007c0c */ /* 0x001fda000bf06270 */
[----:B------:R-:W-:Y:S05]  /*0a80*/  @P0 EXIT ;  /* 0x000000000000094d */ /* 0x000fea0003800000 */
[----:B------:R-:W-:Y:S01]  /*0a90*/  VIADD R13, R2, 0xffffff80 ;  /* 0xffffff80020d7836 */ /* 0x000fe20000000000 */
[----:B------:R-:W-:Y:S01]  /*0aa0*/  R2UR UR5, R9 ;  /* 0x00000000090572ca */ /* 0x000fe200000e0000 */
[----:B------:R-:W-:Y:S01]  /*0ab0*/  ULOP3.LUT UR49, UR36, 0x1, URZ, 0xfc, !UPT ;  /* 0x0000000124317892 */ /* 0x000fe2000f8efc3f */
[----:B------:R-:W-:Y:S01]  /*0ac0*/  R2UR UR7, R10 ;  /* 0x000000000a0772ca */ /* 0x000fe200000e0000 */
[----:B------:R-:W-:Y:S01]  /*0ad0*/  UMOV UR48, URZ ;  /* 0x0000003f00307c82 */ /* 0x000fe20008000000 */
[----:B------:R-:W-:Y:S01]  /*0ae0*/  SHF.R.S32.HI R0, RZ, 0x1f, R13 ;  /* 0x0000001fff007819 */ /* 0x000fe2000001140d */
[----:B------:R-:W-:Y:S01]  /*0af0*/  UMOV UR50, URZ ;  /* 0x0000003f00327c82 */ /* 0x000fe20008000000 */
[----:B------:R-:W-:Y:S01]  /*0b00*/  R2UR UR6, R11 ;  /* 0x000000000b0672ca */ /* 0x000fe200000e0000 */
[----:B------:R-:W-:Y:S01]  /*0b10*/  UMOV UR47, URZ ;  /* 0x0000003f002f7c82 */ /* 0x000fe20008000000 */
[CC--:B------:R-:W-:Y:S02]  /*0b20*/  LEA.HI R2, R0.reuse, R13.reuse, RZ, 0x7 ;  /* 0x0000000d00027211 */ /* 0x0c0fe400078f38ff */
[----:B------:R-:W-:-:S02]  /*0b30*/  LEA.HI R4, R0, R13, RZ, 0x5 ;  /* 0x0000000d00047211 */ /* 0x000fc400078f28ff */
[----:B------:R-:W-:Y:S02]  /*0b40*/  LEA.HI R3, R0, R13, RZ, 0x4 ;  /* 0x0000000d00037211 */ /* 0x000fe400078f20ff */
[----:B------:R-:W-:Y:S01]  /*0b50*/  LOP3.LUT R6, R2, 0xffffff80, RZ, 0xc0, !PT ;  /* 0xffffff8002067812 */ /* 0x000fe200078ec0ff */
[----:B------:R-:W-:Y:S01]  /*0b60*/  IMAD.SHL.U32 R5, R4, 0x20, RZ ;  /* 0x0000002004057824 */ /* 0x000fe200078e00ff */
[----:B------:R-:W-:Y:S02]  /*0b70*/  LOP3.LUT R4, R3, 0x3fffff0, RZ, 0xc0, !PT ;  /* 0x03fffff003047812 */ /* 0x000fe400078ec0ff */
[----:B------:R-:W-:Y:S01]  /*0b80*/  SHF.R.S32.HI R14, RZ, 0x7, R2 ;  /* 0x00000007ff0e7819 */ /* 0x000fe20000011402 */
[----:B------:R-:W-:Y:S01]  /*0b90*/  IMAD.IADD R12, R13, 0x1, -R6 ;  /* 0x000000010d0c7824 */ /* 0x000fe200078e0a06 */
[----:B------:R-:W-:Y:S01]  /*0ba0*/  LOP3.LUT R5, R5, 0xfffffc00, RZ, 0xc0, !PT ;  /* 0xfffffc0005057812 */ /* 0x000fe200078ec0ff */
[----:B------:R-:W-:Y:S01]  /*0bb0*/  IMAD.IADD R4, R13, 0x1, -R4 ;  /* 0x000000010d047824 */ /* 0x000fe200078e0a04 */
[----:B------:R-:W-:Y:S01]  /*0bc0*/  SHF.R.S32.HI R6, RZ, 0x4, R3 ;  /* 0x00000004ff067819 */ /* 0x000fe20000011403 */
[----:B------:R-:W-:Y:S01]  /*0bd0*/  IMAD.HI R2, R14, 0x55555556, RZ ;  /* 0x555555560e027827 */ /* 0x000fe200078e02ff */
[----:B------:R-:W-:-:S02]  /*0be0*/  SHF.R.S32.HI R7, RZ, 0x1f, R12 ;  /* 0x0000001fff077819 */ /* 0x000fc4000001140c */
[----:B------:R-:W-:Y:S01]  /*0bf0*/  LEA.HI R3, R3, R6, RZ, 0x1 ;  /* 0x0000000603037211 */ /* 0x000fe200078f08ff */
[----:B------:R-:W-:Y:S01]  /*0c00*/  IMAD R4, R4, 0x40, R5 ;  /* 0x0000004004047824 */ /* 0x000fe200078e0205 */
[CC--:B------:R-:W-:Y:S02]  /*0c10*/  LEA.HI R5, R7.reuse, R12.reuse, RZ, 0x2 ;  /* 0x0000000c07057211 */ /* 0x0c0fe400078f10ff */
[----:B------:R-:W-:Y:S02]  /*0c20*/  LEA.HI R7, R7, R12, RZ, 0x5 ;  /* 0x0000000c07077211 */ /* 0x000fe400078f28ff */
[--C-:B------:R-:W-:Y:S02]  /*0c30*/  SHF.R.S32.HI R8, RZ, 0x2, R5.reuse ;  /* 0x00000002ff087819 */ /* 0x100fe40000011405 */
[----:B------:R-:W-:Y:S02]  /*0c40*/  SHF.R.S32.HI R9, RZ, 0x1f, R5 ;  /* 0x0000001fff097819 */ /* 0x000fe40000011405 */
[----:B------:R-:W-:-:S02]  /*0c50*/  LOP3.LUT R3, R3, 0x1ffffffe, RZ, 0xc0, !PT ;  /* 0x1ffffffe03037812 */ /* 0x000fc400078ec0ff */
[----:B------:R-:W-:Y:S02]  /*0c60*/  LEA.HI R9, R9, R8, RZ, 0x3 ;  /* 0x0000000809097211 */ /* 0x000fe400078f18ff */
[----:B------:R-:W-:Y:S01]  /*0c70*/  LEA.HI R2, R2, R2, RZ, 0x1 ;  /* 0x0000000202027211 */ /* 0x000fe200078f08ff */
[----:B------:R-:W-:Y:S01]  /*0c80*/  IMAD.IADD R3, R6, 0x1, -R3 ;  /* 0x0000000106037824 */ /* 0x000fe200078e0a03 */
[----:B------:R-:W-:Y:S02]  /*0c90*/  LOP3.LUT R9, R9, 0xfffffff8, RZ, 0xc0, !PT ;  /* 0xfffffff809097812 */ /* 0x000fe400078ec0ff */
[----:B------:R-:W-:Y:S01]  /*0ca0*/  SHF.R.S32.HI R7, RZ, 0x5, R7 ;  /* 0x00000005ff077819 */ /* 0x000fe20000011407 */
[----:B------:R-:W-:Y:S01]  /*0cb0*/  IMAD R2, R2, -0x3, R14 ;  /* 0xfffffffd02027824 */ /* 0x000fe200078e020e */
[-C--:B------:R-:W-:Y:S01]  /*0cc0*/  LEA.HI R10, R0, R13.reuse, RZ, 0x2 ;  /* 0x0000000d000a7211 */ /* 0x080fe200078f10ff */
[----:B------:R-:W-:Y:S01]  /*0cd0*/  IMAD.IADD R8, R8, 0x1, -R9 ;  /* 0x0000000108087824 */ /* 0x000fe200078e0a09 */
[----:B------:R-:W-:Y:S01]  /*0ce0*/  LEA.HI R0, R0, R13, RZ, 0x3 ;  /* 0x0000000d00007211 */ /* 0x000fe200078f18ff */
[----:B------:R-:W-:Y:S01]  /*0cf0*/  IMAD R3, R3, 0x8, R4 ;  /* 0x0000000803037824 */ /* 0x000fe200078e0204 */
[----:B------:R-:W-:Y:S01]  /*0d00*/  LOP3.LUT R10, R10, 0xfffffffc, RZ, 0xc0, !PT ;  /* 0xfffffffc0a0a7812 */ /* 0x000fe200078ec0ff */
[----:B------:R-:W-:Y:S01]  /*0d10*/  IMAD R7, R7, 0x10, R8 ;  /* 0x0000001007077824 */ /* 0x000fe200078e0208 */
[----:B------:R-:W-:-:S02]  /*0d20*/  LOP3.LUT R5, R5, 0x7ffffffc, RZ, 0xc0, !PT ;  /* 0x7ffffffc05057812 */ /* 0x000fc400078ec0ff */
[----:B------:R0:W-:Y:S01]  /*0d30*/  STL [R1+0x38], R3 ;  /* 0x0000380301007387 */ /* 0x0001e20000100800 */
[----:B------:R-:W-:Y:S01]  /*0d40*/  IMAD R2, R2, 0x40, R7 ;  /* 0x0000004002027824 */ /* 0x000fe200078e0207 */
[----:B------:R-:W-:Y:S01]  /*0d50*/  LOP3.LUT R18, R0, 0xfffffff8, RZ, 0xc0, !PT ;  /* 0xfffffff800127812 */ /* 0x000fe200078ec0ff */
[C---:B------:R-:W-:Y:S01]  /*0d60*/  IMAD.IADD R10, R13.reuse, 0x1, -R10 ;  /* 0x000000010d0a7824 */ /* 0x040fe200078e0a0a */
[----:B------:R-:W-:Y:S01]  /*0d70*/  SHF.R.S32.HI R157, RZ, 0x3, R0 ;  /* 0x00000003ff9d7819 */ /* 0x000fe20000011400 */
[----:B------:R-:W-:Y:S01]  /*0d80*/  IMAD.IADD R5, R12, 0x1, -R5 ;  /* 0x000000010c057824 */ /* 0x000fe200078e0a05 */
[----:B------:R1:W-:Y:S01]  /*0d90*/  STL [R1+0x34], R2 ;  /* 0x0000340201007387 */ /* 0x0003e20000100800 */
[----:B------:R-:W-:Y:S02]  /*0da0*/  IMAD.IADD R18, R13, 0x1, -R18 ;  /* 0x000000010d127824 */ /* 0x000fe400078e0a12 */
[----:B------:R-:W-:Y:S01]  /*0db0*/  IMAD.SHL.U32 R16, R5, 0x2, RZ ;  /* 0x0000000205107824 */ /* 0x000fe200078e00ff */
[----:B0-----:R-:W-:Y:S01]  /*0dc0*/  LEA.HI R3, R10, R10, RZ, 0x1 ;  /* 0x0000000a0a037211 */ /* 0x001fe200078f08ff */
[----:B------:R-:W-:-:S02]  /*0dd0*/  IMAD.SHL.U32 R19, R18, 0x8, RZ ;  /* 0x0000000812137824 */ /* 0x000fc400078e00ff */
[C---:B------:R-:W-:Y:S01]  /*0de0*/  VIADD R156, R16.reuse, 0x8 ;  /* 0x00000008109c7836 */ /* 0x040fe20000000000 */
[----:B------:R-:W-:Y:S01]  /*0df0*/  LOP3.LUT R3, R3, 0x1ffffffe, RZ, 0xc0, !PT ;  /* 0x1ffffffe03037812 */ /* 0x000fe200078ec0ff */
[C---:B------:R-:W-:Y:S01]  /*0e00*/  VIADD R155, R16.reuse, 0x10 ;  /* 0x00000010109b7836 */ /* 0x040fe20000000000 */
[----:B------:R-:W-:Y:S01]  /*0e10*/  SHF.R.S32.HI R0, RZ, 0x1f, R16 ;  /* 0x0000001fff007819 */ /* 0x000fe20000011410 */
        /* <DEDUP_REMOVED lines=8> */
[----:B------:R-:W-:Y:S01]  /*0ea0*/  VIADD R22, R16, 0x38 ;  /* 0x0000003810167836 */ /* 0x000fe20000000000 */
[----:B------:R-:W-:Y:S01]  /*0eb0*/  SHF.R.S32.HI R0, RZ, 0x1f, R153 ;  /* 0x0000001fff007819 */ /* 0x000fe20000011499 */
[----:B------:R-:W-:Y:S01]  /*0ec0*/  IMAD.IADD R3, R10, 0x1, -R3 ;  /* 0x000000010a037824 */ /* 0x000fe200078e0a03 */
[----:B------:R-:W-:-:S02]  /*0ed0*/  SHF.R.S32.HI R5, RZ, 0x1f, R152 ;  /* 0x0000001fff057819 */ /* 0x000fc40000011498 */
[----:B------:R-:W-:Y:S01]  /*0ee0*/  SHF.R.S32.HI R4, RZ, 0x1f, R23 ;  /* 0x0000001fff047819 */ /* 0x000fe20000011417 */
[----:B------:R-:W-:Y:S01]  /*0ef0*/  IMAD R17, R3, 0x8, R2 ;  /* 0x0000000803117824 */ /* 0x000fe200078e0202 */
[----:B-1----:R-:W-:-:S07]  /*0f00*/  SHF.R.S32.HI R0, RZ, 0x1f, R22 ;  /* 0x0000001fff007819 */ /* 0x002fce0000011416 */
.L_x_1127:
[----:B------:R-:W-:Y:S02]  /*0f10*/  ULDC.64 UR8, c[0x0][0xa28] ;  /* 0x00028a0000087ab9 */ /* 0x000fe40000000a00 */
[----:B------:R-:W-:-:S04]  /*0f20*/  UISETP.NE.U32.AND UP0, UPT, UR8, URZ, UPT ;  /* 0x0000003f0800728c */ /* 0x000fc8000bf05070 */
[----:B------:R-:W-:-:S03]  /*0f30*/  UISETP.NE.AND.EX UP0, UPT, UR9, URZ, UPT, UP0 ;  /* 0x0000003f0900728c */ /* 0x000fc6000bf05300 */
[----:B------:R-:W-:Y:S02]  /*0f40*/  ULDC.64 UR8, c[0x0][0xa18] ;  /* 0x0002860000087ab9 */ /* 0x000fe40000000a00 */
[----:B------:R-:W-:Y:S01]  /*0f50*/  UISETP.NE.U32.AND UP1, UPT, UR8, URZ, UPT ;  /* 0x0000003f0800728c */ /* 0x000fe2000bf25070 */
[----:B------:R-:W-:-:S03]  /*0f60*/  PLOP3.LUT P0, PT, PT, PT, UP0, 0x80, 0x0 ;  /* 0x000000000000781c */ /* 0x000fc60003f0f008 */
[----:B------:R-:W-:-:S03]  /*0f70*/  UISETP.NE.AND.EX UP1, UPT, UR9, URZ, UPT, UP1 ;  /* 0x0000003f0900728c */ /* 0x000fc6000bf25310 */
[----:B------:R-:W-:Y:S02]  /*0f80*/  @UP0 ULDC.64 UR8, c[0x0][0xa28] ;  /* 0x00028a0000080ab9 */ /* 0x000fe40000000a00 */
[----:B------:R-:W-:Y:S01]  /*0f90*/  @UP0 UIMAD.WIDE UR8, UR6, 0x4, UR8 ;  /* 0x00000004060808a5 */ /* 0x000fe2000f8e0208 */
[----:B------:R-:W-:-:S05]  /*0fa0*/  PLOP3.LUT P2, PT, PT, PT, UP1, 0x80, 0x0 ;  /* 0x000000000000781c */ /* 0x000fca0003f4f018 */
[----:B------:R-:W-:Y:S01]  /*0fb0*/  @UP1 ULDC.64 UR10, c[0x0][0xa18] ;  /* 0x00028600000a1ab9 */ /* 0x000fe20000000a00 */
[----:B0123--:R-:W-:Y:S02]  /*0fc0*/  IMAD.U32 R2, RZ, RZ, UR8 ;  /* 0x00000008ff027e24 */ /* 0x00ffe4000f8e00ff */
[----:B------:R-:W-:Y:S01]  /*0fd0*/  IMAD.U32 R3, RZ, RZ, UR9 ;  /* 0x00000009ff037e24 */ /* 0x000fe2000f8e00ff */
[----:B------:R-:W-:Y:S02]  /*0fe0*/  @UP1 UIMAD.WIDE UR8, UR6, 0x4, UR10 ;  /* 0x00000004060818a5 */ /* 0x000fe4000f8e020a */
[----:B------:R-:W-:Y:S02]  /*0ff0*/  ULOP3.LUT UR4, UR7, 0xff000000, URZ, 0xc0, !UPT ;  /* 0xff00000007047892 */ /* 0x000fe4000f8ec03f */
[----:B------:R-:W2:Y:S01]  /*1000*/  @P0 LDG.E R2, desc[UR52][R2.64] ;  /* 0x0000003402020981 */ /* 0x000ea2000c1e1900 */
[----:B------:R-:W-:Y:S01]  /*1010*/  ULDC.64 UR10, c[0x0][0xa20] ;  /* 0x00028800000a7ab9 */ /* 0x000fe20000000a00 */
[----:B------:R-:W-:-:S02]  /*1020*/  IMAD.U32 R4, RZ, RZ, UR8 ;  /* 0x00000008ff047e24 */ /* 0x000fc4000f8e00ff */
[----:B------:R-:W-:Y:S01]  /*1030*/  IMAD.U32 R5, RZ, RZ, UR9 ;  /* 0x00000009ff057e24 */ /* 0x000fe2000f8e00ff */
[----:B------:R-:W-:-:S04]  /*1040*/  ULDC.64 UR8, c[0x0][0x418] ;  /* 0x0001060000087ab9 */ /* 0x000fc80000000a00 */
[----:B------:R-:W3:Y:S01]  /*1050*/  @P2 LDG.E R4, desc[UR52][R4.64] ;  /* 0x0000003404042981 */ /* 0x000ee2000c1e1900 */
[----:B------:R-:W-:Y:S01]  /*1060*/  UISETP.NE.U32.AND UP0, UPT, UR8, URZ, UPT ;  /* 0x0000003f0800728c */ /* 0x000fe2000bf05070 */
[----:B------:R-:W-:Y:S01]  /*1070*/  ISETP.NE.U32.AND P1, PT, RZ, UR10, PT ;  /* 0x0000000aff007c0c */ /* 0x000fe2000bf25070 */
[----:B------:R-:W-:Y:S02]  /*1080*/  ULOP3.LUT UR42, UR7, 0xff0000, URZ, 0xc0, !UPT ;  /* 0x00ff0000072a7892 */ /* 0x000fe4000f8ec03f */
[----:B------:R-:W-:Y:S01]  /*1090*/  UISETP.NE.AND.EX UP0, UPT, UR9, URZ, UPT, UP0 ;  /* 0x0000003f0900728c */ /* 0x000fe2000bf05300 */
[----:B------:R-:W-:Y:S01]  /*10a0*/  ISETP.NE.AND.EX P1, PT, RZ, UR11, PT, P1 ;  /* 0x0000000bff007c0c */ /* 0x000fe2000bf25310 */
[----:B------:R-:W-:Y:S01]  /*10b0*/  ULDC UR8, c[0x0][0x424] ;  /* 0x0001090000087ab9 */ /* 0x000fe20000000800 */
[----:B------:R-:W-:Y:S02]  /*10c0*/  USHF.R.U32.HI UR4, URZ, 0x8, UR4 ;  /* 0x000000083f047899 */ /* 0x000fe40008011604 */
[----:B------:R-:W-:Y:S01]  /*10d0*/  USEL UR8, UR8, 0x1, UP0 ;  /* 0x0000000108087887 */ /* 0x000fe20008000000 */
[----:B------:R-:W-:Y:S01]  /*10e0*/  ULDC UR9, c[0x0][0x2f0] ;  /* 0x0000bc0000097ab9 */ /* 0x000fe20000000800 */
[----:B------:R-:W-:Y:S01]  /*10f0*/  UMOV UR40, URZ ;  /* 0x0000003f00287c82 */ /* 0x000fe20008000000 */
[----:B------:R-:W-:Y:S01]  /*1100*/  ULEA.HI UR42, UR42, UR4, URZ, 0x10 ;  /* 0x000000042a2a7291 */ /* 0x000fe2000f8f803f */
[----:B------:R-:W-:Y:S01]  /*1110*/  ULDC UR46, c[0x0][0x288] ;  /* 0x0000a200002e7ab9 */ /* 0x000fe20000000800 */
[----:B------:R-:W-:-:S02]  /*1120*/  UIMAD UR4, UR8, UR9, URZ ;  /* 0x00000009080472a4 */ /* 0x000fc4000f8e023f */
[----:B------:R-:W-:Y:S01]  /*1130*/  ULOP3.LUT UR37, UR7, 0xffff, URZ, 0xc0, !UPT ;  /* 0x0000ffff07257892 */ /* 0x000fe2000f8ec03f */
[----:B--2---:R-:W-:Y:S02]  /*1140*/  @P0 R2UR UR40, R2 ;  /* 0x00000000022802ca */ /* 0x004fe400000e0000 */
[----:B---3--:R-:W-:Y:S01]  /*1150*/  @P2 R2UR UR46, R4 ;  /* 0x00000000042e22ca */ /* 0x008fe200000e0000 */
[----:B----45:R-:W-:-:S14]  /*1160*/  @P2 BRA `(.L_x_1036) ;  /* 0x0000000000342947 */ /* 0x030fdc0003800000 */
[----:B------:R-:W-:Y:S02]  /*1170*/  ULDC.64 UR8, c[0x0][0xa00] ;  /* 0x0002800000087ab9 */ /* 0x000fe40000000a00 */
[----:B------:R-:W-:-:S04]  /*1180*/  ISETP.NE.U32.AND P0, PT, RZ, UR8, PT ;  /* 0x00000008ff007c0c */ /* 0x000fc8000bf05070 */
[----:B------:R-:W-:-:S13]  /*1190*/  ISETP.NE.AND.EX P0, PT, RZ, UR9, PT, P0 ;  /* 0x00000009ff007c0c */ /* 0x000fda000bf05300 */
[----:B------:R-:W-:Y:S05]  /*11a0*/  @!P0 BRA `(.L_x_1036) ;  /* 0x0000000000248947 */ /* 0x000fea0003800000 */
[----:B------:R-:W-:Y:S02]  /*11b0*/  ULDC.64 UR8, c[0x0][0xa00] ;  /* 0x0002800000087ab9 */ /* 0x000fe40000000a00 */
[----:B------:R-:W-:-:S06]  /*11c0*/  UIMAD.WIDE UR8, UR6, 0x4, UR8 ;  /* 0x00000004060878a5 */ /* 0x000fcc000f8e0208 */
[----:B------:R-:W-:Y:S02]  /*11d0*/  IMAD.U32 R2, RZ, RZ, UR8 ;  /* 0x00000008ff027e24 */ /* 0x000fe4000f8e00ff */
[----:B------:R-:W-:-:S05]  /*11e0*/  IMAD.U32 R3, RZ, RZ, UR9 ;  /* 0x00000009ff037e24 */ /* 0x000fca000f8e00ff */
[----:B------:R-:W2:Y:S04]  /*11f0*/  LDG.E R4, desc[UR52][R2.64] ;  /* 0x0000003402047981 */ /* 0x000ea8000c1e1900 */
[----:B------:R-:W3:Y:S01]  /*1200*/  LDG.E R0, desc[UR52][R2.64+0x4] ;  /* 0x0000043402007981 */ /* 0x000ee2000c1e1900 */
[----:B--2---:R-:W-:Y:S02]  /*1210*/  R2UR UR46, R4 ;  /* 0x00000000042e72ca */ /* 0x004fe400000e0000 */
[----:B---3--:R-:W-:-:S13]  /*1220*/  R2UR UR7, R0 ;  /* 0x00000000000772ca */ /* 0x008fda00000e0000 */
[----:B------:R-:W-:-:S12]  /*1230*/  UIADD3 UR46, -UR46, UR7, URZ ;  /* 0x000000072e2e7290 */ /* 0x000fd8000fffe13f */
.L_x_1036:
[----:B------:R-:W-:Y:S01]  /*1240*/  UMOV UR38, UR6 ;  /* 0x0000000600267c82 */ /* 0x000fe20008000000 */
[----:B------:R-:W-:Y:S05]  /*1250*/  @!P1 BRA `(.L_x_1037) ;  /* 0x00000000001c9947 */ /* 0x000fea0003800000 */
[----:B------:R-:W-:Y:S02]  /*1260*/  ULDC.64 UR8, c[0x0][0xa20] ;  /* 0x0002880000087ab9 */ /* 0x000fe40000000a00 */
[----:B------:R-:W-:-:S06]  /*1270*/  UIMAD.WIDE UR6, UR6, 0x4, UR8 ;  /* 0x00000004060678a5 */ /* 0x000fcc000f8e0208 */
[----:B------:R-:W-:Y:S02]  /*1280*/  IMAD.U32 R2, RZ, RZ, UR6 ;  /* 0x00000006ff027e24 */ /* 0x000fe4000f8e00ff */
[----:B------:R-:W-:-:S05]  /*1290*/  IMAD.U32 R3, RZ, RZ, UR7 ;  /* 0x00000007ff037e24 */ /* 0x000fca000f8e00ff */
[----:B------:R-:W2:Y:S02]  /*12a0*/  LDG.E R2, desc[UR52][R2.64] ;  /* 0x0000003402027981 */ /* 0x000ea4000c1e1900 */
[----:B--2---:R-:W-:Y:S01]  /*12b0*/  R2UR UR4, R2 ;  /* 0x00000000020472ca */ /* 0x004fe200000e0000 */
[----:B------:R-:W-:-:S14]  /*12c0*/  BRA `(.L_x_1038) ;  /* 0x0000000000347947 */ /* 0x000fdc0003800000 */
.L_x_1037:
        /* <DEDUP_REMOVED lines=13> */
.L_x_1038:
[----:B------:R-:W-:Y:S01]  /*13a0*/  ULDC UR6, c[0x0][0x448] ;  /* 0x0001120000067ab9 */ /* 0x000fe20000000800 */
[----:B------:R-:W-:Y:S02]  /*13b0*/  UIMAD UR39, UR5, 0xc0, URZ ;  /* 0x000000c0052778a4 */ /* 0x000fe4000f8e023f */
[----:B------:R-:W-:Y:S02]  /*13c0*/  UISETP.NE.AND UP0, UPT, UR6, 0x1, UPT ;  /* 0x000000010600788c */ /* 0x000fe4000bf05270 */
[----:B------:R-:W-:Y:S02]  /*13d0*/  UIADD3 UR40, -UR40, UR4, URZ ;  /* 0x0000000428287290 */ /* 0x000fe4000fffe13f */
[----:B------:R-:W-:Y:S01]  /*13e0*/  UIADD3 UR8, UR39, 0xbf, URZ ;  /* 0x000000bf27087890 */ /* 0x000fe2000fffe03f */
[----:B------:R-:W-:Y:S01]  /*13f0*/  ULDC.64 UR4, c[0x0][0x9e0] ;  /* 0x0002780000047ab9 */ /* 0x000fe20000000a00 */
[----:B------:R-:W-:Y:S02]  /*1400*/  UIADD3 UR9, UR40, 0x1, -UR46 ;  /* 0x0000000128097890 */ /* 0x000fe4000fffe82e */
[----:B------:R-:W-:-:S03]  /*1410*/  UISETP.GE.AND UP1, UPT, UR5, 0x1, UPT ;  /* 0x000000010500788c */ /* 0x000fc6000bf26270 */
[----:B------:R-:W-:Y:S01]  /*1420*/  @UP0 ULDC UR6, c[0x0][0x44c] ;  /* 0x0001130000060ab9 */ /* 0x000fe20000000800 */
[----:B------:R-:W-:Y:S01]  /*1430*/  @UP0 ULDC UR10, c[0x0][0x450] ;  /* 0x00011400000a0ab9 */ /* 0x000fe20000000800 */
[----:B------:R-:W-:Y:S01]  /*1440*/  UIMAD.WIDE.U32 UR6, UR8, UR6, URZ ;  /* 0x00000006080672a5 */ /* 0x000fe2000f8e003f */
[----:B------:R-:W-:-:S03]  /*1450*/  PLOP3.LUT P1, PT, PT, PT, UP1, 0x80, 0x0 ;  /* 0x000000000000781c */ /* 0x000fc60003f2f018 */
[----:B------:R-:W-:-:S04]  /*1460*/  @UP0 USHF.R.U32.HI UR8, URZ, UR10, UR7 ;  /* 0x0000000a3f080299 */ /* 0x000fc80008011607 */
[----:B------:R-:W-:-:S04]  /*1470*/  UIADD3 UR9, UR9, UR8, URZ ;  /* 0x0000000809097290 */ /* 0x000fc8000fffe03f */
[----:B------:R-:W-:Y:S02]  /*1480*/  UIADD3 UR4, UR9, UR4, URZ ;  /* 0x0000000409047290 */ /* 0x000fe4000fffe03f */
[----:B------:R-:W-:Y:S10]  /*1490*/  @!P1 BRA `(.L_x_1039) ;  /* 0x0000000000449947 */ /* 0x000ff40003800000 */
        /* <DEDUP_REMOVED lines=10> */
.L_x_1040:
[----:B------:R-:W-:-:S11]  /*1540*/  UISETP.NE.AND UP1, UPT, UR5, 0x1, UPT ;  /* 0x000000010500788c */ /* 0x000fd6000bf25270 */
[----:B------:R-:W-:Y:S02]  /*1550*/  @UP1 ULDC.64 UR10, c[0x0][0x9e8] ;  /* 0x00027a00000a1ab9 */ /* 0x000fe40000000a00 */
[----:B------:R-:W-:-:S04]  /*1560*/  UIMAD.WIDE.U32 UR6, UR8, UR10, URZ ;  /* 0x0000000a080672a5 */ /* 0x000fc8000f8e003f */
[----:B------:R-:W-:-:S12]  /*1570*/  @UP1 USHF.R.U32.HI UR8, URZ, UR11, UR7 ;  /* 0x0000000b3f081299 */ /* 0x000fd80008011607 */
.L_x_1041:
[----:B------:R-:W-:-:S04]  /*1580*/  UIMAD UR8, UR8, UR5, UR5 ;  /* 0x00000005080872a4 */ /* 0x000fc8000f8e0205 */
[----:B------:R-:W-:-:S04]  /*1590*/  UISETP.LT.AND UP1, UPT, UR4, UR8, UPT ;  /* 0x000000080400728c */ /* 0x000fc8000bf21270 */
[----:B------:R-:W-:-:S12]  /*15a0*/  USEL UR4, UR4, UR8, UP1 ;  /* 0x0000000804047287 */ /* 0x000fd80008800000 */
.L_x_1039:
[----:B------:R-:W-:Y:S02]  /*15b0*/  UIADD3 UR8, UR40, 0x7f, URZ ;  /* 0x0000007f28087890 */ /* 0x000fe4000fffe03f */
[----:B------:R-:W-:Y:S02]  /*15c0*/  UIADD3 UR9, UR4, 0x7f, URZ ;  /* 0x0000007f04097890 */ /* 0x000fe4000fffe03f */
[----:B------:R-:W-:Y:S02]  /*15d0*/  USHF.R.S32.HI UR4, URZ, 0x1f, UR8 ;  /* 0x0000001f3f047899 */ /* 0x000fe40008011408 */
[----:B------:R-:W-:Y:S01]  /*15e0*/  USHF.R.S32.HI UR10, URZ, 0x1f, UR9 ;  /* 0x0000001f3f0a7899 */ /* 0x000fe20008011409 */
[----:B------:R-:W-:Y:S01]  /*15f0*/  @UP0 ULDC UR6, c[0x0][0x44c] ;  /* 0x0001130000060ab9 */ /* 0x000fe20000000800 */
[----:B------:R-:W-:Y:S02]  /*1600*/  ULEA.HI UR4, UR4, UR8, URZ, 0x7 ;  /* 0x0000000804047291 */ /* 0x000fe4000f8f383f */
[----:B------:R-:W-:-:S02]  /*1610*/  ULEA.HI UR10, UR10, UR9, URZ, 0x7 ;  /* 0x000000090a0a7291 */ /* 0x000fc4000f8f383f */
[----:B------:R-:W-:Y:S01]  /*1620*/  UIMAD.WIDE.U32 UR6, UR39, UR6, URZ ;  /* 0x00000006270672a5 */ /* 0x000fe2000f8e003f */
[----:B------:R-:W-:Y:S01]  /*1630*/  @UP0 ULDC UR12, c[0x0][0x450] ;  /* 0x00011400000c0ab9 */ /* 0x000fe20000000800 */
[----:B------:R-:W-:Y:S01]  /*1640*/  UMOV UR11, UR39 ;  /* 0x00000027000b7c82 */ /* 0x000fe20008000000 */
[----:B------:R-:W-:Y:S02]  /*1650*/  USHF.R.S32.HI UR4, URZ, 0x7, UR4 ;  /* 0x000000073f047899 */ /* 0x000fe40008011404 */
[----:B------:R-:W-:Y:S02]  /*1660*/  USHF.R.S32.HI UR10, URZ, 0x7, UR10 ;  /* 0x000000073f0a7899 */ /* 0x000fe4000801140a */
[----:B------:R-:W-:Y:S02]  /*1670*/  UIADD3 UR51, UR40, -UR46, URZ ;  /* 0x8000002e28337290 */ /* 0x000fe4000fffe03f */
[----:B------:R-:W-:Y:S02]  /*1680*/  @UP0 USHF.R.U32.HI UR11, URZ, UR12, UR7 ;  /* 0x0000000c3f0b0299 */ /* 0x000fe40008011607 */
[----:B------:R-:W-:-:S02]  /*1690*/  UISETP.LT.AND UP0, UPT, UR4, UR10, UPT ;  /* 0x0000000a0400728c */ /* 0x000fc4000bf01270 */
        /* <DEDUP_REMOVED lines=15> */
.L_x_1043:
[----:B------:R-:W-:-:S11]  /*1790*/  UISETP.NE.AND UP0, UPT, UR5, 0x1, UPT ;  /* 0x000000010500788c */ /* 0x000fd6000bf05270 */
[----:B------:R-:W-:Y:S02]  /*17a0*/  @UP0 ULDC.64 UR10, c[0x0][0x9e8] ;  /* 0x00027a00000a0ab9 */ /* 0x000fe40000000a00 */
[----:B------:R-:W-:-:S04]  /*17b0*/  UIMAD.WIDE.U32 UR8, UR7, UR10, URZ ;  /* 0x0000000a070872a5 */ /* 0x000fc8000f8e003f */
[----:B------:R-:W-:-:S12]  /*17c0*/  @UP0 USHF.R.U32.HI UR7, URZ, UR11, UR9 ;  /* 0x0000000b3f070299 */ /* 0x000fd80008011609 */
.L_x_1044:
[----:B------:R-:W-:-:S04]  /*17d0*/  UIMAD UR5, UR7, UR5, URZ ;  /* 0x00000005070572a4 */ /* 0x000fc8000f8e023f */
[----:B------:R-:W-:-:S04]  /*17e0*/  UISETP.LT.AND UP0, UPT, UR4, UR5, UPT ;  /* 0x000000050400728c */ /* 0x000fc8000bf01270 */
[----:B------:R-:W-:-:S12]  /*17f0*/  USEL UR4, UR4, UR5, !UP0 ;  /* 0x0000000504047287 */ /* 0x000fd8000c000000 */
.L_x_1042:
[----:B------:R-:W-:Y:S02]  /*1800*/  USHF.R.S32.HI UR5, URZ, 0x1f, UR4 ;  /* 0x0000001f3f057899 */ /* 0x000fe40008011404 */
[----:B------:R-:W-:Y:S02]  /*1810*/  ULOP3.LUT UR41, UR42, 0xff, URZ, 0xc0, !UPT ;  /* 0x000000ff2a297892 */ /* 0x000fe4000f8ec03f */
[----:B------:R-:W-:Y:S02]  /*1820*/  ULEA.HI UR5, UR5, UR4, URZ, 0x7 ;  /* 0x0000000405057291 */ /* 0x000fe4000f8f383f */
[----:B------:R-:W-:Y:S02]  /*1830*/  USHF.R.U32.HI UR42, URZ, 0x10, UR42 ;  /* 0x000000103f2a7899 */ /* 0x000fe4000801162a */
[----:B------:R-:W-:Y:S01]  /*1840*/  USHF.R.S32.HI UR5, URZ, 0x7, UR5 ;  /* 0x000000073f057899 */ /* 0x000fe20008011405 */
[----:B------:R-:W-:-:S03]  /*1850*/  UMOV UR4, URZ ;  /* 0x0000003f00047c82 */ /* 0x000fc60008000000 */
[----:B------:R-:W-:-:S04]  /*1860*/  UISETP.LT.AND UP0, UPT, URZ, UR5, UPT ;  /* 0x000000053f00728c */ /* 0x000fc8000bf01270 */
[----:B------:R-:W-:-:S04]  /*1870*/  USEL UR43, URZ, UR5, !UP0 ;  /* 0x000000053f2b7287 */ /* 0x000fc8000c000000 */
[----:B------:R-:W-:-:S06]  /*1880*/  UISETP.GT.AND UP0, UPT, UR6, UR43, UPT ;  /* 0x0000002b0600728c */ /* 0x000fcc000bf04270 */
[----:B------:R-:W-:-:S13]  /*1890*/  PLOP3.LUT P0, PT, PT, PT, UP0, 0x80, 0x0 ;  /* 0x000000000000781c */ /* 0x000fda0003f0f008 */
[----:B------:R-:W-:Y:S05]  /*18a0*/  @!P0 BRA `(.L_x_1045) ;  /* 0x0000000000948947 */ /* 0x000fea0003800000 */
[----:B------:R-:W-:Y:S01]  /*18b0*/  UISETP.NE.AND UP0, UPT, UR42, URZ, UPT ;  /* 0x0000003f2a00728c */ /* 0x000fe2000bf05270 */
[----:B------:R-:W-:-:S03]  /*18c0*/  ULDC UR4, c[0x0][0x9f0] ;  /* 0x00027c0000047ab9 */ /* 0x000fc60000000800 */
[----:B------:R-:W-:-:S04]  /*18d0*/  USEL UR10, UR42, UR4, UP0 ;  /* 0x000000042a0a7287 */ /* 0x000fc80008000000 */
[----:B------:R-:W-:Y:S02]  /*18e0*/  UIADD3 UR4, UR10, -0x1, UR6 ;  /* 0xffffffff0a047890 */ /* 0x000fe4000fffe006 */
[----:B------:R-:W-:Y:S02]  /*18f0*/  IMAD.U32 R3, RZ, RZ, UR10 ;  /* 0x0000000aff037e24 */ /* 0x000fe4000f8e00ff */
[----:B------:R-:W-:-:S03]  /*1900*/  UIADD3 UR7, -UR43, UR4, URZ ;  /* 0x000000042b077290 */ /* 0x000fc6000fffe13f */
[-C--:B------:R-:W-:Y:S01]  /*1910*/  IABS R0, R3.reuse ;  /* 0x0000000300007213 */ /* 0x080fe20000000000 */
[----:B------:R-:W-:Y:S01]  /*1920*/  UMOV UR4, URZ ;  /* 0x0000003f00047c82 */ /* 0x000fe20008000000 */
[----:B------:R-:W-:Y:S01]  /*1930*/  IABS R5, R3 ;  /* 0x0000000300057213 */ /* 0x000fe20000000000 */
[----:B------:R-:W-:Y:S01]  /*1940*/  IMAD.U32 R4, RZ, RZ, UR7 ;  /* 0x00000007ff047e24 */ /* 0x000fe2000f8e00ff */
[----:B------:R-:W-:Y:S01]  /*1950*/  R2UR UR11, R0 ;  /* 0x00000000000b72ca */ /* 0x000fe200000e0000 */
[----:B------:R-:W-:-:S03]  /*1960*/  ULOP3.LUT UR7, UR7, UR10, URZ, 0x3c, !UPT ;  /* 0x0000000a07077292 */ /* 0x000fc6000f8e3c3f */
[----:B------:R-:W-:-:S05]  /*1970*/  IABS R4, R4 ;  /* 0x0000000400047213 */ /* 0x000fca0000000000 */
[----:B------:R-:W-:-:S04]  /*1980*/  IMAD.MOV.U32 R3, RZ, RZ, R4 ;  /* 0x000000ffff037224 */ /* 0x000fc800078e0004 */
        /* <DEDUP_REMOVED lines=23> */
.L_x_1045:
[----:B------:R-:W-:Y:S01]  /*1b00*/  UIMAD UR43, UR41, UR4, UR43 ;  /* 0x00000004292b72a4 */ /* 0x000fe2000f8e022b */
[----:B------:R-:W-:Y:S01]  /*1b10*/  IMAD.U32 R88, RZ, RZ, UR6 ;  /* 0x00000006ff587e24 */ /* 0x000fe2000f8e00ff */
[----:B------:R-:W-:Y:S01]  /*1b20*/  PLOP3.LUT P0, PT, PT, PT, PT, 0x80, 0x0 ;  /* 0x000000000000781c */ /* 0x000fe20003f0f070 */
[----:B------:R-:W-:Y:S01]  /*1b30*/  IMAD.U32 R3, RZ, RZ, UR4 ;  /* 0x00000004ff037e24 */ /* 0x000fe2000f8e00ff */
[----:B------:R-:W-:Y:S02]  /*1b40*/  CS2R R20, SRZ ;  /* 0x0000000000147805 */ /* 0x000fe4000001ff00 */
[----:B------:R-:W-:Y:S02]  /*1b50*/  CS2R R118, SRZ ;  /* 0x0000000000767805 */ /* 0x000fe4000001ff00 */
[----:B------:R-:W-:Y:S02]  /*1b60*/  CS2R R116, SRZ ;  /* 0x0000000000747805 */ /* 0x000fe4000001ff00 */
[----:B------:R-:W-:-:S02]  /*1b70*/  CS2R R114, SRZ ;  /* 0x0000000000727805 */ /* 0x000fc4000001ff00 */
[----:B------:R-:W-:Y:S02]  /*1b80*/  VIADDMNMX R88, R3, UR43, R88, PT ;  /* 0x0000002b03587c46 */ /* 0x000fe4000b800158 */
[----:B------:R-:W-:Y:S02]  /*1b90*/  CS2R R112, SRZ ;  /* 0x0000000000707805 */ /* 0x000fe4000001ff00 */
[----:B------:R-:W-:Y:S02]  /*1ba0*/  CS2R R110, SRZ ;  /* 0x00000000006e7805 */ /* 0x000fe4000001ff00 */
[----:B------:R-:W-:Y:S02]  /*1bb0*/  CS2R R108, SRZ ;  /* 0x00000000006c7805 */ /* 0x000fe4000001ff00 */
[----:B------:R-:W-:Y:S02]  /*1bc0*/  ISETP.GT.AND P1, PT, R88, UR43, PT ;  /* 0x0000002b58007c0c */ /* 0x000fe4000bf24270 */
        /* <DEDUP_REMOVED lines=10> */
[----:B------:R-:W-:Y:S06]  /*1c70*/  @!P1 BRA `(.L_x_1046) ;  /* 0x000000b400c89947 */ /* 0x000fec0003800000 */
[----:B------:R-:W0:Y:S01]  /*1c80*/  S2R R0, SR_TID.X ;  /* 0x0000000000007919 */ /* 0x000e220000002100 */
[----:B------:R-:W1:Y:S01]  /*1c90*/  S2UR UR6, SR_CgaCtaId ;  /* 0x00000000000679c3 */ /* 0x000e620000008800 */
[----:B------:R-:W-:Y:S02]  /*1ca0*/  UMOV UR45, 0x400 ;  /* 0x00000400002d7882 */ /* 0x000fe40000000000 */
[----:B-1----:R-:W-:Y:S01]  /*1cb0*/  ULEA UR45, UR6, UR45, 0x18 ;  /* 0x0000002d062d7291 */ /* 0x002fe2000f8ec03f */
[----:B0-----:R-:W-:-:S05]  /*1cc0*/  VIADD R4, R0, 0xffffff80 ;  /* 0xffffff8000047836 */ /* 0x001fca0000000000 */
[----:B------:R-:W-:-:S04]  /*1cd0*/  SHF.R.S32.HI R0, RZ, 0x1f, R4 ;  /* 0x0000001fff007819 */ /* 0x000fc80000011404 */
[----:B------:R-:W-:-:S04]  /*1ce0*/  LEA.HI R0, R0, R4, RZ, 0x7 ;  /* 0x0000000400007211 */ /* 0x000fc800078f38ff */
[----:B------:R-:W-:-:S06]  /*1cf0*/  SHF.R.S32.HI R0, RZ, 0x7, R0 ;  /* 0x00000007ff007819 */ /* 0x000fcc0000011400 */
[----:B------:R-:W0:Y:S02]  /*1d00*/  SHFL.IDX PT, R0, R0, RZ, 0x1f ;  /* 0x00001fff00007589 */ /* 0x000e2400000e0000 */
[----:B0-----:R-:W-:-:S13]  /*1d10*/  R2UR UR44, R0 ;  /* 0x00000000002c72ca */ /* 0x001fda00000e0000 */
        /* <DEDUP_REMOVED lines=26> */
.L_x_1047:
[----:B------:R-:W-:Y:S01]  /*1ec0*/  ULEA.HI UR4, UR48, UR48, URZ, 0x1 ;  /* 0x0000003030047291 */ /* 0x000fe2000f8f083f */
[----:B------:R-:W-:-:S03]  /*1ed0*/  IMAD.U32 R2, RZ, RZ, UR49 ;  /* 0x00000031ff027e24 */ /* 0x000fc6000f8e00ff */
[----:B------:R-:W-:Y:S02]  /*1ee0*/  ULOP3.LUT UR4, UR4, 0xfffffffe, URZ, 0xc0, !UPT ;  /* 0xfffffffe04047892 */ /* 0x000fe4000f8ec03f */
[----:B------:R-:W-:Y:S02]  /*1ef0*/  ISETP.NE.AND P0, PT, R2, 0x3, PT ;  /* 0x000000030200780c */ /* 0x000fe40003f05270 */
[----:B------:R-:W-:-:S06]  /*1f00*/  UIADD3 UR4, UR48, -UR4, URZ ;  /* 0x8000000430047290 */ /* 0x000fcc000fffe03f */
[----:B------:R-:W-:-:S05]  /*1f10*/  IMAD.U32 R0, RZ, RZ, UR4 ;  /* 0x00000004ff007e24 */ /* 0x000fca000f8e00ff */
[----:B------:R-:W-:-:S04]  /*1f20*/  SHF.L.U32 R0, R0, 0x1f, RZ ;  /* 0x0000001f00007819 */ /* 0x000fc800000006ff */
[----:B------:R-:W0:Y:S02]  /*1f30*/  SYNCS.PHASECHK.TRANS64.TRYWAIT P1, [UR45+0x16800], R0 ;  /* 0x01680000ff0075a7 */ /* 0x000e24000802016d */
[----:B0-----:R-:W-:Y:S05]  /*1f40*/  @!P1 BRA `(.L_x_1048) ;  /* 0x0000013c008c9947 */ /* 0x001fea0003800000 */
.L_x_1250:
[----:B------:R-:W-:Y:S05]  /*1f50*/  @!P0 BRA `(.L_x_1049) ;  /* 0x0000000000048947 */ /* 0x000fea0003800000 */
[----:B------:R-:W-:Y:S01]  /*1f60*/  BPT.TRAP 0x1 ;  /* 0x000000040000795c */ /* 0x000fe20000300000 */
.L_x_1049:
[----:B0-----:R-:W-:Y:S02]  /*1f70*/  IMAD.U32 R3, RZ, RZ, UR47 ;  /* 0x0000002fff037e24 */ /* 0x001fe4000f8e00ff */
[----:B------:R-:W-:-:S03]  /*1f80*/  IMAD.U32 R0, RZ, RZ, UR50 ;  /* 0x00000032ff007e24 */ /* 0x000fc6000f8e00ff */
[----:B------:R-:W-:Y:S02]  /*1f90*/  LEA R3, R3, UR45, 0x3 ;  /* 0x0000002d03037c11 */ /* 0x000fe4000f8e18ff */
[----:B------:R-:W-:-:S04]  /*1fa0*/  SHF.L.U32 R0, R0, 0x1f, RZ ;  /* 0x0000001f00007819 */ /* 0x000fc800000006ff */
[----:B------:R0:W1:Y:S01]  /*1fb0*/  SYNCS.PHASECHK.TRANS64.TRYWAIT P2, [R3+URZ+0x16830], R0 ;  /* 0x01683000030075a7 */ /* 0x000062000804017f */
[----:B------:R-:W-:Y:S05]  /*1fc0*/  @!P0 BRA `(.L_x_1050) ;  /* 0x0000000000048947 */ /* 0x000fea0003800000 */
[----:B------:R-:W-:Y:S01]  /*1fd0*/  BPT.TRAP 0x1 ;  /* 0x000000040000795c */ /* 0x000fe20000300000 */
.L_x_1050:
[----:B------:R-:W2:Y:S02]  /*1fe0*/  S2R R2, SR_TID.X ;  /* 0x0000000000027919 */ /* 0x000ea40000002100 */
[----:B--2---:R-:W-:Y:S01]  /*1ff0*/  LOP3.LUT P1, RZ, R2, 0x7f, RZ, 0xc0, !PT ;  /* 0x0000007f02ff7812 */ /* 0x004fe2000782c0ff */
[----:B-1----:R-:W-:-:S12]  /*2000*/  @P2 BRA `(.L_x_1051) ;  /* 0x0000000000082947 */ /* 0x002fd80003800000 */
[----:B------:R-:W1:Y:S02]  /*2010*/  SYNCS.PHASECHK.TRANS64.TRYWAIT P2, [R3+URZ+0x16830], R0 ;  /* 0x01683000030075a7 */ /* 0x000e64000804017f */
[----:B-1----:R-:W-:Y:S05]  /*2020*/  @!P2 BRA `(.L_x_1052) ;  /* 0x0000013c006ca947 */ /* 0x002fea0003800000 */
.L_x_1051:
[----:B------:R-:W-:Y:S05]  /*2030*/  WARPSYNC.ALL ;  /* 0x0000000000007948 */ /* 0x000fea0003800000 */
[----:B------:R-:W-:Y:S01]  /*2040*/  UIADD3 UR4, UR45, 0xe400, URZ ;  /* 0x0000e4002d047890 */ /* 0x000fe2000fffe03f */
[----:B------:R-:W-:Y:S01]  /*2050*/  WARPGROUP.ARRIVE ;  /* 0x00000000000079c5 */ /* 0x000fe20000000000 */
[----:B------:R-:W-:Y:S01]  /*2060*/  ULOP3.LUT UR16, UR54, 0x10000, URZ, 0xfc, !UPT ;  /* 0x0001000036107892 */ /* 0x000fe2000f8efc3f */
[----:B01----:R-:W-:Y:S01]  /*2070*/  VIADD R0, R17, UR39 ;  /* 0x0000002711007c36 */ /* 0x003fe20008000000 */
[----:B------:R-:W-:Y:S01]  /*2080*/  USHF.R.U32.HI UR4, URZ, 0x4, UR4 ;  /* 0x000000043f047899 */ /* 0x000fe20008011604 */
[----:B------:R-:W-:Y:S01]  /*2090*/  LEA R5, R88, 0xffffff80, 0x7 ;  /* 0xffffff8058057811 */ /* 0x000fe200078e38ff */
[----:B------:R-:W-:Y:S01]  /*20a0*/  UMOV UR17, 0x40000040 ;  /* 0x4000004000117882 */ /* 0x000fe20000000000 */
[----:B------:R-:W-:Y:S01]  /*20b0*/  UMOV UR19, 0x40000040 ;  /* 0x4000004000137882 */ /* 0x000fe20000000000 */
[----:B------:R-:W-:Y:S01]  /*20c0*/  ULOP3.LUT UR4, UR4, 0x3fff, URZ, 0xc0, !UPT ;  /* 0x00003fff04047892 */ /* 0x000fe2000f8ec03f */
[----:B------:R-:W-:Y:S01]  /*20d0*/  IMAD.MOV.U32 R2, RZ, RZ, R0 ;  /* 0x000000ffff027224 */ /* 0x000fe200078e0000 */
[----:B------:R-:W-:Y:S01]  /*20e0*/  UMOV UR5, 0x40000040 ;  /* 0x4000004000057882 */ /* 0x000fe20000000000 */
[----:B------:R-:W-:Y:S01]  /*20f0*/  UMOV UR7, 0x40000040 ;  /* 0x4000004000077882 */ /* 0x000fe20000000000 */
[----:B------:R-:W-:-:S02]  /*2100*/  ULOP3.LUT UR20, UR4, 0x10000, URZ, 0xfc, !UPT ;  /* 0x0001000004147892 */ /* 0x000fc4000f8efc3f */
[----:B------:R-:W-:Y:S02]  /*2110*/  UIADD3 UR4, UR16, 0x2, URZ ;  /* 0x0000000210047890 */ /* 0x000fe4000fffe03f */
[----:B------:R-:W-:Y:S02]  /*2120*/  ULEA UR18, UR47, UR20, 0xa ;  /* 0x000000142f127291 */ /* 0x000fe4000f8e503f */
[----:B------:R-:W-:Y:S02]  /*2130*/  UIADD3 UR8, UR16, 0x4, URZ ;  /* 0x0000000410087890 */ /* 0x000fe4000fffe03f */
[----:B------:R-:W-:Y:S02]  /*2140*/  UIADD3 UR6, UR18, 0x2, URZ ;  /* 0x0000000212067890 */ /* 0x000fe4000fffe03f */
[----:B------:R-:W-:Y:S01]  /*2150*/  UIADD3 UR10, UR18, 0x4, URZ ;  /* 0x00000004120a7890 */ /* 0x000fe2000fffe03f */
[----:B------:R-:W-:Y:S02]  /*2160*/  UMOV UR9, 0x40000040 ;  /* 0x4000004000097882 */ /* 0x000fe40000000000 */
[----:B------:R-:W-:Y:S01]  /*2170*/  HGMMA.64x128x16.F32 R24, gdesc[UR16], RZ, !UPT, gsb0 ;  /* 0x01e00000101879f0 */ /* 0x000fe2000c0008ff */
[----:B------:R-:W-:Y:S01]  /*2180*/  UMOV UR11, 0x40000040 ;  /* 0x40000040000b7882 */ /* 0x000fe20000000000 */
[----:B------:R-:W-:-:S02]  /*2190*/  UIADD3 UR12, UR16, 0x6, URZ ;  /* 0x00000006100c7890 */ /* 0x000fc4000fffe03f */
[----:B------:R-:W-:Y:S01]  /*21a0*/  UIADD3 UR14, UR18, 0x6, URZ ;  /* 0x00000006120e7890 */ /* 0x000fe2000fffe03f */
[----:B------:R-:W-:Y:S01]  /*21b0*/  UMOV UR13, 0x40000040 ;  /* 0x40000040000d7882 */ /* 0x000fe20000000000 */
[----:B------:R-:W-:Y:S01]  /*21c0*/  UMOV UR15, 0x40000040 ;  /* 0x40000040000f7882 */ /* 0x000fe20000000000 */
[----:B------:R-:W-:Y:S01]  /*21d0*/  ULDC UR23, c[0x0][0x9dc] ;  /* 0x0002770000177ab9 */ /* 0x000fe20000000800 */
[----:B------:R-:W-:Y:S02]  /*21e0*/  WARPGROUP.DEPBAR.LE gsb0, 0x0 ;  /* 0x00008000000079c5 */ /* 0x000fe40000010000 */
[----:B------:R-:W-:-:S06]  /*21f0*/  WARPGROUP.ARRIVE ;  /* 0x00000000000079c5 */ /* 0x000fcc0000000000 */
[----:B------:R-:W-:Y:S01]  /*2200*/  HGMMA.64x128x16.F32 R24, gdesc[UR4], R24, gsb0 ;  /* 0x01e00000041879f0 */ /* 0x000fe20008000818 */
[----:B------:R-:W-:Y:S02]  /*2210*/  ULDC UR6, c[0x0][0x448] ;  /* 0x0001120000067ab9 */ /* 0x000fe40000000800 */
[----:B------:R-:W-:-:S06]  /*2220*/  UISETP.NE.AND UP0, UPT, UR6, 0x1, UPT ;  /* 0x000000010600788c */ /* 0x000fcc000bf05270 */
[----:B------:R-:W-:Y:S02]  /*2230*/  PLOP3.LUT P2, PT, PT, PT, UP0, 0x80, 0x0 ;  /* 0x000000000000781c */ /* 0x000fe40003f4f008 */
[----:B------:R-:W-:-:S03]  /*2240*/  PLOP3.LUT P3, PT, PT, PT, UP0, 0x80, 0x0 ;  /* 0x000000000000781c */ /* 0x000fc60003f6f008 */
[----:B------:R-:W-:-:S08]  /*2250*/  @UP0 ULDC UR6, c[0x0][0x44c] ;  /* 0x0001130000060ab9 */ /* 0x000fd00000000800 */
[----:B------:R-:W-:Y:S01]  /*2260*/  @P2 IMAD.HI.U32 R4, R0, UR6, RZ ;  /* 0x0000000600042c27 */ /* 0x000fe2000f8e00ff */
[----:B------:R-:W-:-:S03]  /*2270*/  @UP0 ULDC UR6, c[0x0][0x450] ;  /* 0x0001140000060ab9 */ /* 0x000fc60000000800 */
[----:B------:R-:W-:Y:S01]  /*2280*/  @!P1 VIADD R0, R3, 0x16840 ;  /* 0x0001684003009836 */ /* 0x000fe20000000000 */
[----:B------:R-:W-:Y:S01]  /*2290*/  @P3 SHF.R.U32.HI R2, RZ, UR6, R4 ;  /* 0x00000006ff023c19 */ /* 0x000fe20008011604 */
[----:B------:R-:W-:Y:S01]  /*22a0*/  IMAD.MOV.U32 R3, RZ, RZ, -0x80 ;  /* 0xffffff80ff037424 */ /* 0x000fe200078e00ff */
[----:B------:R-:W-:Y:S02]  /*22b0*/  ULDC.64 UR6, c[0x0][0x9e0] ;  /* 0x0002780000067ab9 */ /* 0x000fe40000000a00 */
[----:B------:R-:W-:Y:S01]  /*22c0*/  UISETP.GE.AND UP1, UPT, UR7, 0x1, UPT ;  /* 0x000000010700788c */ /* 0x000fe2000bf26270 */
[----:B------:R-:W0:Y:S01]  /*22d0*/  SHFL.IDX PT, R11, R2, RZ, 0x1c1f ;  /* 0x001c1fff020b7589 */ /* 0x000e2200000e0000 */
[----:B------:R-:W-:Y:S01]  /*22e0*/  @!P1 PRMT R0, RZ, 0x654, R0 ;  /* 0x00000654ff009816 */ /* 0x000fe20000000000 */
[----:B------:R-:W-:Y:S02]  /*22f0*/  IMAD R7, R88, R3, 0x80 ;  /* 0x0000008058077424 */ /* 0x000fe400078e0203 */
[----:B------:R-:W-:Y:S01]  /*2300*/  IMAD.U32 R3, RZ, RZ, UR46 ;  /* 0x0000002eff037e24 */ /* 0x000fe2000f8e00ff */
[----:B------:R-:W-:-:S02]  /*2310*/  PLOP3.LUT P2, PT, PT, PT, UP1, 0x40, 0x0 ;  /* 0x000000000000781c */ /* 0x000fc40003f4e818 */
[----:B------:R-:W-:Y:S01]  /*2320*/  IADD3 R6, -R16, UR40, R7 ;  /* 0x0000002810067c10 */ /* 0x000fe2000fffe107 */
[----:B------:R-:W-:Y:S02]  /*2330*/  WARPGROUP.DEPBAR.LE gsb0, 0x0 ;  /* 0x00008000000079c5 */ /* 0x000fe40000010000 */
[----:B------:R-:W-:-:S06]  /*2340*/  WARPGROUP.ARRIVE ;  /* 0x00000000000079c5 */ /* 0x000fcc0000000000 */
[----:B------:R-:W-:Y:S01]  /*2350*/  HGMMA.64x128x16.F32 R24, gdesc[UR8], R24, gsb0 ;  /* 0x01e00000081879f0 */ /* 0x000fe20008000818 */
[----:B------:R-:W-:Y:S02]  /*2360*/  ULOP3.LUT UR10, URZ, UR23, URZ, 0x33, !UPT ;  /* 0x000000173f0a7292 */ /* 0x000fe4000f8e333f */
[----:B------:R-:W-:Y:S02]  /*2370*/  WARPGROUP.DEPBAR.LE gsb0, 0x0 ;  /* 0x00008000000079c5 */ /* 0x000fe40000010000 */
[----:B------:R-:W-:-:S07]  /*2380*/  WARPGROUP.ARRIVE ;  /* 0x00000000000079c5 */ /* 0x000fce0000000000 */
[----:B------:R-:W-:Y:S03]  /*2390*/  HGMMA.64x128x16.F32 R24, gdesc[UR12], R24, gsb0 ;  /* 0x01e000000c1879f0 */ /* 0x000fe60008000818 */
[----:B------:R-:W-:Y:S02]  /*23a0*/  WARPGROUP.DEPBAR.LE gsb0, 0x0 ;  /* 0x00008000000079c5 */ /* 0x000fe40000010000 */
[----:B------:R1:W-:Y:S02]  /*23b0*/  @!P1 SYNCS.ARRIVE.TRANS64.RED.A1T0 RZ, [R0+URZ], RZ ;  /* 0x000000ff00ff99a7 */ /* 0x0003e4000810043f */
[----:B-1----:R-:W-:-:S04]  /*23c0*/  IADD3 R0, -R16, 0x1, R7 ;  /* 0x0000000110007810 */ /* 0x002fc80007ffe107 */
[----:B------:R-:W-:-:S05]  /*23d0*/  IADD3 R0, -R3, UR40, R0 ;  /* 0x0000002803007c10 */ /* 0x000fca000fffe100 */
[C---:B------:R-:W-:Y:S02]  /*23e0*/  VIADD R9, R0.reuse, UR6 ;  /* 0x0000000600097c36 */ /* 0x040fe40008000000 */
[----:B------:R-:W-:-:S03]  /*23f0*/  VIADD R8, R0, UR10 ;  /* 0x0000000a00087c36 */ /* 0x000fc60008000000 */
[----:B0-----:R-:W-:Y:S01]  /*2400*/  VIADDMNMX R0, R11, R9, R6, PT ;  /* 0x000000090b007246 */ /* 0x001fe20003800106 */
[----:B------:R-:W-:Y:S01]  /*2410*/  IMAD.IADD R4, R8, 0x1, R11 ;  /* 0x0000000108047824 */ /* 0x000fe200078e020b */
[----:B------:R-:W-:Y:S06]  /*2420*/  @P2 BRA `(.L_x_1053) ;  /* 0x00000000005c2947 */ /* 0x000fec0003800000 */
[----:B------:R-:W-:Y:S01]  /*2430*/  IMAD.U32 R10, RZ, RZ, UR46 ;  /* 0x0000002eff0a7e24 */ /* 0x000fe2000f8e00ff */
[----:B------:R-:W-:Y:S04]  /*2440*/  BSSY B0, `(.L_x_1054) ;  /* 0x0000011000007945 */ /* 0x000fe80003800000 */
[----:B------:R-:W-:-:S04]  /*2450*/  IADD3 R3, -R10, UR40, R11 ;  /* 0x000000280a037c10 */ /* 0x000fc8000fffe10b */
        /* <DEDUP_REMOVED lines=10> */
.L_x_1055:
[----:B------:R-:W-:-:S06]  /*2500*/  UISETP.NE.AND UP2, UPT, UR7, 0x1, UPT ;  /* 0x000000010700788c */ /* 0x000fcc000bf45270 */
[----:B------:R-:W-:-:S05]  /*2510*/  PLOP3.LUT P2, PT, PT, PT, UP2, 0x80, 0x0 ;  /* 0x000000000000781c */ /* 0x000fca0003f4f028 */
[----:B------:R-:W-:-:S08]  /*2520*/  @UP2 ULDC.64 UR10, c[0x0][0x9e8] ;  /* 0x00027a00000a2ab9 */ /* 0x000fd00000000a00 */
[----:B------:R-:W-:-:S05]  /*2530*/  @P2 IMAD.HI.U32 R10, R3, UR10, RZ ;  /* 0x0000000a030a2c27 */ /* 0x000fca000f8e00ff */
[----:B------:R-:W-:-:S07]  /*2540*/  @P2 SHF.R.U32.HI R3, RZ, UR11, R10 ;  /* 0x0000000bff032c19 */ /* 0x000fce000801160a */
.L_x_1056:
[----:B------:R-:W-:Y:S05]  /*2550*/  BSYNC B0 ;  /* 0x0000000000007941 */ /* 0x000fea0003800000 */
.L_x_1054:
[----:B------:R-:W-:-:S04]  /*2560*/  IMAD R3, R3, UR7, -R5 ;  /* 0x0000000703037c24 */ /* 0x000fc8000f8e0a05 */
[----:B------:R-:W-:-:S05]  /*2570*/  IMAD.IADD R3, R3, 0x1, -R16 ;  /* 0x0000000103037824 */ /* 0x000fca00078e0a10 */
[----:B------:R-:W-:Y:S02]  /*2580*/  VIMNMX R4, R4, R3, !PT ;  /* 0x0000000304047248 */ /* 0x000fe40007fe0100 */
[----:B------:R-:W-:-:S07]  /*2590*/  VIADDMNMX R0, R3, UR7, R0, PT ;  /* 0x0000000703007c46 */ /* 0x000fce000b800100 */
.L_x_1053:
[----:B------:R-:W2:Y:S01]  /*25a0*/  LDL.LU R10, [R1] ;  /* 0x00000000010a7983 */ /* 0x000ea20000300800 */
[C---:B------:R-:W-:Y:S02]  /*25b0*/  ISETP.GE.AND P4, PT, R7.reuse, 0x9, PT ;  /* 0x000000090700780c */ /* 0x040fe40003f86270 */
[C---:B------:R-:W-:Y:S02]  /*25c0*/  ISETP.GE.AND P2, PT, R7.reuse, 0x2, PT ;  /* 0x000000020700780c */ /* 0x040fe40003f46270 */
[----:B------:R-:W-:Y:S02]  /*25d0*/  ISETP.GE.AND P5, PT, R7, 0xa, PT ;  /* 0x0000000a0700780c */ /* 0x000fe40003fa6270 */
[----:B------:R-:W-:-:S04]  /*25e0*/  ISETP.GT.AND P3, PT, R4, 0x1, !P2 ;  /* 0x000000010400780c */ /* 0x000fc80005764270 */
[----:B------:R-:W-:-:S04]  /*25f0*/  ISETP.LT.OR P3, PT, R0, 0x2, P3 ;  /* 0x000000020000780c */ /* 0x000fc80001f61670 */
[----:B------:R-:W-:Y:S02]  /*2600*/  FSEL R25, R25, -INF , !P3 ;  /* 0xff80000019197808 */ /* 0x000fe40005800000 */
[----:B------:R-:W-:-:S04]  /*2610*/  ISETP.GT.AND P3, PT, R4, 0x9, !P5 ;  /* 0x000000090400780c */ /* 0x000fc80006f64270 */
[----:B------:R-:W-:-:S04]  /*2620*/  ISETP.LT.OR P3, PT, R0, 0xa, P3 ;  /* 0x0000000a0000780c */ /* 0x000fc80001f61670 */
[----:B------:R-:W-:Y:S02]  /*2630*/  FSEL R29, R29, -INF , !P3 ;  /* 0xff8000001d1d7808 */ /* 0x000fe40005800000 */
[----:B--2---:R-:W-:-:S04]  /*2640*/  LOP3.LUT R10, R10, 0xfffffffd, RZ, 0xc0, !PT ;  /* 0xfffffffd0a0a7812 */ /* 0x004fc800078ec0ff */
[----:B------:R-:W-:Y:S02]  /*2650*/  @P4 LOP3.LUT R10, R10, 0x2, RZ, 0xfc, !PT ;  /* 0x000000020a0a4812 */ /* 0x000fe400078efcff */
[----:B------:R-:W-:Y:S02]  /*2660*/  ISETP.GT.AND P4, PT, R4, 0x8, !P4 ;  /* 0x000000080400780c */ /* 0x000fe40006784270 */
[----:B------:R-:W-:Y:S02]  /*2670*/  LOP3.LUT R10, R10, 0xfffffffb, RZ, 0xc0, !PT ;  /* 0xfffffffb0a0a7812 */ /* 0x000fe400078ec0ff */
[----:B------:R-:W-:Y:S02]  /*2680*/  ISETP.LT.OR P4, PT, R0, 0x9, P4 ;  /* 0x000000090000780c */ /* 0x000fe40002781670 */
[----:B------:R-:W-:Y:S02]  /*2690*/  @P5 LOP3.LUT R10, R10, 0x4, RZ, 0xfc, !PT ;  /* 0x000000040a0a5812 */ /* 0x000fe400078efcff */
[----:B------:R-:W-:-:S02]  /*26a0*/  ISETP.GE.AND P5, PT, R7, 0x11, PT ;  /* 0x000000110700780c */ /* 0x000fc40003fa6270 */
[----:B------:R-:W-:Y:S02]  /*26b0*/  FSEL R28, R28, -INF , !P4 ;  /* 0xff8000001c1c7808 */ /* 0x000fe40006000000 */
        /* <DEDUP_REMOVED lines=9> */
[----:B------:R-:W-:Y:S02]  /*2750*/  ISETP.GE.AND P4, PT, R7, 0x19, PT ;  /* 0x000000190700780c */ /* 0x000fe40003f86270 */
[----:B------:R-:W-:Y:S02]  /*2760*/  ISETP.LT.OR P3, PT, R0, 0x12, P3 ;  /* 0x000000120000780c */ /* 0x000fe40001f61670 */
[----:B------:R-:W-:Y:S02]  /*2770*/  LOP3.LUT R10, R10, 0xfeffffff, RZ, 0xc0, !PT ;  /* 0xfeffffff0a0a7812 */ /* 0x000fe400078ec0ff */
        /* <DEDUP_REMOVED lines=150> */
[----:B------:R-:W-:Y:S02]  /*30e0*/  ISETP.GE.AND P6, PT, R7, 0x7a, PT ;  /* 0x0000007a0700780c */ /* 0x000fe40003fc6270 */
[----:B------:R-:W0:Y:S11]  /*30f0*/  SHFL.IDX PT, R7, R2, 0x1, 0x1c1f ;  /* 0x003c1f0002077f89 */ /* 0x000e3600000e0000 */
[----:B------:R-:W-:-:S02]  /*3100*/  @P6 LOP3.LUT R10, R10, 0x8000000, RZ, 0xfc, !PT ;  /* 0x080000000a0a6812 */ /* 0x000fc400078efcff */
[----:B------:R-:W-:-:S03]  /*3110*/  ISETP.GT.AND P6, PT, R4, 0x79, !P6 ;  /* 0x000000790400780c */ /* 0x000fc600077c4270 */
[----:B------:R1:W-:Y:S01]  /*3120*/  STL [R1], R10 ;  /* 0x0000000a01007387 */ /* 0x0003e20000100800 */
[----:B------:R-:W-:-:S04]  /*3130*/  ISETP.LT.OR P6, PT, R0, 0x7a, P6 ;  /* 0x0000007a0000780c */ /* 0x000fc800037c1670 */
[----:B------:R-:W-:Y:S02]  /*3140*/  FSEL R85, R85, -INF , !P6 ;  /* 0xff80000055557808 */ /* 0x000fe40007000000 */
[----:B------:R-:W-:Y:S01]  /*3150*/  PLOP3.LUT P6, PT, PT, PT, UP1, 0x40, 0x0 ;  /* 0x000000000000781c */ /* 0x000fe20003fce818 */
[----:B0-----:R-:W-:Y:S01]  /*3160*/  IMAD.IADD R4, R8, 0x1, R7 ;  /* 0x0000000108047824 */ /* 0x001fe200078e0207 */
[----:B------:R-:W-:-:S11]  /*3170*/  VIADDMNMX R0, R7, R9, R6, PT ;  /* 0x0000000907007246 */ /* 0x000fd60003800106 */
[----:B-1----:R-:W-:Y:S05]  /*3180*/  @P6 BRA `(.L_x_1057) ;  /* 0x0000000000646947 */ /* 0x002fea0003800000 */
        /* <DEDUP_REMOVED lines=14> */
.L_x_1059:
[----:B------:R-:W-:-:S06]  /*3270*/  UISETP.NE.AND UP2, UPT, UR7, 0x1, UPT ;  /* 0x000000010700788c */ /* 0x000fcc000bf45270 */
[----:B------:R-:W-:-:S05]  /*3280*/  PLOP3.LUT P6, PT, PT, PT, UP2, 0x80, 0x0 ;  /* 0x000000000000781c */ /* 0x000fca0003fcf028 */
[----:B------:R-:W-:-:S08]  /*3290*/  @UP2 ULDC.64 UR10, c[0x0][0x9e8] ;  /* 0x00027a00000a2ab9 */ /* 0x000fd00000000a00 */
[----:B------:R-:W-:Y:S01]  /*32a0*/  @P6 IMAD.HI.U32 R6, R2, UR10, RZ ;  /* 0x0000000a02066c27 */ /* 0x000fe2000f8e00ff */
[----:B------:R-:W-:-:S13]  /*32b0*/  PLOP3.LUT P6, PT, PT, PT, UP2, 0x80, 0x0 ;  /* 0x000000000000781c */ /* 0x000fda0003fcf028 */
[----:B------:R-:W-:-:S07]  /*32c0*/  @P6 SHF.R.U32.HI R2, RZ, UR11, R6 ;  /* 0x0000000bff026c19 */ /* 0x000fce0008011606 */
.L_x_1060:
[----:B------:R-:W-:Y:S05]  /*32d0*/  BSYNC B0 ;  /* 0x0000000000007941 */ /* 0x000fea0003800000 */
.L_x_1058:
[----:B------:R-:W-:-:S04]  /*32e0*/  IMAD R5, R2, UR7, -R5 ;  /* 0x0000000702057c24 */ /* 0x000fc8000f8e0a05 */
[----:B------:R-:W-:-:S05]  /*32f0*/  IMAD.IADD R5, R5, 0x1, -R16 ;  /* 0x0000000105057824 */ /* 0x000fca00078e0a10 */
[----:B------:R-:W-:Y:S02]  /*3300*/  VIMNMX R4, R4, R5, !PT ;  /* 0x0000000504047248 */ /* 0x000fe40007fe0100 */
[----:B------:R-:W-:-:S07]  /*3310*/  VIADDMNMX R0, R5, UR7, R0, PT ;  /* 0x0000000705007c46 */ /* 0x000fce000b800100 */
.L_x_1057:
[----:B------:R-:W-:Y:S01]  /*3320*/  ISETP.GT.AND P2, PT, R4, 0x1, !P2 ;  /* 0x000000010400780c */ /* 0x000fe20005744270 */
[----:B------:R-:W-:Y:S01]  /*3330*/  ULDC UR21, c[0x0][0x988] ;  /* 0x0002620000157ab9 */ /* 0x000fe20000000800 */
[----:B------:R-:W-:Y:S01]  /*3340*/  LOP3.LUT P6, RZ, R10, 0x8, RZ, 0xc0, !PT ;  /* 0x000000080aff7812 */ /* 0x000fe200078cc0ff */
[----:B------:R-:W-:Y:S01]  /*3350*/  @UP0 ULDC UR10, c[0x0][0x44c] ;  /* 0x00011300000a0ab9 */ /* 0x000fe20000000800 */
[----:B------:R-:W-:Y:S01]  /*3360*/  ISETP.LT.OR P2, PT, R0, 0x2, P2 ;  /* 0x000000020000780c */ /* 0x000fe20001741670 */
[----:B------:R-:W-:Y:S01]  /*3370*/  UIMAD.WIDE.U32 UR10, UR39, UR10, URZ ;  /* 0x0000000a270a72a5 */ /* 0x000fe2000f8e003f */
[----:B------:R-:W-:Y:S01]  /*3380*/  FMNMX.FTZ R5, R3, R25, !PT ;  /* 0x0000001903057209 */ /* 0x000fe20007810000 */
[----:B------:R-:W-:Y:S01]  /*3390*/  @UP0 ULDC UR15, c[0x0][0x450] ;  /* 0x00011400000f0ab9 */ /* 0x000fe20000000800 */
[----:B------:R-:W-:Y:S01]  /*33a0*/  FSEL R27, R27, -INF , !P2 ;  /* 0xff8000001b1b7808 */ /* 0x000fe20005000000 */
[----:B------:R-:W-:Y:S01]  /*33b0*/  UMOV UR14, UR39 ;  /* 0x00000027000e7c82 */ /* 0x000fe20008000000 */
[----:B------:R-:W-:Y:S01]  /*33c0*/  LOP3.LUT P2, RZ, R10, 0x2, RZ, 0xc0, !PT ;  /* 0x000000020aff7812 */ /* 0x000fe2000784c0ff */
[----:B------:R-:W-:Y:S01]  /*33d0*/  @UP0 USHF.R.U32.HI UR14, URZ, UR15, UR11 ;  /* 0x0000000f3f0e0299 */ /* 0x000fe2000801160b */
[----:B------:R-:W-:-:S02]  /*33e0*/  FMNMX.FTZ R2, R28, R5, !PT ;  /* 0x000000051c027209 */ /* 0x000fc40007810000 */
[----:B------:R-:W-:Y:S01]  /*33f0*/  ISETP.GT.AND P2, PT, R4, 0x8, !P2 ;  /* 0x000000080400780c */ /* 0x000fe20005744270 */
[----:B------:R-:W-:Y:S01]  /*3400*/  UIADD3 UR51, UR51, UR14, URZ ;  /* 0x0000000e33337290 */ /* 0x000fe2000fffe03f */
[----:B------:R-:W-:Y:S02]  /*3410*/  FMNMX.FTZ R5, R29, R2, !PT ;  /* 0x000000021d057209 */ /* 0x000fe40007810000 */
[----:B------:R-:W-:Y:S01]  /*3420*/  ISETP.LT.OR P2, PT, R0, 0x9, P2 ;  /* 0x000000090000780c */ /* 0x000fe20001741670 */
[----:B------:R-:W-:Y:S01]  /*3430*/  UIADD3 UR6, UR51, UR6, URZ ;  /* 0x0000000633067290 */ /* 0x000fe2000fffe03f */
        /* <DEDUP_REMOVED lines=9> */
[----:B------:R-:W-:Y:S02]  /*34d0*/  ISETP.GT.AND P2, PT, R4, 0x10, !P6 ;  /* 0x000000100400780c */ /* 0x000fe40007744270 */
[----:B------:R-:W-:Y:S02]  /*34e0*/  FMNMX.FTZ R2, R40, R5, !PT ;  /* 0x0000000528027209 */ /* 0x000fe40007810000 */
[----:B------:R-:W-:Y:S02]  /*34f0*/  ISETP.LT.OR P2, PT, R0, 0x11, P2 ;  /* 0x000000110000780c */ /* 0x000fe40001741670 */
[----:B------:R-:W-:Y:S02]  /*3500*/  LOP3.LUT P6, RZ, R10, 0x8000, RZ, 0xc0, !PT ;  /* 0x000080000aff7812 */ /* 0x000fe400078cc0ff */
        /* <DEDUP_REMOVED lines=55> */
[----:B------:R-:W-:Y:S01]  /*3880*/  ISETP.GT.AND P3, PT, R4, 0x70, !P3 ;  /* 0x000000700400780c */ /* 0x000fe20005f64270 */
[----:B------:R-:W0:Y:S01]  /*3890*/  SHFL.BFLY PT, R2, R5, 0x2, 0x1f ;  /* 0x0c401f0005027f89 */ /* 0x000e2200000e0000 */
[----:B------:R-:W-:-:S02]  /*38a0*/  FSEL R50, R50, -INF , !P2 ;  /* 0xff80000032327808 */ /* 0x000fc40005000000 */
[----:B------:R-:W-:Y:S02]  /*38b0*/  LOP3.LUT P2, RZ, R10, 0x20000, RZ, 0xc0, !PT ;  /* 0x000200000aff7812 */ /* 0x000fe4000784c0ff */
[C---:B------:R-:W-:Y:S02]  /*38c0*/  ISETP.GT.AND P4, PT, R4.reuse, 0x71, !P4 ;  /* 0x000000710400780c */ /* 0x040fe40006784270 */
[C---:B------:R-:W-:Y:S02]  /*38d0*/  ISETP.GT.AND P2, PT, R4.reuse, 0x31, !P2 ;  /* 0x000000310400780c */ /* 0x040fe40005744270 */
[----:B------:R-:W-:Y:S02]  /*38e0*/  ISETP.GT.AND P5, PT, R4, 0x78, !P5 ;  /* 0x000000780400780c */ /* 0x000fe40006fa4270 */
[C---:B------:R-:W-:Y:S02]  /*38f0*/  ISETP.LT.OR P2, PT, R0.reuse, 0x32, P2 ;  /* 0x000000320000780c */ /* 0x040fe40001741670 */
[----:B------:R-:W-:-:S02]  /*3900*/  ISETP.LT.OR P3, PT, R0, 0x71, P3 ;  /* 0x000000710000780c */ /* 0x000fc40001f61670 */
[----:B------:R-:W-:Y:S02]  /*3910*/  FSEL R51, R51, -INF , !P2 ;  /* 0xff80000033337808 */ /* 0x000fe40005000000 */
[----:B------:R-:W-:Y:S02]  /*3920*/  LOP3.LUT P2, RZ, R10, 0x10000, RZ, 0xc0, !PT ;  /* 0x000100000aff7812 */ /* 0x000fe4000784c0ff */
[----:B------:R-:W-:Y:S02]  /*3930*/  ISETP.LT.OR P4, PT, R0, 0x72, P4 ;  /* 0x000000720000780c */ /* 0x000fe40002781670 */
[----:B------:R-:W-:Y:S02]  /*3940*/  ISETP.GT.AND P2, PT, R4, 0x38, !P2 ;  /* 0x000000380400780c */ /* 0x000fe40005744270 */
[----:B------:R-:W-:Y:S02]  /*3950*/  FSEL R82, R82, -INF , !P3 ;  /* 0xff80000052527808 */ /* 0x000fe40005800000 */
[----:B------:R-:W-:-:S02]  /*3960*/  ISETP.LT.OR P2, PT, R0, 0x39, P2 ;  /* 0x000000390000780c */ /* 0x000fc40001741670 */
[----:B0-----:R-:W-:Y:S02]  /*3970*/  FMNMX.FTZ R7, R5, R2, !PT ;  /* 0x0000000205077209 */ /* 0x001fe40007810000 */
[----:B------:R-:W-:Y:S02]  /*3980*/  FSEL R54, R54, -INF , !P2 ;  /* 0xff80000036367808 */ /* 0x000fe40005000000 */
[----:B------:R-:W-:Y:S01]  /*3990*/  ISETP.GT.AND P2, PT, R4, 0x39, !P6 ;  /* 0x000000390400780c */ /* 0x000fe20007744270 */
[----:B------:R-:W0:Y:S01]  /*39a0*/  SHFL.BFLY PT, R2, R7, 0x1, 0x1f ;  /* 0x0c201f0007027f89 */ /* 0x000e2200000e0000 */
[----:B------:R-:W-:Y:S02]  /*39b0*/  LOP3.LUT P6, RZ, R10, 0x10, RZ, 0xc0, !PT ;  /* 0x000000100aff7812 */ /* 0x000fe400078cc0ff */
[C---:B------:R-:W-:Y:S02]  /*39c0*/  ISETP.LT.OR P2, PT, R0.reuse, 0x3a, P2 ;  /* 0x0000003a0000780c */ /* 0x040fe40001741670 */
[----:B------:R-:W-:-:S02]  /*39d0*/  ISETP.LT.OR P5, PT, R0, 0x79, P5 ;  /* 0x000000790000780c */ /* 0x000fc40002fa1670 */
[----:B------:R-:W-:Y:S02]  /*39e0*/  FSEL R55, R55, -INF , !P2 ;  /* 0xff80000037377808 */ /* 0x000fe40005000000 */
[----:B------:R-:W-:Y:S02]  /*39f0*/  LOP3.LUT P2, RZ, R10, 0x4000, RZ, 0xc0, !PT ;  /* 0x000040000aff7812 */ /* 0x000fe4000784c0ff */
[----:B------:R-:W-:Y:S02]  /*3a00*/  FSEL R83, R83, -INF , !P4 ;  /* 0xff80000053537808 */ /* 0x000fe40006000000 */
[----:B------:R-:W-:Y:S02]  /*3a10*/  ISETP.GT.AND P2, PT, R4, 0x40, !P2 ;  /* 0x000000400400780c */ /* 0x000fe40005744270 */
[----:B------:R-:W-:Y:S02]  /*3a20*/  FSEL R86, R86, -INF , !P5 ;  /* 0xff80000056567808 */ /* 0x000fe40006800000 */
[----:B------:R-:W-:-:S04]  /*3a30*/  ISETP.LT.OR P2, PT, R0, 0x41, P2 ;  /* 0x000000410000780c */ /* 0x000fc80001741670 */
[----:B------:R-:W-:Y:S02]  /*3a40*/  FSEL R58, R58, -INF , !P2 ;  /* 0xff8000003a3a7808 */ /* 0x000fe40005000000 */
[----:B------:R-:W-:Y:S02]  /*3a50*/  LOP3.LUT P2, RZ, R10, 0x2000, RZ, 0xc0, !PT ;  /* 0x000020000aff7812 */ /* 0x000fe4000784c0ff */
[----:B0-----:R-:W-:Y:S02]  /*3a60*/  FMNMX.FTZ R2, R7, R2, !PT ;  /* 0x0000000207027209 */ /* 0x001fe40007810000 */
[----:B------:R-:W-:-:S03]  /*3a70*/  ISETP.GT.AND P2, PT, R4, 0x41, !P2 ;  /* 0x000000410400780c */ /* 0x000fc60005744270 */
[----:B------:R-:W-:Y:S01]  /*3a80*/  FMUL.FTZ R6, R2, UR21 ;  /* 0x0000001502067c20 */ /* 0x000fe20008410000 */
        /* <DEDUP_REMOVED lines=42> */
[--C-:B------:R-:W-:Y:S01]  /*3d30*/  FFMA.FTZ R148, R3, UR21, -R6.reuse ;  /* 0x0000001503947c23 */ /* 0x100fe20008010806 */
[----:B------:R-:W-:Y:S01]  /*3d40*/  ISETP.LT.OR P2, PT, R0, 0x1, P2 ;  /* 0x000000010000780c */ /* 0x000fe20001741670 */
[--C-:B------:R-:W-:Y:S01]  /*3d50*/  FFMA.FTZ R3, R25, UR21, -R6.reuse ;  /* 0x0000001519037c23 */ /* 0x100fe20008010806 */
[----:B------:R-:W-:Y:S01]  /*3d60*/  ISETP.GT.AND P6, PT, R4, 0x79, !P6 ;  /* 0x000000790400780c */ /* 0x000fe200077c4270 */
[--C-:B------:R-:W-:Y:S01]  /*3d70*/  FFMA.FTZ R5, R29, UR21, -R6.reuse ;  /* 0x000000151d057c23 */ /* 0x100fe20008010806 */
[----:B------:R-:W-:Y:S01]  /*3d80*/  FSEL R26, R26, -INF , !P2 ;  /* 0xff8000001a1a7808 */ /* 0x000fe20005000000 */
[--C-:B------:R-:W-:Y:S01]  /*3d90*/  FFMA.FTZ R41, R41, UR21, -R6.reuse ;  /* 0x0000001529297c23 */ /* 0x100fe20008010806 */
[----:B------:R-:W-:Y:S01]  /*3da0*/  LOP3.LUT P2, RZ, R10, 0x4000000, RZ, 0xc0, !PT ;  /* 0x040000000aff7812 */ /* 0x000fe2000784c0ff */
[--C-:B------:R-:W-:Y:S01]  /*3db0*/  FFMA.FTZ R53, R53, UR21, -R6.reuse ;  /* 0x0000001535357c23 */ /* 0x100fe20008010806 */
[----:B------:R-:W-:Y:S01]  /*3dc0*/  FMNMX.FTZ R7, R26, R27, !PT ;  /* 0x0000001b1a077209 */ /* 0x000fe20007810000 */
[--C-:B------:R-:W-:Y:S01]  /*3dd0*/  FFMA.FTZ R150, R28, UR21, -R6.reuse ;  /* 0x000000151c967c23 */ /* 0x100fe20008010806 */
[----:B------:R-:W-:Y:S01]  /*3de0*/  ISETP.GT.AND P2, PT, R4, 0x69, !P2 ;  /* 0x000000690400780c */ /* 0x000fe20005744270 */
[----:B------:R-:W-:Y:S01]  /*3df0*/  MUFU.EX2 R148, R148 ;  /* 0x0000009400947308 */ /* 0x000fe20000000800 */
[----:B------:R-:W-:Y:S01]  /*3e00*/  FMNMX.FTZ R8, R30, R7, !PT ;  /* 0x000000071e087209 */ /* 0x000fe20007810000 */
[--C-:B------:R-:W-:Y:S01]  /*3e10*/  FFMA.FTZ R144, R32, UR21, -R6.reuse ;  /* 0x0000001520907c23 */ /* 0x100fe20008010806 */
[----:B------:R-:W-:Y:S01]  /*3e20*/  ISETP.LT.OR P2, PT, R0, 0x6a, P2 ;  /* 0x0000006a0000780c */ /* 0x000fe20001741670 */
[--C-:B------:R-:W-:Y:S01]  /*3e30*/  FFMA.FTZ R33, R33, UR21, -R6.reuse ;  /* 0x0000001521217c23 */ /* 0x100fe20008010806 */
[----:B------:R-:W-:Y:S01]  /*3e40*/  FMNMX.FTZ R7, R31, R8, !PT ;  /* 0x000000081f077209 */ /* 0x000fe20007810000 */
[--C-:B------:R-:W-:Y:S01]  /*3e50*/  FFMA.FTZ R146, R36, UR21, -R6.reuse ;  /* 0x0000001524927c23 */ /* 0x100fe20008010806 */
[----:B------:R-:W-:Y:S01]  /*3e60*/  FSEL R79, R79, -INF , !P2 ;  /* 0xff8000004f4f7808 */ /* 0x000fe20005000000 */
[----:B------:R-:W0:Y:S01]  /*3e70*/  MUFU.EX2 R3, R3 ;  /* 0x0000000300037308 */ /* 0x000e220000000800 */
[----:B------:R-:W-:Y:S01]  /*3e80*/  FMNMX.FTZ R8, R34, R7, !PT ;  /* 0x0000000722087209 */ /* 0x000fe20007810000 */
[--C-:B------:R-:W-:Y:S01]  /*3e90*/  FFMA.FTZ R37, R37, UR21, -R6.reuse ;  /* 0x0000001525257c23 */ /* 0x100fe20008010806 */
[----:B------:R-:W-:Y:S01]  /*3ea0*/  ISETP.LT.OR P6, PT, R0, 0x7a, P6 ;  /* 0x0000007a0000780c */ /* 0x000fe200037c1670 */
[--C-:B------:R-:W-:Y:S01]  /*3eb0*/  FFMA.FTZ R140, R40, UR21, -R6.reuse ;  /* 0x00000015288c7c23 */ /* 0x100fe20008010806 */
[----:B------:R-:W-:Y:S01]  /*3ec0*/  FMNMX.FTZ R9, R35, R8, !PT ;  /* 0x0000000823097209 */ /* 0x000fe20007810000 */
[--C-:B------:R-:W-:Y:S01]  /*3ed0*/  FFMA.FTZ R45, R45, UR21, -R6.reuse ;  /* 0x000000152d2d7c23 */ /* 0x100fe20008010806 */
[----:B------:R-:W-:Y:S01]  /*3ee0*/  FSEL R87, R87, -INF , !P6 ;  /* 0xff80000057577808 */ /* 0x000fe20007000000 */
[----:B------:R-:W1:Y:S01]  /*3ef0*/  MUFU.EX2 R150, R150 ;  /* 0x0000009600967308 */ /* 0x000e620000000800 */
[----:B------:R-:W-:Y:S01]  /*3f00*/  FMNMX.FTZ R8, R38, R9, !PT ;  /* 0x0000000926087209 */ /* 0x000fe20007810000 */
[--C-:B------:R-:W-:Y:S01]  /*3f10*/  FFMA.FTZ R49, R49, UR21, -R6.reuse ;  /* 0x0000001531317c23 */ /* 0x100fe20008010806 */
[--C-:B------:R-:W-:Y:S01]  /*3f20*/  FFMA.FTZ R142, R44, UR21, -R6.reuse ;  /* 0x000000152c8e7c23 */ /* 0x100fe20008010806 */
[--C-:B------:R-:W-:Y:S01]  /*3f30*/  FFMA.FTZ R136, R48, UR21, -R6.reuse ;  /* 0x0000001530887c23 */ /* 0x100fe20008010806 */
[----:B------:R-:W-:Y:S01]  /*3f40*/  FMNMX.FTZ R9, R39, R8, !PT ;  /* 0x0000000827097209 */ /* 0x000fe20007810000 */
[--C-:B------:R-:W-:Y:S01]  /*3f50*/  FFMA.FTZ R138, R52, UR21, -R6.reuse ;  /* 0x00000015348a7c23 */ /* 0x100fe20008010806 */
[--C-:B------:R-:W-:Y:S01]  /*3f60*/  FFMA.FTZ R132, R56, UR21, -R6.reuse ;  /* 0x0000001538847c23 */ /* 0x100fe20008010806 */
[----:B------:R-:W2:Y:S01]  /*3f70*/  MUFU.EX2 R5, R5 ;  /* 0x0000000500057308 */ /* 0x000ea20000000800 */
[----:B------:R-:W-:Y:S01]  /*3f80*/  FMNMX.FTZ R8, R42, R9, !PT ;  /* 0x000000092a087209 */ /* 0x000fe20007810000 */
[--C-:B------:R-:W-:Y:S01]  /*3f90*/  FFMA.FTZ R57, R57, UR21, -R6.reuse ;  /* 0x0000001539397c23 */ /* 0x100fe20008010806 */
[--C-:B------:R-:W-:Y:S01]  /*3fa0*/  FFMA.FTZ R134, R60, UR21, -R6.reuse ;  /* 0x000000153c867c23 */ /* 0x100fe20008010806 */
[--C-:B------:R-:W-:Y:S01]  /*3fb0*/  FFMA.FTZ R128, R64, UR21, -R6.reuse ;  /* 0x0000001540807c23 */ /* 0x100fe20008010806 */
[----:B------:R-:W-:Y:S01]  /*3fc0*/  FMNMX.FTZ R11, R43, R8, !PT ;  /* 0x000000082b0b7209 */ /* 0x000fe20007810000 */
[--C-:B------:R-:W-:Y:S01]  /*3fd0*/  FFMA.FTZ R130, R68, UR21, -R6.reuse ;  /* 0x0000001544827c23 */ /* 0x100fe20008010806 */
[--C-:B------:R-:W-:Y:S01]  /*3fe0*/  FFMA.FTZ R124, R72, UR21, -R6.reuse ;  /* 0x00000015487c7c23 */ /* 0x100fe20008010806 */
[----:B------:R-:W3:Y:S01]  /*3ff0*/  MUFU.EX2 R144, R144 ;  /* 0x0000009000907308 */ /* 0x000ee20000000800 */
[----:B------:R-:W-:Y:S01]  /*4000*/  FMNMX.FTZ R8, R46, R11, !PT ;  /* 0x0000000b2e087209 */ /* 0x000fe20007810000 */
[--C-:B------:R-:W-:Y:S01]  /*4010*/  FFMA.FTZ R126, R76, UR21, -R6.reuse ;  /* 0x000000154c7e7c23 */ /* 0x100fe20008010806 */
[--C-:B------:R-:W-:Y:S01]  /*4020*/  FFMA.FTZ R120, R80, UR21, -R6.reuse ;  /* 0x0000001550787c23 */ /* 0x100fe20008010806 */
[----:B------:R-:W-:Y:S01]  /*4030*/  FFMA.FTZ R122, R84, UR21, -R6 ;  /* 0x00000015547a7c23 */ /* 0x000fe20008010806 */
[----:B------:R-:W-:-:S03]  /*4040*/  FMNMX.FTZ R11, R47, R8, !PT ;  /* 0x000000082f0b7209 */ /* 0x000fc60007810000 */
[----:B------:R4:W5:Y:S01]  /*4050*/  MUFU.EX2 R7, R33 ;  /* 0x0000002100077308 */ /* 0x0009620000000800 */
[----:B------:R-:W-:-:S04]  /*4060*/  FMNMX.FTZ R8, R50, R11, !PT ;  /* 0x0000000b32087209 */ /* 0x000fc80007810000 */
[----:B------:R-:W-:-:S03]  /*4070*/  FMNMX.FTZ R13, R51, R8, !PT ;  /* 0x00000008330d7209 */ /* 0x000fc60007810000 */
[----:B------:R-:W-:Y:S01]  /*4080*/  MUFU.EX2 R11, R41 ;  /* 0x00000029000b7308 */ /* 0x000fe20000000800 */
[----:B------:R-:W-:Y:S01]  /*4090*/  FMNMX.FTZ R8, R54, R13, !PT ;  /* 0x0000000d36087209 */ /* 0x000fe20007810000 */
[----:B----4-:R-:W-:-:S03]  /*40a0*/  FFMA.FTZ R33, R65, UR21, -R6 ;  /* 0x0000001541217c23 */ /* 0x010fc60008010806 */
[----:B------:R-:W-:-:S03]  /*40b0*/  FMNMX.FTZ R13, R55, R8, !PT ;  /* 0x00000008370d7209 */ /* 0x000fc60007810000 */
[----:B------:R-:W4:Y:S01]  /*40c0*/  MUFU.EX2 R146, R146 ;  /* 0x0000009200927308 */ /* 0x000f220000000800 */
[----:B------:R-:W-:-:S04]  /*40d0*/  FMNMX.FTZ R8, R58, R13, !PT ;  /* 0x0000000d3a087209 */ /* 0x000fc80007810000 */
[----:B------:R-:W-:-:S03]  /*40e0*/  FMNMX.FTZ R15, R59, R8, !PT ;  /* 0x000000083b0f7209 */ /* 0x000fc60007810000 */
[----:B------:R0:W4:Y:S01]  /*40f0*/  MUFU.EX2 R9, R37 ;  /* 0x0000002500097308 */ /* 0x0001220000000800 */
[----:B------:R-:W-:-:S04]  /*4100*/  FMNMX.FTZ R8, R62, R15, !PT ;  /* 0x0000000f3e087209 */ /* 0x000fc80007810000 */
[----:B------:R-:W-:-:S03]  /*4110*/  FMNMX.FTZ R15, R63, R8, !PT ;  /* 0x000000083f0f7209 */ /* 0x000fc60007810000 */
[----:B------:R-:W4:Y:S01]  /*4120*/  MUFU.EX2 R140, R140 ;  /* 0x0000008c008c7308 */ /* 0x000f220000000800 */
[----:B------:R-:W-:Y:S01]  /*4130*/  FMNMX.FTZ R8, R66, R15, !PT ;  /* 0x0000000f42087209 */ /* 0x000fe20007810000 */
[----:B0-----:R-:W-:-:S03]  /*4140*/  FFMA.FTZ R37, R69, UR21, -R6 ;  /* 0x0000001545257c23 */ /* 0x001fc60008010806 */
[----:B------:R-:W-:-:S03]  /*4150*/  FMNMX.FTZ R21, R67, R8, !PT ;  /* 0x0000000843157209 */ /* 0x000fc60007810000 */
[----:B------:R0:W-:Y:S01]  /*4160*/  MUFU.EX2 R13, R45 ;  /* 0x0000002d000d7308 */ /* 0x0001e20000000800 */
[----:B------:R-:W-:-:S04]  /*4170*/  FMNMX.FTZ R8, R70, R21, !PT ;  /* 0x0000001546087209 */ /* 0x000fc80007810000 */
[----:B------:R-:W-:-:S03]  /*4180*/  FMNMX.FTZ R21, R71, R8, !PT ;  /* 0x0000000847157209 */ /* 0x000fc60007810000 */
[----:B------:R1:W-:Y:S01]  /*4190*/  MUFU.EX2 R15, R49 ;  /* 0x00000031000f7308 */ /* 0x0003e20000000800 */
[----:B------:R-:W-:Y:S01]  /*41a0*/  FMNMX.FTZ R8, R74, R21, !PT ;  /* 0x000000154a087209 */ /* 0x000fe20007810000 */
[----:B0-----:R-:W-:-:S03]  /*41b0*/  FFMA.FTZ R45, R77, UR21, -R6 ;  /* 0x000000154d2d7c23 */ /* 0x001fc60008010806 */
[----:B------:R-:W-:-:S03]  /*41c0*/  FMNMX.FTZ R25, R75, R8, !PT ;  /* 0x000000084b197209 */ /* 0x000fc60007810000 */
[----:B------:R0:W-:Y:S01]  /*41d0*/  MUFU.EX2 R21, R53 ;  /* 0x0000003500157308 */ /* 0x0001e20000000800 */
[----:B------:R-:W-:Y:S01]  /*41e0*/  FMNMX.FTZ R4, R78, R25, !PT ;  /* 0x000000194e047209 */ /* 0x000fe20007810000 */
[----:B-1----:R-:W-:-:S03]  /*41f0*/  FFMA.FTZ R49, R81, UR21, -R6 ;  /* 0x0000001551317c23 */ /* 0x002fc60008010806 */
[----:B------:R-:W-:-:S03]  /*4200*/  FMNMX.FTZ R25, R79, R4, !PT ;  /* 0x000000044f197209 */ /* 0x000fc60007810000 */
[----:B------:R-:W-:Y:S01]  /*4210*/  MUFU.EX2 R142, R142 ;  /* 0x0000008e008e7308 */ /* 0x000fe20000000800 */
[----:B------:R-:W-:-:S04]  /*4220*/  FMNMX.FTZ R4, R82, R25, !PT ;  /* 0x0000001952047209 */ /* 0x000fc80007810000 */
[----:B------:R-:W-:-:S03]  /*4230*/  FMNMX.FTZ R29, R83, R4, !PT ;  /* 0x00000004531d7209 */ /* 0x000fc60007810000 */
[----:B------:R-:W-:Y:S01]  /*4240*/  MUFU.EX2 R136, R136 ;  /* 0x0000008800887308 */ /* 0x000fe20000000800 */
[----:B------:R-:W-:Y:S01]  /*4250*/  FMNMX.FTZ R0, R86, R29, !PT ;  /* 0x0000001d56007209 */ /* 0x000fe20007810000 */
[----:B------:R-:W-:-:S03]  /*4260*/  FFMA.FTZ R29, R61, UR21, -R6 ;  /* 0x000000153d1d7c23 */ /* 0x000fc60008010806 */
[----:B------:R-:W-:-:S03]  /*4270*/  FMNMX.FTZ R0, R87, R0, !PT ;  /* 0x0000000057007209 */ /* 0x000fc60007810000 */
[----:B------:R-:W-:Y:S02]  /*4280*/  MUFU.EX2 R138, R138 ;  /* 0x0000008a008a7308 */ /* 0x000fe40000000800 */
[----:B------:R-:W1:Y:S06]  /*4290*/  SHFL.BFLY PT, R41, R0, 0x2, 0x1f ;  /* 0x0c401f0000297f89 */ /* 0x000e6c00000e0000 */
[----:B------:R-:W-:Y:S08]  /*42a0*/  MUFU.EX2 R132, R132 ;  /* 0x0000008400847308 */ /* 0x000ff00000000800 */
[----:B------:R-:W-:Y:S08]  /*42b0*/  MUFU.EX2 R25, R57 ;  /* 0x0000003900197308 */ /* 0x000ff00000000800 */
[----:B------:R-:W-:Y:S01]  /*42c0*/  MUFU.EX2 R134, R134 ;  /* 0x0000008600867308 */ /* 0x000fe20000000800 */
[----:B-1----:R-:W-:Y:S01]  /*42d0*/  FMNMX.FTZ R4, R0, R41, !PT ;  /* 0x0000002900047209 */ /* 0x002fe20007810000 */
[----:B------:R-:W-:-:S04]  /*42e0*/  FFMA.FTZ R41, R73, UR21, -R6 ;  /* 0x0000001549297c23 */ /* 0x000fc80008010806 */
[----:B0-----:R-:W0:Y:S02]  /*42f0*/  SHFL.BFLY PT, R53, R4, 0x1, 0x1f ;  /* 0x0c201f0004357f89 */ /* 0x001e2400000e0000 */
[----:B------:R-:W-:Y:S08]  /*4300*/  MUFU.EX2 R29, R29 ;  /* 0x0000001d001d7308 */ /* 0x000ff00000000800 */
[----:B------:R-:W-:Y:S08]  /*4310*/  MUFU.EX2 R128, R128 ;  /* 0x0000008000807308 */ /* 0x000ff00000000800 */
[----:B------:R-:W-:Y:S01]  /*4320*/  MUFU.EX2 R33, R33 ;  /* 0x0000002100217308 */ /* 0x000fe20000000800 */
[----:B0-----:R-:W-:Y:S01]  /*4330*/  FMNMX.FTZ R0, R4, R53, !PT ;  /* 0x0000003504007209 */ /* 0x001fe20007810000 */
[----:B------:R-:W-:-:S06]  /*4340*/  FFMA.FTZ R53, R85, UR21, -R6 ;  /* 0x0000001555357c23 */ /* 0x000fcc0008010806 */
[----:B------:R-:W-:Y:S01]  /*4350*/  MUFU.EX2 R130, R130 ;  /* 0x0000008200827308 */ /* 0x000fe20000000800 */
[C---:B------:R-:W-:Y:S01]  /*4360*/  FSETP.NEU.FTZ.AND P2, PT, R0.reuse, -INF , PT ;  /* 0xff8000000000780b */ /* 0x040fe20003f5d000 */
[----:B------:R-:W-:-:S05]  /*4370*/  FMUL.FTZ R24, R0, UR21 ;  /* 0x0000001500187c20 */ /* 0x000fca0008410000 */
[----:B------:R-:W-:Y:S01]  /*4380*/  FSEL R24, R24, RZ, P2 ;  /* 0x000000ff18187208 */ /* 0x000fe20001000000 */
[----:B------:R-:W-:Y:S01]  /*4390*/  MUFU.EX2 R37, R37 ;  /* 0x0000002500257308 */ /* 0x000fe20000000800 */
[----:B------:R-:W-:-:S03]  /*43a0*/  PLOP3.LUT P2, PT, PT, PT, UP1, 0x40, 0x0 ;  /* 0x000000000000781c */ /* 0x000fc60003f4e818 */
[--C-:B------:R-:W-:Y:S01]  /*43b0*/  FFMA.FTZ R4, R27, UR21, -R24.reuse ;  /* 0x000000151b047c23 */ /* 0x100fe20008010818 */
[----:B------:R-:W-:Y:S01]  /*43c0*/  FADD.FTZ R27, R148, R3 ;  /* 0x00000003941b7221 */ /* 0x000fe20000010000 */
[--C-:B------:R-:W-:Y:S01]  /*43d0*/  FFMA.FTZ R149, R26, UR21, -R24.reuse ;  /* 0x000000151a957c23 */ /* 0x100fe20008010818 */
[--C-:B------:R-:W-:Y:S01]  /*43e0*/  FFMA.FTZ R151, R30, UR21, -R24.reuse ;  /* 0x000000151e977c23 */ /* 0x100fe20008010818 */
[--C-:B------:R-:W-:Y:S01]  /*43f0*/  FFMA.FTZ R6, R31, UR21, -R24.reuse ;  /* 0x000000151f067c23 */ /* 0x100fe20008010818 */
[----:B------:R-:W-:Y:S01]  /*4400*/  FADD.FTZ R26, R150, R27 ;  /* 0x0000001b961a7221 */ /* 0x000fe20000010000 */
[----:B------:R-:W-:Y:S01]  /*4410*/  MUFU.EX2 R4, R4 ;  /* 0x0000000400047308 */ /* 0x000fe20000000800 */
[--C-:B------:R-:W-:Y:S01]  /*4420*/  FFMA.FTZ R145, R34, UR21, -R24.reuse ;  /* 0x0000001522917c23 */ /* 0x100fe20008010818 */
[----:B------:R-:W-:Y:S01]  /*4430*/  FFMA.FTZ R8, R35, UR21, -R24 ;  /* 0x0000001523087c23 */ /* 0x000fe20008010818 */
[----:B--2---:R-:W-:Y:S01]  /*4440*/  FADD.FTZ R27, R5, R26 ;  /* 0x0000001a051b7221 */ /* 0x004fe20000010000 */
[--C-:B------:R-:W-:Y:S01]  /*4450*/  FFMA.FTZ R147, R38, UR21, -R24.reuse ;  /* 0x0000001526937c23 */ /* 0x100fe20008010818 */
[--C-:B------:R-:W-:Y:S01]  /*4460*/  FFMA.FTZ R10, R39, UR21, -R24.reuse ;  /* 0x00000015270a7c23 */ /* 0x100fe20008010818 */
[--C-:B------:R-:W-:Y:S01]  /*4470*/  FFMA.FTZ R141, R42, UR21, -R24.reuse ;  /* 0x000000152a8d7c23 */ /* 0x100fe20008010818 */
[----:B---3--:R-:W-:Y:S01]  /*4480*/  FADD.FTZ R28, R144, R27 ;  /* 0x0000001b901c7221 */ /* 0x008fe20000010000 */
[----:B------:R-:W0:Y:S01]  /*4490*/  MUFU.EX2 R149, R149 ;  /* 0x0000009500957308 */ /* 0x000e220000000800 */
[--C-:B------:R-:W-:Y:S01]  /*44a0*/  FFMA.FTZ R12, R43, UR21, -R24.reuse ;  /* 0x000000152b0c7c23 */ /* 0x100fe20008010818 */
[----:B------:R-:W-:Y:S01]  /*44b0*/  FFMA.FTZ R143, R46, UR21, -R24 ;  /* 0x000000152e8f7c23 */ /* 0x000fe20008010818 */
[----:B-----5:R-:W-:Y:S01]  /*44c0*/  FADD.FTZ R27, R7, R28 ;  /* 0x0000001c071b7221 */ /* 0x020fe20000010000 */
[--C-:B------:R-:W-:Y:S01]  /*44d0*/  FFMA.FTZ R14, R47, UR21, -R24.reuse ;  /* 0x000000152f0e7c23 */ /* 0x100fe20008010818 */
[--C-:B------:R-:W-:Y:S01]  /*44e0*/  FFMA.FTZ R137, R50, UR21, -R24.reuse ;  /* 0x0000001532897c23 */ /* 0x100fe20008010818 */
[--C-:B------:R-:W-:Y:S01]  /*44f0*/  FFMA.FTZ R20, R51, UR21, -R24.reuse ;  /* 0x0000001533147c23 */ /* 0x100fe20008010818 */
[----:B----4-:R-:W-:Y:S01]  /*4500*/  FADD.FTZ R28, R146, R27 ;  /* 0x0000001b921c7221 */ /* 0x010fe20000010000 */
[----:B------:R-:W1:Y:S01]  /*4510*/  MUFU.EX2 R151, R151 ;  /* 0x0000009700977308 */ /* 0x000e620000000800 */
[--C-:B------:R-:W-:Y:S01]  /*4520*/  FFMA.FTZ R139, R54, UR21, -R24.reuse ;  /* 0x00000015368b7c23 */ /* 0x100fe20008010818 */
[----:B------:R-:W-:Y:S01]  /*4530*/  FFMA.FTZ R26, R55, UR21, -R24 ;  /* 0x00000015371a7c23 */ /* 0x000fe20008010818 */
[----:B------:R-:W-:Y:S01]  /*4540*/  FADD.FTZ R27, R9, R28 ;  /* 0x0000001c091b7221 */ /* 0x000fe20000010000 */
[--C-:B------:R-:W-:Y:S01]  /*4550*/  FFMA.FTZ R133, R58, UR21, -R24.reuse ;  /* 0x000000153a857c23 */ /* 0x100fe20008010818 */
[----:B------:R-:W-:Y:S01]  /*4560*/  FFMA.FTZ R28, R59, UR21, -R24 ;  /* 0x000000153b1c7c23 */ /* 0x000fe20008010818 */
[----:B------:R-:W-:Y:S01]  /*4570*/  F2FP.F16.F32.PACK_AB R148, R3, R148 ;  /* 0x000000940394723e */ /* 0x000fe200000000ff */
[----:B------:R-:W-:Y:S01]  /*4580*/  FADD.FTZ R30, R140, R27 ;  /* 0x0000001b8c1e7221 */ /* 0x000fe20000010000 */
[----:B------:R-:W2:Y:S01]  /*4590*/  MUFU.EX2 R6, R6 ;  /* 0x0000000600067308 */ /* 0x000ea20000000800 */
[----:B0-----:R-:W-:Y:S01]  /*45a0*/  FADD.FTZ R32, R149, R4 ;  /* 0x0000000495207221 */ /* 0x001fe20000010000 */
[----:B------:R-:W-:Y:S01]  /*45b0*/  FFMA.FTZ R135, R62, UR21, -R24 ;  /* 0x000000153e877c23 */ /* 0x000fe20008010818 */
[----:B------:R-:W-:Y:S01]  /*45c0*/  FADD.FTZ R27, R11, R30 ;  /* 0x0000001e0b1b7221 */ /* 0x000fe20000010000 */
[--C-:B------:R-:W-:Y:S01]  /*45d0*/  FFMA.FTZ R129, R66, UR21, -R24.reuse ;  /* 0x0000001542817c23 */ /* 0x100fe20008010818 */
[--C-:B------:R-:W-:Y:S01]  /*45e0*/  FFMA.FTZ R131, R70, UR21, -R24.reuse ;  /* 0x0000001546837c23 */ /* 0x100fe20008010818 */
[----:B------:R-:W-:Y:S01]  /*45f0*/  FFMA.FTZ R74, R74, UR21, -R24 ;  /* 0x000000154a4a7c23 */ /* 0x000fe20008010818 */
[----:B------:R-:W-:Y:S01]  /*4600*/  FADD.FTZ R30, R142, R27 ;  /* 0x0000001b8e1e7221 */ /* 0x000fe20000010000 */
[----:B------:R-:W0:Y:S01]  /*4610*/  MUFU.EX2 R145, R145 ;  /* 0x0000009100917308 */ /* 0x000e220000000800 */
[----:B-1----:R-:W-:Y:S01]  /*4620*/  FADD.FTZ R27, R151, R32 ;  /* 0x00000020971b7221 */ /* 0x002fe20000010000 */
[----:B------:R-:W-:Y:S01]  /*4630*/  FFMA.FTZ R75, R75, UR21, -R24 ;  /* 0x000000154b4b7c23 */ /* 0x000fe20008010818 */
[----:B------:R-:W-:Y:S01]  /*4640*/  FADD.FTZ R31, R13, R30 ;  /* 0x0000001e0d1f7221 */ /* 0x000fe20000010000 */
[--C-:B------:R-:W-:Y:S01]  /*4650*/  FFMA.FTZ R30, R63, UR21, -R24.reuse ;  /* 0x000000153f1e7c23 */ /* 0x100fe20008010818 */
[--C-:B------:R-:W-:Y:S01]  /*4660*/  FFMA.FTZ R78, R78, UR21, -R24.reuse ;  /* 0x000000154e4e7c23 */ /* 0x100fe20008010818 */
[--C-:B------:R-:W-:Y:S01]  /*4670*/  FFMA.FTZ R79, R79, UR21, -R24.reuse ;  /* 0x000000154f4f7c23 */ /* 0x100fe20008010818 */
[----:B------:R-:W-:Y:S01]  /*4680*/  FADD.FTZ R34, R136, R31 ;  /* 0x0000001f88227221 */ /* 0x000fe20000010000 */
[----:B------:R-:W1:Y:S01]  /*4690*/  MUFU.EX2 R8, R8 ;  /* 0x0000000800087308 */ /* 0x000e620000000800 */
[----:B--2---:R-:W-:Y:S01]  /*46a0*/  FADD.FTZ R32, R6, R27 ;  /* 0x0000001b06207221 */ /* 0x004fe20000010000 */
[----:B------:R-:W-:Y:S01]  /*46b0*/  FFMA.FTZ R82, R82, UR21, -R24 ;  /* 0x0000001552527c23 */ /* 0x000fe20008010818 */
[----:B------:R-:W-:Y:S01]  /*46c0*/  FADD.FTZ R31, R15, R34 ;  /* 0x000000220f1f7221 */ /* 0x000fe20000010000 */
[----:B------:R-:W-:Y:S01]  /*46d0*/  F2FP.F16.F32.PACK_AB R150, R5, R150 ;  /* 0x000000960596723e */ /* 0x000fe200000000ff */
        /* <DEDUP_REMOVED lines=13> */
[----:B------:R-:W-:Y:S01]  /*47b0*/  F2FP.F16.F32.PACK_AB R144, R7, R144 ;  /* 0x000000900790723e */ /* 0x000fe200000000ff */
[----:B------:R-:W-:Y:S01]  /*47c0*/  FADD.FTZ R31, R25, R38 ;  /* 0x00000026191f7221 */ /* 0x000fe20000010000 */
[----:B------:R-:W-:-:S02]  /*47d0*/  F2FP.F16.F32.PACK_AB R146, R9, R146 ;  /* 0x000000920992723e */ /* 0x000fc400000000ff */
[----:B------:R-:W-:Y:S01]  /*47e0*/  F2FP.F16.F32.PACK_AB R140, R11, R140 ;  /* 0x0000008c0b8c723e */ /* 0x000fe200000000ff */
[----:B------:R-:W-:Y:S01]  /*47f0*/  FADD.FTZ R38, R134, R31 ;  /* 0x0000001f86267221 */ /* 0x000fe20000010000 */
[----:B------:R-:W1:Y:S01]  /*4800*/  MUFU.EX2 R141, R141 ;  /* 0x0000008d008d7308 */ /* 0x000e620000000800 */
[----:B--2---:R-:W-:Y:S01]  /*4810*/  FADD.FTZ R27, R147, R36 ;  /* 0x00000024931b7221 */ /* 0x004fe20000010000 */
[----:B------:R-:W-:Y:S01]  /*4820*/  F2FP.F16.F32.PACK_AB R142, R13, R142 ;  /* 0x0000008e0d8e723e */ /* 0x000fe200000000ff */
[----:B------:R-:W-:Y:S01]  /*4830*/  FADD.FTZ R31, R29, R38 ;  /* 0x000000261d1f7221 */ /* 0x000fe20000010000 */
[----:B------:R-:W-:Y:S02]  /*4840*/  F2FP.F16.F32.PACK_AB R136, R15, R136 ;  /* 0x000000880f88723e */ /* 0x000fe400000000ff */
[----:B------:R-:W-:Y:S01]  /*4850*/  F2FP.F16.F32.PACK_AB R138, R21, R138 ;  /* 0x0000008a158a723e */ /* 0x000fe200000000ff */
[----:B------:R-:W-:Y:S01]  /*4860*/  FADD.FTZ R38, R128, R31 ;  /* 0x0000001f80267221 */ /* 0x000fe20000010000 */
[----:B------:R-:W2:Y:S01]  /*4870*/  MUFU.EX2 R12, R12 ;  /* 0x0000000c000c7308 */ /* 0x000ea20000000800 */
[----:B0-----:R-:W-:Y:S01]  /*4880*/  FADD.FTZ R36, R10, R27 ;  /* 0x0000001b0a247221 */ /* 0x001fe20000010000 */
[----:B------:R-:W-:-:S02]  /*4890*/  F2FP.F16.F32.PACK_AB R132, R25, R132 ;  /* 0x000000841984723e */ /* 0x000fc400000000ff */
[----:B------:R-:W-:Y:S02]  /*48a0*/  F2FP.F16.F32.PACK_AB R134, R29, R134 ;  /* 0x000000861d86723e */ /* 0x000fe400000000ff */
[----:B------:R-:W-:Y:S02]  /*48b0*/  F2FP.F16.F32.PACK_AB R128, R33, R128 ;  /* 0x000000802180723e */ /* 0x000fe400000000ff */
[----:B------:R-:W0:Y:S01]  /*48c0*/  MUFU.EX2 R143, R143 ;  /* 0x0000008f008f7308 */ /* 0x000e220000000800 */
[----:B-1----:R-:W-:Y:S01]  /*48d0*/  FADD.FTZ R27, R141, R36 ;  /* 0x000000248d1b7221 */ /* 0x002fe20000010000 */
[----:B------:R-:W-:Y:S02]  /*48e0*/  F2FP.F16.F32.PACK_AB R151, R6, R151 ;  /* 0x000000970697723e */ /* 0x000fe400000000ff */
[----:B------:R-:W-:Y:S02]  /*48f0*/  F2FP.F16.F32.PACK_AB R145, R8, R145 ;  /* 0x000000910891723e */ /* 0x000fe400000000ff */
[----:B------:R-:W-:-:S02]  /*4900*/  F2FP.F16.F32.PACK_AB R147, R10, R147 ;  /* 0x000000930a93723e */ /* 0x000fc400000000ff */
[----:B------:R-:W1:Y:S01]  /*4910*/  MUFU.EX2 R14, R14 ;  /* 0x0000000e000e7308 */ /* 0x000e620000000800 */
[C---:B--2---:R-:W-:Y:S01]  /*4920*/  FADD.FTZ R36, R12.reuse, R27 ;  /* 0x0000001b0c247221 */ /* 0x044fe20000010000 */
[----:B------:R-:W-:-:S06]  /*4930*/  F2FP.F16.F32.PACK_AB R141, R12, R141 ;  /* 0x0000008d0c8d723e */ /* 0x000fcc00000000ff */
[----:B------:R-:W2:Y:S01]  /*4940*/  MUFU.EX2 R137, R137 ;  /* 0x0000008900897308 */ /* 0x000ea20000000800 */
[----:B0-----:R-:W-:-:S07]  /*4950*/  FADD.FTZ R27, R143, R36 ;  /* 0x000000248f1b7221 */ /* 0x001fce0000010000 */
[----:B------:R-:W0:Y:S01]  /*4960*/  MUFU.EX2 R20, R20 ;  /* 0x0000001400147308 */ /* 0x000e220000000800 */
[C---:B-1----:R-:W-:Y:S01]  /*4970*/  FADD.FTZ R36, R14.reuse, R27 ;  /* 0x0000001b0e247221 */ /* 0x042fe20000010000 */
[----:B------:R-:W-:Y:S01]  /*4980*/  FADD.FTZ R27, R33, R38 ;  /* 0x00000026211b7221 */ /* 0x000fe20000010000 */
[----:B------:R-:W-:-:S03]  /*4990*/  F2FP.F16.F32.PACK_AB R143, R14, R143 ;  /* 0x0000008f0e8f723e */ /* 0x000fc600000000ff */
[----:B------:R-:W-:Y:S01]  /*49a0*/  FADD.FTZ R38, R130, R27 ;  /* 0x0000001b82267221 */ /* 0x000fe20000010000 */
[----:B------:R-:W-:Y:S01]  /*49b0*/  F2FP.F16.F32.PACK_AB R130, R37, R130 ;  /* 0x000000822582723e */ /* 0x000fe200000000ff */
[----:B------:R-:W1:Y:S01]  /*49c0*/  MUFU.EX2 R139, R139 ;  /* 0x0000008b008b7308 */ /* 0x000e620000000800 */
[----:B--2---:R-:W-:Y:S01]  /*49d0*/  FADD.FTZ R3, R137, R36 ;  /* 0x0000002489037221 */ /* 0x004fe20000010000 */
[----:B------:R-:W-:-:S06]  /*49e0*/  FADD.FTZ R5, R37, R38 ;  /* 0x0000002625057221 */ /* 0x000fcc0000010000 */
        /* <DEDUP_REMOVED lines=31> */
[----:B0-----:R-:W-:-:S07]  /*4be0*/  FADD.FTZ R38, R124, R5 ;  /* 0x000000057c267221 */ /* 0x001fce0000010000 */
[----:B------:R-:W0:Y:S01]  /*4bf0*/  MUFU.EX2 R78, R78 ;  /* 0x0000004e004e7308 */ /* 0x000e220000000800 */
[C---:B-1----:R-:W-:Y:S01]  /*4c00*/  FADD.FTZ R3, R75.reuse, R4 ;  /* 0x000000044b037221 */ /* 0x042fe20000010000 */
[----:B------:R-:W-:-:S06]  /*4c10*/  F2FP.F16.F32.PACK_AB R125, R75, R74 ;  /* 0x0000004a4b7d723e */ /* 0x000fcc00000000ff */
[----:B------:R-:W1:Y:S01]  /*4c20*/  MUFU.EX2 R126, R126 ;  /* 0x0000007e007e7308 */ /* 0x000e620000000800 */
[C---:B--2---:R-:W-:Y:S01]  /*4c30*/  FADD.FTZ R5, R41.reuse, R38 ;  /* 0x0000002629057221 */ /* 0x044fe20000010000 */
[----:B------:R-:W-:-:S06]  /*4c40*/  F2FP.F16.F32.PACK_AB R124, R41, R124 ;  /* 0x0000007c297c723e */ /* 0x000fcc00000000ff */
[----:B------:R-:W2:Y:S01]  /*4c50*/  MUFU.EX2 R79, R79 ;  /* 0x0000004f004f7308 */ /* 0x000ea20000000800 */
[----:B0-----:R-:W-:-:S07]  /*4c60*/  FADD.FTZ R4, R78, R3 ;  /* 0x000000034e047221 */ /* 0x001fce0000010000 */
[----:B------:R-:W0:Y:S01]  /*4c70*/  MUFU.EX2 R45, R45 ;  /* 0x0000002d002d7308 */ /* 0x000e220000000800 */
[----:B-1----:R-:W-:-:S07]  /*4c80*/  FADD.FTZ R38, R126, R5 ;  /* 0x000000057e267221 */ /* 0x002fce0000010000 */
[----:B------:R-:W1:Y:S01]  /*4c90*/  MUFU.EX2 R82, R82 ;  /* 0x0000005200527308 */ /* 0x000e620000000800 */
[C---:B--2---:R-:W-:Y:S01]  /*4ca0*/  FADD.FTZ R3, R79.reuse, R4 ;  /* 0x000000044f037221 */ /* 0x044fe20000010000 */
[----:B------:R-:W-:-:S06]  /*4cb0*/  F2FP.F16.F32.PACK_AB R127, R79, R78 ;  /* 0x0000004e4f7f723e */ /* 0x000fcc00000000ff */
[----:B------:R-:W2:Y:S01]  /*4cc0*/  MUFU.EX2 R120, R120 ;  /* 0x0000007800787308 */ /* 0x000ea20000000800 */
[C---:B0-----:R-:W-:Y:S01]  /*4cd0*/  FADD.FTZ R5, R45.reuse, R38 ;  /* 0x000000262d057221 */ /* 0x041fe20000010000 */
[----:B------:R-:W-:-:S06]  /*4ce0*/  F2FP.F16.F32.PACK_AB R126, R45, R126 ;  /* 0x0000007e2d7e723e */ /* 0x000fcc00000000ff */
[----:B------:R-:W0:Y:S01]  /*4cf0*/  MUFU.EX2 R83, R83 ;  /* 0x0000005300537308 */ /* 0x000e220000000800 */
[----:B-1----:R-:W-:-:S07]  /*4d00*/  FADD.FTZ R4, R82, R3 ;  /* 0x0000000352047221 */ /* 0x002fce0000010000 */
        /* <DEDUP_REMOVED lines=9> */
[----:B--2---:R-:W-:Y:S01]  /*4da0*/  FADD.FTZ R4, R86, R3 ;  /* 0x0000000356047221 */ /* 0x004fe20000010000 */
[----:B------:R-:W-:-:S06]  /*4db0*/  VIADD R3, R88, 0xfffffffe ;  /* 0xfffffffe58037836 */ /* 0x000fcc0000000000 */
[----:B------:R-:W2:Y:S01]  /*4dc0*/  MUFU.EX2 R53, R53 ;  /* 0x0000003500357308 */ /* 0x000ea20000000800 */
[----:B0-----:R-:W-:Y:S01]  /*4dd0*/  FADD.FTZ R38, R122, R5 ;  /* 0x000000057a267221 */ /* 0x001fe20000010000 */
[C---:B-1----:R-:W-:Y:S01]  /*4de0*/  FADD.FTZ R4, R123.reuse, R4 ;  /* 0x000000047b047221 */ /* 0x042fe20000010000 */
[----:B------:R-:W-:Y:S02]  /*4df0*/  F2FP.F16.F32.PACK_AB R123, R123, R86 ;  /* 0x000000567b7b723e */ /* 0x000fe400000000ff */
        /* <DEDUP_REMOVED lines=13> */
.L_x_1062:
[----:B------:R-:W-:-:S11]  /*4ed0*/  UISETP.NE.AND UP2, UPT, UR7, 0x1, UPT ;  /* 0x000000010700788c */ /* 0x000fd6000bf45270 */
[----:B------:R-:W-:Y:S02]  /*4ee0*/  @UP2 ULDC.64 UR18, c[0x0][0x9e8] ;  /* 0x00027a0000122ab9 */ /* 0x000fe40000000a00 */
[----:B------:R-:W-:-:S04]  /*4ef0*/  UIMAD.WIDE.U32 UR10, UR14, UR18, URZ ;  /* 0x000000120e0a72a5 */ /* 0x000fc8000f8e003f */
[----:B------:R-:W-:-:S12]  /*4f00*/  @UP2 USHF.R.U32.HI UR14, URZ, UR19, UR11 ;  /* 0x000000133f0e2299 */ /* 0x000fd8000801160b */
.L_x_1063:
[----:B------:R-:W-:-:S04]  /*4f10*/  UIMAD UR7, UR14, UR7, UR7 ;  /* 0x000000070e0772a4 */ /* 0x000fc8000f8e0207 */
[----:B------:R-:W-:-:S04]  /*4f20*/  UISETP.LT.AND UP2, UPT, UR6, UR7, UPT ;  /* 0x000000070600728c */ /* 0x000fc8000bf41270 */
[----:B------:R-:W-:-:S12]  /*4f30*/  USEL UR6, UR6, UR7, UP2 ;  /* 0x0000000706067287 */ /* 0x000fd80009000000 */
.L_x_1061:
[----:B------:R-:W-:Y:S01]  /*4f40*/  USHF.R.S32.HI UR7, URZ, 0x1f, UR6 ;  /* 0x0000001f3f077899 */ /* 0x000fe20008011406 */
[----:B------:R-:W-:Y:S02]  /*4f50*/  CS2R R118, SRZ ;  /* 0x0000000000767805 */ /* 0x000fe4000001ff00 */
[----:B------:R-:W-:Y:S02]  /*4f60*/  CS2R R116, SRZ ;  /* 0x0000000000747805 */ /* 0x000fe4000001ff00 */
[----:B------:R-:W-:Y:S01]  /*4f70*/  CS2R R114, SRZ ;  /* 0x0000000000727805 */ /* 0x000fe2000001ff00 */
[----:B------:R-:W-:Y:S01]  /*4f80*/  ULEA.HI UR7, UR7, UR6, URZ, 0x7 ;  /* 0x0000000607077291 */ /* 0x000fe2000f8f383f */
[----:B------:R-:W-:Y:S02]  /*4f90*/  CS2R R112, SRZ ;  /* 0x0000000000707805 */ /* 0x000fe4000001ff00 */
[----:B------:R-:W-:Y:S02]  /*4fa0*/  CS2R R110, SRZ ;  /* 0x00000000006e7805 */ /* 0x000fe4000001ff00 */
[----:B------:R-:W-:Y:S01]  /*4fb0*/  CS2R R108, SRZ ;  /* 0x00000000006c7805 */ /* 0x000fe2000001ff00 */
        /* <DEDUP_REMOVED lines=10> */
[----:B------:R-:W-:Y:S02]  /*5060*/  CS2R R92, SRZ ;  /* 0x00000000005c7805 */ /* 0x000fe4000001ff00 */
[----:B------:R-:W-:Y:S02]  /*5070*/  CS2R R90, SRZ ;  /* 0x00000000005a7805 */ /* 0x000fe4000001ff00 */
[----:B------:R-:W-:Y:S02]  /*5080*/  CS2R R88, SRZ ;  /* 0x0000000000587805 */ /* 0x000fe4000001ff00 */
[----:B------:R-:W-:-:S13]  /*5090*/  ISETP.GE.AND P2, PT, R3, UR27, PT ;  /* 0x0000001b03007c0c */ /* 0x000fda000bf46270 */
[----:B------:R-:W-:Y:S05]  /*50a0*/  @!P2 BRA `(.L_x_1064) ;  /* 0x0000002c007ca947 */ /* 0x000fea0003800000 */
[----:B------:R-:W-:Y:S01]  /*50b0*/  IMAD.MOV.U32 R119, RZ, RZ, RZ ;  /* 0x000000ffff777224 */ /* 0x000fe200078e00ff */
[----:B------:R-:W-:Y:S01]  /*50c0*/  ULDC UR22, c[0x0][0x9e4] ;  /* 0x0002790000167ab9 */ /* 0x000fe20000000800 */
[----:B------:R-:W-:Y:S01]  /*50d0*/  ULDC UR23, c[0x0][0x9dc] ;  /* 0x0002770000177ab9 */ /* 0x000fe20000000800 */
[----:B------:R-:W-:Y:S01]  /*50e0*/  ULDC UR21, c[0x0][0x988] ;  /* 0x0002620000157ab9 */ /* 0x000fe20000000800 */
[----:B------:R-:W-:-:S05]  /*50f0*/  ULDC UR24, c[0x0][0x9e0] ;  /* 0x0002780000187ab9 */ /* 0x000fca0000000800 */
.L_x_1081:
        /* <DEDUP_REMOVED lines=9> */
.L_x_1066:
[----:B------:R-:W-:Y:S01]  /*5190*/  ULEA UR6, UR26, UR45, 0x3 ;  /* 0x0000002d1a067291 */ /* 0x000fe2000f8e183f */
[----:B------:R-:W-:-:S05]  /*51a0*/  IMAD.U32 R6, RZ, RZ, UR25 ;  /* 0x00000019ff067e24 */ /* 0x000fca000f8e00ff */
[----:B------:R-:W-:-:S04]  /*51b0*/  SHF.L.U32 R6, R6, 0x1f, RZ ;  /* 0x0000001f06067819 */ /* 0x000fc800000006ff */
[----:B------:R0:W1:Y:S01]  /*51c0*/  SYNCS.PHASECHK.TRANS64.TRYWAIT P2, [UR6+0x16830], R6 ;  /* 0x01683006ff0075a7 */ /* 0x0000620008040146 */
[----:B------:R-:W-:Y:S05]  /*51d0*/  @!P0 BRA `(.L_x_1067) ;  /* 0x0000000000048947 */ /* 0x000fea0003800000 */
[----:B------:R-:W-:Y:S01]  /*51e0*/  BPT.TRAP 0x1 ;  /* 0x000000040000795c */ /* 0x000fe20000300000 */
.L_x_1067:
[----:B-1----:R-:W-:Y:S05]  /*51f0*/  @P2 BRA `(.L_x_1065) ;  /* 0x0000000000082947 */ /* 0x002fea0003800000 */
[----:B------:R-:W1:Y:S02]  /*5200*/  SYNCS.PHASECHK.TRANS64.TRYWAIT P2, [UR6+0x16830], R6 ;  /* 0x01683006ff0075a7 */ /* 0x000e640008040146 */
[----:B-1----:R-:W-:Y:S05]  /*5210*/  @!P2 BRA `(.L_x_1068) ;  /* 0x0000010c0004a947 */ /* 0x002fea0003800000 */
.L_x_1065:
[----:B-1----:R-:W1:Y:S01]  /*5220*/  S2R R7, SR_TID.X ;  /* 0x0000000000077919 */ /* 0x002e620000002100 */
[----:B------:R-:W-:Y:S01]  /*5230*/  ULEA UR18, UR26, UR20, 0xa ;  /* 0x000000141a127291 */ /* 0x000fe2000f8e503f */
[----:B------:R-:W-:Y:S01]  /*5240*/  UMOV UR19, 0x40000040 ;  /* 0x4000004000137882 */ /* 0x000fe20000000000 */
[----:B------:R-:W-:Y:S02]  /*5250*/  UMOV UR7, 0x40000040 ;  /* 0x4000004000077882 */ /* 0x000fe40000000000 */
[----:B------:R-:W-:Y:S02]  /*5260*/  UIADD3 UR6, UR18, 0x2, URZ ;  /* 0x0000000212067890 */ /* 0x000fe4000fffe03f */
        /* <DEDUP_REMOVED lines=22> */
.L_x_1070:
[----:B------:R-:W-:Y:S01]  /*53d0*/  ULEA UR6, UR47, UR45, 0x3 ;  /* 0x0000002d2f067291 */ /* 0x000fe2000f8e183f */
[----:B------:R-:W-:-:S05]  /*53e0*/  IMAD.U32 R6, RZ, RZ, UR50 ;  /* 0x00000032ff067e24 */ /* 0x000fca000f8e00ff */
[----:B------:R-:W-:-:S04]  /*53f0*/  SHF.L.U32 R6, R6, 0x1f, RZ ;  /* 0x0000001f06067819 */ /* 0x000fc800000006ff */
[----:B------:R0:W1:Y:S01]  /*5400*/  SYNCS.PHASECHK.TRANS64.TRYWAIT P2, [UR6+0x16850], R6 ;  /* 0x01685006ff0075a7 */ /* 0x0000620008040146 */
[----:B------:R-:W-:Y:S05]  /*5410*/  @!P0 BRA `(.L_x_1071) ;  /* 0x0000000000048947 */ /* 0x000fea0003800000 */
[----:B------:R-:W-:Y:S01]  /*5420*/  BPT.TRAP 0x1 ;  /* 0x000000040000795c */ /* 0x000fe20000300000 */
.L_x_1071:
[----:B-1----:R-:W-:Y:S05]  /*5430*/  @P2 BRA `(.L_x_1069) ;  /* 0x0000000000082947 */ /* 0x002fea0003800000 */
[----:B------:R-:W1:Y:S02]  /*5440*/  SYNCS.PHASECHK.TRANS64.TRYWAIT P2, [UR6+0x16850], R6 ;  /* 0x01685006ff0075a7 */ /* 0x000e640008040146 */
[----:B-1----:R-:W-:Y:S05]  /*5450*/  @!P2 BRA `(.L_x_1072) ;  /* 0x00000108008ca947 */ /* 0x002fea0003800000 */
.L_x_1069:
[----:B------:R-:W-:Y:S01]  /*5460*/  UIADD3 UR6, UR45, 0x400, URZ ;  /* 0x000004002d067890 */ /* 0x000fe2000fffe03f */
[----:B------:R-:W-:Y:S01]  /*5470*/  WARPGROUP.ARRIVE ;  /* 0x00000000000079c5 */ /* 0x000fe20000000000 */
[----:B------:R-:W-:-:S05]  /*5480*/  UMOV UR7, 0x40000040 ;  /* 0x4000004000077882 */ /* 0x000fca0000000000 */
[----:B------:R-:W2:Y:S01]  /*5490*/  S2R R9, SR_TID.X ;  /* 0x0000000000097919 */ /* 0x000ea20000002100 */
[----:B------:R-:W-:Y:S01]  /*54a0*/  USHF.R.U32.HI UR6, URZ, 0x4, UR6 ;  /* 0x000000043f067899 */ /* 0x000fe20008011606 */
[----:B------:R-:W-:Y:S01]  /*54b0*/  PLOP3.LUT P2, PT, PT, PT, UP0, 0x80, 0x0 ;  /* 0x000000000000781c */ /* 0x000fe20003f4f008 */
[----:B------:R-:W-:Y:S01]  /*54c0*/  VIADD R14, R17, UR39 ;  /* 0x00000027110e7c36 */ /* 0x000fe20008000000 */
[----:B------:R-:W-:Y:S01]  /*54d0*/  PLOP3.LUT P3, PT, PT, PT, UP0, 0x80, 0x0 ;  /* 0x000000000000781c */ /* 0x000fe20003f6f008 */
[----:B------:R-:W-:Y:S01]  /*54e0*/  ULOP3.LUT UR6, UR6, 0x3fff, URZ, 0xc0, !UPT ;  /* 0x00003fff06067892 */ /* 0x000fe2000f8ec03f */
[----:B-1----:R-:W-:-:S03]  /*54f0*/  IMAD.U32 R7, RZ, RZ, UR26 ;  /* 0x0000001aff077e24 */ /* 0x002fc6000f8e00ff */
[----:B------:R-:W-:Y:S02]  /*5500*/  ULEA UR10, UR47, UR6, 0xa ;  /* 0x000000062f0a7291 */ /* 0x000fe4000f8e503f */
[----:B------:R-:W-:-:S05]  /*5510*/  @!P1 LEA R7, R7, UR45, 0x3 ;  /* 0x0000002d07079c11 */ /* 0x000fca000f8e18ff */
[----:B------:R-:W-:Y:S01]  /*5520*/  UMOV UR6, UR10 ;  /* 0x0000000a00067c82 */ /* 0x000fe20008000000 */
[----:B------:R-:W-:Y:S01]  /*5530*/  @!P1 VIADD R7, R7, 0x16840 ;  /* 0x0001684007079836 */ /* 0x000fe20000000000 */
[----:B------:R-:W-:Y:S01]  /*5540*/  HGMMA.64x64x16.F32 R88, R148, gdesc[UR4].tnspB, R88, gsb0 ;  /* 0x40e0000494587df0 */ /* 0x000fe20008000858 */
[----:B------:R-:W-:Y:S01]  /*5550*/  UIADD3 UR6, UR10, 0x80, URZ ;  /* 0x000000800a067890 */ /* 0x000fe2000fffe03f */
[----:B------:R-:W-:Y:S02]  /*5560*/  UMOV UR7, 0x40000040 ;  /* 0x4000004000077882 */ /* 0x000fe40000000000 */
[----:B------:R-:W-:Y:S02]  /*5570*/  @!P1 PRMT R7, RZ, 0x654, R7 ;  /* 0x00000654ff079816 */ /* 0x000fe40000000007 */
[----:B--2---:R-:W-:Y:S01]  /*5580*/  SHF.R.U32.HI R8, RZ, 0x7, R9 ;  /* 0x00000007ff087819 */ /* 0x004fe20000011609 */
        /* <DEDUP_REMOVED lines=33> */
[----:B------:R-:W-:Y:S02]  /*57a0*/  @UP0 ULDC UR6, c[0x0][0x44c] ;  /* 0x0001130000060ab9 */ /* 0x000fe40000000800 */
[----:B0-----:R-:W-:Y:S01]  /*57b0*/  @P2 IMAD.HI.U32 R6, R14, UR6, RZ ;  /* 0x000000060e062c27 */ /* 0x001fe2000f8e00ff */
[----:B------:R-:W-:Y:S01]  /*57c0*/  @UP0 ULDC UR6, c[0x0][0x450] ;  /* 0x0001140000060ab9 */ /* 0x000fe20000000800 */
[----:B------:R-:W-:Y:S02]  /*57d0*/  ISETP.GE.U32.AND P2, PT, R9, 0x180, PT ;  /* 0x000001800900780c */ /* 0x000fe40003f46070 */
[----:B------:R-:W-:Y:S01]  /*57e0*/  IMAD.SHL.U32 R9, R3, 0x80, RZ ;  /* 0x0000008003097824 */ /* 0x000fe200078e00ff */
[----:B------:R-:W-:Y:S01]  /*57f0*/  @P3 SHF.R.U32.HI R14, RZ, UR6, R6 ;  /* 0x00000006ff0e3c19 */ /* 0x000fe20008011606 */
[----:B------:R-:W-:Y:S01]  /*5800*/  VIADD R6, R8, 0x9 ;  /* 0x0000000908067836 */ /* 0x000fe20000000000 */
[----:B------:R-:W-:Y:S01]  /*5810*/  ULOP3.LUT UR6, URZ, UR23, URZ, 0x33, !UPT ;  /* 0x000000173f067292 */ /* 0x000fe2000f8e333f */
[----:B------:R-:W-:-:S02]  /*5820*/  IMAD.U32 R8, RZ, RZ, UR46 ;  /* 0x0000002eff087e24 */ /* 0x000fc4000f8e00ff */
[----:B------:R-:W0:Y:S01]  /*5830*/  SHFL.IDX PT, R11, R14, RZ, 0x1c1f ;  /* 0x001c1fff0e0b7589 */ /* 0x000e2200000e0000 */
[----:B------:R-:W-:Y:S02]  /*5840*/  SEL R6, R6, 0x9, !P2 ;  /* 0x0000000906067807 */ /* 0x000fe40005000000 */
[----:B------:R-:W-:Y:S01]  /*5850*/  PLOP3.LUT P2, PT, PT, PT, UP1, 0x40, 0x0 ;  /* 0x000000000000781c */ /* 0x000fe20003f4e818 */
[----:B------:R-:W-:Y:S02]  /*5860*/  WARPGROUP.DEPBAR.LE gsb0, 0x0 ;  /* 0x00008000000079c5 */ /* 0x000fe40000010000 */
[----:B------:R1:W-:Y:S06]  /*5870*/  BAR.ARV R6, 0x100 ;  /* 0x000400060000751d */ /* 0x0003ec0000002000 */
[----:B------:R2:W-:Y:S02]  /*5880*/  @!P1 SYNCS.ARRIVE.TRANS64.RED.A1T0 RZ, [R7+URZ], RZ ;  /* 0x000000ff07ff99a7 */ /* 0x0005e4000810043f */
[----:B--2---:R-:W-:-:S04]  /*5890*/  IADD3 R7, -R16, 0x1, -R9 ;  /* 0x0000000110077810 */ /* 0x004fc80007ffe909 */
[----:B------:R-:W-:-:S05]  /*58a0*/  IADD3 R7, -R8, UR40, R7 ;  /* 0x0000002808077c10 */ /* 0x000fca000fffe107 */
[C---:B------:R-:W-:Y:S02]  /*58b0*/  VIADD R13, R7.reuse, UR24 ;  /* 0x00000018070d7c36 */ /* 0x040fe40008000000 */
[----:B------:R-:W-:Y:S02]  /*58c0*/  VIADD R12, R7, UR6 ;  /* 0x00000006070c7c36 */ /* 0x000fe40008000000 */
[--C-:B0-----:R-:W-:Y:S02]  /*58d0*/  IMAD.IADD R10, R13, 0x1, R11.reuse ;  /* 0x000000010d0a7824 */ /* 0x101fe400078e020b */
[----:B------:R-:W-:Y:S01]  /*58e0*/  IMAD.IADD R8, R12, 0x1, R11 ;  /* 0x000000010c087824 */ /* 0x000fe200078e020b */
[----:B-1----:R-:W-:Y:S06]  /*58f0*/  @P2 BRA `(.L_x_1073) ;  /* 0x00000000005c2947 */ /* 0x002fec0003800000 */
[----:B------:R-:W-:Y:S01]  /*5900*/  IMAD.U32 R6, RZ, RZ, UR46 ;  /* 0x0000002eff067e24 */ /* 0x000fe2000f8e00ff */
[----:B------:R-:W-:Y:S04]  /*5910*/  BSSY B0, `(.L_x_1074) ;  /* 0x0000011000007945 */ /* 0x000fe80003800000 */
[----:B------:R-:W-:-:S04]  /*5920*/  IADD3 R11, -R6, UR40, R11 ;  /* 0x00000028060b7c10 */ /* 0x000fc8000fffe10b */
        /* <DEDUP_REMOVED lines=10> */
.L_x_1075:
[----:B------:R-:W-:-:S05]  /*59d0*/  IMAD.U32 R20, RZ, RZ, UR22 ;  /* 0x00000016ff147e24 */ /* 0x000fca000f8e00ff */
[----:B------:R-:W-:-:S13]  /*59e0*/  ISETP.NE.AND P2, PT, R20, 0x1, PT ;  /* 0x000000011400780c */ /* 0x000fda0003f45270 */
[----:B------:R-:W0:Y:S02]  /*59f0*/  @P2 LDC.64 R6, c[0x0][0x9e8] ;  /* 0x00027a00ff062b82 */ /* 0x000e240000000a00 */
[----:B0-----:R-:W-:-:S05]  /*5a00*/  @P2 IMAD.HI.U32 R6, R11, R6, RZ ;  /* 0x000000060b062227 */ /* 0x001fca00078e00ff */
[----:B------:R-:W-:-:S07]  /*5a10*/  @P2 SHF.R.U32.HI R11, RZ, R7, R6 ;  /* 0x00000007ff0b2219 */ /* 0x000fce0000011606 */
.L_x_1076:
[----:B------:R-:W-:Y:S05]  /*5a20*/  BSYNC B0 ;  /* 0x0000000000007941 */ /* 0x000fea0003800000 */
.L_x_1074:
[----:B------:R-:W-:-:S04]  /*5a30*/  IMAD R11, R11, R20, -R9 ;  /* 0x000000140b0b7224 */ /* 0x000fc800078e0a09 */
[----:B------:R-:W-:-:S05]  /*5a40*/  IMAD.IADD R11, R11, 0x1, -R16 ;  /* 0x000000010b0b7824 */ /* 0x000fca00078e0a10 */
[----:B------:R-:W-:Y:S02]  /*5a50*/  VIADDMNMX R10, R11, R20, R10, PT ;  /* 0x000000140b0a7246 */ /* 0x000fe4000380010a */
[----:B------:R-:W-:-:S07]  /*5a60*/  VIMNMX R8, R8, R11, !PT ;  /* 0x0000000b08087248 */ /* 0x000fce0007fe0100 */
.L_x_1073:
        /* <DEDUP_REMOVED lines=115> */
.L_x_1079:
[----:B------:R-:W-:-:S05]  /*61a0*/  IMAD.U32 R10, RZ, RZ, UR22 ;  /* 0x00000016ff0a7e24 */ /* 0x000fca000f8e00ff */
[----:B------:R-:W-:-:S13]  /*61b0*/  ISETP.NE.AND P3, PT, R10, 0x1, PT ;  /* 0x000000010a00780c */ /* 0x000fda0003f65270 */
[----:B------:R-:W0:Y:S02]  /*61c0*/  @P3 LDC.64 R6, c[0x0][0x9e8] ;  /* 0x00027a00ff063b82 */ /* 0x000e240000000a00 */
[----:B0-----:R-:W-:-:S05]  /*61d0*/  @P3 IMAD.HI.U32 R6, R8, R6, RZ ;  /* 0x0000000608063227 */ /* 0x001fca00078e00ff */
[----:B------:R-:W-:-:S07]  /*61e0*/  @P3 SHF.R.U32.HI R8, RZ, R7, R6 ;  /* 0x00000007ff083219 */ /* 0x000fce0000011606 */
.L_x_1080:
[----:B------:R-:W-:Y:S05]  /*61f0*/  BSYNC B0 ;  /* 0x0000000000007941 */ /* 0x000fea0003800000 */
.L_x_1078:
[----:B------:R-:W-:-:S04]  /*6200*/  IMAD R9, R8, R10, -R9 ;  /* 0x0000000a08097224 */ /* 0x000fc800078e0a09 */
[----:B------:R-:W-:-:S05]  /*6210*/  IMAD.IADD R9, R9, 0x1, -R16 ;  /* 0x0000000109097824 */ /* 0x000fca00078e0a10 */
[----:B------:R-:W-:Y:S02]  /*6220*/  VIADDMNMX R13, R9, R10, R13, PT ;  /* 0x0000000a090d7246 */ /* 0x000fe4000380010d */
[----:B------:R-:W-:-:S07]  /*6230*/  VIMNMX R12, R12, R9, !PT ;  /* 0x000000090c0c7248 */ /* 0x000fce0007fe0100 */
.L_x_1077:
[----:B------:R-:W-:Y:S01]  /*6240*/  FMNMX.FTZ R6, R11, R2, !PT ;  /* 0x000000020b067209 */ /* 0x000fe20007810000 */
[----:B------:R-:W-:Y:S01]  /*6250*/  UMOV UR50, UR25 ;  /* 0x0000001900327c82 */ /* 0x000fe20008000000 */
[----:B------:R-:W-:Y:S02]  /*6260*/  ISETP.GT.AND P5, PT, R12, 0x8, P2 ;  /* 0x000000080c00780c */ /* 0x000fe400017a4270 */
[----:B------:R-:W-:Y:S02]  /*6270*/  FMNMX.FTZ R7, R25, R6, !PT ;  /* 0x0000000619077209 */ /* 0x000fe40007810000 */
[----:B------:R-:W-:Y:S02]  /*6280*/  ISETP.LT.OR P5, PT, R13, 0x9, P5 ;  /* 0x000000090d00780c */ /* 0x000fe40002fa1670 */
[----:B------:R-:W-:Y:S02]  /*6290*/  FMNMX.FTZ R6, R28, R7, !PT ;  /* 0x000000071c067209 */ /* 0x000fe40007810000 */
[----:B------:R-:W-:-:S02]  /*62a0*/  FSEL R30, R30, -INF , !P5 ;  /* 0xff8000001e1e7808 */ /* 0x000fc40006800000 */
[----:B------:R-:W-:Y:S02]  /*62b0*/  FMNMX.FTZ R7, R29, R6, !PT ;  /* 0x000000061d077209 */ /* 0x000fe40007810000 */
        /* <DEDUP_REMOVED lines=12> */
[----:B------:R-:W-:Y:S02]  /*6380*/  ISETP.GT.AND P5, PT, R12, RZ, P2 ;  /* 0x000000ff0c00720c */ /* 0x000fe400017a4270 */
        /* <DEDUP_REMOVED lines=13> */
[----:B------:R-:W-:Y:S02]  /*6460*/  FMNMX.FTZ R10, R15, R0, !PT ;  /* 0x000000000f0a7209 */ /* 0x000fe40007810000 */
[----:B------:R-:W-:Y:S02]  /*6470*/  FMNMX.FTZ R7, R57, R6, !PT ;  /* 0x0000000639077209 */ /* 0x000fe40007810000 */
[----:B------:R-:W-:-:S02]  /*6480*/  ISETP.GT.AND P4, PT, R12, 0x10, P2 ;  /* 0x000000100c00780c */ /* 0x000fc40001784270 */
[----:B------:R-:W-:Y:S02]  /*6490*/  FMNMX.FTZ R6, R60, R7, !PT ;  /* 0x000000073c067209 */ /* 0x000fe40007810000 */
[----:B------:R-:W-:Y:S02]  /*64a0*/  ISETP.LT.OR P3, PT, R13, 0xa, P3 ;  /* 0x0000000a0d00780c */ /* 0x000fe40001f61670 */
[----:B------:R-:W-:Y:S02]  /*64b0*/  FMNMX.FTZ R7, R61, R6, !PT ;  /* 0x000000063d077209 */ /* 0x000fe40007810000 */
[----:B------:R-:W-:Y:S02]  /*64c0*/  FMNMX.FTZ R21, R27, R10, !PT ;  /* 0x0000000a1b157209 */ /* 0x000fe40007810000 */
[----:B------:R-:W-:Y:S02]  /*64d0*/  FMNMX.FTZ R6, R64, R7, !PT ;  /* 0x0000000740067209 */ /* 0x000fe40007810000 */
[----:B------:R-:W-:-:S02]  /*64e0*/  ISETP.LT.OR P4, PT, R13, 0x11, P4 ;  /* 0x000000110d00780c */ /* 0x000fc40002781670 */
[----:B------:R-:W-:Y:S02]  /*64f0*/  FMNMX.FTZ R7, R65, R6, !PT ;  /* 0x0000000641077209 */ /* 0x000fe40007810000 */
[----:B------:R-:W-:Y:S02]  /*6500*/  FSEL R31, R31, -INF , !P3 ;  /* 0xff8000001f1f7808 */ /* 0x000fe40005800000 */
[----:B------:R-:W-:Y:S02]  /*6510*/  FMNMX.FTZ R6, R68, R7, !PT ;  /* 0x0000000744067209 */ /* 0x000fe40007810000 */
[----:B------:R-:W-:Y:S02]  /*6520*/  FMNMX.FTZ R10, R30, R21, !PT ;  /* 0x000000151e0a7209 */ /* 0x000fe40007810000 */
        /* <DEDUP_REMOVED lines=17> */
[C---:B------:R-:W-:Y:S02]  /*6640*/  ISETP.GT.AND P3, PT, R12.reuse, 0x21, P2 ;  /* 0x000000210c00780c */ /* 0x040fe40001764270 */
[----:B------:R-:W-:Y:S01]  /*6650*/  FSEL R39, R39, -INF , !P4 ;  /* 0xff80000027277808 */ /* 0x000fe20006000000 */
[----:B------:R-:W0:Y:S01]  /*6660*/  SHFL.BFLY PT, R6, R7, 0x2, 0x1f ;  /* 0x0c401f0007067f89 */ /* 0x000e2200000e0000 */
[----:B------:R-:W-:-:S02]  /*6670*/  ISETP.GT.AND P4, PT, R12, 0x28, P2 ;  /* 0x000000280c00780c */ /* 0x000fc40001784270 */
[C---:B------:R-:W-:Y:S02]  /*6680*/  ISETP.LT.OR P3, PT, R13.reuse, 0x22, P3 ;  /* 0x000000220d00780c */ /* 0x040fe40001f61670 */
[----:B------:R-:W-:Y:S02]  /*6690*/  ISETP.LT.OR P4, PT, R13, 0x29, P4 ;  /* 0x000000290d00780c */ /* 0x000fe40002781670 */
[----:B------:R-:W-:Y:S02]  /*66a0*/  FSEL R43, R43, -INF , !P3 ;  /* 0xff8000002b2b7808 */ /* 0x000fe40005800000 */
[----:B------:R-:W-:Y:S02]  /*66b0*/  ISETP.GT.AND P3, PT, R12, 0x29, P2 ;  /* 0x000000290c00780c */ /* 0x000fe40001764270 */
[----:B------:R-:W-:Y:S02]  /*66c0*/  FSEL R46, R46, -INF , !P4 ;  /* 0xff8000002e2e7808 */ /* 0x000fe40006000000 */
[----:B------:R-:W-:-:S02]  /*66d0*/  ISETP.GT.AND P4, PT, R12, 0x30, P2 ;  /* 0x000000300c00780c */ /* 0x000fc40001784270 */
[----:B------:R-:W-:Y:S02]  /*66e0*/  ISETP.LT.OR P5, PT, R13, 0x2a, P3 ;  /* 0x0000002a0d00780c */ /* 0x000fe40001fa1670 */
[C---:B------:R-:W-:Y:S02]  /*66f0*/  ISETP.GT.AND P3, PT, R12.reuse, 0x31, P2 ;  /* 0x000000310c00780c */ /* 0x040fe40001764270 */
[----:B------:R-:W-:Y:S02]  /*6700*/  FSEL R47, R47, -INF , !P5 ;  /* 0xff8000002f2f7808 */ /* 0x000fe40006800000 */
[----:B------:R-:W-:Y:S02]  /*6710*/  ISETP.LT.OR P4, PT, R13, 0x31, P4 ;  /* 0x000000310d00780c */ /* 0x000fe40002781670 */
[----:B------:R-:W-:Y:S02]  /*6720*/  ISETP.GT.AND P5, PT, R12, 0x38, P2 ;  /* 0x000000380c00780c */ /* 0x000fe400017a4270 */
[----:B0-----:R-:W-:-:S02]  /*6730*/  FMNMX.FTZ R8, R7, R6, !PT ;  /* 0x0000000607087209 */ /* 0x001fc40007810000 */
[----:B------:R-:W-:Y:S02]  /*6740*/  ISETP.LT.OR P3, PT, R13, 0x32, P3 ;  /* 0x000000320d00780c */ /* 0x000fe40001f61670 */
[----:B------:R-:W-:Y:S01]  /*6750*/  FSEL R50, R50, -INF , !P4 ;  /* 0xff80000032327808 */ /* 0x000fe20006000000 */
[----:B------:R-:W0:Y:S01]  /*6760*/  SHFL.BFLY PT, R9, R8, 0x1, 0x1f ;  /* 0x0c201f0008097f89 */ /* 0x000e2200000e0000 */
[C---:B------:R-:W-:Y:S02]  /*6770*/  ISETP.GT.AND P4, PT, R12.reuse, 0x39, P2 ;  /* 0x000000390c00780c */ /* 0x040fe40001784270 */
[----:B------:R-:W-:Y:S02]  /*6780*/  FSEL R51, R51, -INF , !P3 ;  /* 0xff80000033337808 */ /* 0x000fe40005800000 */
[----:B------:R-:W-:Y:S02]  /*6790*/  ISETP.LT.OR P5, PT, R13, 0x39, P5 ;  /* 0x000000390d00780c */ /* 0x000fe40002fa1670 */
[----:B------:R-:W-:-:S02]  /*67a0*/  ISETP.GT.AND P3, PT, R12, 0x40, P2 ;  /* 0x000000400c00780c */ /* 0x000fc40001764270 */
[----:B------:R-:W-:Y:S02]  /*67b0*/  ISETP.LT.OR P4, PT, R13, 0x3a, P4 ;  /* 0x0000003a0d00780c */ /* 0x000fe40002781670 */
[----:B------:R-:W-:Y:S02]  /*67c0*/  FSEL R54, R54, -INF , !P5 ;  /* 0xff80000036367808 */ /* 0x000fe40006800000 */
[C---:B------:R-:W-:Y:S02]  /*67d0*/  ISETP.GT.AND P5, PT, R12.reuse, 0x41, P2 ;  /* 0x000000410c00780c */ /* 0x040fe400017a4270 */
[----:B------:R-:W-:Y:S02]  /*67e0*/  FSEL R55, R55, -INF , !P4 ;  /* 0xff80000037377808 */ /* 0x000fe40006000000 */
[----:B------:R-:W-:Y:S02]  /*67f0*/  ISETP.LT.OR P3, PT, R13, 0x41, P3 ;  /* 0x000000410d00780c */ /* 0x000fe40001f61670 */
[----:B------:R-:W-:-:S02]  /*6800*/  ISETP.GT.AND P4, PT, R12, 0x48, P2 ;  /* 0x000000480c00780c */ /* 0x000fc40001784270 */
[----:B------:R-:W-:Y:S02]  /*6810*/  ISETP.LT.OR P5, PT, R13, 0x42, P5 ;  /* 0x000000420d00780c */ /* 0x000fe40002fa1670 */
[----:B------:R-:W-:Y:S02]  /*6820*/  FSEL R58, R58, -INF , !P3 ;  /* 0xff8000003a3a7808 */ /* 0x000fe40005800000 */
[----:B0-----:R-:W-:Y:S02]  /*6830*/  FMNMX.FTZ R6, R8, R9, !PT ;  /* 0x0000000908067209 */ /* 0x001fe40007810000 */
[----:B------:R-:W-:Y:S02]  /*6840*/  ISETP.GT.AND P3, PT, R12, 0x49, P2 ;  /* 0x000000490c00780c */ /* 0x000fe40001764270 */
[C---:B------:R-:W-:Y:S01]  /*6850*/  FSETP.NEU.FTZ.AND P6, PT, R6.reuse, -INF , PT ;  /* 0xff8000000600780b */ /* 0x040fe20003fdd000 */
[----:B------:R-:W-:Y:S01]  /*6860*/  FMUL.FTZ R9, R6, UR21 ;  /* 0x0000001506097c20 */ /* 0x000fe20008410000 */
[----:B------:R-:W-:-:S02]  /*6870*/  FSEL R59, R59, -INF , !P5 ;  /* 0xff8000003b3b7808 */ /* 0x000fc40006800000 */
[----:B------:R-:W-:Y:S02]  /*6880*/  ISETP.LT.OR P4, PT, R13, 0x49, P4 ;  /* 0x000000490d00780c */ /* 0x000fe40002781670 */
[----:B------:R-:W-:Y:S02]  /*6890*/  FSEL R8, R9, RZ, P6 ;  /* 0x000000ff09087208 */ /* 0x000fe40003000000 */
[----:B------:R-:W-:Y:S02]  /*68a0*/  ISETP.GT.AND P5, PT, R12, 0x50, P2 ;  /* 0x000000500c00780c */ /* 0x000fe400017a4270 */
[----:B------:R-:W-:Y:S01]  /*68b0*/  ISETP.LT.OR P3, PT, R13, 0x4a, P3 ;  /* 0x0000004a0d00780c */ /* 0x000fe20001f61670 */
[--C-:B------:R-:W-:Y:S01]  /*68c0*/  FFMA.FTZ R7, R25, UR21, -R8.reuse ;  /* 0x0000001519077c23 */ /* 0x100fe20008010808 */
[----:B------:R-:W-:Y:S01]  /*68d0*/  FMNMX.FTZ R25, R35, R10, !PT ;  /* 0x0000000a23197209 */ /* 0x000fe20007810000 */
[--C-:B------:R-:W-:Y:S01]  /*68e0*/  FFMA.FTZ R9, R29, UR21, -R8.reuse ;  /* 0x000000151d097c23 */ /* 0x100fe20008010808 */
[--C-:B------:R-:W-:Y:S01]  /*68f0*/  FFMA.FTZ R148, R11, UR21, -R8.reuse ;  /* 0x000000150b947c23 */ /* 0x100fe20008010808 */
[--C-:B------:R-:W-:Y:S01]  /*6900*/  FFMA.FTZ R11, R33, UR21, -R8.reuse ;  /* 0x00000015210b7c23 */ /* 0x100fe20008010808 */
[----:B------:R-:W-:Y:S01]  /*6910*/  FMNMX.FTZ R10, R38, R25, !PT ;  /* 0x00000019260a7209 */ /* 0x000fe20007810000 */
[--C-:B------:R-:W-:Y:S01]  /*6920*/  FFMA.FTZ R21, R37, UR21, -R8.reuse ;  /* 0x0000001525157c23 */ /* 0x100fe20008010808 */
[----:B------:R-:W-:Y:S01]  /*6930*/  FSEL R62, R62, -INF , !P4 ;  /* 0xff8000003e3e7808 */ /* 0x000fe20006000000 */
[--C-:B------:R-:W-:Y:S01]  /*6940*/  FFMA.FTZ R150, R28, UR21, -R8.reuse ;  /* 0x000000151c967c23 */ /* 0x100fe20008010808 */
[----:B------:R-:W-:Y:S01]  /*6950*/  FMNMX.FTZ R25, R39, R10, !PT ;  /* 0x0000000a27197209 */ /* 0x000fe20007810000 */
[--C-:B------:R-:W-:Y:S01]  /*6960*/  FFMA.FTZ R144, R32, UR21, -R8.reuse ;  /* 0x0000001520907c23 */ /* 0x100fe20008010808 */
[----:B------:R-:W-:Y:S01]  /*6970*/  ISETP.GT.AND P4, PT, R12, 0x51, P2 ;  /* 0x000000510c00780c */ /* 0x000fe20001784270 */
[--C-:B------:R-:W-:Y:S01]  /*6980*/  FFMA.FTZ R146, R36, UR21, -R8.reuse ;  /* 0x0000001524927c23 */ /* 0x100fe20008010808 */
[----:B------:R-:W-:Y:S01]  /*6990*/  FMNMX.FTZ R10, R42, R25, !PT ;  /* 0x000000192a0a7209 */ /* 0x000fe20007810000 */
[--C-:B------:R-:W-:Y:S01]  /*69a0*/  FFMA.FTZ R25, R41, UR21, -R8.reuse ;  /* 0x0000001529197c23 */ /* 0x100fe20008010808 */
[----:B------:R-:W-:Y:S01]  /*69b0*/  FSEL R63, R63, -INF , !P3 ;  /* 0xff8000003f3f7808 */ /* 0x000fe20005800000 */
[--C-:B------:R-:W-:Y:S01]  /*69c0*/  FFMA.FTZ R140, R40, UR21, -R8.reuse ;  /* 0x00000015288c7c23 */ /* 0x100fe20008010808 */
[----:B------:R-:W-:Y:S01]  /*69d0*/  FMNMX.FTZ R29, R43, R10, !PT ;  /* 0x0000000a2b1d7209 */ /* 0x000fe20007810000 */
[--C-:B------:R-:W-:Y:S01]  /*69e0*/  FFMA.FTZ R142, R44, UR21, -R8.reuse ;  /* 0x000000152c8e7c23 */ /* 0x100fe20008010808 */
[----:B------:R-:W-:Y:S01]  /*69f0*/  ISETP.LT.OR P5, PT, R13, 0x51, P5 ;  /* 0x000000510d00780c */ /* 0x000fe20002fa1670 */
[--C-:B------:R-:W-:Y:S01]  /*6a00*/  FFMA.FTZ R136, R48, UR21, -R8.reuse ;  /* 0x0000001530887c23 */ /* 0x100fe20008010808 */
[----:B------:R-:W-:Y:S01]  /*6a10*/  FMNMX.FTZ R10, R46, R29, !PT ;  /* 0x0000001d2e0a7209 */ /* 0x000fe20007810000 */
[--C-:B------:R-:W-:Y:S01]  /*6a20*/  FFMA.FTZ R138, R52, UR21, -R8.reuse ;  /* 0x00000015348a7c23 */ /* 0x100fe20008010808 */
[----:B------:R-:W-:Y:S01]  /*6a30*/  ISETP.GT.AND P3, PT, R12, 0x58, P2 ;  /* 0x000000580c00780c */ /* 0x000fe20001764270 */
[--C-:B------:R-:W-:Y:S01]  /*6a40*/  FFMA.FTZ R132, R56, UR21, -R8.reuse ;  /* 0x0000001538847c23 */ /* 0x100fe20008010808 */
[----:B------:R-:W-:Y:S01]  /*6a50*/  FMNMX.FTZ R29, R47, R10, !PT ;  /* 0x0000000a2f1d7209 */ /* 0x000fe20007810000 */
[--C-:B------:R-:W-:Y:S01]  /*6a60*/  FFMA.FTZ R134, R60, UR21, -R8.reuse ;  /* 0x000000153c867c23 */ /* 0x100fe20008010808 */
[----:B------:R-:W-:Y:S01]  /*6a70*/  ISETP.LT.OR P4, PT, R13, 0x52, P4 ;  /* 0x000000520d00780c */ /* 0x000fe20002781670 */
        /* <DEDUP_REMOVED lines=16> */
[----:B------:R-:W-:Y:S01]  /*6b80*/  MUFU.EX2 R148, R148 ;  /* 0x0000009400947308 */ /* 0x000fe20000000800 */
[----:B------:R-:W-:Y:S01]  /*6b90*/  FMNMX.FTZ R10, R58, R33, !PT ;  /* 0x000000213a0a7209 */ /* 0x000fe20007810000 */
[--C-:B------:R-:W-:Y:S01]  /*6ba0*/  FFMA.FTZ R33, R49, UR21, -R8.reuse ;  /* 0x0000001531217c23 */ /* 0x100fe20008010808 */
[----:B------:R-:W-:Y:S01]  /*6bb0*/  ISETP.GT.AND P4, PT, R12, 0x60, P2 ;  /* 0x000000600c00780c */ /* 0x000fe20001784270 */
[----:B------:R-:W-:Y:S01]  /*6bc0*/  FFMA.FTZ R49, R69, UR21, -R8 ;  /* 0x0000001545317c23 */ /* 0x000fe20008010808 */
[----:B------:R-:W-:-:S02]  /*6bd0*/  FMNMX.FTZ R37, R59, R10, !PT ;  /* 0x0000000a3b257209 */ /* 0x000fc40007810000 */
[----:B------:R-:W-:Y:S01]  /*6be0*/  ISETP.LT.OR P5, PT, R13, 0x5a, P5 ;  /* 0x0000005a0d00780c */ /* 0x000fe20002fa1670 */
[----:B------:R-:W-:Y:S01]  /*6bf0*/  MUFU.EX2 R7, R7 ;  /* 0x0000000700077308 */ /* 0x000fe20000000800 */
[----:B------:R-:W-:Y:S02]  /*6c00*/  FMNMX.FTZ R10, R62, R37, !PT ;  /* 0x000000253e0a7209 */ /* 0x000fe40007810000 */
[----:B------:R-:W-:Y:S02]  /*6c10*/  FSEL R70, R70, -INF , !P3 ;  /* 0xff80000046467808 */ /* 0x000fe40005800000 */
[----:B------:R-:W-:Y:S02]  /*6c20*/  FMNMX.FTZ R37, R63, R10, !PT ;  /* 0x0000000a3f257209 */ /* 0x000fe40007810000 */
[----:B------:R-:W-:Y:S01]  /*6c30*/  ISETP.GT.AND P3, PT, R12, 0x61, P2 ;  /* 0x000000610c00780c */ /* 0x000fe20001764270 */
[----:B------:R-:W-:Y:S01]  /*6c40*/  MUFU.EX2 R150, R150 ;  /* 0x0000009600967308 */ /* 0x000fe20000000800 */
[----:B------:R-:W-:Y:S01]  /*6c50*/  FMNMX.FTZ R10, R66, R37, !PT ;  /* 0x00000025420a7209 */ /* 0x000fe20007810000 */
[--C-:B------:R-:W-:Y:S01]  /*6c60*/  FFMA.FTZ R37, R53, UR21, -R8.reuse ;  /* 0x0000001535257c23 */ /* 0x100fe20008010808 */
[----:B------:R-:W-:Y:S01]  /*6c70*/  FSEL R71, R71, -INF , !P5 ;  /* 0xff80000047477808 */ /* 0x000fe20006800000 */
[----:B------:R-:W-:Y:S01]  /*6c80*/  FFMA.FTZ R53, R73, UR21, -R8 ;  /* 0x0000001549357c23 */ /* 0x000fe20008010808 */
[----:B------:R-:W-:-:S02]  /*6c90*/  FMNMX.FTZ R41, R67, R10, !PT ;  /* 0x0000000a43297209 */ /* 0x000fc40007810000 */
[C---:B------:R-:W-:Y:S01]  /*6ca0*/  ISETP.LT.OR P4, PT, R13.reuse, 0x61, P4 ;  /* 0x000000610d00780c */ /* 0x040fe20002781670 */
        /* <DEDUP_REMOVED lines=11> */
[----:B------:R-:W-:Y:S01]  /*6d60*/  FMNMX.FTZ R10, R74, R41, !PT ;  /* 0x000000294a0a7209 */ /* 0x000fe20007810000 */
[----:B------:R-:W-:Y:S01]  /*6d70*/  FFMA.FTZ R41, R57, UR21, -R8 ;  /* 0x0000001539297c23 */ /* 0x000fe20008010808 */
[----:B------:R-:W-:Y:S02]  /*6d80*/  ISETP.GT.AND P3, PT, R12, 0x70, P2 ;  /* 0x000000700c00780c */ /* 0x000fe40001764270 */
[----:B------:R-:W-:-:S02]  /*6d90*/  ISETP.LT.OR P4, PT, R13, 0x6a, P4 ;  /* 0x0000006a0d00780c */ /* 0x000fc40002781670 */
[----:B------:R-:W-:Y:S01]  /*6da0*/  FSEL R78, R78, -INF , !P5 ;  /* 0xff8000004e4e7808 */ /* 0x000fe20006800000 */
[----:B------:R-:W-:Y:S01]  /*6db0*/  MUFU.EX2 R146, R146 ;  /* 0x0000009200927308 */ /* 0x000fe20000000800 */
[----:B------:R-:W-:Y:S02]  /*6dc0*/  FMNMX.FTZ R45, R75, R10, !PT ;  /* 0x0000000a4b2d7209 */ /* 0x000fe40007810000 */
        /* <DEDUP_REMOVED lines=11> */
[----:B------:R-:W-:-:S02]  /*6e80*/  ISETP.LT.OR P4, PT, R13, 0x79, P4 ;  /* 0x000000790d00780c */ /* 0x000fc40002781670 */
[----:B------:R-:W-:Y:S01]  /*6e90*/  FSEL R83, R83, -INF , !P5 ;  /* 0xff80000053537808 */ /* 0x000fe20006800000 */
[----:B------:R-:W-:Y:S01]  /*6ea0*/  MUFU.EX2 R25, R25 ;  /* 0x0000001900197308 */ /* 0x000fe20000000800 */
[----:B------:R-:W-:Y:S02]  /*6eb0*/  FMNMX.FTZ R10, R82, R45, !PT ;  /* 0x0000002d520a7209 */ /* 0x000fe40007810000 */
[----:B------:R-:W-:Y:S01]  /*6ec0*/  ISETP.LT.OR P2, PT, R13, 0x7a, P2 ;  /* 0x0000007a0d00780c */ /* 0x000fe20001741670 */
[--C-:B------:R-:W-:Y:S01]  /*6ed0*/  FFMA.FTZ R13, R61, UR21, -R8.reuse ;  /* 0x000000153d0d7c23 */ /* 0x100fe20008010808 */
[----:B------:R-:W-:Y:S01]  /*6ee0*/  FSEL R86, R86, -INF , !P4 ;  /* 0xff80000056567808 */ /* 0x000fe20006000000 */
[----:B------:R-:W-:Y:S01]  /*6ef0*/  FFMA.FTZ R61, R81, UR21, -R8 ;  /* 0x00000015513d7c23 */ /* 0x000fe20008010808 */
[----:B------:R-:W-:Y:S01]  /*6f00*/  FMNMX.FTZ R45, R83, R10, !PT ;  /* 0x0000000a532d7209 */ /* 0x000fe20007810000 */
[----:B------:R-:W-:Y:S01]  /*6f10*/  MUFU.EX2 R142, R142 ;  /* 0x0000008e008e7308 */ /* 0x000fe20000000800 */
[----:B------:R-:W-:-:S02]  /*6f20*/  FSEL R87, R87, -INF , !P2 ;  /* 0xff80000057577808 */ /* 0x000fc40005000000 */
[----:B------:R-:W-:Y:S01]  /*6f30*/  FMNMX.FTZ R10, R86, R45, !PT ;  /* 0x0000002d560a7209 */ /* 0x000fe20007810000 */
[----:B------:R-:W-:Y:S01]  /*6f40*/  FFMA.FTZ R45, R65, UR21, -R8 ;  /* 0x00000015412d7c23 */ /* 0x000fe20008010808 */
[----:B------:R-:W-:Y:S02]  /*6f50*/  FSEL R69, R6, RZ, P6 ;  /* 0x000000ff06457208 */ /* 0x000fe40003000000 */
[----:B------:R-:W-:Y:S01]  /*6f60*/  FMNMX.FTZ R10, R87, R10, !PT ;  /* 0x0000000a570a7209 */ /* 0x000fe20007810000 */
[----:B------:R-:W-:Y:S02]  /*6f70*/  MUFU.EX2 R29, R29 ;  /* 0x0000001d001d7308 */ /* 0x000fe40000000800 */
[----:B------:R-:W-:Y:S02]  /*6f80*/  FADD.FTZ R2, -R69, R2 ;  /* 0x0000000245027221 */ /* 0x000fe40000010100 */
[----:B------:R-:W0:Y:S04]  /*6f90*/  SHFL.BFLY PT, R57, R10, 0x2, 0x1f ;  /* 0x0c401f000a397f89 */ /* 0x000e2800000e0000 */
[----:B------:R-:W-:Y:S08]  /*6fa0*/  MUFU.EX2 R136, R136 ;  /* 0x0000008800887308 */ /* 0x000ff00000000800 */
[----:B------:R-:W-:Y:S08]  /*6fb0*/  MUFU.EX2 R33, R33 ;  /* 0x0000002100217308 */ /* 0x000ff00000000800 */
[----:B------:R-:W-:Y:S01]  /*6fc0*/  MUFU.EX2 R138, R138 ;  /* 0x0000008a008a7308 */ /* 0x000fe20000000800 */
[----:B0-----:R-:W-:Y:S01]  /*6fd0*/  FMNMX.FTZ R12, R10, R57, !PT ;  /* 0x000000390a0c7209 */ /* 0x001fe20007810000 */
[----:B------:R-:W-:-:S06]  /*6fe0*/  FFMA.FTZ R57, R77, UR21, -R8 ;  /* 0x000000154d397c23 */ /* 0x000fcc0008010808 */
[----:B------:R-:W-:Y:S01]  /*6ff0*/  MUFU.EX2 R37, R37 ;  /* 0x0000002500257308 */ /* 0x000fe20000000800 */
[----:B------:R-:W0:Y:S07]  /*7000*/  SHFL.BFLY PT, R65, R12, 0x1, 0x1f ;  /* 0x0c201f000c417f89 */ /* 0x000e2e00000e0000 */
[----:B------:R-:W-:Y:S08]  /*7010*/  MUFU.EX2 R132, R132 ;  /* 0x0000008400847308 */ /* 0x000ff00000000800 */
[----:B------:R-:W-:Y:S08]  /*7020*/  MUFU.EX2 R41, R41 ;  /* 0x0000002900297308 */ /* 0x000ff00000000800 */
[----:B------:R-:W-:Y:S01]  /*7030*/  MUFU.EX2 R134, R134 ;  /* 0x0000008600867308 */ /* 0x000fe20000000800 */
[----:B0-----:R-:W-:Y:S01]  /*7040*/  FMNMX.FTZ R8, R12, R65, !PT ;  /* 0x000000410c087209 */ /* 0x001fe20007810000 */
[----:B------:R-:W-:-:S03]  /*7050*/  FMUL.FTZ R65, R2, UR21 ;  /* 0x0000001502417c20 */ /* 0x000fc60008410000 */
[C---:B------:R-:W-:Y:S01]  /*7060*/  FSETP.NEU.FTZ.AND P2, PT, R8.reuse, -INF , PT ;  /* 0xff8000000800780b */ /* 0x040fe20003f5d000 */
[----:B------:R-:W-:Y:S02]  /*7070*/  FMUL.FTZ R32, R8, UR21 ;  /* 0x0000001508207c20 */ /* 0x000fe40008410000 */
[----:B------:R-:W0:Y:S03]  /*7080*/  MUFU.EX2 R65, R65 ;  /* 0x0000004100417308 */ /* 0x000e260000000800 */
[----:B------:R-:W-:-:S05]  /*7090*/  FSEL R32, R32, RZ, P2 ;  /* 0x000000ff20207208 */ /* 0x000fca0001000000 */
[--C-:B------:R-:W-:Y:S01]  /*70a0*/  FFMA.FTZ R149, R15, UR21, -R32.reuse ;  /* 0x000000150f957c23 */ /* 0x100fe20008010820 */
[--C-:B------:R-:W-:Y:S01]  /*70b0*/  FFMA.FTZ R151, R30, UR21, -R32.reuse ;  /* 0x000000151e977c23 */ /* 0x100fe20008010820 */
[--C-:B------:R-:W-:Y:S01]  /*70c0*/  FFMA.FTZ R2, R27, UR21, -R32.reuse ;  /* 0x000000151b027c23 */ /* 0x100fe20008010820 */
[--C-:B------:R-:W-:Y:S01]  /*70d0*/  FFMA.FTZ R10, R31, UR21, -R32.reuse ;  /* 0x000000151f0a7c23 */ /* 0x100fe20008010820 */
[--C-:B------:R-:W-:Y:S01]  /*70e0*/  FFMA.FTZ R145, R34, UR21, -R32.reuse ;  /* 0x0000001522917c23 */ /* 0x100fe20008010820 */
[--C-:B------:R-:W-:Y:S01]  /*70f0*/  FFMA.FTZ R12, R35, UR21, -R32.reuse ;  /* 0x00000015230c7c23 */ /* 0x100fe20008010820 */
[----:B------:R-:W-:Y:S01]  /*7100*/  MUFU.EX2 R149, R149 ;  /* 0x0000009500957308 */ /* 0x000fe20000000800 */
[--C-:B------:R-:W-:Y:S01]  /*7110*/  FFMA.FTZ R147, R38, UR21, -R32.reuse ;  /* 0x0000001526937c23 */ /* 0x100fe20008010820 */
[----:B------:R-:W-:Y:S01]  /*7120*/  FFMA.FTZ R14, R39, UR21, -R32 ;  /* 0x00000015270e7c23 */ /* 0x000fe20008010820 */
[----:B0-----:R-:W-:Y:S01]  /*7130*/  FFMA.FTZ R28, R65, R5, R148 ;  /* 0x00000005411c7223 */ /* 0x001fe20000010094 */
[--C-:B------:R-:W-:Y:S01]  /*7140*/  FFMA.FTZ R141, R42, UR21, -R32.reuse ;  /* 0x000000152a8d7c23 */ /* 0x100fe20008010820 */
[--C-:B------:R-:W-:Y:S01]  /*7150*/  FFMA.FTZ R20, R43, UR21, -R32.reuse ;  /* 0x000000152b147c23 */ /* 0x100fe20008010820 */
[----:B------:R-:W-:Y:S01]  /*7160*/  FFMA.FTZ R143, R46, UR21, -R32 ;  /* 0x000000152e8f7c23 */ /* 0x000fe20008010820 */
[----:B------:R-:W-:Y:S01]  /*7170*/  FADD.FTZ R5, R7, R28 ;  /* 0x0000001c07057221 */ /* 0x000fe20000010000 */
[----:B------:R-:W-:Y:S01]  /*7180*/  MUFU.EX2 R2, R2 ;  /* 0x0000000200027308 */ /* 0x000fe20000000800 */
[--C-:B------:R-:W-:Y:S01]  /*7190*/  FFMA.FTZ R24, R47, UR21, -R32.reuse ;  /* 0x000000152f187c23 */ /* 0x100fe20008010820 */
[--C-:B------:R-:W-:Y:S01]  /*71a0*/  FFMA.FTZ R137, R50, UR21, -R32.reuse ;  /* 0x0000001532897c23 */ /* 0x100fe20008010820 */
[----:B------:R-:W-:Y:S01]  /*71b0*/  FADD.FTZ R28, R150, R5 ;  /* 0x00000005961c7221 */ /* 0x000fe20000010000 */
[----:B------:R-:W-:Y:S01]  /*71c0*/  FSEL R5, R8, RZ, P2 ;  /* 0x000000ff08057208 */ /* 0x000fe20001000000 */
[--C-:B------:R-:W-:Y:S01]  /*71d0*/  FFMA.FTZ R26, R51, UR21, -R32.reuse ;  /* 0x00000015331a7c23 */ /* 0x100fe20008010820 */
[----:B------:R-:W-:Y:S01]  /*71e0*/  FFMA.FTZ R139, R54, UR21, -R32 ;  /* 0x00000015368b7c23 */ /* 0x000fe20008010820 */
[----:B------:R-:W-:Y:S01]  /*71f0*/  FADD.FTZ R15, R9, R28 ;  /* 0x0000001c090f7221 */ /* 0x000fe20000010000 */
[----:B------:R-:W-:Y:S01]  /*7200*/  MUFU.EX2 R151, R151 ;  /* 0x0000009700977308 */ /* 0x000fe20000000800 */
[----:B------:R-:W-:Y:S01]  /*7210*/  FADD.FTZ R5, -R5, R0 ;  /* 0x0000000005057221 */ /* 0x000fe20000010100 */
[--C-:B------:R-:W-:Y:S01]  /*7220*/  FFMA.FTZ R28, R55, UR21, -R32.reuse ;  /* 0x00000015371c7c23 */ /* 0x100fe20008010820 */
[----:B------:R-:W-:Y:S01]  /*7230*/  FADD.FTZ R30, R144, R15 ;  /* 0x0000000f901e7221 */ /* 0x000fe20000010000 */
[--C-:B------:R-:W-:Y:S01]  /*7240*/  FFMA.FTZ R133, R58, UR21, -R32.reuse ;  /* 0x000000153a857c23 */ /* 0x100fe20008010820 */
[----:B------:R-:W-:Y:S01]  /*7250*/  FMUL.FTZ R0, R5, UR21 ;  /* 0x0000001505007c20 */ /* 0x000fe20008410000 */
[----:B------:R-:W-:Y:S01]  /*7260*/  FFMA.FTZ R135, R62, UR21, -R32 ;  /* 0x000000153e877c23 */ /* 0x000fe20008010820 */
[----:B------:R-:W-:Y:S01]  /*7270*/  FADD.FTZ R15, R11, R30 ;  /* 0x0000001e0b0f7221 */ /* 0x000fe20000010000 */
[----:B------:R-:W-:Y:S01]  /*7280*/  MUFU.EX2 R10, R10 ;  /* 0x0000000a000a7308 */ /* 0x000fe20000000800 */
[----:B------:R-:W-:Y:S01]  /*7290*/  F2FP.F16.F32.PACK_AB R148, R7, R148 ;  /* 0x000000940794723e */ /* 0x000fe200000000ff */
[----:B------:R-:W-:Y:S01]  /*72a0*/  FFMA.FTZ R129, R66, UR21, -R32 ;  /* 0x0000001542817c23 */ /* 0x000fe20008010820 */
[----:B------:R-:W-:Y:S01]  /*72b0*/  FADD.FTZ R30, R146, R15 ;  /* 0x0000000f921e7221 */ /* 0x000fe20000010000 */
[----:B------:R-:W-:-:S02]  /*72c0*/  IMAD.U32 R15, RZ, RZ, UR47 ;  /* 0x0000002fff0f7e24 */ /* 0x000fc4000f8e00ff */
[--C-:B------:R-:W-:Y:S01]  /*72d0*/  FFMA.FTZ R131, R70, UR21, -R32.reuse ;  /* 0x0000001546837c23 */ /* 0x100fe20008010820 */
[----:B------:R-:W-:Y:S01]  /*72e0*/  FFMA.FTZ R74, R74, UR21, -R32 ;  /* 0x000000154a4a7c23 */ /* 0x000fe20008010820 */
[----:B------:R-:W-:Y:S01]  /*72f0*/  FADD.FTZ R5, R21, R30 ;  /* 0x0000001e15057221 */ /* 0x000fe20000010000 */
[----:B------:R-:W0:Y:S01]  /*7300*/  MUFU.EX2 R0, R0 ;  /* 0x0000000000007308 */ /* 0x000e220000000800 */
[----:B------:R-:W-:Y:S01]  /*7310*/  @!P1 LEA R15, R15, UR45, 0x3 ;  /* 0x0000002d0f0f9c11 */ /* 0x000fe2000f8e18ff */
[--C-:B------:R-:W-:Y:S01]  /*7320*/  FFMA.FTZ R75, R75, UR21, -R32.reuse ;  /* 0x000000154b4b7c23 */ /* 0x100fe20008010820 */
[----:B------:R-:W-:Y:S01]  /*7330*/  FADD.FTZ R30, R140, R5 ;  /* 0x000000058c1e7221 */ /* 0x000fe20000010000 */
[--C-:B------:R-:W-:Y:S01]  /*7340*/  FFMA.FTZ R78, R78, UR21, -R32.reuse ;  /* 0x000000154e4e7c23 */ /* 0x100fe20008010820 */
[----:B------:R-:W-:Y:S01]  /*7350*/  FFMA.FTZ R79, R79, UR21, -R32 ;  /* 0x000000154f4f7c23 */ /* 0x000fe20008010820 */
[----:B------:R-:W-:Y:S02]  /*7360*/  @!P1 VIADD R15, R15, 0x16860 ;  /* 0x000168600f0f9836 */ /* 0x000fe40000000000 */
[----:B------:R-:W-:Y:S01]  /*7370*/  FADD.FTZ R5, R25, R30 ;  /* 0x0000001e19057221 */ /* 0x000fe20000010000 */
[----:B------:R-:W1:Y:S01]  /*7380*/  MUFU.EX2 R145, R145 ;  /* 0x0000009100917308 */ /* 0x000e620000000800 */
[--C-:B------:R-:W-:Y:S01]  /*7390*/  FFMA.FTZ R30, R59, UR21, -R32.reuse ;  /* 0x000000153b1e7c23 */ /* 0x100fe20008010820 */
[--C-:B------:R-:W-:Y:S01]  /*73a0*/  FFMA.FTZ R82, R82, UR21, -R32.reuse ;  /* 0x0000001552527c23 */ /* 0x100fe20008010820 */
[----:B------:R-:W-:Y:S01]  /*73b0*/  FADD.FTZ R34, R142, R5 ;  /* 0x000000058e227221 */ /* 0x000fe20000010000 */
[----:B------:R-:W-:Y:S01]  /*73c0*/  @!P1 PRMT R5, RZ, 0x654, R15 ;  /* 0x00000654ff059816 */ /* 0x000fe2000000000f */
[--C-:B------:R-:W-:Y:S01]  /*73d0*/  FFMA.FTZ R83, R83, UR21, -R32.reuse ;  /* 0x0000001553537c23 */ /* 0x100fe20008010820 */
[----:B------:R-:W-:Y:S01]  /*73e0*/  FFMA.FTZ R86, R86, UR21, -R32 ;  /* 0x0000001556567c23 */ /* 0x000fe20008010820 */
[----:B------:R-:W-:Y:S01]  /*73f0*/  FADD.FTZ R15, R29, R34 ;  /* 0x000000221d0f7221 */ /* 0x000fe20000010000 */
[----:B------:R2:W-:Y:S01]  /*7400*/  @!P1 SYNCS.ARRIVE.TRANS64.RED.A1T0 RZ, [R5+URZ], RZ ;  /* 0x000000ff05ff99a7 */ /* 0x0005e2000810043f */
[----:B------:R-:W3:Y:S01]  /*7410*/  MUFU.EX2 R12, R12 ;  /* 0x0000000c000c7308 */ /* 0x000ee20000000800 */
[----:B------:R-:W-:Y:S01]  /*7420*/  ISETP.GT.AND P2, PT, R3, UR27, PT ;  /* 0x0000001b03007c0c */ /* 0x000fe2000bf44270 */
[----:B------:R-:W-:Y:S01]  /*7430*/  FADD.FTZ R34, R136, R15 ;  /* 0x0000000f88227221 */ /* 0x000fe20000010000 */
[----:B------:R-:W-:Y:S01]  /*7440*/  UMOV UR47, UR26 ;  /* 0x0000001a002f7c82 */ /* 0x000fe20008000000 */
[-C--:B0-----:R-:W-:Y:S01]  /*7450*/  FMUL.FTZ R90, R90, R0.reuse ;  /* 0x000000005a5a7220 */ /* 0x081fe20000410000 */
[----:B------:R-:W-:Y:S01]  /*7460*/  FMUL.FTZ R91, R91, R0 ;  /* 0x000000005b5b7220 */ /* 0x000fe20000410000 */
[----:B------:R-:W-:Y:S01]  /*7470*/  FADD.FTZ R15, R33, R34 ;  /* 0x00000022210f7221 */ /* 0x000fe20000010000 */
[----:B--2---:R-:W-:Y:S01]  /*7480*/  FFMA.FTZ R5, R0, R4, R149 ;  /* 0x0000000400057223 */ /* 0x004fe20000010095 */
[----:B------:R-:W0:Y:S01]  /*7490*/  MUFU.EX2 R147, R147 ;  /* 0x0000009300937308 */ /* 0x000e220000000800 */
[--C-:B------:R-:W-:Y:S01]  /*74a0*/  FFMA.FTZ R4, R63, UR21, -R32.reuse ;  /* 0x000000153f047c23 */ /* 0x100fe20008010820 */
[----:B------:R-:W-:Y:S01]  /*74b0*/  FFMA.FTZ R34, R67, UR21, -R32 ;  /* 0x0000001543227c23 */ /* 0x000fe20008010820 */
[C---:B------:R-:W-:Y:S01]  /*74c0*/  FADD.FTZ R36, R2.reuse, R5 ;  /* 0x0000000502247221 */ /* 0x040fe20000010000 */
[----:B------:R-:W-:Y:S01]  /*74d0*/  F2FP.F16.F32.PACK_AB R149, R2, R149 ;  /* 0x000000950295723e */ /* 0x000fe200000000ff */
[-C--:B------:R-:W-:Y:S01]  /*74e0*/  FMUL.FTZ R94, R94, R0.reuse ;  /* 0x000000005e5e7220 */ /* 0x080fe20000410000 */
[-C--:B------:R-:W-:Y:S01]  /*74f0*/  FMUL.FTZ R95, R95, R0.reuse ;  /* 0x000000005f5f7220 */ /* 0x080fe20000410000 */
[----:B------:R-:W-:Y:S01]  /*7500*/  FADD.FTZ R5, R151, R36 ;  /* 0x0000002497057221 */ /* 0x000fe20000010000 */
[----:B------:R-:W2:Y:S01]  /*7510*/  MUFU.EX2 R14, R14 ;  /* 0x0000000e000e7308 */ /* 0x000ea20000000800 */
[----:B------:R-:W-:Y:S01]  /*7520*/  FADD.FTZ R36, R138, R15 ;  /* 0x0000000f8a247221 */ /* 0x000fe20000010000 */
[-C--:B------:R-:W-:Y:S01]  /*7530*/  FMUL.FTZ R98, R98, R0.reuse ;  /* 0x0000000062627220 */ /* 0x080fe20000410000 */
[----:B------:R-:W-:Y:S01]  /*7540*/  FADD.FTZ R38, R10, R5 ;  /* 0x000000050a267221 */ /* 0x000fe20000010000 */
[-C--:B------:R-:W-:Y:S01]  /*7550*/  FMUL.FTZ R99, R99, R0.reuse ;  /* 0x0000000063637220 */ /* 0x080fe20000410000 */
[----:B------:R-:W-:Y:S01]  /*7560*/  FADD.FTZ R15, R37, R36 ;  /* 0x00000024250f7221 */ /* 0x000fe20000010000 */
[----:B------:R-:W-:Y:S01]  /*7570*/  FFMA.FTZ R36, R71, UR21, -R32 ;  /* 0x0000001547247c23 */ /* 0x000fe20008010820 */
[----:B-1----:R-:W-:Y:S01]  /*7580*/  FADD.FTZ R5, R145, R38 ;  /* 0x0000002691057221 */ /* 0x002fe20000010000 */
[----:B------:R-:W1:Y:S01]  /*7590*/  MUFU.EX2 R141, R141 ;  /* 0x0000008d008d7308 */ /* 0x000e620000000800 */
[----:B------:R-:W-:Y:S01]  /*75a0*/  FADD.FTZ R40, R132, R15 ;  /* 0x0000000f84287221 */ /* 0x000fe20000010000 */
[----:B------:R-:W-:Y:S01]  /*75b0*/  FFMA.FTZ R32, R87, UR21, -R32 ;  /* 0x0000001557207c23 */ /* 0x000fe20008010820 */
[----:B---3--:R-:W-:Y:S01]  /*75c0*/  FADD.FTZ R38, R12, R5 ;  /* 0x000000050c267221 */ /* 0x008fe20000010000 */
[-C--:B------:R-:W-:Y:S01]  /*75d0*/  FMUL.FTZ R102, R102, R0.reuse ;  /* 0x0000000066667220 */ /* 0x080fe20000410000 */
[----:B------:R-:W-:Y:S01]  /*75e0*/  FADD.FTZ R15, R41, R40 ;  /* 0x00000028290f7221 */ /* 0x000fe20000010000 */
[-C--:B------:R-:W-:Y:S01]  /*75f0*/  FMUL.FTZ R103, R103, R0.reuse ;  /* 0x0000000067677220 */ /* 0x080fe20000410000 */
[----:B0-----:R-:W-:Y:S01]  /*7600*/  FADD.FTZ R5, R147, R38 ;  /* 0x0000002693057221 */ /* 0x001fe20000010000 */
[----:B------:R-:W0:Y:S01]  /*7610*/  MUFU.EX2 R13, R13 ;  /* 0x0000000d000d7308 */ /* 0x000e220000000800 */
[----:B------:R-:W-:Y:S01]  /*7620*/  FADD.FTZ R40, R134, R15 ;  /* 0x0000000f86287221 */ /* 0x000fe20000010000 */
[-C--:B------:R-:W-:Y:S01]  /*7630*/  FMUL.FTZ R106, R106, R0.reuse ;  /* 0x000000006a6a7220 */ /* 0x080fe20000410000 */
[----:B--2---:R-:W-:Y:S01]  /*7640*/  FADD.FTZ R38, R14, R5 ;  /* 0x000000050e267221 */ /* 0x004fe20000010000 */
        /* <DEDUP_REMOVED lines=8> */
[----:B------:R-:W-:Y:S01]  /*76d0*/  FMUL.FTZ R119, R119, R0 ;  /* 0x0000000077777220 */ /* 0x000fe20000410000 */
[----:B------:R-:W-:Y:S01]  /*76e0*/  F2FP.F16.F32.PACK_AB R150, R9, R150 ;  /* 0x000000960996723e */ /* 0x000fe200000000ff */
[-C--:B------:R-:W-:Y:S01]  /*76f0*/  FMUL.FTZ R88, R88, R65.reuse ;  /* 0x0000004158587220 */ /* 0x080fe20000410000 */
[----:B------:R-:W-:Y:S01]  /*7700*/  F2FP.F16.F32.PACK_AB R144, R11, R144 ;  /* 0x000000900b90723e */ /* 0x000fe200000000ff */
[----:B------:R-:W1:Y:S01]  /*7710*/  MUFU.EX2 R128, R128 ;  /* 0x0000008000807308 */ /* 0x000e620000000800 */
[----:B0-----:R-:W-:Y:S01]  /*7720*/  FADD.FTZ R15, R13, R40 ;  /* 0x000000280d0f7221 */ /* 0x001fe20000010000 */
[----:B------:R-:W-:Y:S01]  /*7730*/  F2FP.F16.F32.PACK_AB R146, R21, R146 ;  /* 0x000000921592723e */ /* 0x000fe200000000ff */
[-C--:B------:R-:W-:Y:S01]  /*7740*/  FMUL.FTZ R89, R89, R65.reuse ;  /* 0x0000004159597220 */ /* 0x080fe20000410000 */
[----:B------:R-:W-:Y:S01]  /*7750*/  F2FP.F16.F32.PACK_AB R140, R25, R140 ;  /* 0x0000008c198c723e */ /* 0x000fe200000000ff */
[-C--:B------:R-:W-:Y:S01]  /*7760*/  FMUL.FTZ R92, R92, R65.reuse ;  /* 0x000000415c5c7220 */ /* 0x080fe20000410000 */
[----:B------:R-:W-:Y:S01]  /*7770*/  F2FP.F16.F32.PACK_AB R142, R29, R142 ;  /* 0x0000008e1d8e723e */ /* 0x000fe200000000ff */
[-C--:B------:R-:W-:Y:S01]  /*7780*/  FMUL.FTZ R93, R93, R65.reuse ;  /* 0x000000415d5d7220 */ /* 0x080fe20000410000 */
[----:B------:R-:W0:Y:S01]  /*7790*/  MUFU.EX2 R143, R143 ;  /* 0x0000008f008f7308 */ /* 0x000e220000000800 */
[----:B--2---:R-:W-:Y:S01]  /*77a0*/  FADD.FTZ R38, R20, R5 ;  /* 0x0000000514267221 */ /* 0x004fe20000010000 */
[----:B------:R-:W-:Y:S01]  /*77b0*/  F2FP.F16.F32.PACK_AB R136, R33, R136 ;  /* 0x000000882188723e */ /* 0x000fe200000000ff */
[-C--:B------:R-:W-:Y:S01]  /*77c0*/  FMUL.FTZ R96, R96, R65.reuse ;  /* 0x0000004160607220 */ /* 0x080fe20000410000 */
[----:B------:R-:W-:Y:S01]  /*77d0*/  F2FP.F16.F32.PACK_AB R138, R37, R138 ;  /* 0x0000008a258a723e */ /* 0x000fe200000000ff */
[-C--:B------:R-:W-:Y:S01]  /*77e0*/  FMUL.FTZ R97, R97, R65.reuse ;  /* 0x0000004161617220 */ /* 0x080fe20000410000 */
[----:B------:R-:W-:Y:S01]  /*77f0*/  F2FP.F16.F32.PACK_AB R132, R41, R132 ;  /* 0x000000842984723e */ /* 0x000fe200000000ff */
[-C--:B------:R-:W-:Y:S01]  /*7800*/  FMUL.FTZ R100, R100, R65.reuse ;  /* 0x0000004164647220 */ /* 0x080fe20000410000 */
[----:B------:R-:W2:Y:S01]  /*7810*/  MUFU.EX2 R45, R45 ;  /* 0x0000002d002d7308 */ /* 0x000ea20000000800 */
[----:B-1----:R-:W-:Y:S01]  /*7820*/  FADD.FTZ R40, R128, R15 ;  /* 0x0000000f80287221 */ /* 0x002fe20000010000 */
[----:B------:R-:W-:Y:S01]  /*7830*/  F2FP.F16.F32.PACK_AB R134, R13, R134 ;  /* 0x000000860d86723e */ /* 0x000fe200000000ff */
[-C--:B------:R-:W-:Y:S01]  /*7840*/  FMUL.FTZ R101, R101, R65.reuse ;  /* 0x0000004165657220 */ /* 0x080fe20000410000 */
[-C--:B------:R-:W-:Y:S01]  /*7850*/  FMUL.FTZ R104, R104, R65.reuse ;  /* 0x0000004168687220 */ /* 0x080fe20000410000 */
[-C--:B------:R-:W-:Y:S01]  /*7860*/  FMUL.FTZ R105, R105, R65.reuse ;  /* 0x0000004169697220 */ /* 0x080fe20000410000 */
[-C--:B------:R-:W-:Y:S01]  /*7870*/  FMUL.FTZ R108, R108, R65.reuse ;  /* 0x000000416c6c7220 */ /* 0x080fe20000410000 */
[-C--:B------:R-:W-:Y:S01]  /*7880*/  FMUL.FTZ R109, R109, R65.reuse ;  /* 0x000000416d6d7220 */ /* 0x080fe20000410000 */
[----:B------:R-:W1:Y:S01]  /*7890*/  MUFU.EX2 R24, R24 ;  /* 0x0000001800187308 */ /* 0x000e620000000800 */
[----:B0-----:R-:W-:Y:S01]  /*78a0*/  FADD.FTZ R5, R143, R38 ;  /* 0x000000268f057221 */ /* 0x001fe20000010000 */
[-C--:B------:R-:W-:Y:S01]  /*78b0*/  FMUL.FTZ R112, R112, R65.reuse ;  /* 0x0000004170707220 */ /* 0x080fe20000410000 */
[-C--:B------:R-:W-:Y:S01]  /*78c0*/  FMUL.FTZ R113, R113, R65.reuse ;  /* 0x0000004171717220 */ /* 0x080fe20000410000 */
[-C--:B------:R-:W-:Y:S01]  /*78d0*/  FMUL.FTZ R116, R116, R65.reuse ;  /* 0x0000004174747220 */ /* 0x080fe20000410000 */
[----:B------:R-:W-:Y:S01]  /*78e0*/  FMUL.FTZ R117, R117, R65 ;  /* 0x0000004175757220 */ /* 0x000fe20000410000 */
[----:B------:R-:W-:Y:S01]  /*78f0*/  F2FP.F16.F32.PACK_AB R151, R10, R151 ;  /* 0x000000970a97723e */ /* 0x000fe200000000ff */
[----:B------:R-:W-:Y:S01]  /*7900*/  VIADD R3, R3, 0xffffffff ;  /* 0xffffffff03037836 */ /* 0x000fe20000000000 */
[----:B------:R-:W0:Y:S01]  /*7910*/  MUFU.EX2 R130, R130 ;  /* 0x0000008200827308 */ /* 0x000e220000000800 */
[C---:B--2---:R-:W-:Y:S01]  /*7920*/  FADD.FTZ R15, R45.reuse, R40 ;  /* 0x000000282d0f7221 */ /* 0x044fe20000010000 */
[----:B------:R-:W-:Y:S01]  /*7930*/  F2FP.F16.F32.PACK_AB R128, R45, R128 ;  /* 0x000000802d80723e */ /* 0x000fe200000000ff */
[----:B------:R-:W-:Y:S01]  /*7940*/  IMAD.MOV.U32 R2, RZ, RZ, R6 ;  /* 0x000000ffff027224 */ /* 0x000fe200078e0006 */
[----:B------:R-:W-:Y:S01]  /*7950*/  F2FP.F16.F32.PACK_AB R145, R12, R145 ;  /* 0x000000910c91723e */ /* 0x000fe200000000ff */
[----:B------:R-:W-:Y:S01]  /*7960*/  IMAD.MOV.U32 R0, RZ, RZ, R8 ;  /* 0x000000ffff007224 */ /* 0x000fe200078e0008 */
[----:B------:R-:W-:-:S02]  /*7970*/  F2FP.F16.F32.PACK_AB R147, R14, R147 ;  /* 0x000000930e93723e */ /* 0x000fc400000000ff */
[----:B------:R-:W2:Y:S01]  /*7980*/  MUFU.EX2 R137, R137 ;  /* 0x0000008900897308 */ /* 0x000ea20000000800 */
[----:B-1----:R-:W-:Y:S01]  /*7990*/  FADD.FTZ R38, R24, R5 ;  /* 0x0000000518267221 */ /* 0x002fe20000010000 */
[----:B------:R-:W-:Y:S02]  /*79a0*/  F2FP.F16.F32.PACK_AB R141, R20, R141 ;  /* 0x0000008d148d723e */ /* 0x000fe400000000ff */
[----:B------:R-:W-:-:S04]  /*79b0*/  F2FP.F16.F32.PACK_AB R143, R24, R143 ;  /* 0x0000008f188f723e */ /* 0x000fc800000000ff */
        /* <DEDUP_REMOVED lines=74> */
[----:B------:R-:W-:Y:S01]  /*7e60*/  IMAD.MOV.U32 R0, RZ, RZ, R8 ;  /* 0x000000ffff007224 */ /* 0x000fe200078e0008 */
[----:B------:R-:W-:Y:S01]  /*7e70*/  UMOV UR47, UR26 ;  /* 0x0000001a002f7c82 */ /* 0x000fe20008000000 */
[----:B------:R-:W-:Y:S01]  /*7e80*/  IMAD.MOV.U32 R2, RZ, RZ, R6 ;  /* 0x000000ffff027224 */ /* 0x000fe200078e0006 */
[----:B------:R-:W-:-:S06]  /*7e90*/  UMOV UR50, UR25 ;  /* 0x0000001900327c82 */ /* 0x000fcc0008000000 */
.L_x_1064:
[----:B------:R-:W-:Y:S01]  /*7ea0*/  ULDC UR6, c[0x0][0x448] ;  /* 0x0001120000067ab9 */ /* 0x000fe20000000800 */
[----:B------:R-:W-:Y:S01]  /*7eb0*/  ULDC UR14, c[0x0][0x9e4] ;  /* 0x00027900000e7ab9 */ /* 0x000fe20000000800 */
[----:B------:R-:W-:Y:S02]  /*7ec0*/  UISETP.NE.AND UP0, UPT, UR6, 0x1, UPT ;  /* 0x000000010600788c */ /* 0x000fe4000bf05270 */
[----:B------:R-:W-:Y:S02]  /*7ed0*/  UISETP.GE.AND UP1, UPT, UR14, 0x1, UPT ;  /* 0x000000010e00788c */ /* 0x000fe4000bf26270 */
[----:B------:R-:W-:Y:S02]  /*7ee0*/  UIADD3 UR10, UR39, 0xbf, URZ ;  /* 0x000000bf270a7890 */ /* 0x000fe4000fffe03f */
[----:B------:R-:W-:Y:S02]  /*7ef0*/  UIADD3 UR11, UR40, 0x1, -UR46 ;  /* 0x00000001280b7890 */ /* 0x000fe4000fffe82e */
[----:B------:R-:W-:-:S03]  /*7f00*/  PLOP3.LUT P5, PT, PT, PT, UP1, 0x80, 0x0 ;  /* 0x000000000000781c */ /* 0x000fc60003faf018 */
[----:B------:R-:W-:Y:S01]  /*7f10*/  @UP0 ULDC UR6, c[0x0][0x44c] ;  /* 0x0001130000060ab9 */ /* 0x000fe20000000800 */
[----:B------:R-:W-:Y:S01]  /*7f20*/  @UP0 ULDC UR15, c[0x0][0x450] ;  /* 0x00011400000f0ab9 */ /* 0x000fe20000000800 */
[----:B------:R-:W-:-:S04]  /*7f30*/  UIMAD.WIDE.U32 UR6, UR10, UR6, URZ ;  /* 0x000000060a0672a5 */ /* 0x000fc8000f8e003f */
[----:B------:R-:W-:-:S04]  /*7f40*/  @UP0 USHF.R.U32.HI UR10, URZ, UR15, UR7 ;  /* 0x0000000f3f0a0299 */ /* 0x000fc80008011607 */
[----:B------:R-:W-:-:S04]  /*7f50*/  UIADD3 UR10, UR11, UR10, URZ ;  /* 0x0000000a0b0a7290 */ /* 0x000fc8000fffe03f */
        /* <DEDUP_REMOVED lines=12> */
.L_x_1083:
[----:B------:R-:W-:-:S11]  /*8020*/  UISETP.NE.AND UP1, UPT, UR14, 0x1, UPT ;  /* 0x000000010e00788c */ /* 0x000fd6000bf25270 */
[----:B------:R-:W-:Y:S02]  /*8030*/  @UP1 ULDC.64 UR18, c[0x0][0x9e8] ;  /* 0x00027a0000121ab9 */ /* 0x000fe40000000a00 */
[----:B------:R-:W-:-:S04]  /*8040*/  UIMAD.WIDE.U32 UR6, UR10, UR18, URZ ;  /* 0x000000120a0672a5 */ /* 0x000fc8000f8e003f */
[----:B------:R-:W-:-:S12]  /*8050*/  @UP1 USHF.R.U32.HI UR10, URZ, UR19, UR7 ;  /* 0x000000133f0a1299 */ /* 0x000fd80008011607 */
.L_x_1084:
[----:B------:R-:W-:-:S04]  /*8060*/  UIMAD UR10, UR10, UR14, URZ ;  /* 0x0000000e0a0a72a4 */ /* 0x000fc8000f8e023f */
[----:B------:R-:W-:-:S04]  /*8070*/  UISETP.LT.AND UP1, UPT, UR23, UR10, UPT ;  /* 0x0000000a1700728c */ /* 0x000fc8000bf21270 */
[----:B------:R-:W-:-:S12]  /*8080*/  USEL UR23, UR23, UR10, !UP1 ;  /* 0x0000000a17177287 */ /* 0x000fd8000c800000 */
.L_x_1082:
        /* <DEDUP_REMOVED lines=11> */
[----:B------:R-:W-:Y:S01]  /*8140*/  UMOV UR23, UR47 ;  /* 0x0000002f00177c82 */ /* 0x000fe20008000000 */
[----:B------:R-:W-:-:S05]  /*8150*/  ULDC UR21, c[0x0][0x988] ;  /* 0x0002620000157ab9 */ /* 0x000fca0000000800 */
.L_x_1094:
        /* <DEDUP_REMOVED lines=9> */
.L_x_1087:
[----:B------:R-:W-:Y:S01]  /*81f0*/  ULEA UR6, UR47, UR45, 0x3 ;  /* 0x0000002d2f067291 */ /* 0x000fe2000f8e183f */
[----:B------:R-:W-:-:S05]  /*8200*/  IMAD.U32 R0, RZ, RZ, UR50 ;  /* 0x00000032ff007e24 */ /* 0x000fca000f8e00ff */
[----:B------:R-:W-:-:S04]  /*8210*/  SHF.L.U32 R0, R0, 0x1f, RZ ;  /* 0x0000001f00007819 */ /* 0x000fc800000006ff */
[----:B------:R0:W1:Y:S01]  /*8220*/  SYNCS.PHASECHK.TRANS64.TRYWAIT P2, [UR6+0x16830], R0 ;  /* 0x01683000ff0075a7 */ /* 0x0000620008040146 */
[----:B------:R-:W-:Y:S05]  /*8230*/  @!P0 BRA `(.L_x_1088) ;  /* 0x0000000000048947 */ /* 0x000fea0003800000 */
[----:B------:R-:W-:Y:S01]  /*8240*/  BPT.TRAP 0x1 ;  /* 0x000000040000795c */ /* 0x000fe20000300000 */
.L_x_1088:
[----:B-1----:R-:W-:Y:S05]  /*8250*/  @P2 BRA `(.L_x_1086) ;  /* 0x0000000000082947 */ /* 0x002fea0003800000 */
[----:B------:R-:W1:Y:S02]  /*8260*/  SYNCS.PHASECHK.TRANS64.TRYWAIT P2, [UR6+0x16830], R0 ;  /* 0x01683000ff0075a7 */ /* 0x000e640008040146 */
[----:B-1----:R-:W-:Y:S05]  /*8270*/  @!P2 BRA `(.L_x_1089) ;  /* 0x000000dc001ca947 */ /* 0x002fea0003800000 */
.L_x_1086:
[----:B------:R-:W2:Y:S01]  /*8280*/  S2R R2, SR_TID.X ;  /* 0x0000000000027919 */ /* 0x000ea20000002100 */
        /* <DEDUP_REMOVED lines=8> */
[----:B--2---:R-:W-:-:S05]  /*8310*/  SHF.R.U32.HI R2, RZ, 0x7, R2 ;  /* 0x00000007ff027819 */ /* 0x004fca0000011602 */
[----:B01----:R-:W-:-:S05]  /*8320*/  VIADD R0, R2, 0x8 ;  /* 0x0000000802007836 */ /* 0x003fca0000000000 */
        /* <DEDUP_REMOVED lines=16> */
.L_x_1091:
[----:B------:R-:W-:Y:S01]  /*8430*/  ULEA UR6, UR23, UR45, 0x3 ;  /* 0x0000002d17067291 */ /* 0x000fe2000f8e183f */
[----:B------:R-:W-:-:S05]  /*8440*/  IMAD.U32 R0, RZ, RZ, UR24 ;  /* 0x00000018ff007e24 */ /* 0x000fca000f8e00ff */
[----:B------:R-:W-:-:S04]  /*8450*/  SHF.L.U32 R0, R0, 0x1f, RZ ;  /* 0x0000001f00007819 */ /* 0x000fc800000006ff */
[----:B------:R0:W1:Y:S01]  /*8460*/  SYNCS.PHASECHK.TRANS64.TRYWAIT P2, [UR6+0x16850], R0 ;  /* 0x01685000ff0075a7 */ /* 0x0000620008040146 */
[----:B------:R-:W-:Y:S05]  /*8470*/  @!P0 BRA `(.L_x_1092) ;  /* 0x0000000000048947 */ /* 0x000fea0003800000 */
[----:B------:R-:W-:Y:S01]  /*8480*/  BPT.TRAP 0x1 ;  /* 0x000000040000795c */ /* 0x000fe20000300000 */
.L_x_1092:
[----:B-1----:R-:W-:Y:S05]  /*8490*/  @P2 BRA `(.L_x_1090) ;  /* 0x0000000000082947 */ /* 0x002fea0003800000 */
[----:B------:R-:W1:Y:S02]  /*84a0*/  SYNCS.PHASECHK.TRANS64.TRYWAIT P2, [UR6+0x16850], R0 ;  /* 0x01685000ff0075a7 */ /* 0x000e640008040146 */
[----:B-1----:R-:W-:Y:S05]  /*84b0*/  @!P2 BRA `(.L_x_1093) ;  /* 0x000000d800a4a947 */ /* 0x002fea0003800000 */
.L_x_1090:
[----:B------:R-:W-:Y:S01]  /*84c0*/  UIADD3 UR6, UR45, 0x400, URZ ;  /* 0x000004002d067890 */ /* 0x000fe2000fffe03f */
[----:B------:R-:W-:Y:S01]  /*84d0*/  WARPGROUP.ARRIVE ;  /* 0x00000000000079c5 */ /* 0x000fe20000000000 */
[----:B------:R-:W-:Y:S01]  /*84e0*/  UMOV UR7, 0x40000040 ;  /* 0x4000004000077882 */ /* 0x000fe20000000000 */
[----:B01----:R-:W-:Y:S01]  /*84f0*/  FMNMX.FTZ R0, R24, R7, !PT ;  /* 0x0000000718007209 */ /* 0x003fe20007810000 */
[----:B------:R-:W-:Y:S01]  /*8500*/  USHF.R.U32.HI UR6, URZ, 0x4, UR6 ;  /* 0x000000043f067899 */ /* 0x000fe20008011606 */
[----:B------:R-:W-:Y:S02]  /*8510*/  UMOV UR24, UR50 ;  /* 0x0000003200187c82 */ /* 0x000fe40008000000 */
[----:B------:R-:W-:Y:S01]  /*8520*/  FMNMX.FTZ R9, R25, R0, !PT ;  /* 0x0000000019097209 */ /* 0x000fe20007810000 */
[----:B------:R-:W-:-:S03]  /*8530*/  ULOP3.LUT UR6, UR6, 0x3fff, URZ, 0xc0, !UPT ;  /* 0x00003fff06067892 */ /* 0x000fc6000f8ec03f */
[----:B------:R-:W-:Y:S01]  /*8540*/  FMNMX.FTZ R0, R28, R9, !PT ;  /* 0x000000091c007209 */ /* 0x000fe20007810000 */
[----:B------:R-:W-:-:S03]  /*8550*/  ULEA UR10, UR23, UR6, 0xa ;  /* 0x00000006170a7291 */ /* 0x000fc6000f8e503f */
[----:B------:R-:W-:-:S04]  /*8560*/  FMNMX.FTZ R9, R29, R0, !PT ;  /* 0x000000001d097209 */ /* 0x000fc80007810000 */
[----:B------:R-:W-:Y:S01]  /*8570*/  UMOV UR6, UR10 ;  /* 0x0000000a00067c82 */ /* 0x000fe20008000000 */
        /* <DEDUP_REMOVED lines=38> */
[----:B------:R-:W-:-:S03]  /*87e0*/  FMNMX.FTZ R0, R26, R6, !PT ;  /* 0x000000061a007209 */ /* 0x000fc60007810000 */
[----:B------:R-:W0:Y:S01]  /*87f0*/  SHFL.BFLY PT, R2, R9, 0x1, 0x1f ;  /* 0x0c201f0009027f89 */ /* 0x000e2200000e0000 */
[----:B------:R-:W-:-:S04]  /*8800*/  FMNMX.FTZ R11, R27, R0, !PT ;  /* 0x000000001b0b7209 */ /* 0x000fc80007810000 */
[----:B------:R-:W-:-:S04]  /*8810*/  FMNMX.FTZ R0, R30, R11, !PT ;  /* 0x0000000b1e007209 */ /* 0x000fc80007810000 */
[----:B------:R-:W-:-:S04]  /*8820*/  FMNMX.FTZ R11, R31, R0, !PT ;  /* 0x000000001f0b7209 */ /* 0x000fc80007810000 */
[----:B------:R-:W-:-:S04]  /*8830*/  FMNMX.FTZ R0, R34, R11, !PT ;  /* 0x0000000b22007209 */ /* 0x000fc80007810000 */
[----:B------:R-:W-:Y:S01]  /*8840*/  FMNMX.FTZ R11, R35, R0, !PT ;  /* 0x00000000230b7209 */ /* 0x000fe20007810000 */
[----:B------:R-:W-:Y:S02]  /*8850*/  WARPGROUP.DEPBAR.LE gsb0, 0x0 ;  /* 0x00008000000079c5 */ /* 0x000fe40000010000 */
[----:B------:R-:W-:Y:S01]  /*8860*/  WARPGROUP.ARRIVE ;  /* 0x00000000000079c5 */ /* 0x000fe20000000000 */
[----:B------:R-:W-:Y:S02]  /*8870*/  FMNMX.FTZ R0, R38, R11, !PT ;  /* 0x0000000b26007209 */ /* 0x000fe40007810000 */
[----:B0-----:R-:W-:Y:S02]  /*8880*/  FMNMX.FTZ R2, R9, R2, !PT ;  /* 0x0000000209027209 */ /* 0x001fe40007810000 */
[----:B------:R-:W-:Y:S01]  /*8890*/  FMNMX.FTZ R11, R39, R0, !PT ;  /* 0x00000000270b7209 */ /* 0x000fe20007810000 */
[----:B------:R-:W-:Y:S01]  /*88a0*/  HGMMA.64x64x16.F32 R88, R140, gdesc[UR4].tnspB, R88, gsb0 ;  /* 0x40e000048c587df0 */ /* 0x000fe20008000858 */
[----:B------:R-:W-:Y:S01]  /*88b0*/  UIADD3 UR6, UR10, 0x180, URZ ;  /* 0x000001800a067890 */ /* 0x000fe2000fffe03f */
[----:B------:R-:W-:Y:S01]  /*88c0*/  FMUL.FTZ R8, R2, UR21 ;  /* 0x0000001502087c20 */ /* 0x000fe20008410000 */
[----:B------:R-:W-:Y:S01]  /*88d0*/  UMOV UR7, 0x40000040 ;  /* 0x4000004000077882 */ /* 0x000fe20000000000 */
[----:B------:R-:W-:Y:S01]  /*88e0*/  FMNMX.FTZ R0, R42, R11, !PT ;  /* 0x0000000b2a007209 */ /* 0x000fe20007810000 */
[----:B------:R-:W-:Y:S01]  /*88f0*/  FADD.FTZ R7, -R2, R7 ;  /* 0x0000000702077221 */ /* 0x000fe20000010100 */
[--C-:B------:R-:W-:Y:S01]  /*8900*/  FFMA.FTZ R9, R25, UR21, -R8.reuse ;  /* 0x0000001519097c23 */ /* 0x100fe20008010808 */
[--C-:B------:R-:W-:Y:S01]  /*8910*/  FFMA.FTZ R12, R37, UR21, -R8.reuse ;  /* 0x00000015250c7c23 */ /* 0x100fe20008010808 */
[----:B------:R-:W-:Y:S01]  /*8920*/  FMNMX.FTZ R11, R43, R0, !PT ;  /* 0x000000002b0b7209 */ /* 0x000fe20007810000 */
[--C-:B------:R-:W-:Y:S01]  /*8930*/  FFMA.FTZ R45, R45, UR21, -R8.reuse ;  /* 0x000000152d2d7c23 */ /* 0x100fe20008010808 */
        /* <DEDUP_REMOVED lines=20> */
[----:B------:R0:W-:Y:S01]  /*8a80*/  MUFU.EX2 R11, R45 ;  /* 0x0000002d000b7308 */ /* 0x0001e20000000800 */
[--C-:B------:R-:W-:Y:S01]  /*8a90*/  FFMA.FTZ R33, R72, UR21, -R8.reuse ;  /* 0x0000001548217c23 */ /* 0x100fe20008010808 */
[----:B------:R-:W-:Y:S01]  /*8aa0*/  FMNMX.FTZ R21, R55, R0, !PT ;  /* 0x0000000037157209 */ /* 0x000fe20007810000 */
[--C-:B------:R-:W-:Y:S01]  /*8ab0*/  FFMA.FTZ R36, R73, UR21, -R8.reuse ;  /* 0x0000001549247c23 */ /* 0x100fe20008010808 */
[--C-:B------:R-:W-:Y:S01]  /*8ac0*/  FFMA.FTZ R41, R80, UR21, -R8.reuse ;  /* 0x0000001550297c23 */ /* 0x100fe20008010808 */
[--C-:B------:R-:W-:Y:S01]  /*8ad0*/  FFMA.FTZ R84, R84, UR21, -R8.reuse ;  /* 0x0000001554547c23 */ /* 0x100fe20008010808 */
[----:B------:R-:W-:Y:S01]  /*8ae0*/  FMNMX.FTZ R0, R58, R21, !PT ;  /* 0x000000153a007209 */ /* 0x000fe20007810000 */
[----:B------:R-:W-:Y:S01]  /*8af0*/  FFMA.FTZ R85, R85, UR21, -R8 ;  /* 0x0000001555557c23 */ /* 0x000fe20008010808 */
[----:B------:R-:W-:Y:S01]  /*8b00*/  FMUL.FTZ R7, R7, UR21 ;  /* 0x0000001507077c20 */ /* 0x000fe20008410000 */
[----:B------:R-:W-:Y:S01]  /*8b10*/  MUFU.EX2 R148, R148 ;  /* 0x0000009400947308 */ /* 0x000fe20000000800 */
[----:B------:R-:W-:-:S04]  /*8b20*/  FMNMX.FTZ R21, R59, R0, !PT ;  /* 0x000000003b157209 */ /* 0x000fc80007810000 */
[----:B------:R-:W-:-:S03]  /*8b30*/  FMNMX.FTZ R0, R62, R21, !PT ;  /* 0x000000153e007209 */ /* 0x000fc60007810000 */
[----:B------:R-:W1:Y:S01]  /*8b40*/  MUFU.EX2 R7, R7 ;  /* 0x0000000700077308 */ /* 0x000e620000000800 */
[----:B------:R-:W-:-:S04]  /*8b50*/  FMNMX.FTZ R21, R63, R0, !PT ;  /* 0x000000003f157209 */ /* 0x000fc80007810000 */
[----:B------:R-:W-:-:S03]  /*8b60*/  FMNMX.FTZ R0, R66, R21, !PT ;  /* 0x0000001542007209 */ /* 0x000fc60007810000 */
[----:B------:R-:W2:Y:S01]  /*8b70*/  MUFU.EX2 R9, R9 ;  /* 0x0000000900097308 */ /* 0x000ea20000000800 */
[----:B------:R-:W-:-:S04]  /*8b80*/  FMNMX.FTZ R21, R67, R0, !PT ;  /* 0x0000000043157209 */ /* 0x000fc80007810000 */
[----:B------:R-:W-:-:S03]  /*8b90*/  FMNMX.FTZ R0, R70, R21, !PT ;  /* 0x0000001546007209 */ /* 0x000fc60007810000 */
[----:B------:R-:W-:Y:S01]  /*8ba0*/  MUFU.EX2 R150, R150 ;  /* 0x0000009600967308 */ /* 0x000fe20000000800 */
[----:B------:R-:W-:-:S04]  /*8bb0*/  FMNMX.FTZ R21, R71, R0, !PT ;  /* 0x0000000047157209 */ /* 0x000fc80007810000 */
[----:B------:R-:W-:-:S03]  /*8bc0*/  FMNMX.FTZ R0, R74, R21, !PT ;  /* 0x000000154a007209 */ /* 0x000fc60007810000 */
[----:B------:R-:W-:Y:S01]  /*8bd0*/  MUFU.EX2 R15, R15 ;  /* 0x0000000f000f7308 */ /* 0x000fe20000000800 */
[----:B------:R-:W-:-:S04]  /*8be0*/  FMNMX.FTZ R21, R75, R0, !PT ;  /* 0x000000004b157209 */ /* 0x000fc80007810000 */
[----:B------:R-:W-:Y:S01]  /*8bf0*/  FMNMX.FTZ R0, R78, R21, !PT ;  /* 0x000000154e007209 */ /* 0x000fe20007810000 */
[----:B------:R-:W-:Y:S02]  /*8c00*/  WARPGROUP.DEPBAR.LE gsb0, 0x0 ;  /* 0x00008000000079c5 */ /* 0x000fe40000010000 */
[----:B------:R-:W-:Y:S01]  /*8c10*/  WARPGROUP.ARRIVE ;  /* 0x00000000000079c5 */ /* 0x000fe20000000000 */
[----:B------:R-:W-:Y:S01]  /*8c20*/  FMNMX.FTZ R25, R79, R0, !PT ;  /* 0x000000004f197209 */ /* 0x000fe20007810000 */
[--C-:B------:R-:W-:Y:S01]  /*8c30*/  FFMA.FTZ R140, R40, UR21, -R8.reuse ;  /* 0x00000015288c7c23 */ /* 0x100fe20008010808 */
[--C-:B------:R-:W-:Y:S01]  /*8c40*/  FFMA.FTZ R142, R44, UR21, -R8.reuse ;  /* 0x000000152c8e7c23 */ /* 0x100fe20008010808 */
[--C-:B------:R-:W-:Y:S01]  /*8c50*/  FFMA.FTZ R40, R77, UR21, -R8.reuse ;  /* 0x000000154d287c23 */ /* 0x100fe20008010808 */
[----:B------:R-:W-:Y:S01]  /*8c60*/  FMNMX.FTZ R0, R82, R25, !PT ;  /* 0x0000001952007209 */ /* 0x000fe20007810000 */
[----:B------:R-:W-:Y:S01]  /*8c70*/  HGMMA.64x64x16.F32 R88, R136, gdesc[UR4].tnspB, R88, gsb0 ;  /* 0x40e0000488587df0 */ /* 0x000fe20008000858 */
[----:B------:R-:W-:Y:S01]  /*8c80*/  UIADD3 UR6, UR10, 0x200, URZ ;  /* 0x000002000a067890 */ /* 0x000fe2000fffe03f */
[----:B------:R-:W-:Y:S01]  /*8c90*/  FFMA.FTZ R44, R81, UR21, -R8 ;  /* 0x00000015512c7c23 */ /* 0x000fe20008010808 */
[----:B------:R-:W-:Y:S01]  /*8ca0*/  UMOV UR7, 0x40000040 ;  /* 0x4000004000077882 */ /* 0x000fe20000000000 */
[----:B------:R-:W-:Y:S01]  /*8cb0*/  FMNMX.FTZ R25, R83, R0, !PT ;  /* 0x0000000053197209 */ /* 0x000fe20007810000 */
[----:B------:R-:W-:Y:S03]  /*8cc0*/  MUFU.EX2 R144, R144 ;  /* 0x0000009000907308 */ /* 0x000fe60000000800 */
[----:B------:R-:W-:-:S04]  /*8cd0*/  FMNMX.FTZ R0, R86, R25, !PT ;  /* 0x0000001956007209 */ /* 0x000fc80007810000 */
[----:B------:R-:W-:Y:S01]  /*8ce0*/  FMNMX.FTZ R0, R87, R0, !PT ;  /* 0x0000000057007209 */ /* 0x000fe20007810000 */
[----:B------:R-:W-:Y:S04]  /*8cf0*/  MUFU.EX2 R10, R10 ;  /* 0x0000000a000a7308 */ /* 0x000fe80000000800 */
        /* <DEDUP_REMOVED lines=11> */
[----:B0-----:R-:W-:-:S07]  /*8db0*/  FMNMX.FTZ R0, R45, R0, !PT ;  /* 0x000000002d007209 */ /* 0x001fce0007810000 */
[----:B------:R-:W-:Y:S01]  /*8dc0*/  MUFU.EX2 R21, R57 ;  /* 0x0000003900157308 */ /* 0x000fe20000000800 */
[----:B------:R-:W-:Y:S02]  /*8dd0*/  WARPGROUP.DEPBAR.LE gsb0, 0x0 ;  /* 0x00008000000079c5 */ /* 0x000fe40000010000 */
[----:B------:R-:W-:Y:S01]  /*8de0*/  WARPGROUP.ARRIVE ;  /* 0x00000000000079c5 */ /* 0x000fe20000000000 */
[--C-:B------:R-:W-:Y:S01]  /*8df0*/  FFMA.FTZ R136, R48, UR21, -R8.reuse ;  /* 0x0000001530887c23 */ /* 0x100fe20008010808 */
[----:B------:R-:W-:Y:S01]  /*8e00*/  FMUL.FTZ R48, R0, UR21 ;  /* 0x0000001500307c20 */ /* 0x000fe20008410000 */
[----:B------:R-:W-:Y:S02]  /*8e10*/  FFMA.FTZ R138, R52, UR21, -R8 ;  /* 0x00000015348a7c23 */ /* 0x000fe40008010808 */
[----:B------:R-:W-:Y:S01]  /*8e20*/  MUFU.EX2 R25, R61 ;  /* 0x0000003d00197308 */ /* 0x000fe20000000800 */
[----:B------:R-:W-:Y:S01]  /*8e30*/  HGMMA.64x64x16.F32 R88, R132, gdesc[UR4].tnspB, R88, gsb0 ;  /* 0x40e0000484587df0 */ /* 0x000fe20008000858 */
[----:B------:R-:W-:Y:S01]  /*8e40*/  UIADD3 UR6, UR10, 0x280, URZ ;  /* 0x000002800a067890 */ /* 0x000fe2000fffe03f */
[--C-:B------:R-:W-:Y:S01]  /*8e50*/  FFMA.FTZ R149, R26, UR21, -R48.reuse ;  /* 0x000000151a957c23 */ /* 0x100fe20008010830 */
[----:B------:R-:W-:Y:S01]  /*8e60*/  UMOV UR7, 0x40000040 ;  /* 0x4000004000077882 */ /* 0x000fe20000000000 */
[----:B------:R-:W-:Y:S01]  /*8e70*/  FFMA.FTZ R26, R27, UR21, -R48 ;  /* 0x000000151b1a7c23 */ /* 0x000fe20008010830 */
[----:B------:R-:W-:-:S02]  /*8e80*/  IMAD.U32 R27, RZ, RZ, UR47 ;  /* 0x0000002fff1b7e24 */ /* 0x000fc4000f8e00ff */
[--C-:B------:R-:W-:Y:S01]  /*8e90*/  FFMA.FTZ R151, R30, UR21, -R48.reuse ;  /* 0x000000151e977c23 */ /* 0x100fe20008010830 */
[--C-:B------:R-:W-:Y:S01]  /*8ea0*/  FFMA.FTZ R30, R31, UR21, -R48.reuse ;  /* 0x000000151f1e7c23 */ /* 0x100fe20008010830 */
[----:B------:R-:W-:Y:S01]  /*8eb0*/  MUFU.EX2 R149, R149 ;  /* 0x0000009500957308 */ /* 0x000fe20000000800 */
[--C-:B------:R-:W-:Y:S01]  /*8ec0*/  FFMA.FTZ R145, R34, UR21, -R48.reuse ;  /* 0x0000001522917c23 */ /* 0x100fe20008010830 */
[----:B------:R-:W-:Y:S01]  /*8ed0*/  @!P1 LEA R27, R27, UR45, 0x3 ;  /* 0x0000002d1b1b9c11 */ /* 0x000fe2000f8e18ff */
[--C-:B------:R-:W-:Y:S01]  /*8ee0*/  FFMA.FTZ R34, R35, UR21, -R48.reuse ;  /* 0x0000001523227c23 */ /* 0x100fe20008010830 */
[--C-:B------:R-:W-:Y:S01]  /*8ef0*/  FFMA.FTZ R147, R38, UR21, -R48.reuse ;  /* 0x0000001526937c23 */ /* 0x100fe20008010830 */
[--C-:B------:R-:W-:Y:S01]  /*8f00*/  FFMA.FTZ R52, R39, UR21, -R48.reuse ;  /* 0x0000001527347c23 */ /* 0x100fe20008010830 */
[--C-:B------:R-:W-:Y:S01]  /*8f10*/  FFMA.FTZ R141, R42, UR21, -R48.reuse ;  /* 0x000000152a8d7c23 */ /* 0x100fe20008010830 */
[----:B------:R-:W-:Y:S01]  /*8f20*/  @!P1 VIADD R27, R27, 0x16840 ;  /* 0x000168401b1b9836 */ /* 0x000fe20000000000 */
[----:B------:R-:W-:Y:S01]  /*8f30*/  MUFU.EX2 R26, R26 ;  /* 0x0000001a001a7308 */ /* 0x000fe20000000800 */
[--C-:B------:R-:W-:Y:S01]  /*8f40*/  FFMA.FTZ R38, R43, UR21, -R48.reuse ;  /* 0x000000152b267c23 */ /* 0x100fe20008010830 */
[--C-:B------:R-:W-:Y:S01]  /*8f50*/  FFMA.FTZ R143, R46, UR21, -R48.reuse ;  /* 0x000000152e8f7c23 */ /* 0x100fe20008010830 */
[--C-:B------:R-:W-:Y:S01]  /*8f60*/  FFMA.FTZ R42, R47, UR21, -R48.reuse ;  /* 0x000000152f2a7c23 */ /* 0x100fe20008010830 */
[----:B------:R-:W-:Y:S01]  /*8f70*/  @!P1 PRMT R27, RZ, 0x654, R27 ;  /* 0x00000654ff1b9816 */ /* 0x000fe2000000001b */
[--C-:B------:R-:W-:Y:S01]  /*8f80*/  FFMA.FTZ R137, R50, UR21, -R48.reuse ;  /* 0x0000001532897c23 */ /* 0x100fe20008010830 */
[--C-:B------:R-:W-:Y:S01]  /*8f90*/  FFMA.FTZ R50, R51, UR21, -R48.reuse ;  /* 0x0000001533327c23 */ /* 0x100fe20008010830 */
[--C-:B------:R-:W-:Y:S01]  /*8fa0*/  FFMA.FTZ R139, R54, UR21, -R48.reuse ;  /* 0x00000015368b7c23 */ /* 0x100fe20008010830 */
[----:B------:R-:W-:Y:S01]  /*8fb0*/  MUFU.EX2 R151, R151 ;  /* 0x0000009700977308 */ /* 0x000fe20000000800 */
[--C-:B------:R-:W-:Y:S01]  /*8fc0*/  FFMA.FTZ R46, R55, UR21, -R48.reuse ;  /* 0x00000015372e7c23 */ /* 0x100fe20008010830 */
        /* <DEDUP_REMOVED lines=8> */
[----:B------:R-:W-:-:S06]  /*9050*/  FFMA.FTZ R86, R86, UR21, -R48 ;  /* 0x0000001556567c23 */ /* 0x000fcc0008010830 */
[----:B------:R-:W-:Y:S08]  /*9060*/  MUFU.EX2 R145, R145 ;  /* 0x0000009100917308 */ /* 0x000ff00000000800 */
[----:B------:R-:W-:Y:S08]  /*9070*/  MUFU.EX2 R34, R34 ;  /* 0x0000002200227308 */ /* 0x000ff00000000800 */
[----:B------:R-:W-:Y:S08]  /*9080*/  MUFU.EX2 R147, R147 ;  /* 0x0000009300937308 */ /* 0x000ff00000000800 */
[----:B------:R-:W-:Y:S08]  /*9090*/  MUFU.EX2 R52, R52 ;  /* 0x0000003400347308 */ /* 0x000ff00000000800 */
[----:B------:R-:W-:Y:S01]  /*90a0*/  MUFU.EX2 R141, R141 ;  /* 0x0000008d008d7308 */ /* 0x000fe20000000800 */
[----:B------:R-:W-:-:S02]  /*90b0*/  WARPGROUP.DEPBAR.LE gsb0, 0x0 ;  /* 0x00008000000079c5 */ /* 0x000fc40000010000 */
[----:B------:R-:W-:-:S06]  /*90c0*/  WARPGROUP.ARRIVE ;  /* 0x00000000000079c5 */ /* 0x000fcc0000000000 */
[----:B------:R-:W0:Y:S01]  /*90d0*/  S2R R135, SR_TID.X ;  /* 0x0000000000877919 */ /* 0x000e220000002100 */
[--C-:B------:R-:W-:Y:S01]  /*90e0*/  FFMA.FTZ R132, R56, UR21, -R8.reuse ;  /* 0x0000001538847c23 */ /* 0x100fe20008010808 */
[----:B------:R-:W-:Y:S01]  /*90f0*/  FFMA.FTZ R134, R60, UR21, -R8 ;  /* 0x000000153c867c23 */ /* 0x000fe20008010808 */
[----:B------:R-:W-:Y:S01]  /*9100*/  FADD.FTZ R8, -R0, R6 ;  /* 0x0000000600087221 */ /* 0x000fe20000010100 */
[----:B-1----:R-:W-:Y:S01]  /*9110*/  FFMA.FTZ R56, R7, R5, R148 ;  /* 0x0000000507387223 */ /* 0x002fe20000010094 */
[----:B------:R-:W-:Y:S01]  /*9120*/  HGMMA.64x64x16.F32 R88, R128, gdesc[UR4].tnspB, R88, gsb0 ;  /* 0x40e0000480587df0 */ /* 0x000fe20008000858 */
[----:B------:R-:W-:Y:S01]  /*9130*/  UIADD3 UR6, UR10, 0x300, URZ ;  /* 0x000003000a067890 */ /* 0x000fe2000fffe03f */
[----:B------:R-:W-:Y:S01]  /*9140*/  FMUL.FTZ R8, R8, UR21 ;  /* 0x0000001508087c20 */ /* 0x000fe20008410000 */
[----:B------:R-:W-:Y:S01]  /*9150*/  UMOV UR7, 0x40000040 ;  /* 0x4000004000077882 */ /* 0x000fe20000000000 */
[----:B------:R-:W-:Y:S01]  /*9160*/  FFMA.FTZ R133, R58, UR21, -R48 ;  /* 0x000000153a857c23 */ /* 0x000fe20008010830 */
[----:B------:R-:W-:Y:S01]  /*9170*/  MUFU.EX2 R38, R38 ;  /* 0x0000002600267308 */ /* 0x000fe20000000800 */
[----:B--2---:R-:W-:-:S07]  /*9180*/  F2FP.F16.F32.PACK_AB R148, R9, R148 ;  /* 0x000000940994723e */ /* 0x004fce00000000ff */
[----:B------:R-:W1:Y:S08]  /*9190*/  MUFU.EX2 R8, R8 ;  /* 0x0000000800087308 */ /* 0x000e700000000800 */
[----:B------:R-:W-:Y:S01]  /*91a0*/  MUFU.EX2 R143, R143 ;  /* 0x0000008f008f7308 */ /* 0x000fe20000000800 */
[----:B0-----:R-:W-:Y:S02]  /*91b0*/  SHF.R.U32.HI R49, RZ, 0x7, R135 ;  /* 0x00000007ff317819 */ /* 0x001fe40000011687 */
[----:B------:R-:W-:Y:S01]  /*91c0*/  ISETP.GE.U32.AND P2, PT, R135, 0x180, PT ;  /* 0x000001808700780c */ /* 0x000fe20003f46070 */
[----:B-1----:R-:W-:-:S04]  /*91d0*/  FFMA.FTZ R5, R8, R4, R149 ;  /* 0x0000000408057223 */ /* 0x002fc80000010095 */
[----:B------:R-:W-:Y:S01]  /*91e0*/  MUFU.EX2 R42, R42 ;  /* 0x0000002a002a7308 */ /* 0x000fe20000000800 */
[----:B------:R-:W-:Y:S02]  /*91f0*/  VIADD R31, R49, 0x9 ;  /* 0x00000009311f7836 */ /* 0x000fe40000000000 */
[----:B------:R-:W-:Y:S01]  /*9200*/  FFMA.FTZ R135, R62, UR21, -R48 ;  /* 0x000000153e877c23 */ /* 0x000fe20008010830 */
[----:B------:R-:W-:Y:S02]  /*9210*/  F2FP.F16.F32.PACK_AB R149, R26, R149 ;  /* 0x000000951a95723e */ /* 0x000fe400000000ff */
[----:B------:R-:W-:Y:S02]  /*9220*/  SEL R31, R31, 0x9, !P2 ;  /* 0x000000091f1f7807 */ /* 0x000fe40005000000 */
[----:B------:R-:W-:Y:S01]  /*9230*/  MUFU.EX2 R136, R136 ;  /* 0x0000008800887308 */ /* 0x000fe20000000800 */
[C---:B------:R-:W-:Y:S01]  /*9240*/  ISETP.GT.AND P2, PT, R3.reuse, UR22, PT ;  /* 0x0000001603007c0c */ /* 0x040fe2000bf44270 */
[----:B------:R-:W-:-:S06]  /*9250*/  VIADD R3, R3, 0xffffffff ;  /* 0xffffffff03037836 */ /* 0x000fcc0000000000 */
[----:B------:R-:W-:Y:S08]  /*9260*/  MUFU.EX2 R137, R137 ;  /* 0x0000008900897308 */ /* 0x000ff00000000800 */
[----:B------:R-:W-:Y:S08]  /*9270*/  MUFU.EX2 R50, R50 ;  /* 0x0000003200327308 */ /* 0x000ff00000000800 */
[----:B------:R-:W-:Y:S08]  /*9280*/  MUFU.EX2 R138, R138 ;  /* 0x0000008a008a7308 */ /* 0x000ff00000000800 */
[----:B------:R-:W-:Y:S01]  /*9290*/  MUFU.EX2 R139, R139 ;  /* 0x0000008b008b7308 */ /* 0x000fe20000000800 */
[----:B------:R-:W-:-:S02]  /*92a0*/  WARPGROUP.DEPBAR.LE gsb0, 0x0 ;  /* 0x00008000000079c5 */ /* 0x000fc40000010000 */
[----:B------:R-:W-:-:S05]  /*92b0*/  WARPGROUP.ARRIVE ;  /* 0x00000000000079c5 */ /* 0x000fca0000000000 */
[----:B------:R-:W-:Y:S01]  /*92c0*/  MUFU.EX2 R46, R46 ;  /* 0x0000002e002e7308 */ /* 0x000fe20000000800 */
[--C-:B------:R-:W-:Y:S01]  /*92d0*/  FFMA.FTZ R129, R66, UR21, -R48.reuse ;  /* 0x0000001542817c23 */ /* 0x100fe20008010830 */
[----:B------:R-:W-:Y:S01]  /*92e0*/  FFMA.FTZ R131, R70, UR21, -R48 ;  /* 0x0000001546837c23 */ /* 0x000fe20008010830 */
[----:B------:R-:W-:Y:S01]  /*92f0*/  HGMMA.64x64x16.F32 R88, R124, gdesc[UR4].tnspB, R88, gsb0 ;  /* 0x40e000047c587df0 */ /* 0x000fe20008000858 */
[----:B------:R-:W-:Y:S01]  /*9300*/  UIADD3 UR6, UR10, 0x380, URZ ;  /* 0x000003800a067890 */ /* 0x000fe2000fffe03f */
[----:B------:R-:W-:-:S03]  /*9310*/  UMOV UR7, 0x40000040 ;  /* 0x4000004000077882 */ /* 0x000fc60000000000 */
[----:B------:R-:W-:Y:S08]  /*9320*/  MUFU.EX2 R132, R132 ;  /* 0x0000008400847308 */ /* 0x000ff00000000800 */
[----:B------:R-:W-:Y:S08]  /*9330*/  MUFU.EX2 R133, R133 ;  /* 0x0000008500857308 */ /* 0x000ff00000000800 */
[----:B------:R-:W-:Y:S08]  /*9340*/  MUFU.EX2 R54, R54 ;  /* 0x0000003600367308 */ /* 0x000ff00000000800 */
[----:B------:R-:W-:Y:S08]  /*9350*/  MUFU.EX2 R134, R134 ;  /* 0x0000008600867308 */ /* 0x000ff00000000800 */
[----:B------:R-:W-:Y:S08]  /*9360*/  MUFU.EX2 R135, R135 ;  /* 0x0000008700877308 */ /* 0x000ff00000000800 */
[----:B------:R-:W-:Y:S08]  /*9370*/  MUFU.EX2 R20, R20 ;  /* 0x0000001400147308 */ /* 0x000ff00000000800 */
[----:B------:R-:W-:Y:S08]  /*9380*/  MUFU.EX2 R129, R129 ;  /* 0x0000008100817308 */ /* 0x000ff00000000800 */
[----:B------:R-:W0:Y:S08]  /*9390*/  MUFU.EX2 R28, R28 ;  /* 0x0000001c001c7308 */ /* 0x000e300000000800 */
[----:B------:R-:W-:Y:S08]  /*93a0*/  MUFU.EX2 R29, R29 ;  /* 0x0000001d001d7308 */ /* 0x000ff00000000800 */
[----:B------:R-:W-:Y:S01]  /*93b0*/  MUFU.EX2 R131, R131 ;  /* 0x0000008300837308 */ /* 0x000fe20000000800 */
[----:B0-----:R-:W-:Y:S01]  /*93c0*/  F2FP.F16.F32.PACK_AB R128, R28, R20 ;  /* 0x000000141c80723e */ /* 0x001fe200000000ff */
[----:B------:R-:W-:-:S02]  /*93d0*/  WARPGROUP.DEPBAR.LE gsb0, 0x0 ;  /* 0x00008000000079c5 */ /* 0x000fc40000010000 */
[----:B------:R-:W-:-:S04]  /*93e0*/  WARPGROUP.ARRIVE ;  /* 0x00000000000079c5 */ /* 0x000fc80000000000 */
[----:B------:R-:W0:Y:S02]  /*93f0*/  MUFU.EX2 R32, R32 ;  /* 0x0000002000207308 */ /* 0x000e240000000800 */
[----:B------:R-:W-:Y:S06]  /*9400*/  HGMMA.64x64x16.F32 R88, R120, gdesc[UR4].tnspB, R88, gsb0 ;  /* 0x40e0000478587df0 */ /* 0x000fec0008000858 */
[----:B------:R-:W-:Y:S08]  /*9410*/  MUFU.EX2 R33, R33 ;  /* 0x0000002100217308 */ /* 0x000ff00000000800 */
[----:B------:R-:W-:Y:S01]  /*9420*/  MUFU.EX2 R74, R74 ;  /* 0x0000004a004a7308 */ /* 0x000fe20000000800 */
[----:B0-----:R-:W-:-:S07]  /*9430*/  F2FP.F16.F32.PACK_AB R130, R32, R29 ;  /* 0x0000001d2082723e */ /* 0x001fce00000000ff */
[----:B------:R-:W0:Y:S08]  /*9440*/  MUFU.EX2 R36, R36 ;  /* 0x0000002400247308 */ /* 0x000e300000000800 */
[----:B------:R-:W1:Y:S08]  /*9450*/  MUFU.EX2 R75, R75 ;  /* 0x0000004b004b7308 */ /* 0x000e700000000800 */
[----:B------:R-:W-:Y:S01]  /*9460*/  MUFU.EX2 R37, R37 ;  /* 0x0000002500257308 */ /* 0x000fe20000000800 */
[----:B0-----:R-:W-:-:S07]  /*9470*/  F2FP.F16.F32.PACK_AB R124, R36, R33 ;  /* 0x00000021247c723e */ /* 0x001fce00000000ff */
[----:B------:R-:W-:Y:S01]  /*9480*/  MUFU.EX2 R78, R78 ;  /* 0x0000004e004e7308 */ /* 0x000fe20000000800 */
[----:B-1----:R-:W-:-:S07]  /*9490*/  F2FP.F16.F32.PACK_AB R125, R75, R74 ;  /* 0x0000004a4b7d723e */ /* 0x002fce00000000ff */
[----:B------:R-:W0:Y:S08]  /*94a0*/  MUFU.EX2 R40, R40 ;  /* 0x0000002800287308 */ /* 0x000e300000000800 */
[----:B------:R-:W-:Y:S08]  /*94b0*/  MUFU.EX2 R79, R79 ;  /* 0x0000004f004f7308 */ /* 0x000ff00000000800 */
[----:B------:R-:W-:Y:S01]  /*94c0*/  MUFU.EX2 R41, R41 ;  /* 0x0000002900297308 */ /* 0x000fe20000000800 */
[----:B0-----:R-:W-:Y:S01]  /*94d0*/  F2FP.F16.F32.PACK_AB R126, R40, R37 ;  /* 0x00000025287e723e */ /* 0x001fe200000000ff */
[----:B------:R-:W-:-:S02]  /*94e0*/  WARPGROUP.DEPBAR.LE gsb0, 0x0 ;  /* 0x00008000000079c5 */ /* 0x000fc40000010000 */
[----:B------:R0:W-:Y:S06]  /*94f0*/  BAR.ARV R31, 0x100 ;  /* 0x0004001f0000751d */ /* 0x0001ec0000002000 */
[----:B------:R1:W-:Y:S01]  /*9500*/  @!P1 SYNCS.ARRIVE.TRANS64.RED.A1T0 RZ, [R27+URZ], RZ ;  /* 0x000000ff1bff99a7 */ /* 0x0003e2000810043f */
[----:B------:R-:W-:Y:S01]  /*9510*/  MUFU.EX2 R121, R82 ;  /* 0x0000005200797308 */ /* 0x000fe20000000800 */
[-C--:B------:R-:W-:Y:S01]  /*9520*/  FMUL.FTZ R88, R88, R7.reuse ;  /* 0x0000000758587220 */ /* 0x080fe20000410000 */
[-C--:B------:R-:W-:Y:S01]  /*9530*/  FMUL.FTZ R89, R89, R7.reuse ;  /* 0x0000000759597220 */ /* 0x080fe20000410000 */
[-C--:B------:R-:W-:Y:S01]  /*9540*/  FMUL.FTZ R92, R92, R7.reuse ;  /* 0x000000075c5c7220 */ /* 0x080fe20000410000 */
[-C--:B------:R-:W-:Y:S01]  /*9550*/  FMUL.FTZ R93, R93, R7.reuse ;  /* 0x000000075d5d7220 */ /* 0x080fe20000410000 */
[-C--:B------:R-:W-:Y:S01]  /*9560*/  FMUL.FTZ R96, R96, R7.reuse ;  /* 0x0000000760607220 */ /* 0x080fe20000410000 */
[-C--:B------:R-:W-:Y:S01]  /*9570*/  FMUL.FTZ R97, R97, R7.reuse ;  /* 0x0000000761617220 */ /* 0x080fe20000410000 */
[----:B-1----:R-:W-:Y:S01]  /*9580*/  IMAD.U32 R27, RZ, RZ, UR23 ;  /* 0x00000017ff1b7e24 */ /* 0x002fe2000f8e00ff */
[----:B------:R-:W-:Y:S01]  /*9590*/  MUFU.EX2 R44, R44 ;  /* 0x0000002c002c7308 */ /* 0x000fe20000000800 */
[----:B------:R-:W-:Y:S01]  /*95a0*/  UMOV UR23, UR47 ;  /* 0x0000002f00177c82 */ /* 0x000fe20008000000 */
[-C--:B------:R-:W-:Y:S01]  /*95b0*/  FMUL.FTZ R100, R100, R7.reuse ;  /* 0x0000000764647220 */ /* 0x080fe20000410000 */
[-C--:B------:R-:W-:Y:S01]  /*95c0*/  FMUL.FTZ R101, R101, R7.reuse ;  /* 0x0000000765657220 */ /* 0x080fe20000410000 */
[----:B------:R-:W-:Y:S01]  /*95d0*/  @!P1 LEA R4, R27, UR45, 0x3 ;  /* 0x0000002d1b049c11 */ /* 0x000fe2000f8e18ff */
[----:B------:R-:W-:Y:S01]  /*95e0*/  FADD.FTZ R27, R9, R56 ;  /* 0x00000038091b7221 */ /* 0x000fe20000010000 */
[----:B------:R-:W-:Y:S01]  /*95f0*/  FADD.FTZ R56, R26, R5 ;  /* 0x000000051a387221 */ /* 0x000fe20000010000 */
[----:B------:R-:W-:Y:S01]  /*9600*/  FMUL.FTZ R104, R104, R7 ;  /* 0x0000000768687220 */ /* 0x000fe20000410000 */
[----:B------:R-:W-:Y:S01]  /*9610*/  MUFU.EX2 R83, R83 ;  /* 0x0000005300537308 */ /* 0x000fe20000000800 */
[----:B------:R-:W-:Y:S01]  /*9620*/  FADD.FTZ R58, R150, R27 ;  /* 0x0000001b963a7221 */ /* 0x000fe20000010000 */
[----:B------:R-:W-:Y:S01]  /*9630*/  FADD.FTZ R5, R151, R56 ;  /* 0x0000003897057221 */ /* 0x000fe20000010000 */
[----:B0-----:R-:W-:-:S02]  /*9640*/  @!P1 VIADD R31, R4, 0x16860 ;  /* 0x00016860041f9836 */ /* 0x001fc40000000000 */
[----:B------:R-:W-:Y:S01]  /*9650*/  FFMA.FTZ R4, R63, UR21, -R48 ;  /* 0x000000153f047c23 */ /* 0x000fe20008010830 */
[----:B------:R-:W-:Y:S01]  /*9660*/  FADD.FTZ R27, R15, R58 ;  /* 0x0000003a0f1b7221 */ /* 0x000fe20000010000 */
[----:B------:R-:W-:Y:S01]  /*9670*/  FADD.FTZ R56, R30, R5 ;  /* 0x000000051e387221 */ /* 0x000fe20000010000 */
[----:B------:R-:W-:Y:S01]  /*9680*/  FFMA.FTZ R58, R71, UR21, -R48 ;  /* 0x00000015473a7c23 */ /* 0x000fe20008010830 */
[----:B------:R-:W-:Y:S01]  /*9690*/  MUFU.EX2 R45, R84 ;  /* 0x00000054002d7308 */ /* 0x000fe20000000800 */
[----:B------:R-:W-:Y:S01]  /*96a0*/  FADD.FTZ R27, R144, R27 ;  /* 0x0000001b901b7221 */ /* 0x000fe20000010000 */
[----:B------:R-:W-:Y:S01]  /*96b0*/  FADD.FTZ R5, R145, R56 ;  /* 0x0000003891057221 */ /* 0x000fe20000010000 */
[C---:B------:R-:W-:Y:S01]  /*96c0*/  F2FP.F16.F32.PACK_AB R144, R10.reuse, R144 ;  /* 0x000000900a90723e */ /* 0x040fe200000000ff */
[--C-:B------:R-:W-:Y:S01]  /*96d0*/  FFMA.FTZ R56, R67, UR21, -R48.reuse ;  /* 0x0000001543387c23 */ /* 0x100fe20008010830 */
[----:B------:R-:W-:Y:S01]  /*96e0*/  FADD.FTZ R27, R10, R27 ;  /* 0x0000001b0a1b7221 */ /* 0x000fe20000010000 */
[----:B------:R-:W-:Y:S01]  /*96f0*/  FADD.FTZ R60, R34, R5 ;  /* 0x00000005223c7221 */ /* 0x000fe20000010000 */
[----:B------:R-:W-:Y:S01]  /*9700*/  FFMA.FTZ R48, R87, UR21, -R48 ;  /* 0x0000001557307c23 */ /* 0x000fe20008010830 */
[----:B------:R-:W0:Y:S01]  /*9710*/  MUFU.EX2 R4, R4 ;  /* 0x0000000400047308 */ /* 0x000e220000000800 */
[----:B------:R-:W-:Y:S01]  /*9720*/  FADD.FTZ R27, R146, R27 ;  /* 0x0000001b921b7221 */ /* 0x000fe20000010000 */
[----:B------:R-:W-:Y:S01]  /*9730*/  FADD.FTZ R5, R147, R60 ;  /* 0x0000003c93057221 */ /* 0x000fe20000010000 */
[C---:B------:R-:W-:Y:S01]  /*9740*/  F2FP.F16.F32.PACK_AB R146, R12.reuse, R146 ;  /* 0x000000920c92723e */ /* 0x040fe200000000ff */
[-C--:B------:R-:W-:Y:S01]  /*9750*/  FMUL.FTZ R105, R105, R7.reuse ;  /* 0x0000000769697220 */ /* 0x080fe20000410000 */
[----:B------:R-:W-:Y:S01]  /*9760*/  FADD.FTZ R27, R12, R27 ;  /* 0x0000001b0c1b7221 */ /* 0x000fe20000010000 */
[----:B------:R-:W-:Y:S01]  /*9770*/  FADD.FTZ R60, R52, R5 ;  /* 0x00000005343c7221 */ /* 0x000fe20000010000 */
[----:B------:R-:W-:Y:S01]  /*9780*/  @!P1 PRMT R31, RZ, 0x654, R31 ;  /* 0x00000654ff1f9816 */ /* 0x000fe2000000001f */
[----:B------:R-:W-:Y:S01]  /*9790*/  MUFU.EX2 R56, R56 ;  /* 0x0000003800387308 */ /* 0x000fe20000000800 */
[----:B------:R-:W-:Y:S01]  /*97a0*/  FADD.FTZ R62, R140, R27 ;  /* 0x0000001b8c3e7221 */ /* 0x000fe20000010000 */
[----:B------:R-:W-:Y:S01]  /*97b0*/  FADD.FTZ R5, R141, R60 ;  /* 0x0000003c8d057221 */ /* 0x000fe20000010000 */
[----:B------:R1:W-:Y:S01]  /*97c0*/  @!P1 SYNCS.ARRIVE.TRANS64.RED.A1T0 RZ, [R31+URZ], RZ ;  /* 0x000000ff1fff99a7 */ /* 0x0003e2000810043f */
[-C--:B------:R-:W-:Y:S01]  /*97d0*/  FMUL.FTZ R108, R108, R7.reuse ;  /* 0x000000076c6c7220 */ /* 0x080fe20000410000 */
[----:B------:R-:W-:Y:S01]  /*97e0*/  FADD.FTZ R27, R13, R62 ;  /* 0x0000003e0d1b7221 */ /* 0x000fe20000010000 */
[----:B------:R-:W-:Y:S01]  /*97f0*/  FADD.FTZ R60, R38, R5 ;  /* 0x00000005263c7221 */ /* 0x000fe20000010000 */
[-C--:B------:R-:W-:Y:S01]  /*9800*/  FMUL.FTZ R109, R109, R7.reuse ;  /* 0x000000076d6d7220 */ /* 0x080fe20000410000 */
[----:B------:R-:W-:Y:S01]  /*9810*/  MUFU.EX2 R58, R58 ;  /* 0x0000003a003a7308 */ /* 0x000fe20000000800 */
[----:B------:R-:W-:Y:S01]  /*9820*/  FADD.FTZ R62, R142, R27 ;  /* 0x0000001b8e3e7221 */ /* 0x000fe20000010000 */
[----:B------:R-:W-:Y:S01]  /*9830*/  FADD.FTZ R5, R143, R60 ;  /* 0x0000003c8f057221 */ /* 0x000fe20000010000 */
[-C--:B------:R-:W-:Y:S01]  /*9840*/  FMUL.FTZ R112, R112, R7.reuse ;  /* 0x0000000770707220 */ /* 0x080fe20000410000 */
[-C--:B------:R-:W-:Y:S01]  /*9850*/  FMUL.FTZ R113, R113, R7.reuse ;  /* 0x0000000771717220 */ /* 0x080fe20000410000 */
[----:B------:R-:W-:Y:S01]  /*9860*/  FADD.FTZ R27, R11, R62 ;  /* 0x0000003e0b1b7221 */ /* 0x000fe20000010000 */
[----:B------:R-:W-:Y:S01]  /*9870*/  FADD.FTZ R60, R42, R5 ;  /* 0x000000052a3c7221 */ /* 0x000fe20000010000 */
[-C--:B------:R-:W-:Y:S01]  /*9880*/  FMUL.FTZ R116, R116, R7.reuse ;  /* 0x0000000774747220 */ /* 0x080fe20000410000 */
[----:B------:R-:W-:Y:S01]  /*9890*/  MUFU.EX2 R123, R86 ;  /* 0x00000056007b7308 */ /* 0x000fe20000000800 */
[----:B------:R-:W-:Y:S01]  /*98a0*/  FADD.FTZ R27, R136, R27 ;  /* 0x0000001b881b7221 */ /* 0x000fe20000010000 */
[----:B------:R-:W-:Y:S01]  /*98b0*/  FADD.FTZ R5, R137, R60 ;  /* 0x0000003c89057221 */ /* 0x000fe20000010000 */
[----:B------:R-:W-:Y:S01]  /*98c0*/  FMUL.FTZ R117, R117, R7 ;  /* 0x0000000775757220 */ /* 0x000fe20000410000 */
[----:B------:R-:W-:Y:S01]  /*98d0*/  F2FP.F16.F32.PACK_AB R150, R15, R150 ;  /* 0x000000960f96723e */ /* 0x000fe200000000ff */
[----:B------:R-:W-:Y:S01]  /*98e0*/  FADD.FTZ R27, R14, R27 ;  /* 0x0000001b0e1b7221 */ /* 0x000fe20000010000 */
[----:B------:R-:W-:Y:S01]  /*98f0*/  FADD.FTZ R60, R50, R5 ;  /* 0x00000005323c7221 */ /* 0x000fe20000010000 */
[----:B------:R-:W-:Y:S01]  /*9900*/  F2FP.F16.F32.PACK_AB R151, R30, R151 ;  /* 0x000000971e97723e */ /* 0x000fe200000000ff */
[----:B------:R-:W2:Y:S01]  /*9910*/  MUFU.EX2 R6, R85 ;  /* 0x0000005500067308 */ /* 0x000ea20000000800 */
[----:B------:R-:W-:Y:S01]  /*9920*/  FADD.FTZ R27, R138, R27 ;  /* 0x0000001b8a1b7221 */ /* 0x000fe20000010000 */
[----:B------:R-:W-:Y:S01]  /*9930*/  FADD.FTZ R5, R139, R60 ;  /* 0x0000003c8b057221 */ /* 0x000fe20000010000 */
[----:B------:R-:W-:Y:S01]  /*9940*/  F2FP.F16.F32.PACK_AB R145, R34, R145 ;  /* 0x000000912291723e */ /* 0x000fe200000000ff */
[----:B------:R-:W-:Y:S01]  /*9950*/  FMUL.FTZ R90, R90, R8 ;  /* 0x000000085a5a7220 */ /* 0x000fe20000410000 */
[----:B------:R-:W-:Y:S01]  /*9960*/  FADD.FTZ R27, R24, R27 ;  /* 0x0000001b181b7221 */ /* 0x000fe20000010000 */
[----:B------:R-:W-:Y:S01]  /*9970*/  FADD.FTZ R10, R46, R5 ;  /* 0x000000052e0a7221 */ /* 0x000fe20000010000 */
[----:B------:R-:W-:Y:S01]  /*9980*/  F2FP.F16.F32.PACK_AB R147, R52, R147 ;  /* 0x000000933493723e */ /* 0x000fe200000000ff */
[----:B------:R-:W3:Y:S01]  /*9990*/  MUFU.EX2 R48, R48 ;  /* 0x0000003000307308 */ /* 0x000ee20000000800 */
[----:B------:R-:W-:Y:S01]  /*99a0*/  FADD.FTZ R26, R132, R27 ;  /* 0x0000001b841a7221 */ /* 0x000fe20000010000 */
[----:B------:R-:W-:Y:S01]  /*99b0*/  FADD.FTZ R5, R133, R10 ;  /* 0x0000000a85057221 */ /* 0x000fe20000010000 */
[----:B------:R-:W-:Y:S01]  /*99c0*/  F2FP.F16.F32.PACK_AB R140, R13, R140 ;  /* 0x0000008c0d8c723e */ /* 0x000fe200000000ff */
[-C--:B------:R-:W-:Y:S01]  /*99d0*/  FMUL.FTZ R91, R91, R8.reuse ;  /* 0x000000085b5b7220 */ /* 0x080fe20000410000 */
[----:B------:R-:W-:Y:S01]  /*99e0*/  FADD.FTZ R9, R21, R26 ;  /* 0x0000001a15097221 */ /* 0x000fe20000010000 */
[----:B------:R-:W-:Y:S01]  /*99f0*/  FADD.FTZ R10, R54, R5 ;  /* 0x00000005360a7221 */ /* 0x000fe20000010000 */
[----:B------:R-:W-:Y:S01]  /*9a00*/  F2FP.F16.F32.PACK_AB R141, R38, R141 ;  /* 0x0000008d268d723e */ /* 0x000fe200000000ff */
[-C--:B------:R-:W-:Y:S01]  /*9a10*/  FMUL.FTZ R94, R94, R8.reuse ;  /* 0x000000085e5e7220 */ /* 0x080fe20000410000 */
[----:B------:R-:W-:Y:S01]  /*9a20*/  FADD.FTZ R12, R134, R9 ;  /* 0x00000009860c7221 */ /* 0x000fe20000010000 */
[----:B------:R-:W-:Y:S01]  /*9a30*/  FADD.FTZ R5, R135, R10 ;  /* 0x0000000a87057221 */ /* 0x000fe20000010000 */
[C---:B0-----:R-:W-:Y:S01]  /*9a40*/  F2FP.F16.F32.PACK_AB R135, R4.reuse, R135 ;  /* 0x000000870487723e */ /* 0x041fe200000000ff */
[-C--:B------:R-:W-:Y:S01]  /*9a50*/  FMUL.FTZ R95, R95, R8.reuse ;  /* 0x000000085f5f7220 */ /* 0x080fe20000410000 */
[----:B------:R-:W-:Y:S01]  /*9a60*/  FADD.FTZ R9, R25, R12 ;  /* 0x0000000c19097221 */ /* 0x000fe20000010000 */
[----:B------:R-:W-:Y:S01]  /*9a70*/  FADD.FTZ R10, R4, R5 ;  /* 0x00000005040a7221 */ /* 0x000fe20000010000 */
[----:B--2---:R-:W-:Y:S01]  /*9a80*/  F2FP.F16.F32.PACK_AB R122, R6, R45 ;  /* 0x0000002d067a723e */ /* 0x004fe200000000ff */
        /* <DEDUP_REMOVED lines=46> */
[----:B------:R-:W-:Y:S01]  /*9d70*/  F2FP.F16.F32.PACK_AB R127, R79, R78 ;  /* 0x0000004e4f7f723e */ /* 0x000fe200000000ff */
[----:B---3--:R-:W-:Y:S01]  /*9d80*/  FADD.FTZ R4, R48, R4 ;  /* 0x0000000430047221 */ /* 0x008fe20000010000 */
[----:B------:R-:W-:Y:S01]  /*9d90*/  F2FP.F16.F32.PACK_AB R120, R44, R41 ;  /* 0x000000292c78723e */ /* 0x000fe200000000ff */
[----:B------:R-:W-:Y:S01]  /*9da0*/  IMAD.MOV.U32 R6, RZ, RZ, R0 ;  /* 0x000000ffff067224 */ /* 0x000fe200078e0000 */
[----:B------:R-:W-:Y:S01]  /*9db0*/  F2FP.F16.F32.PACK_AB R121, R83, R121 ;  /* 0x000000795379723e */ /* 0x000fe200000000ff */
[----:B------:R-:W-:Y:S01]  /*9dc0*/  IMAD.MOV.U32 R7, RZ, RZ, R2 ;  /* 0x000000ffff077224 */ /* 0x000fe200078e0002 */
[----:B------:R-:W-:Y:S01]  /*9dd0*/  F2FP.F16.F32.PACK_AB R123, R48, R123 ;  /* 0x0000007b307b723e */ /* 0x000fe200000000ff */
[----:B-1----:R-:W-:Y:S06]  /*9de0*/  @P2 BRA `(.L_x_1094) ;  /* 0xffffffe000dc2947 */ /* 0x002fec000383ffff */
.L_x_1085:
[----:B------:R-:W-:-:S13]  /*9df0*/  ISETP.GE.AND P2, PT, R3, UR43, PT ;  /* 0x0000002b03007c0c */ /* 0x000fda000bf46270 */
[----:B------:R-:W-:Y:S05]  /*9e00*/  @!P2 BRA `(.L_x_1095) ;  /* 0x0000002c006ca947 */ /* 0x000fea0003800000 */
[----:B------:R-:W-:Y:S01]  /*9e10*/  IMAD.MOV.U32 R6, RZ, RZ, R0 ;  /* 0x000000ffff067224 */ /* 0x000fe200078e0000 */
[----:B------:R-:W-:Y:S01]  /*9e20*/  UMOV UR26, UR50 ;  /* 0x00000032001a7c82 */ /* 0x000fe20008000000 */
[----:B------:R-:W-:Y:S01]  /*9e30*/  IMAD.MOV.U32 R7, RZ, RZ, R2 ;  /* 0x000000ffff077224 */ /* 0x000fe200078e0002 */
[----:B------:R-:W-:Y:S01]  /*9e40*/  UMOV UR25, UR47 ;  /* 0x0000002f00197c82 */ /* 0x000fe20008000000 */
[----:B------:R-:W-:Y:S01]  /*9e50*/  ULDC UR22, c[0x0][0x9e4] ;  /* 0x0002790000167ab9 */ /* 0x000fe20000000800 */
[----:B------:R-:W-:Y:S01]  /*9e60*/  ULDC UR24, c[0x0][0x9dc] ;  /* 0x0002770000187ab9 */ /* 0x000fe20000000800 */
[----:B------:R-:W-:Y:S01]  /*9e70*/  ULDC UR21, c[0x0][0x988] ;  /* 0x0002620000157ab9 */ /* 0x000fe20000000800 */
[----:B------:R-:W-:-:S05]  /*9e80*/  ULDC UR23, c[0x0][0x9e0] ;  /* 0x0002780000177ab9 */ /* 0x000fca0000000800 */
.L_x_1112:
        /* <DEDUP_REMOVED lines=9> */
.L_x_1097:
[----:B------:R-:W-:Y:S01]  /*9f20*/  ULEA UR6, UR47, UR45, 0x3 ;  /* 0x0000002d2f067291 */ /* 0x000fe2000f8e183f */
[----:B------:R-:W-:-:S05]  /*9f30*/  IMAD.U32 R0, RZ, RZ, UR50 ;  /* 0x00000032ff007e24 */ /* 0x000fca000f8e00ff */
[----:B------:R-:W-:-:S04]  /*9f40*/  SHF.L.U32 R0, R0, 0x1f, RZ ;  /* 0x0000001f00007819 */ /* 0x000fc800000006ff */
[----:B------:R0:W1:Y:S01]  /*9f50*/  SYNCS.PHASECHK.TRANS64.TRYWAIT P2, [UR6+0x16830], R0 ;  /* 0x01683000ff0075a7 */ /* 0x0000620008040146 */
[----:B------:R-:W-:Y:S05]  /*9f60*/  @!P0 BRA `(.L_x_1098) ;  /* 0x0000000000048947 */ /* 0x000fea0003800000 */
[----:B------:R-:W-:Y:S01]  /*9f70*/  BPT.TRAP 0x1 ;  /* 0x000000040000795c */ /* 0x000fe20000300000 */
.L_x_1098:
[----:B-1----:R-:W-:Y:S05]  /*9f80*/  @P2 BRA `(.L_x_1096) ;  /* 0x0000000000082947 */ /* 0x002fea0003800000 */
[----:B------:R-:W1:Y:S02]  /*9f90*/  SYNCS.PHASECHK.TRANS64.TRYWAIT P2, [UR6+0x16830], R0 ;  /* 0x01683000ff0075a7 */ /* 0x000e640008040146 */
[----:B-1----:R-:W-:Y:S05]  /*9fa0*/  @!P2 BRA `(.L_x_1099) ;  /* 0x000000c00000a947 */ /* 0x002fea0003800000 */
.L_x_1096:
        /* <DEDUP_REMOVED lines=27> */
.L_x_1101:
[----:B------:R-:W-:Y:S01]  /*a160*/  ULEA UR6, UR25, UR45, 0x3 ;  /* 0x0000002d19067291 */ /* 0x000fe2000f8e183f */
[----:B------:R-:W-:-:S05]  /*a170*/  IMAD.U32 R0, RZ, RZ, UR26 ;  /* 0x0000001aff007e24 */ /* 0x000fca000f8e00ff */
[----:B------:R-:W-:-:S04]  /*a180*/  SHF.L.U32 R0, R0, 0x1f, RZ ;  /* 0x0000001f00007819 */ /* 0x000fc800000006ff */
[----:B------:R0:W1:Y:S01]  /*a190*/  SYNCS.PHASECHK.TRANS64.TRYWAIT P2, [UR6+0x16850], R0 ;  /* 0x01685000ff0075a7 */ /* 0x0000620008040146 */
[----:B------:R-:W-:Y:S05]  /*a1a0*/  @!P0 BRA `(.L_x_1102) ;  /* 0x0000000000048947 */ /* 0x000fea0003800000 */
[----:B------:R-:W-:Y:S01]  /*a1b0*/  BPT.TRAP 0x1 ;  /* 0x000000040000795c */ /* 0x000fe20000300000 */
.L_x_1102:
[----:B-1----:R-:W-:Y:S05]  /*a1c0*/  @P2 BRA `(.L_x_1100) ;  /* 0x0000000000082947 */ /* 0x002fea0003800000 */
[----:B------:R-:W1:Y:S02]  /*a1d0*/  SYNCS.PHASECHK.TRANS64.TRYWAIT P2, [UR6+0x16850], R0 ;  /* 0x01685000ff0075a7 */ /* 0x000e640008040146 */
[----:B-1----:R-:W-:Y:S05]  /*a1e0*/  @!P2 BRA `(.L_x_1103) ;  /* 0x000000bc0088a947 */ /* 0x002fea0003800000 */
.L_x_1100:
[----:B------:R-:W-:Y:S01]  /*a1f0*/  UIADD3 UR6, UR45, 0x400, URZ ;  /* 0x000004002d067890 */ /* 0x000fe2000fffe03f */
[----:B------:R-:W-:Y:S01]  /*a200*/  WARPGROUP.ARRIVE ;  /* 0x00000000000079c5 */ /* 0x000fe20000000000 */
[----:B------:R-:W-:-:S05]  /*a210*/  UMOV UR7, 0x40000040 ;  /* 0x4000004000077882 */ /* 0x000fca0000000000 */
[----:B------:R-:W2:Y:S01]  /*a220*/  S2R R9, SR_TID.X ;  /* 0x0000000000097919 */ /* 0x000ea20000002100 */
[----:B------:R-:W-:Y:S01]  /*a230*/  USHF.R.U32.HI UR6, URZ, 0x4, UR6 ;  /* 0x000000043f067899 */ /* 0x000fe20008011606 */
[----:B------:R-:W-:Y:S01]  /*a240*/  PLOP3.LUT P2, PT, PT, PT, UP0, 0x80, 0x0 ;  /* 0x000000000000781c */ /* 0x000fe20003f4f008 */
[----:B------:R-:W-:Y:S02]  /*a250*/  VIADD R13, R17, UR39 ;  /* 0x00000027110d7c36 */ /* 0x000fe40008000000 */
[----:B------:R-:W-:Y:S01]  /*a260*/  ULOP3.LUT UR6, UR6, 0x3fff, URZ, 0xc0, !UPT ;  /* 0x00003fff06067892 */ /* 0x000fe2000f8ec03f */
[----:B-1----:R-:W-:Y:S02]  /*a270*/  IMAD.U32 R2, RZ, RZ, UR47 ;  /* 0x0000002fff027e24 */ /* 0x002fe4000f8e00ff */
[----:B------:R-:W-:Y:S01]  /*a280*/  IMAD.SHL.U32 R11, R3, 0x80, RZ ;  /* 0x00000080030b7824 */ /* 0x000fe200078e00ff */
[----:B------:R-:W-:Y:S01]  /*a290*/  ULEA UR10, UR25, UR6, 0xa ;  /* 0x00000006190a7291 */ /* 0x000fe2000f8e503f */
[----:B------:R-:W-:Y:S01]  /*a2a0*/  IMAD.U32 R15, RZ, RZ, UR46 ;  /* 0x0000002eff0f7e24 */ /* 0x000fe2000f8e00ff */
        /* <DEDUP_REMOVED lines=43> */
[----:B------:R-:W-:-:S04]  /*a560*/  @UP0 ULDC UR6, c[0x0][0x450] ;  /* 0x0001140000060ab9 */ /* 0x000fc80000000800 */
[----:B------:R-:W-:Y:S01]  /*a570*/  @P2 SHF.R.U32.HI R13, RZ, UR6, R0 ;  /* 0x00000006ff0d2c19 */ /* 0x000fe20008011600 */
[----:B------:R-:W-:Y:S01]  /*a580*/  VIADD R0, R8, 0x9 ;  /* 0x0000000908007836 */ /* 0x000fe20000000000 */
[----:B------:R-:W-:Y:S01]  /*a590*/  ISETP.GE.U32.AND P2, PT, R9, 0x180, PT ;  /* 0x000001800900780c */ /* 0x000fe20003f46070 */
[----:B------:R-:W-:Y:S02]  /*a5a0*/  ULOP3.LUT UR6, URZ, UR24, URZ, 0x33, !UPT ;  /* 0x000000183f067292 */ /* 0x000fe4000f8e333f */
[----:B------:R-:W0:Y:S01]  /*a5b0*/  SHFL.IDX PT, R9, R13, RZ, 0x1c1f ;  /* 0x001c1fff0d097589 */ /* 0x000e2200000e0000 */
[----:B------:R-:W-:Y:S02]  /*a5c0*/  SEL R8, R0, 0x9, !P2 ;  /* 0x0000000900087807 */ /* 0x000fe40005000000 */
[----:B------:R-:W-:-:S04]  /*a5d0*/  IADD3 R0, -R16, 0x1, -R11 ;  /* 0x0000000110007810 */ /* 0x000fc80007ffe90b */
[----:B------:R-:W-:-:S05]  /*a5e0*/  IADD3 R0, -R15, UR40, R0 ;  /* 0x000000280f007c10 */ /* 0x000fca000fffe100 */
[C---:B------:R-:W-:Y:S02]  /*a5f0*/  VIADD R12, R0.reuse, UR23 ;  /* 0x00000017000c7c36 */ /* 0x040fe40008000000 */
[----:B------:R-:W-:-:S04]  /*a600*/  VIADD R10, R0, UR6 ;  /* 0x00000006000a7c36 */ /* 0x000fc80008000000 */
[--C-:B0-----:R-:W-:Y:S01]  /*a610*/  IMAD.IADD R0, R10, 0x1, R9.reuse ;  /* 0x000000010a007824 */ /* 0x101fe200078e0209 */
[----:B------:R-:W-:Y:S02]  /*a620*/  WARPGROUP.DEPBAR.LE gsb0, 0x0 ;  /* 0x00008000000079c5 */ /* 0x000fe40000010000 */
[----:B------:R0:W-:Y:S06]  /*a630*/  BAR.ARV R8, 0x100 ;  /* 0x000400080000751d */ /* 0x0001ec0000002000 */
[----:B------:R1:W-:Y:S02]  /*a640*/  @!P1 SYNCS.ARRIVE.TRANS64.RED.A1T0 RZ, [R2+URZ], RZ ;  /* 0x000000ff02ff99a7 */ /* 0x0003e4000810043f */
[----:B-1----:R-:W-:Y:S01]  /*a650*/  IMAD.IADD R2, R12, 0x1, R9 ;  /* 0x000000010c027824 */ /* 0x002fe200078e0209 */
[----:B0-----:R-:W-:Y:S06]  /*a660*/  @!P5 BRA `(.L_x_1104) ;  /* 0x00000000005cd947 */ /* 0x001fec0003800000 */
        /* <DEDUP_REMOVED lines=13> */
.L_x_1106:
[----:B------:R-:W-:-:S05]  /*a740*/  IMAD.U32 R20, RZ, RZ, UR22 ;  /* 0x00000016ff147e24 */ /* 0x000fca000f8e00ff */
[----:B------:R-:W-:-:S13]  /*a750*/  ISETP.NE.AND P2, PT, R20, 0x1, PT ;  /* 0x000000011400780c */ /* 0x000fda0003f45270 */
[----:B------:R-:W0:Y:S02]  /*a760*/  @P2 LDC.64 R8, c[0x0][0x9e8] ;  /* 0x00027a00ff082b82 */ /* 0x000e240000000a00 */
[----:B0-----:R-:W-:-:S05]  /*a770*/  @P2 IMAD.HI.U32 R8, R14, R8, RZ ;  /* 0x000000080e082227 */ /* 0x001fca00078e00ff */
[----:B------:R-:W-:-:S07]  /*a780*/  @P2 SHF.R.U32.HI R14, RZ, R9, R8 ;  /* 0x00000009ff0e2219 */ /* 0x000fce0000011608 */
.L_x_1107:
[----:B------:R-:W-:Y:S05]  /*a790*/  BSYNC B0 ;  /* 0x0000000000007941 */ /* 0x000fea0003800000 */
.L_x_1105:
[----:B------:R-:W-:-:S04]  /*a7a0*/  IMAD R9, R14, R20, -R11 ;  /* 0x000000140e097224 */ /* 0x000fc800078e0a0b */
[----:B------:R-:W-:-:S05]  /*a7b0*/  IMAD.IADD R9, R9, 0x1, -R16 ;  /* 0x0000000109097824 */ /* 0x000fca00078e0a10 */
[----:B------:R-:W-:Y:S02]  /*a7c0*/  VIADDMNMX R2, R9, R20, R2, PT ;  /* 0x0000001409027246 */ /* 0x000fe40003800102 */
[----:B------:R-:W-:-:S07]  /*a7d0*/  VIMNMX R0, R0, R9, !PT ;  /* 0x0000000900007248 */ /* 0x000fce0007fe0100 */
.L_x_1104:
        /* <DEDUP_REMOVED lines=114> */
.L_x_1110:
[----:B------:R-:W-:-:S05]  /*af00*/  IMAD.U32 R2, RZ, RZ, UR22 ;  /* 0x00000016ff027e24 */ /* 0x000fca000f8e00ff */
[----:B------:R-:W-:-:S13]  /*af10*/  ISETP.NE.AND P3, PT, R2, 0x1, PT ;  /* 0x000000010200780c */ /* 0x000fda0003f65270 */
[----:B------:R-:W0:Y:S02]  /*af20*/  @P3 LDC.64 R8, c[0x0][0x9e8] ;  /* 0x00027a00ff083b82 */ /* 0x000e240000000a00 */
[----:B0-----:R-:W-:-:S05]  /*af30*/  @P3 IMAD.HI.U32 R8, R0, R8, RZ ;  /* 0x0000000800083227 */ /* 0x001fca00078e00ff */
[----:B------:R-:W-:-:S07]  /*af40*/  @P3 SHF.R.U32.HI R0, RZ, R9, R8 ;  /* 0x00000009ff003219 */ /* 0x000fce0000011608 */
.L_x_1111:
[----:B------:R-:W-:Y:S05]  /*af50*/  BSYNC B0 ;  /* 0x0000000000007941 */ /* 0x000fea0003800000 */
.L_x_1109:
[----:B------:R-:W-:-:S04]  /*af60*/  IMAD R11, R0, R2, -R11 ;  /* 0x00000002000b7224 */ /* 0x000fc800078e0a0b */
[----:B------:R-:W-:-:S05]  /*af70*/  IMAD.IADD R11, R11, 0x1, -R16 ;  /* 0x000000010b0b7824 */ /* 0x000fca00078e0a10 */
[----:B------:R-:W-:Y:S02]  /*af80*/  VIADDMNMX R12, R11, R2, R12, PT ;  /* 0x000000020b0c7246 */ /* 0x000fe4000380010c */
[----:B------:R-:W-:-:S07]  /*af90*/  VIMNMX R10, R10, R11, !PT ;  /* 0x0000000b0a0a7248 */ /* 0x000fce0007fe0100 */
.L_x_1108:
        /* <DEDUP_REMOVED lines=34> */
[----:B------:R-:W-:Y:S02]  /*b1c0*/  ISETP.GT.AND P3, PT, R10, RZ, P2 ;  /* 0x000000ff0a00720c */ /* 0x000fe40001764270 */
        /* <DEDUP_REMOVED lines=9> */
[----:B------:R-:W-:Y:S02]  /*b260*/  ISETP.GT.AND P4, PT, R10, 0x18, P2 ;  /* 0x000000180a00780c */ /* 0x000fe40001784270 */
[----:B------:R-:W-:Y:S02]  /*b270*/  FMNMX.FTZ R0, R68, R9, !PT ;  /* 0x0000000944007209 */ /* 0x000fe40007810000 */
[----:B------:R-:W-:Y:S02]  /*b280*/  FSEL R13, R26, -INF , !P3 ;  /* 0xff8000001a0d7808 */ /* 0x000fe40005800000 */
[----:B------:R-:W-:Y:S02]  /*b290*/  FMNMX.FTZ R9, R69, R0, !PT ;  /* 0x0000000045097209 */ /* 0x000fe40007810000 */
[----:B------:R-:W-:-:S02]  /*b2a0*/  ISETP.LT.OR P6, PT, R12, 0x9, P6 ;  /* 0x000000090c00780c */ /* 0x000fc400037c1670 */
[----:B------:R-:W-:Y:S02]  /*b2b0*/  FMNMX.FTZ R0, R72, R9, !PT ;  /* 0x0000000948007209 */ /* 0x000fe40007810000 */
[----:B------:R-:W-:Y:S02]  /*b2c0*/  ISETP.LT.OR P4, PT, R12, 0x19, P4 ;  /* 0x000000190c00780c */ /* 0x000fe40002781670 */
[----:B------:R-:W-:Y:S02]  /*b2d0*/  FMNMX.FTZ R9, R73, R0, !PT ;  /* 0x0000000049097209 */ /* 0x000fe40007810000 */
[----:B------:R-:W-:Y:S02]  /*b2e0*/  FMNMX.FTZ R8, R13, R6, !PT ;  /* 0x000000060d087209 */ /* 0x000fe40007810000 */
[----:B------:R-:W-:Y:S02]  /*b2f0*/  FMNMX.FTZ R0, R76, R9, !PT ;  /* 0x000000094c007209 */ /* 0x000fe40007810000 */
[----:B------:R-:W-:-:S02]  /*b300*/  FSEL R30, R30, -INF , !P6 ;  /* 0xff8000001e1e7808 */ /* 0x000fc40007000000 */
[----:B------:R-:W-:Y:S02]  /*b310*/  FMNMX.FTZ R9, R77, R0, !PT ;  /* 0x000000004d097209 */ /* 0x000fe40007810000 */
[----:B------:R-:W-:Y:S02]  /*b320*/  FSEL R38, R38, -INF , !P4 ;  /* 0xff80000026267808 */ /* 0x000fe40006000000 */
[----:B------:R-:W-:Y:S02]  /*b330*/  FMNMX.FTZ R0, R80, R9, !PT ;  /* 0x0000000950007209 */ /* 0x000fe40007810000 */
[----:B------:R-:W-:Y:S02]  /*b340*/  FMNMX.FTZ R21, R27, R8, !PT ;  /* 0x000000081b157209 */ /* 0x000fe40007810000 */
[----:B------:R-:W-:Y:S02]  /*b350*/  FMNMX.FTZ R9, R81, R0, !PT ;  /* 0x0000000051097209 */ /* 0x000fe40007810000 */
[----:B------:R-:W-:-:S02]  /*b360*/  ISETP.GT.AND P4, PT, R10, 0x20, P2 ;  /* 0x000000200a00780c */ /* 0x000fc40001784270 */
[----:B------:R-:W-:Y:S02]  /*b370*/  FMNMX.FTZ R0, R84, R9, !PT ;  /* 0x0000000954007209 */ /* 0x000fe40007810000 */
[----:B------:R-:W-:Y:S02]  /*b380*/  FMNMX.FTZ R8, R30, R21, !PT ;  /* 0x000000151e087209 */ /* 0x000fe40007810000 */
[----:B------:R-:W-:Y:S02]  /*b390*/  FMNMX.FTZ R0, R85, R0, !PT ;  /* 0x0000000055007209 */ /* 0x000fe40007810000 */
[----:B------:R-:W-:Y:S02]  /*b3a0*/  ISETP.LT.OR P4, PT, R12, 0x21, P4 ;  /* 0x000000210c00780c */ /* 0x000fe40002781670 */
[----:B------:R-:W-:Y:S01]  /*b3b0*/  FMNMX.FTZ R21, R31, R8, !PT ;  /* 0x000000081f157209 */ /* 0x000fe20007810000 */
[----:B------:R-:W0:Y:S01]  /*b3c0*/  SHFL.BFLY PT, R9, R0, 0x2, 0x1f ;  /* 0x0c401f0000097f89 */ /* 0x000e2200000e0000 */
[----:B------:R-:W-:-:S02]  /*b3d0*/  FSEL R42, R42, -INF , !P4 ;  /* 0xff8000002a2a7808 */ /* 0x000fc40006000000 */
[----:B------:R-:W-:Y:S02]  /*b3e0*/  ISETP.GT.AND P4, PT, R10, 0x28, P2 ;  /* 0x000000280a00780c */ /* 0x000fe40001784270 */
[----:B------:R-:W-:Y:S02]  /*b3f0*/  FMNMX.FTZ R8, R34, R21, !PT ;  /* 0x0000001522087209 */ /* 0x000fe40007810000 */
[----:B------:R-:W-:Y:S02]  /*b400*/  ISETP.LT.OR P4, PT, R12, 0x29, P4 ;  /* 0x000000290c00780c */ /* 0x000fe40002781670 */
[----:B------:R-:W-:Y:S02]  /*b410*/  ISETP.GT.AND P3, PT, R10, 0x30, P2 ;  /* 0x000000300a00780c */ /* 0x000fe40001764270 */
[----:B------:R-:W-:Y:S02]  /*b420*/  FSEL R46, R46, -INF , !P4 ;  /* 0xff8000002e2e7808 */ /* 0x000fe40006000000 */
[----:B------:R-:W-:-:S02]  /*b430*/  ISETP.GT.AND P4, PT, R10, 0x29, P2 ;  /* 0x000000290a00780c */ /* 0x000fc40001784270 */
[C---:B------:R-:W-:Y:S02]  /*b440*/  ISETP.LT.OR P3, PT, R12.reuse, 0x31, P3 ;  /* 0x000000310c00780c */ /* 0x040fe40001f61670 */
[----:B------:R-:W-:Y:S02]  /*b450*/  ISETP.LT.OR P4, PT, R12, 0x2a, P4 ;  /* 0x0000002a0c00780c */ /* 0x000fe40002781670 */
[----:B------:R-:W-:Y:S02]  /*b460*/  FSEL R50, R50, -INF , !P3 ;  /* 0xff80000032327808 */ /* 0x000fe40005800000 */
[----:B------:R-:W-:Y:S02]  /*b470*/  FSEL R47, R47, -INF , !P4 ;  /* 0xff8000002f2f7808 */ /* 0x000fe40006000000 */
[----:B------:R-:W-:Y:S02]  /*b480*/  ISETP.GT.AND P4, PT, R10, 0x31, P2 ;  /* 0x000000310a00780c */ /* 0x000fe40001784270 */
[----:B0-----:R-:W-:-:S02]  /*b490*/  FMNMX.FTZ R9, R0, R9, !PT ;  /* 0x0000000900097209 */ /* 0x001fc40007810000 */
[----:B------:R-:W-:Y:S02]  /*b4a0*/  ISETP.GT.AND P3, PT, R10, 0x38, P2 ;  /* 0x000000380a00780c */ /* 0x000fe40001764270 */
[C---:B------:R-:W-:Y:S01]  /*b4b0*/  ISETP.LT.OR P4, PT, R12.reuse, 0x32, P4 ;  /* 0x000000320c00780c */ /* 0x040fe20002781670 */
[----:B------:R-:W0:Y:S01]  /*b4c0*/  SHFL.BFLY PT, R2, R9, 0x1, 0x1f ;  /* 0x0c201f0009027f89 */ /* 0x000e2200000e0000 */
[----:B------:R-:W-:Y:S02]  /*b4d0*/  ISETP.LT.OR P3, PT, R12, 0x39, P3 ;  /* 0x000000390c00780c */ /* 0x000fe40001f61670 */
[----:B------:R-:W-:Y:S02]  /*b4e0*/  FSEL R51, R51, -INF , !P4 ;  /* 0xff80000033337808 */ /* 0x000fe40006000000 */
[----:B------:R-:W-:Y:S02]  /*b4f0*/  ISETP.GT.AND P4, PT, R10, 0x39, P2 ;  /* 0x000000390a00780c */ /* 0x000fe40001784270 */
[----:B------:R-:W-:-:S02]  /*b500*/  FSEL R54, R54, -INF , !P3 ;  /* 0xff80000036367808 */ /* 0x000fc40005800000 */
[----:B------:R-:W-:Y:S02]  /*b510*/  ISETP.GT.AND P3, PT, R10, 0x40, P2 ;  /* 0x000000400a00780c */ /* 0x000fe40001764270 */
[C---:B------:R-:W-:Y:S02]  /*b520*/  ISETP.LT.OR P4, PT, R12.reuse, 0x3a, P4 ;  /* 0x0000003a0c00780c */ /* 0x040fe40002781670 */
[----:B------:R-:W-:Y:S02]  /*b530*/  ISETP.LT.OR P3, PT, R12, 0x41, P3 ;  /* 0x000000410c00780c */ /* 0x000fe40001f61670 */
[----:B------:R-:W-:Y:S02]  /*b540*/  FSEL R55, R55, -INF , !P4 ;  /* 0xff80000037377808 */ /* 0x000fe40006000000 */
[----:B------:R-:W-:Y:S02]  /*b550*/  ISETP.GT.AND P4, PT, R10, 0x41, P2 ;  /* 0x000000410a00780c */ /* 0x000fe40001784270 */
[----:B------:R-:W-:-:S02]  /*b560*/  FSEL R58, R58, -INF , !P3 ;  /* 0xff8000003a3a7808 */ /* 0x000fc40005800000 */
[----:B------:R-:W-:Y:S02]  /*b570*/  ISETP.GT.AND P3, PT, R10, 0x48, P2 ;  /* 0x000000480a00780c */ /* 0x000fe40001764270 */
[C---:B------:R-:W-:Y:S02]  /*b580*/  ISETP.LT.OR P4, PT, R12.reuse, 0x42, P4 ;  /* 0x000000420c00780c */ /* 0x040fe40002781670 */
[----:B0-----:R-:W-:Y:S02]  /*b590*/  FMNMX.FTZ R2, R9, R2, !PT ;  /* 0x0000000209027209 */ /* 0x001fe40007810000 */
[----:B------:R-:W-:Y:S02]  /*b5a0*/  ISETP.LT.OR P3, PT, R12, 0x49, P3 ;  /* 0x000000490c00780c */ /* 0x000fe40001f61670 */
[C---:B------:R-:W-:Y:S01]  /*b5b0*/  FSETP.NEU.FTZ.AND P6, PT, R2.reuse, -INF , PT ;  /* 0xff8000000200780b */ /* 0x040fe20003fdd000 */
[----:B------:R-:W-:Y:S01]  /*b5c0*/  FMUL.FTZ R0, R2, UR21 ;  /* 0x0000001502007c20 */ /* 0x000fe20008410000 */
[----:B------:R-:W-:-:S02]  /*b5d0*/  FSEL R59, R59, -INF , !P4 ;  /* 0xff8000003b3b7808 */ /* 0x000fc40006000000 */
[----:B------:R-:W-:Y:S02]  /*b5e0*/  ISETP.GT.AND P4, PT, R10, 0x49, P2 ;  /* 0x000000490a00780c */ /* 0x000fe40001784270 */
[----:B------:R-:W-:Y:S02]  /*b5f0*/  FSEL R0, R0, RZ, P6 ;  /* 0x000000ff00007208 */ /* 0x000fe40003000000 */
[----:B------:R-:W-:Y:S02]  /*b600*/  FSEL R62, R62, -INF , !P3 ;  /* 0xff8000003e3e7808 */ /* 0x000fe40005800000 */
[----:B------:R-:W-:Y:S01]  /*b610*/  ISETP.GT.AND P3, PT, R10, 0x50, P2 ;  /* 0x000000500a00780c */ /* 0x000fe20001764270 */
[--C-:B------:R-:W-:Y:S01]  /*b620*/  FFMA.FTZ R9, R25, UR21, -R0.reuse ;  /* 0x0000001519097c23 */ /* 0x100fe20008010800 */
[----:B------:R-:W-:Y:S01]  /*b630*/  FMNMX.FTZ R25, R35, R8, !PT ;  /* 0x0000000823197209 */ /* 0x000fe20007810000 */
[--C-:B------:R-:W-:Y:S01]  /*b640*/  FFMA.FTZ R11, R29, UR21, -R0.reuse ;  /* 0x000000151d0b7c23 */ /* 0x100fe20008010800 */
[--C-:B------:R-:W-:Y:S01]  /*b650*/  FFMA.FTZ R15, R33, UR21, -R0.reuse ;  /* 0x00000015210f7c23 */ /* 0x100fe20008010800 */
[----:B------:R-:W-:Y:S01]  /*b660*/  ISETP.LT.OR P4, PT, R12, 0x4a, P4 ;  /* 0x0000004a0c00780c */ /* 0x000fe20002781670 */
[--C-:B------:R-:W-:Y:S01]  /*b670*/  FFMA.FTZ R21, R37, UR21, -R0.reuse ;  /* 0x0000001525157c23 */ /* 0x100fe20008010800 */
[----:B------:R-:W-:Y:S01]  /*b680*/  FMNMX.FTZ R8, R38, R25, !PT ;  /* 0x0000001926087209 */ /* 0x000fe20007810000 */
[--C-:B------:R-:W-:Y:S01]  /*b690*/  FFMA.FTZ R148, R24, UR21, -R0.reuse ;  /* 0x0000001518947c23 */ /* 0x100fe20008010800 */
[----:B------:R-:W-:Y:S01]  /*b6a0*/  ISETP.LT.OR P3, PT, R12, 0x51, P3 ;  /* 0x000000510c00780c */ /* 0x000fe20001f61670 */
[--C-:B------:R-:W-:Y:S01]  /*b6b0*/  FFMA.FTZ R150, R28, UR21, -R0.reuse ;  /* 0x000000151c967c23 */ /* 0x100fe20008010800 */
[----:B------:R-:W-:Y:S01]  /*b6c0*/  FMNMX.FTZ R25, R39, R8, !PT ;  /* 0x0000000827197209 */ /* 0x000fe20007810000 */
[----:B------:R-:W-:Y:S01]  /*b6d0*/  MUFU.EX2 R9, R9 ;  /* 0x0000000900097308 */ /* 0x000fe20000000800 */
[----:B------:R-:W-:Y:S01]  /*b6e0*/  FSEL R63, R63, -INF , !P4 ;  /* 0xff8000003f3f7808 */ /* 0x000fe20006000000 */
[--C-:B------:R-:W-:Y:S01]  /*b6f0*/  FFMA.FTZ R144, R32, UR21, -R0.reuse ;  /* 0x0000001520907c23 */ /* 0x100fe20008010800 */
[----:B------:R-:W-:Y:S01]  /*b700*/  FMNMX.FTZ R8, R42, R25, !PT ;  /* 0x000000192a087209 */ /* 0x000fe20007810000 */
[--C-:B------:R-:W-:Y:S01]  /*b710*/  FFMA.FTZ R25, R41, UR21, -R0.reuse ;  /* 0x0000001529197c23 */ /* 0x100fe20008010800 */
[----:B------:R-:W-:Y:S01]  /*b720*/  ISETP.GT.AND P4, PT, R10, 0x51, P2 ;  /* 0x000000510a00780c */ /* 0x000fe20001784270 */
        /* <DEDUP_REMOVED lines=36> */
[----:B------:R-:W-:Y:S01]  /*b970*/  FFMA.FTZ R85, R85, UR21, -R0 ;  /* 0x0000001555557c23 */ /* 0x000fe20008010800 */
[----:B------:R-:W-:Y:S01]  /*b980*/  FMNMX.FTZ R8, R62, R37, !PT ;  /* 0x000000253e087209 */ /* 0x000fe20007810000 */
[----:B------:R-:W-:Y:S01]  /*b990*/  MUFU.EX2 R144, R144 ;  /* 0x0000009000907308 */ /* 0x000fe20000000800 */
[----:B------:R-:W-:-:S02]  /*b9a0*/  ISETP.LT.OR P3, PT, R12, 0x61, P3 ;  /* 0x000000610c00780c */ /* 0x000fc40001f61670 */
[----:B------:R-:W-:Y:S02]  /*b9b0*/  FMNMX.FTZ R37, R63, R8, !PT ;  /* 0x000000083f257209 */ /* 0x000fe40007810000 */
[----:B------:R-:W-:Y:S02]  /*b9c0*/  FSEL R71, R71, -INF , !P4 ;  /* 0xff80000047477808 */ /* 0x000fe40006000000 */
[----:B------:R-:W-:Y:S01]  /*b9d0*/  FMNMX.FTZ R8, R66, R37, !PT ;  /* 0x0000002542087209 */ /* 0x000fe20007810000 */
[--C-:B------:R-:W-:Y:S01]  /*b9e0*/  FFMA.FTZ R37, R53, UR21, -R0.reuse ;  /* 0x0000001535257c23 */ /* 0x100fe20008010800 */
[----:B------:R-:W-:Y:S01]  /*b9f0*/  ISETP.GT.AND P4, PT, R10, 0x61, P2 ;  /* 0x000000610a00780c */ /* 0x000fe20001784270 */
[----:B------:R-:W-:Y:S01]  /*ba00*/  FFMA.FTZ R53, R69, UR21, -R0 ;  /* 0x0000001545357c23 */ /* 0x000fe20008010800 */
[----:B------:R-:W-:Y:S01]  /*ba10*/  FMNMX.FTZ R41, R67, R8, !PT ;  /* 0x0000000843297209 */ /* 0x000fe20007810000 */
[----:B------:R-:W-:Y:S01]  /*ba20*/  MUFU.EX2 R15, R15 ;  /* 0x0000000f000f7308 */ /* 0x000fe20000000800 */
[----:B------:R-:W-:-:S02]  /*ba30*/  FSEL R74, R74, -INF , !P3 ;  /* 0xff8000004a4a7808 */ /* 0x000fc40005800000 */
[----:B------:R-:W-:Y:S02]  /*ba40*/  FMNMX.FTZ R8, R70, R41, !PT ;  /* 0x0000002946087209 */ /* 0x000fe40007810000 */
[----:B------:R-:W-:Y:S02]  /*ba50*/  ISETP.GT.AND P3, PT, R10, 0x68, P2 ;  /* 0x000000680a00780c */ /* 0x000fe40001764270 */
[C---:B------:R-:W-:Y:S01]  /*ba60*/  ISETP.LT.OR P4, PT, R12.reuse, 0x62, P4 ;  /* 0x000000620c00780c */ /* 0x040fe20002781670 */
[----:B------:R-:W-:Y:S01]  /*ba70*/  MUFU.EX2 R146, R146 ;  /* 0x0000009200927308 */ /* 0x000fe20000000800 */
[----:B------:R-:W-:Y:S02]  /*ba80*/  FMNMX.FTZ R41, R71, R8, !PT ;  /* 0x0000000847297209 */ /* 0x000fe40007810000 */
[----:B------:R-:W-:Y:S02]  /*ba90*/  ISETP.LT.OR P3, PT, R12, 0x69, P3 ;  /* 0x000000690c00780c */ /* 0x000fe40001f61670 */
[----:B------:R-:W-:-:S02]  /*baa0*/  FSEL R75, R75, -INF , !P4 ;  /* 0xff8000004b4b7808 */ /* 0x000fc40006000000 */
[----:B------:R-:W-:Y:S01]  /*bab0*/  ISETP.GT.AND P4, PT, R10, 0x69, P2 ;  /* 0x000000690a00780c */ /* 0x000fe20001784270 */
[----:B------:R-:W-:Y:S01]  /*bac0*/  MUFU.EX2 R21, R21 ;  /* 0x0000001500157308 */ /* 0x000fe20000000800 */
[----:B------:R-:W-:Y:S01]  /*bad0*/  FMNMX.FTZ R8, R74, R41, !PT ;  /* 0x000000294a087209 */ /* 0x000fe20007810000 */
[--C-:B------:R-:W-:Y:S01]  /*bae0*/  FFMA.FTZ R41, R57, UR21, -R0.reuse ;  /* 0x0000001539297c23 */ /* 0x100fe20008010800 */
[----:B------:R-:W-:Y:S01]  /*baf0*/  FSEL R78, R78, -INF , !P3 ;  /* 0xff8000004e4e7808 */ /* 0x000fe20005800000 */
[----:B------:R-:W-:Y:S01]  /*bb00*/  FFMA.FTZ R57, R73, UR21, -R0 ;  /* 0x0000001549397c23 */ /* 0x000fe20008010800 */
[----:B------:R-:W-:Y:S02]  /*bb10*/  ISETP.GT.AND P3, PT, R10, 0x70, P2 ;  /* 0x000000700a00780c */ /* 0x000fe40001764270 */
[----:B------:R-:W-:Y:S01]  /*bb20*/  ISETP.LT.OR P4, PT, R12, 0x6a, P4 ;  /* 0x0000006a0c00780c */ /* 0x000fe20002781670 */
[----:B------:R-:W-:Y:S01]  /*bb30*/  MUFU.EX2 R140, R140 ;  /* 0x0000008c008c7308 */ /* 0x000fe20000000800 */
[----:B------:R-:W-:-:S02]  /*bb40*/  FMNMX.FTZ R45, R75, R8, !PT ;  /* 0x000000084b2d7209 */ /* 0x000fc40007810000 */
[----:B------:R-:W-:Y:S02]  /*bb50*/  ISETP.LT.OR P3, PT, R12, 0x71, P3 ;  /* 0x000000710c00780c */ /* 0x000fe40001f61670 */
[----:B------:R-:W-:Y:S02]  /*bb60*/  FSEL R79, R79, -INF , !P4 ;  /* 0xff8000004f4f7808 */ /* 0x000fe40006000000 */
[----:B------:R-:W-:Y:S01]  /*bb70*/  ISETP.GT.AND P4, PT, R10, 0x71, P2 ;  /* 0x000000710a00780c */ /* 0x000fe20001784270 */
[----:B------:R-:W-:Y:S01]  /*bb80*/  MUFU.EX2 R25, R25 ;  /* 0x0000001900197308 */ /* 0x000fe20000000800 */
        /* <DEDUP_REMOVED lines=11> */
[----:B------:R-:W-:Y:S01]  /*bc40*/  FFMA.FTZ R45, R61, UR21, -R0 ;  /* 0x000000153d2d7c23 */ /* 0x000fe20008010800 */
[----:B------:R-:W-:-:S02]  /*bc50*/  ISETP.LT.OR P2, PT, R12, 0x7a, P2 ;  /* 0x0000007a0c00780c */ /* 0x000fc40001741670 */
[----:B------:R-:W-:Y:S02]  /*bc60*/  FSEL R86, R86, -INF , !P3 ;  /* 0xff80000056567808 */ /* 0x000fe40005800000 */
[----:B------:R-:W-:Y:S01]  /*bc70*/  FMNMX.FTZ R49, R83, R8, !PT ;  /* 0x0000000853317209 */ /* 0x000fe20007810000 */
[----:B------:R-:W-:Y:S01]  /*bc80*/  MUFU.EX2 R136, R136 ;  /* 0x0000008800887308 */ /* 0x000fe20000000800 */
[----:B------:R-:W-:Y:S02]  /*bc90*/  FSEL R87, R87, -INF , !P2 ;  /* 0xff80000057577808 */ /* 0x000fe40005000000 */
[----:B------:R-:W-:Y:S01]  /*bca0*/  FMNMX.FTZ R8, R86, R49, !PT ;  /* 0x0000003156087209 */ /* 0x000fe20007810000 */
[--C-:B------:R-:W-:Y:S01]  /*bcb0*/  FFMA.FTZ R49, R65, UR21, -R0.reuse ;  /* 0x0000001541317c23 */ /* 0x100fe20008010800 */
[--C-:B------:R-:W-:Y:S02]  /*bcc0*/  FFMA.FTZ R65, R81, UR21, -R0.reuse ;  /* 0x0000001551417c23 */ /* 0x100fe40008010800 */
[----:B------:R-:W-:Y:S01]  /*bcd0*/  FMNMX.FTZ R8, R87, R8, !PT ;  /* 0x0000000857087209 */ /* 0x000fe20007810000 */
[----:B------:R-:W-:Y:S04]  /*bce0*/  MUFU.EX2 R33, R33 ;  /* 0x0000002100217308 */ /* 0x000fe80000000800 */
[----:B------:R-:W0:Y:S04]  /*bcf0*/  SHFL.BFLY PT, R61, R8, 0x2, 0x1f ;  /* 0x0c401f00083d7f89 */ /* 0x000e2800000e0000 */
[----:B------:R-:W-:Y:S08]  /*bd00*/  MUFU.EX2 R138, R138 ;  /* 0x0000008a008a7308 */ /* 0x000ff00000000800 */
[----:B------:R-:W-:Y:S08]  /*bd10*/  MUFU.EX2 R37, R37 ;  /* 0x0000002500257308 */ /* 0x000ff00000000800 */
[----:B------:R-:W-:Y:S01]  /*bd20*/  MUFU.EX2 R132, R132 ;  /* 0x0000008400847308 */ /* 0x000fe20000000800 */
[----:B0-----:R-:W-:Y:S01]  /*bd30*/  FMNMX.FTZ R10, R8, R61, !PT ;  /* 0x0000003d080a7209 */ /* 0x001fe20007810000 */
[----:B------:R-:W-:Y:S01]  /*bd40*/  FFMA.FTZ R61, R77, UR21, -R0 ;  /* 0x000000154d3d7c23 */ /* 0x000fe20008010800 */
[----:B------:R-:W-:-:S05]  /*bd50*/  FSEL R8, R2, RZ, P6 ;  /* 0x000000ff02087208 */ /* 0x000fca0003000000 */
[----:B------:R-:W-:Y:S01]  /*bd60*/  MUFU.EX2 R41, R41 ;  /* 0x0000002900297308 */ /* 0x000fe20000000800 */
[----:B------:R-:W0:Y:S01]  /*bd70*/  SHFL.BFLY PT, R69, R10, 0x1, 0x1f ;  /* 0x0c201f000a457f89 */ /* 0x000e2200000e0000 */
[----:B------:R-:W-:-:S04]  /*bd80*/  FADD.FTZ R8, -R8, R7 ;  /* 0x0000000708087221 */ /* 0x000fc80000010100 */
[----:B------:R-:W-:Y:S02]  /*bd90*/  FMUL.FTZ R7, R8, UR21 ;  /* 0x0000001508077c20 */ /* 0x000fe40008410000 */
[----:B------:R-:W-:Y:S08]  /*bda0*/  MUFU.EX2 R134, R134 ;  /* 0x0000008600867308 */ /* 0x000ff00000000800 */
[----:B------:R-:W1:Y:S08]  /*bdb0*/  MUFU.EX2 R7, R7 ;  /* 0x0000000700077308 */ /* 0x000e700000000800 */
[----:B------:R-:W-:Y:S01]  /*bdc0*/  MUFU.EX2 R45, R45 ;  /* 0x0000002d002d7308 */ /* 0x000fe20000000800 */
[----:B0-----:R-:W-:-:S04]  /*bdd0*/  FMNMX.FTZ R0, R10, R69, !PT ;  /* 0x000000450a007209 */ /* 0x001fc80007810000 */
[C---:B------:R-:W-:Y:S01]  /*bde0*/  FSETP.NEU.FTZ.AND P2, PT, R0.reuse, -INF , PT ;  /* 0xff8000000000780b */ /* 0x040fe20003f5d000 */
[----:B------:R-:W-:Y:S02]  /*bdf0*/  FMUL.FTZ R32, R0, UR21 ;  /* 0x0000001500207c20 */ /* 0x000fe40008410000 */
[----:B------:R-:W-:Y:S01]  /*be00*/  MUFU.EX2 R128, R128 ;  /* 0x0000008000807308 */ /* 0x000fe20000000800 */
[----:B-1----:R-:W-:Y:S01]  /*be10*/  FFMA.FTZ R28, R7, R5, R148 ;  /* 0x00000005071c7223 */ /* 0x002fe20000010094 */
[C---:B------:R-:W-:Y:S01]  /*be20*/  F2FP.F16.F32.PACK_AB R148, R9.reuse, R148 ;  /* 0x000000940994723e */ /* 0x040fe200000000ff */
[-C--:B------:R-:W-:Y:S01]  /*be30*/  FMUL.FTZ R88, R88, R7.reuse ;  /* 0x0000000758587220 */ /* 0x080fe20000410000 */
[----:B------:R-:W-:Y:S01]  /*be40*/  FSEL R32, R32, RZ, P2 ;  /* 0x000000ff20207208 */ /* 0x000fe20001000000 */
[----:B------:R-:W-:Y:S01]  /*be50*/  FADD.FTZ R5, R9, R28 ;  /* 0x0000001c09057221 */ /* 0x000fe20000010000 */
[-C--:B------:R-:W-:Y:S01]  /*be60*/  FMUL.FTZ R89, R89, R7.reuse ;  /* 0x0000000759597220 */ /* 0x080fe20000410000 */
[-C--:B------:R-:W-:Y:S01]  /*be70*/  FMUL.FTZ R92, R92, R7.reuse ;  /* 0x000000075c5c7220 */ /* 0x080fe20000410000 */
[----:B------:R-:W-:Y:S01]  /*be80*/  MUFU.EX2 R49, R49 ;  /* 0x0000003100317308 */ /* 0x000fe20000000800 */
[----:B------:R-:W-:Y:S01]  /*be90*/  FADD.FTZ R28, R150, R5 ;  /* 0x00000005961c7221 */ /* 0x000fe20000010000 */
[--C-:B------:R-:W-:Y:S01]  /*bea0*/  FFMA.FTZ R149, R13, UR21, -R32.reuse ;  /* 0x000000150d957c23 */ /* 0x100fe20008010820 */
[----:B------:R-:W-:Y:S01]  /*beb0*/  FSEL R5, R0, RZ, P2 ;  /* 0x000000ff00057208 */ /* 0x000fe20001000000 */
[----:B------:R-:W-:Y:S01]  /*bec0*/  FFMA.FTZ R151, R30, UR21, -R32 ;  /* 0x000000151e977c23 */ /* 0x000fe20008010820 */
[----:B------:R-:W-:Y:S01]  /*bed0*/  FADD.FTZ R13, R11, R28 ;  /* 0x0000001c0b0d7221 */ /* 0x000fe20000010000 */
[--C-:B------:R-:W-:Y:S01]  /*bee0*/  FFMA.FTZ R8, R27, UR21, -R32.reuse ;  /* 0x000000151b087c23 */ /* 0x100fe20008010820 */
[----:B------:R-:W-:Y:S01]  /*bef0*/  FFMA.FTZ R10, R31, UR21, -R32 ;  /* 0x000000151f0a7c23 */ /* 0x000fe20008010820 */
[----:B------:R-:W-:Y:S01]  /*bf00*/  FADD.FTZ R5, -R5, R6 ;  /* 0x0000000605057221 */ /* 0x000fe20000010100 */
[----:B------:R-:W-:Y:S01]  /*bf10*/  FADD.FTZ R30, R144, R13 ;  /* 0x0000000d901e7221 */ /* 0x000fe20000010000 */
[----:B------:R-:W-:Y:S01]  /*bf20*/  MUFU.EX2 R149, R149 ;  /* 0x0000009500957308 */ /* 0x000fe20000000800 */
[----:B------:R-:W-:Y:S01]  /*bf30*/  FFMA.FTZ R145, R34, UR21, -R32 ;  /* 0x0000001522917c23 */ /* 0x000fe20008010820 */
[----:B------:R-:W-:Y:S01]  /*bf40*/  FMUL.FTZ R5, R5, UR21 ;  /* 0x0000001505057c20 */ /* 0x000fe20008410000 */
[----:B------:R-:W-:Y:S01]  /*bf50*/  FADD.FTZ R13, R15, R30 ;  /* 0x0000001e0f0d7221 */ /* 0x000fe20000010000 */
[--C-:B------:R-:W-:Y:S01]  /*bf60*/  FFMA.FTZ R12, R35, UR21, -R32.reuse ;  /* 0x00000015230c7c23 */ /* 0x100fe20008010820 */
[--C-:B------:R-:W-:Y:S01]  /*bf70*/  FFMA.FTZ R147, R38, UR21, -R32.reuse ;  /* 0x0000001526937c23 */ /* 0x100fe20008010820 */
[--C-:B------:R-:W-:Y:S01]  /*bf80*/  FFMA.FTZ R14, R39, UR21, -R32.reuse ;  /* 0x00000015270e7c23 */ /* 0x100fe20008010820 */
[----:B------:R-:W-:Y:S01]  /*bf90*/  FADD.FTZ R30, R146, R13 ;  /* 0x0000000d921e7221 */ /* 0x000fe20000010000 */
[----:B------:R-:W0:Y:S01]  /*bfa0*/  MUFU.EX2 R6, R5 ;  /* 0x0000000500067308 */ /* 0x000e220000000800 */
[--C-:B------:R-:W-:Y:S01]  /*bfb0*/  FFMA.FTZ R141, R42, UR21, -R32.reuse ;  /* 0x000000152a8d7c23 */ /* 0x100fe20008010820 */
[----:B------:R-:W-:Y:S01]  /*bfc0*/  FFMA.FTZ R20, R43, UR21, -R32 ;  /* 0x000000152b147c23 */ /* 0x000fe20008010820 */
[----:B------:R-:W-:Y:S01]  /*bfd0*/  FADD.FTZ R13, R21, R30 ;  /* 0x0000001e150d7221 */ /* 0x000fe20000010000 */
[--C-:B------:R-:W-:Y:S01]  /*bfe0*/  FFMA.FTZ R143, R46, UR21, -R32.reuse ;  /* 0x000000152e8f7c23 */ /* 0x100fe20008010820 */
[--C-:B------:R-:W-:Y:S01]  /*bff0*/  FFMA.FTZ R24, R47, UR21, -R32.reuse ;  /* 0x000000152f187c23 */ /* 0x100fe20008010820 */
[--C-:B------:R-:W-:Y:S01]  /*c000*/  FFMA.FTZ R137, R50, UR21, -R32.reuse ;  /* 0x0000001532897c23 */ /* 0x100fe20008010820 */
[----:B------:R-:W-:Y:S01]  /*c010*/  FADD.FTZ R30, R140, R13 ;  /* 0x0000000d8c1e7221 */ /* 0x000fe20000010000 */
[----:B------:R-:W1:Y:S01]  /*c020*/  MUFU.EX2 R8, R8 ;  /* 0x0000000800087308 */ /* 0x000e620000000800 */
[--C-:B------:R-:W-:Y:S01]  /*c030*/  FFMA.FTZ R26, R51, UR21, -R32.reuse ;  /* 0x00000015331a7c23 */ /* 0x100fe20008010820 */
[----:B------:R-:W-:Y:S01]  /*c040*/  FFMA.FTZ R139, R54, UR21, -R32 ;  /* 0x00000015368b7c23 */ /* 0x000fe20008010820 */
[----:B------:R-:W-:Y:S01]  /*c050*/  FADD.FTZ R13, R25, R30 ;  /* 0x0000001e190d7221 */ /* 0x000fe20000010000 */
[--C-:B------:R-:W-:Y:S01]  /*c060*/  FFMA.FTZ R28, R55, UR21, -R32.reuse ;  /* 0x00000015371c7c23 */ /* 0x100fe20008010820 */
[--C-:B------:R-:W-:Y:S01]  /*c070*/  FFMA.FTZ R133, R58, UR21, -R32.reuse ;  /* 0x000000153a857c23 */ /* 0x100fe20008010820 */
[--C-:B------:R-:W-:Y:S01]  /*c080*/  FFMA.FTZ R30, R59, UR21, -R32.reuse ;  /* 0x000000153b1e7c23 */ /* 0x100fe20008010820 */
[----:B------:R-:W-:Y:S01]  /*c090*/  FADD.FTZ R34, R142, R13 ;  /* 0x0000000d8e227221 */ /* 0x000fe20000010000 */
[----:B------:R-:W2:Y:S01]  /*c0a0*/  MUFU.EX2 R151, R151 ;  /* 0x0000009700977308 */ /* 0x000ea20000000800 */
[----:B0-----:R-:W-:Y:S01]  /*c0b0*/  FFMA.FTZ R5, R6, R4, R149 ;  /* 0x0000000406057223 */ /* 0x001fe20000010095 */
[----:B------:R-:W-:Y:S01]  /*c0c0*/  FFMA.FTZ R135, R62, UR21, -R32 ;  /* 0x000000153e877c23 */ /* 0x000fe20008010820 */
[----:B------:R-:W-:Y:S01]  /*c0d0*/  FADD.FTZ R13, R29, R34 ;  /* 0x000000221d0d7221 */ /* 0x000fe20000010000 */
[--C-:B------:R-:W-:Y:S01]  /*c0e0*/  FFMA.FTZ R4, R63, UR21, -R32.reuse ;  /* 0x000000153f047c23 */ /* 0x100fe20008010820 */
[--C-:B------:R-:W-:Y:S01]  /*c0f0*/  FFMA.FTZ R129, R66, UR21, -R32.reuse ;  /* 0x0000001542817c23 */ /* 0x100fe20008010820 */
[--C-:B------:R-:W-:Y:S01]  /*c100*/  FFMA.FTZ R131, R70, UR21, -R32.reuse ;  /* 0x0000001546837c23 */ /* 0x100fe20008010820 */
        /* <DEDUP_REMOVED lines=8> */
[----:B------:R-:W-:Y:S01]  /*c190*/  FFMA.FTZ R79, R79, UR21, -R32 ;  /* 0x000000154f4f7c23 */ /* 0x000fe20008010820 */
[----:B------:R-:W1:Y:S01]  /*c1a0*/  MUFU.EX2 R145, R145 ;  /* 0x0000009100917308 */ /* 0x000e620000000800 */
[----:B--2---:R-:W-:Y:S01]  /*c1b0*/  FADD.FTZ R5, R151, R36 ;  /* 0x0000002497057221 */ /* 0x004fe20000010000 */
[----:B------:R-:W-:Y:S01]  /*c1c0*/  FADD.FTZ R36, R138, R13 ;  /* 0x0000000d8a247221 */ /* 0x000fe20000010000 */
[--C-:B------:R-:W-:Y:S01]  /*c1d0*/  FFMA.FTZ R82, R82, UR21, -R32.reuse ;  /* 0x0000001552527c23 */ /* 0x100fe20008010820 */
[--C-:B------:R-:W-:Y:S01]  /*c1e0*/  FFMA.FTZ R83, R83, UR21, -R32.reuse ;  /* 0x0000001553537c23 */ /* 0x100fe20008010820 */
[----:B------:R-:W-:Y:S01]  /*c1f0*/  FFMA.FTZ R86, R86, UR21, -R32 ;  /* 0x0000001556567c23 */ /* 0x000fe20008010820 */
[----:B------:R-:W-:Y:S01]  /*c200*/  FADD.FTZ R13, R37, R36 ;  /* 0x00000024250d7221 */ /* 0x000fe20000010000 */
[--C-:B------:R-:W-:Y:S01]  /*c210*/  FFMA.FTZ R36, R71, UR21, -R32.reuse ;  /* 0x0000001547247c23 */ /* 0x100fe20008010820 */
[----:B------:R-:W2:Y:S01]  /*c220*/  MUFU.EX2 R12, R12 ;  /* 0x0000000c000c7308 */ /* 0x000ea20000000800 */
[----:B0-----:R-:W-:Y:S01]  /*c230*/  FADD.FTZ R38, R10, R5 ;  /* 0x000000050a267221 */ /* 0x001fe20000010000 */
[----:B------:R-:W-:Y:S01]  /*c240*/  FADD.FTZ R40, R132, R13 ;  /* 0x0000000d84287221 */ /* 0x000fe20000010000 */
[----:B------:R-:W-:Y:S01]  /*c250*/  FFMA.FTZ R32, R87, UR21, -R32 ;  /* 0x0000001557207c23 */ /* 0x000fe20008010820 */
[----:B------:R-:W-:Y:S01]  /*c260*/  IMAD.U32 R27, RZ, RZ, UR25 ;  /* 0x00000019ff1b7e24 */ /* 0x000fe2000f8e00ff */
[----:B------:R-:W-:Y:S01]  /*c270*/  ISETP.GT.AND P2, PT, R3, UR43, PT ;  /* 0x0000002b03007c0c */ /* 0x000fe2000bf44270 */
[----:B------:R-:W-:Y:S01]  /*c280*/  FADD.FTZ R13, R41, R40 ;  /* 0x00000028290d7221 */ /* 0x000fe20000010000 */
[----:B------:R-:W-:Y:S01]  /*c290*/  UMOV UR25, UR47 ;  /* 0x0000002f00197c82 */ /* 0x000fe20008000000 */
[----:B------:R-:W0:Y:S01]  /*c2a0*/  MUFU.EX2 R147, R147 ;  /* 0x0000009300937308 */ /* 0x000e220000000800 */
[----:B-1----:R-:W-:Y:S01]  /*c2b0*/  FADD.FTZ R5, R145, R38 ;  /* 0x0000002691057221 */ /* 0x002fe20000010000 */
[----:B------:R-:W-:Y:S01]  /*c2c0*/  FADD.FTZ R40, R134, R13 ;  /* 0x0000000d86287221 */ /* 0x000fe20000010000 */
[----:B------:R-:W-:Y:S01]  /*c2d0*/  @!P1 LEA R27, R27, UR45, 0x3 ;  /* 0x0000002d1b1b9c11 */ /* 0x000fe2000f8e18ff */
[-C--:B------:R-:W-:Y:S01]  /*c2e0*/  FMUL.FTZ R93, R93, R7.reuse ;  /* 0x000000075d5d7220 */ /* 0x080fe20000410000 */
[-C--:B------:R-:W-:Y:S01]  /*c2f0*/  FMUL.FTZ R96, R96, R7.reuse ;  /* 0x0000000760607220 */ /* 0x080fe20000410000 */
[----:B------:R-:W-:Y:S01]  /*c300*/  FADD.FTZ R13, R45, R40 ;  /* 0x000000282d0d7221 */ /* 0x000fe20000010000 */
[----:B------:R-:W-:Y:S01]  /*c310*/  FMUL.FTZ R97, R97, R7 ;  /* 0x0000000761617220 */ /* 0x000fe20000410000 */
[----:B------:R-:W1:Y:S01]  /*c320*/  MUFU.EX2 R14, R14 ;  /* 0x0000000e000e7308 */ /* 0x000e620000000800 */
[----:B--2---:R-:W-:Y:S01]  /*c330*/  FADD.FTZ R38, R12, R5 ;  /* 0x000000050c267221 */ /* 0x004fe20000010000 */
[----:B------:R-:W-:Y:S01]  /*c340*/  FADD.FTZ R40, R128, R13 ;  /* 0x0000000d80287221 */ /* 0x000fe20000010000 */
[----:B------:R-:W-:-:S02]  /*c350*/  @!P1 VIADD R27, R27, 0x16860 ;  /* 0x000168601b1b9836 */ /* 0x000fc40000000000 */
[-C--:B------:R-:W-:Y:S01]  /*c360*/  FMUL.FTZ R100, R100, R7.reuse ;  /* 0x0000000764647220 */ /* 0x080fe20000410000 */
[-C--:B------:R-:W-:Y:S01]  /*c370*/  FMUL.FTZ R101, R101, R7.reuse ;  /* 0x0000000765657220 */ /* 0x080fe20000410000 */
[----:B------:R-:W-:Y:S01]  /*c380*/  FADD.FTZ R13, R49, R40 ;  /* 0x00000028310d7221 */ /* 0x000fe20000010000 */
[-C--:B------:R-:W-:Y:S01]  /*c390*/  FMUL.FTZ R104, R104, R7.reuse ;  /* 0x0000000768687220 */ /* 0x080fe20000410000 */
[----:B------:R-:W2:Y:S01]  /*c3a0*/  MUFU.EX2 R141, R141 ;  /* 0x0000008d008d7308 */ /* 0x000ea20000000800 */
[----:B0-----:R-:W-:Y:S01]  /*c3b0*/  FADD.FTZ R5, R147, R38 ;  /* 0x0000002693057221 */ /* 0x001fe20000010000 */
[----:B------:R-:W-:Y:S01]  /*c3c0*/  @!P1 PRMT R27, RZ, 0x654, R27 ;  /* 0x00000654ff1b9816 */ /* 0x000fe2000000001b */
[-C--:B------:R-:W-:Y:S01]  /*c3d0*/  FMUL.FTZ R105, R105, R7.reuse ;  /* 0x0000000769697220 */ /* 0x080fe20000410000 */
[-C--:B------:R-:W-:Y:S01]  /*c3e0*/  FMUL.FTZ R108, R108, R7.reuse ;  /* 0x000000076c6c7220 */ /* 0x080fe20000410000 */
[-C--:B------:R-:W-:Y:S01]  /*c3f0*/  FMUL.FTZ R109, R109, R7.reuse ;  /* 0x000000076d6d7220 */ /* 0x080fe20000410000 */
[----:B------:R0:W-:Y:S01]  /*c400*/  @!P1 SYNCS.ARRIVE.TRANS64.RED.A1T0 RZ, [R27+URZ], RZ ;  /* 0x000000ff1bff99a7 */ /* 0x0001e2000810043f */
[-C--:B------:R-:W-:Y:S01]  /*c410*/  FMUL.FTZ R112, R112, R7.reuse ;  /* 0x0000000770707220 */ /* 0x080fe20000410000 */
[----:B------:R-:W3:Y:S01]  /*c420*/  MUFU.EX2 R20, R20 ;  /* 0x0000001400147308 */ /* 0x000ee20000000800 */
[----:B-1----:R-:W-:Y:S01]  /*c430*/  FADD.FTZ R38, R14, R5 ;  /* 0x000000050e267221 */ /* 0x002fe20000010000 */
[-C--:B------:R-:W-:Y:S01]  /*c440*/  FMUL.FTZ R113, R113, R7.reuse ;  /* 0x0000000771717220 */ /* 0x080fe20000410000 */
[-C--:B------:R-:W-:Y:S01]  /*c450*/  FMUL.FTZ R116, R116, R7.reuse ;  /* 0x0000000774747220 */ /* 0x080fe20000410000 */
[----:B------:R-:W-:Y:S01]  /*c460*/  FMUL.FTZ R117, R117, R7 ;  /* 0x0000000775757220 */ /* 0x000fe20000410000 */
[-C--:B------:R-:W-:Y:S01]  /*c470*/  FMUL.FTZ R90, R90, R6.reuse ;  /* 0x000000065a5a7220 */ /* 0x080fe20000410000 */
[-C--:B------:R-:W-:Y:S01]  /*c480*/  FMUL.FTZ R91, R91, R6.reuse ;  /* 0x000000065b5b7220 */ /* 0x080fe20000410000 */
[-C--:B------:R-:W-:Y:S01]  /*c490*/  FMUL.FTZ R94, R94, R6.reuse ;  /* 0x000000065e5e7220 */ /* 0x080fe20000410000 */
[----:B------:R-:W1:Y:S01]  /*c4a0*/  MUFU.EX2 R143, R143 ;  /* 0x0000008f008f7308 */ /* 0x000e620000000800 */
        /* <DEDUP_REMOVED lines=8> */
[----:B---3--:R-:W-:Y:S01]  /*c530*/  FADD.FTZ R38, R20, R5 ;  /* 0x0000000514267221 */ /* 0x008fe20000010000 */
[-C--:B------:R-:W-:Y:S01]  /*c540*/  FMUL.FTZ R107, R107, R6.reuse ;  /* 0x000000066b6b7220 */ /* 0x080fe20000410000 */
[-C--:B------:R-:W-:Y:S01]  /*c550*/  FMUL.FTZ R110, R110, R6.reuse ;  /* 0x000000066e6e7220 */ /* 0x080fe20000410000 */
[-C--:B------:R-:W-:Y:S01]  /*c560*/  FMUL.FTZ R111, R111, R6.reuse ;  /* 0x000000066f6f7220 */ /* 0x080fe20000410000 */
[-C--:B------:R-:W-:Y:S01]  /*c570*/  FMUL.FTZ R114, R114, R6.reuse ;  /* 0x0000000672727220 */ /* 0x080fe20000410000 */
[-C--:B------:R-:W-:Y:S01]  /*c580*/  FMUL.FTZ R115, R115, R6.reuse ;  /* 0x0000000673737220 */ /* 0x080fe20000410000 */
[-C--:B------:R-:W-:Y:S01]  /*c590*/  FMUL.FTZ R118, R118, R6.reuse ;  /* 0x0000000676767220 */ /* 0x080fe20000410000 */
[----:B------:R-:W3:Y:S01]  /*c5a0*/  MUFU.EX2 R130, R130 ;  /* 0x0000008200827308 */ /* 0x000ee20000000800 */
[----:B-1----:R-:W-:Y:S01]  /*c5b0*/  FADD.FTZ R5, R143, R38 ;  /* 0x000000268f057221 */ /* 0x002fe20000010000 */
[----:B------:R-:W-:Y:S01]  /*c5c0*/  FMUL.FTZ R119, R119, R6 ;  /* 0x0000000677777220 */ /* 0x000fe20000410000 */
[----:B------:R-:W-:Y:S01]  /*c5d0*/  F2FP.F16.F32.PACK_AB R150, R11, R150 ;  /* 0x000000960b96723e */ /* 0x000fe200000000ff */
[----:B------:R-:W-:Y:S01]  /*c5e0*/  VIADD R3, R3, 0xffffffff ;  /* 0xffffffff03037836 */ /* 0x000fe20000000000 */
[----:B------:R-:W-:Y:S01]  /*c5f0*/  F2FP.F16.F32.PACK_AB R144, R15, R144 ;  /* 0x000000900f90723e */ /* 0x000fe200000000ff */
[----:B------:R-:W-:Y:S01]  /*c600*/  IMAD.MOV.U32 R7, RZ, RZ, R2 ;  /* 0x000000ffff077224 */ /* 0x000fe200078e0002 */
[----:B------:R-:W-:Y:S01]  /*c610*/  F2FP.F16.F32.PACK_AB R146, R21, R146 ;  /* 0x000000921592723e */ /* 0x000fe200000000ff */
[----:B------:R-:W1:Y:S01]  /*c620*/  MUFU.EX2 R137, R137 ;  /* 0x0000008900897308 */ /* 0x000e620000000800 */
[----:B--2---:R-:W-:Y:S01]  /*c630*/  FADD.FTZ R38, R24, R5 ;  /* 0x0000000518267221 */ /* 0x004fe20000010000 */
[----:B------:R-:W-:Y:S01]  /*c640*/  F2FP.F16.F32.PACK_AB R140, R25, R140 ;  /* 0x0000008c198c723e */ /* 0x000fe200000000ff */
[----:B------:R-:W-:Y:S01]  /*c650*/  IMAD.MOV.U32 R6, RZ, RZ, R0 ;  /* 0x000000ffff067224 */ /* 0x000fe200078e0000 */
[----:B------:R-:W-:-:S02]  /*c660*/  F2FP.F16.F32.PACK_AB R142, R29, R142 ;  /* 0x0000008e1d8e723e */ /* 0x000fc400000000ff */
[----:B------:R-:W-:Y:S02]  /*c670*/  F2FP.F16.F32.PACK_AB R136, R33, R136 ;  /* 0x000000882188723e */ /* 0x000fe400000000ff */
[----:B------:R-:W2:Y:S01]  /*c680*/  MUFU.EX2 R53, R53 ;  /* 0x0000003500357308 */ /* 0x000ea20000000800 */
[----:B---3--:R-:W-:Y:S01]  /*c690*/  FADD.FTZ R40, R130, R13 ;  /* 0x0000000d82287221 */ /* 0x008fe20000010000 */
[----:B------:R-:W-:Y:S02]  /*c6a0*/  F2FP.F16.F32.PACK_AB R138, R37, R138 ;  /* 0x0000008a258a723e */ /* 0x000fe400000000ff */
[----:B------:R-:W-:Y:S02]  /*c6b0*/  F2FP.F16.F32.PACK_AB R132, R41, R132 ;  /* 0x000000842984723e */ /* 0x000fe400000000ff */
[----:B------:R-:W-:Y:S02]  /*c6c0*/  F2FP.F16.F32.PACK_AB R134, R45, R134 ;  /* 0x000000862d86723e */ /* 0x000fe400000000ff */
[----:B------:R-:W3:Y:S01]  /*c6d0*/  MUFU.EX2 R26, R26 ;  /* 0x0000001a001a7308 */ /* 0x000ee20000000800 */
[----:B-1----:R-:W-:Y:S01]  /*c6e0*/  FADD.FTZ R5, R137, R38 ;  /* 0x0000002689057221 */ /* 0x002fe20000010000 */
[----:B------:R-:W-:-:S02]  /*c6f0*/  F2FP.F16.F32.PACK_AB R128, R49, R128 ;  /* 0x000000803180723e */ /* 0x000fc400000000ff */
[----:B------:R-:W-:Y:S02]  /*c700*/  F2FP.F16.F32.PACK_AB R149, R8, R149 ;  /* 0x000000950895723e */ /* 0x000fe400000000ff */
[----:B------:R-:W-:Y:S02]  /*c710*/  F2FP.F16.F32.PACK_AB R151, R10, R151 ;  /* 0x000000970a97723e */ /* 0x000fe400000000ff */
[----:B------:R-:W1:Y:S01]  /*c720*/  MUFU.EX2 R124, R124 ;  /* 0x0000007c007c7308 */ /* 0x000e620000000800 */
[C---:B--2---:R-:W-:Y:S01]  /*c730*/  FADD.FTZ R9, R53.reuse, R40 ;  /* 0x0000002835097221 */ /* 0x044fe20000010000 */
[----:B------:R-:W-:Y:S02]  /*c740*/  F2FP.F16.F32.PACK_AB R130, R53, R130 ;  /* 0x000000823582723e */ /* 0x000fe400000000ff */
[----:B------:R-:W-:Y:S02]  /*c750*/  F2FP.F16.F32.PACK_AB R145, R12, R145 ;  /* 0x000000910c91723e */ /* 0x000fe400000000ff */
[----:B------:R-:W-:-:S02]  /*c760*/  F2FP.F16.F32.PACK_AB R147, R14, R147 ;  /* 0x000000930e93723e */ /* 0x000fc400000000ff */
[----:B------:R-:W2:Y:S01]  /*c770*/  MUFU.EX2 R139, R139 ;  /* 0x0000008b008b7308 */ /* 0x000ea20000000800 */
[----:B---3--:R-:W-:Y:S01]  /*c780*/  FADD.FTZ R38, R26, R5 ;  /* 0x000000051a267221 */ /* 0x008fe20000010000 */
[----:B------:R-:W-:Y:S02]  /*c790*/  F2FP.F16.F32.PACK_AB R141, R20, R141 ;  /* 0x0000008d148d723e */ /* 0x000fe400000000ff */
[----:B------:R-:W-:Y:S02]  /*c7a0*/  F2FP.F16.F32.PACK_AB R143, R24, R143 ;  /* 0x0000008f188f723e */ /* 0x000fe400000000ff */
[----:B------:R-:W-:Y:S02]  /*c7b0*/  F2FP.F16.F32.PACK_AB R137, R26, R137 ;  /* 0x000000891a89723e */ /* 0x000fe400000000ff */
[----:B------:R-:W3:Y:S01]  /*c7c0*/  MUFU.EX2 R57, R57 ;  /* 0x0000003900397308 */ /* 0x000ee20000000800 */
[----:B-1----:R-:W-:-:S07]  /*c7d0*/  FADD.FTZ R40, R124, R9 ;  /* 0x000000097c287221 */ /* 0x002fce0000010000 */
[----:B------:R-:W1:Y:S01]  /*c7e0*/  MUFU.EX2 R28, R28 ;  /* 0x0000001c001c7308 */ /* 0x000e620000000800 */
[----:B--2---:R-:W-:-:S07]  /*c7f0*/  FADD.FTZ R5, R139, R38 ;  /* 0x000000268b057221 */ /* 0x004fce0000010000 */
[----:B------:R-:W2:Y:S01]  /*c800*/  MUFU.EX2 R126, R126 ;  /* 0x0000007e007e7308 */ /* 0x000ea20000000800 */
[C---:B---3--:R-:W-:Y:S01]  /*c810*/  FADD.FTZ R9, R57.reuse, R40 ;  /* 0x0000002839097221 */ /* 0x048fe20000010000 */
[----:B------:R-:W-:-:S06]  /*c820*/  F2FP.F16.F32.PACK_AB R124, R57, R124 ;  /* 0x0000007c397c723e */ /* 0x000fcc00000000ff */
[----:B------:R-:W3:Y:S01]  /*c830*/  MUFU.EX2 R133, R133 ;  /* 0x0000008500857308 */ /* 0x000ee20000000800 */
[C---:B-1----:R-:W-:Y:S01]  /*c840*/  FADD.FTZ R38, R28.reuse, R5 ;  /* 0x000000051c267221 */ /* 0x042fe20000010000 */
[----:B------:R-:W-:-:S06]  /*c850*/  F2FP.F16.F32.PACK_AB R139, R28, R139 ;  /* 0x0000008b1c8b723e */ /* 0x000fcc00000000ff */
        /* <DEDUP_REMOVED lines=16> */
[----:B------:R-:W-:-:S06]  /*c960*/  F2FP.F16.F32.PACK_AB R120, R65, R120 ;  /* 0x000000784178723e */ /* 0x000fcc00000000ff */
        /* <DEDUP_REMOVED lines=11> */
[----:B-1----:R-:W-:-:S07]  /*ca20*/  FADD.FTZ R9, R131, R38 ;  /* 0x0000002683097221 */ /* 0x002fce0000010000 */
[----:B------:R-:W1:Y:S01]  /*ca30*/  MUFU.EX2 R75, R75 ;  /* 0x0000004b004b7308 */ /* 0x000e620000000800 */
[C---:B--2---:R-:W-:Y:S01]  /*ca40*/  FADD.FTZ R9, R36.reuse, R9 ;  /* 0x0000000924097221 */ /* 0x044fe20000010000 */
[----:B------:R-:W-:-:S06]  /*ca50*/  F2FP.F16.F32.PACK_AB R131, R36, R131 ;  /* 0x000000832483723e */ /* 0x000fcc00000000ff */
[----:B------:R-:W2:Y:S01]  /*ca60*/  MUFU.EX2 R78, R78 ;  /* 0x0000004e004e7308 */ /* 0x000ea20000000800 */
[----:B---3--:R-:W-:-:S07]  /*ca70*/  FADD.FTZ R38, R74, R9 ;  /* 0x000000094a267221 */ /* 0x008fce0000010000 */
[----:B------:R-:W3:Y:S01]  /*ca80*/  MUFU.EX2 R79, R79 ;  /* 0x0000004f004f7308 */ /* 0x000ee20000000800 */
[C---:B-1----:R-:W-:Y:S01]  /*ca90*/  FADD.FTZ R9, R75.reuse, R38 ;  /* 0x000000264b097221 */ /* 0x042fe20000010000 */
[----:B------:R-:W-:-:S06]  /*caa0*/  F2FP.F16.F32.PACK_AB R125, R75, R74 ;  /* 0x0000004a4b7d723e */ /* 0x000fcc00000000ff */
        /* <DEDUP_REMOVED lines=11> */
[----:B---3--:R-:W-:Y:S01]  /*cb60*/  FADD.FTZ R9, R86, R9 ;  /* 0x0000000956097221 */ /* 0x008fe20000010000 */
[C---:B-1----:R-:W-:Y:S01]  /*cb70*/  FADD.FTZ R5, R69.reuse, R40 ;  /* 0x0000002845057221 */ /* 0x042fe20000010000 */
[----:B------:R-:W-:Y:S02]  /*cb80*/  F2FP.F16.F32.PACK_AB R122, R69, R122 ;  /* 0x0000007a457a723e */ /* 0x000fe400000000ff */
[C---:B--2---:R-:W-:Y:S01]  /*cb90*/  FADD.FTZ R4, R32.reuse, R9 ;  /* 0x0000000920047221 */ /* 0x044fe20000010000 */
[----:B------:R-:W-:Y:S01]  /*cba0*/  F2FP.F16.F32.PACK_AB R123, R32, R86 ;  /* 0x00000056207b723e */ /* 0x000fe200000000ff */
[----:B0-----:R-:W-:Y:S06]  /*cbb0*/  @P2 BRA `(.L_x_1112) ;  /* 0xffffffd000b42947 */ /* 0x001fec000383ffff */
.L_x_1095:
[----:B------:R-:W-:Y:S06]  /*cbc0*/  BAR.ARV 0x8, 0x200 ;  /* 0x0208000000007b1d */ /* 0x000fec0000002000 */
[----:B------:R-:W-:Y:S05]  /*cbd0*/  @!P0 BRA `(.L_x_1113) ;  /* 0x0000000000048947 */ /* 0x000fea0003800000 */
[----:B------:R-:W-:Y:S01]  /*cbe0*/  BPT.TRAP 0x1 ;  /* 0x000000040000795c */ /* 0x000fe20000300000 */
.L_x_1113:
[----:B------:R-:W-:Y:S01]  /*cbf0*/  ULEA UR5, UR47, UR45, 0x3 ;  /* 0x0000002d2f057291 */ /* 0x000fe2000f8e183f */
[----:B------:R-:W-:-:S05]  /*cc00*/  IMAD.U32 R3, RZ, RZ, UR50 ;  /* 0x00000032ff037e24 */ /* 0x000fca000f8e00ff */
[----:B------:R-:W-:-:S04]  /*cc10*/  SHF.L.U32 R3, R3, 0x1f, RZ ;  /* 0x0000001f03037819 */ /* 0x000fc800000006ff */
[----:B------:R0:W1:Y:S01]  /*cc20*/  SYNCS.PHASECHK.TRANS64.TRYWAIT P2, [UR5+0x16850], R3 ;  /* 0x01685003ff0075a7 */ /* 0x0000620008040145 */
[----:B------:R-:W-:Y:S05]  /*cc30*/  @!P0 BRA `(.L_x_1114) ;  /* 0x0000000000048947 */ /* 0x000fea0003800000 */
[----:B------:R-:W-:Y:S01]  /*cc40*/  BPT.TRAP 0x1 ;  /* 0x000000040000795c */ /* 0x000fe20000300000 */
.L_x_1114:
[----:B-1----:R-:W-:Y:S05]  /*cc50*/  @P2 BRA `(.L_x_1115) ;  /* 0x0000000000082947 */ /* 0x002fea0003800000 */
[----:B------:R-:W1:Y:S02]  /*cc60*/  SYNCS.PHASECHK.TRANS64.TRYWAIT P0, [UR5+0x16850], R3 ;  /* 0x01685003ff0075a7 */ /* 0x000e640008000145 */
[----:B-1----:R-:W-:Y:S05]  /*cc70*/  @!P0 BRA `(.L_x_1116) ;  /* 0x0000009000fc8947 */ /* 0x002fea0003800000 */
.L_x_1115:
[----:B------:R-:W-:Y:S01]  /*cc80*/  UIADD3 UR45, UR45, 0x400, URZ ;  /* 0x000004002d2d7890 */ /* 0x000fe2000fffe03f */
[----:B------:R-:W-:Y:S01]  /*cc90*/  WARPGROUP.ARRIVE ;  /* 0x00000000000079c5 */ /* 0x000fe20000000000 */
[----:B------:R-:W-:Y:S01]  /*cca0*/  UMOV UR7, 0x40000040 ;  /* 0x4000004000077882 */ /* 0x000fe20000000000 */
[----:B-1----:R-:W1:Y:S01]  /*ccb0*/  SHFL.BFLY PT, R6, R5, 0x2, 0x1f ;  /* 0x0c401f0005067f89 */ /* 0x002e6200000e0000 */
[----:B------:R-:W-:Y:S01]  /*ccc0*/  USHF.R.U32.HI UR45, URZ, 0x4, UR45 ;  /* 0x000000043f2d7899 */ /* 0x000fe2000801162d */
[----:B------:R-:W-:Y:S01]  /*ccd0*/  IMAD.U32 R9, RZ, RZ, UR5 ;  /* 0x00000005ff097e24 */ /* 0x000fe2000f8e00ff */
[----:B------:R-:W-:Y:S01]  /*cce0*/  UIADD3 UR48, UR48, 0x1, URZ ;  /* 0x0000000130307890 */ /* 0x000fe2000fffe03f */
[----:B0-----:R-:W0:Y:S01]  /*ccf0*/  SHFL.BFLY PT, R3, R4, 0x2, 0x1f ;  /* 0x0c401f0004037f89 */ /* 0x001e2200000e0000 */
[----:B------:R-:W-:Y:S01]  /*cd00*/  ULOP3.LUT UR4, UR45, 0x3fff, URZ, 0xc0, !UPT ;  /* 0x00003fff2d047892 */ /* 0x000fe2000f8ec03f */
[----:B------:R-:W-:Y:S02]  /*cd10*/  @!P1 VIADD R9, R9, 0x16860 ;  /* 0x0001686009099836 */ /* 0x000fe40000000000 */
[----:B------:R-:W-:Y:S01]  /*cd20*/  IMAD.U32 R12, RZ, RZ, UR21 ;  /* 0x00000015ff0c7e24 */ /* 0x000fe2000f8e00ff */
[----:B------:R-:W-:Y:S01]  /*cd30*/  ULEA UR4, UR47, UR4, 0xa ;  /* 0x000000042f047291 */ /* 0x000fe2000f8e503f */
[----:B------:R-:W-:Y:S01]  /*cd40*/  IMAD.MOV.U32 R21, RZ, RZ, -0x800000 ;  /* 0xff800000ff157424 */ /* 0x000fe200078e00ff */
[----:B------:R-:W-:Y:S01]  /*cd50*/  @!P1 PRMT R9, RZ, 0x654, R9 ;  /* 0x00000654ff099816 */ /* 0x000fe20000000009 */
[----:B------:R-:W-:Y:S01]  /*cd60*/  UIADD3 UR47, UR47, 0x1, URZ ;  /* 0x000000012f2f7890 */ /* 0x000fe2000fffe03f */
[----:B------:R-:W-:-:S03]  /*cd70*/  IMAD.MOV.U32 R20, RZ, RZ, -0x800000 ;  /* 0xff800000ff147424 */ /* 0x000fc600078e00ff */
[----:B------:R-:W-:Y:S01]  /*cd80*/  UMOV UR6, UR4 ;  /* 0x0000000400067c82 */ /* 0x000fe20008000000 */
[----:B------:R-:W-:Y:S01]  /*cd90*/  UISETP.NE.AND UP0, UPT, UR47, 0x2, UPT ;  /* 0x000000022f00788c */ /* 0x000fe2000bf05270 */
[----:B------:R-:W-:Y:S01]  /*cda0*/  HGMMA.64x64x16.F32 R88, R148, gdesc[UR4].tnspB, R88, gsb0 ;  /* 0x40e0000494587df0 */ /* 0x000fe20008000858 */
[----:B------:R-:W-:Y:S01]  /*cdb0*/  UIADD3 UR6, UR4, 0x80, URZ ;  /* 0x0000008004067890 */ /* 0x000fe2000fffe03f */
[----:B------:R-:W-:Y:S01]  /*cdc0*/  UMOV UR7, 0x40000040 ;  /* 0x4000004000077882 */ /* 0x000fe20000000000 */
[----:B------:R-:W-:Y:S01]  /*cdd0*/  USEL UR47, UR47, URZ, UP0 ;  /* 0x0000003f2f2f7287 */ /* 0x000fe20008000000 */
[----:B-1----:R-:W-:Y:S01]  /*cde0*/  FADD.FTZ R6, R6, R5 ;  /* 0x0000000506067221 */ /* 0x002fe20000010000 */
[----:B0-----:R-:W-:Y:S01]  /*cdf0*/  FADD.FTZ R7, R3, R4 ;  /* 0x0000000403077221 */ /* 0x001fe20000010000 */
[----:B------:R-:W-:-:S03]  /*ce00*/  IMAD.MOV.U32 R4, RZ, RZ, RZ ;  /* 0x000000ffff047224 */ /* 0x000fc600078e00ff */
[----:B------:R-:W0:Y:S04]  /*ce10*/  SHFL.BFLY PT, R3, R6, 0x1, 0x1f ;  /* 0x0c201f0006037f89 */ /* 0x000e2800000e0000 */
[----:B------:R-:W1:Y:S01]  /*ce20*/  SHFL.BFLY PT, R8, R7, 0x1, 0x1f ;  /* 0x0c201f0007087f89 */ /* 0x000e6200000e0000 */
[----:B0-----:R-:W-:Y:S01]  /*ce30*/  FADD.FTZ R10, R6, R3 ;  /* 0x00000003060a7221 */ /* 0x001fe20000010000 */
[----:B------:R-:W-:Y:S02]  /*ce40*/  IMAD.U32 R3, RZ, RZ, UR21 ;  /* 0x00000015ff037e24 */ /* 0x000fe4000f8e00ff */
[----:B-1----:R-:W-:Y:S02]  /*ce50*/  FADD.FTZ R11, R7, R8 ;  /* 0x00000008070b7221 */ /* 0x002fe40000010000 */
[----:B------:R-:W-:Y:S01]  /*ce60*/  FSETP.NE.FTZ.AND P0, PT, R10, RZ, PT ;  /* 0x000000ff0a00720b */ /* 0x000fe20003f15000 */
[----:B------:R-:W-:-:S02]  /*ce70*/  IMAD.MOV.U32 R7, RZ, RZ, RZ ;  /* 0x000000ffff077224 */ /* 0x000fc400078e00ff */
[----:B------:R-:W-:-:S10]  /*ce80*/  FSETP.NE.FTZ.AND P2, PT, R11, RZ, PT ;  /* 0x000000ff0b00720b */ /* 0x000fd40003f55000 */
[----:B------:R-:W0:Y:S01]  /*ce90*/  @P0 MUFU.LG2 R5, R10 ;  /* 0x0000000a00050308 */ /* 0x000e220000000c00 */
[----:B------:R-:W-:-:S07]  /*cea0*/  @P0 FMUL.FTZ R3, R3, 0.69314718246459960938 ;  /* 0x3f31721803030820 */ /* 0x000fce0000410000 */
[----:B------:R-:W1:Y:S08]  /*ceb0*/  @P2 MUFU.LG2 R8, R11 ;  /* 0x0000000b00082308 */ /* 0x000e700000000c00 */
[----:B------:R2:W3:Y:S01]  /*cec0*/  @P0 MUFU.RCP R4, R10 ;  /* 0x0000000a00040308 */ /* 0x0004e20000001000 */
[----:B0-----:R-:W-:-:S04]  /*ced0*/  @P0 FMUL.FTZ R6, R5, 0.69314718246459960938 ;  /* 0x3f31721805060820 */ /* 0x001fc80000410000 */
[----:B------:R-:W-:Y:S01]  /*cee0*/  @P0 FFMA.FTZ R21, R3, R2, R6 ;  /* 0x0000000203150223 */ /* 0x000fe20000010006 */
[----:B------:R-:W-:Y:S01]  /*cef0*/  PLOP3.LUT P0, PT, PT, PT, PT, 0x8, 0x0 ;  /* 0x000000000000781c */ /* 0x000fe20003f0e170 */
[----:B------:R-:W-:Y:S02]  /*cf00*/  WARPGROUP.DEPBAR.LE gsb0, 0x0 ;  /* 0x00008000000079c5 */ /* 0x000fe40000010000 */
[----:B------:R-:W-:Y:S01]  /*cf10*/  WARPGROUP.ARRIVE ;  /* 0x00000000000079c5 */ /* 0x000fe20000000000 */
[----:B------:R-:W0:Y:S01]  /*cf20*/  @P2 MUFU.RCP R7, R11 ;  /* 0x0000000b00072308 */ /* 0x000e220000001000 */
[----:B--2---:R-:W-:Y:S01]  /*cf30*/  @P2 FMUL.FTZ R10, R12, 0.69314718246459960938 ;  /* 0x3f3172180c0a2820 */ /* 0x004fe20000410000 */
[----:B-1----:R-:W-:-:S03]  /*cf40*/  @P2 FMUL.FTZ R5, R8, 0.69314718246459960938 ;  /* 0x3f31721808052820 */ /* 0x002fc60000410000 */
[----:B------:R-:W-:Y:S01]  /*cf50*/  HGMMA.64x64x16.F32 R88, R144, gdesc[UR4].tnspB, R88, gsb0 ;  /* 0x40e0000490587df0 */ /* 0x000fe20008000858 */
[----:B------:R-:W-:Y:S01]  /*cf60*/  UIADD3 UR6, UR4, 0x100, URZ ;  /* 0x0000010004067890 */ /* 0x000fe2000fffe03f */
[----:B------:R-:W-:Y:S01]  /*cf70*/  @P2 FFMA.FTZ R20, R10, R0, R5 ;  /* 0x000000000a142223 */ /* 0x000fe20000010005 */
        /* <DEDUP_REMOVED lines=24> */
[----:B------:R-:W-:Y:S01]  /*d100*/  HGMMA.64x64x16.F32 R88, R124, gdesc[UR4].tnspB, R88, gsb0 ;  /* 0x40e000047c587df0 */ /* 0x000fe20008000858 */
[----:B------:R-:W-:Y:S01]  /*d110*/  UMOV UR6, UR4 ;  /* 0x0000000400067c82 */ /* 0x000fe20008000000 */
[----:B------:R-:W-:Y:S01]  /*d120*/  UMOV UR7, 0x40000040 ;  /* 0x4000004000077882 */ /* 0x000fe20000000000 */
[----:B------:R-:W-:-:S04]  /*d130*/  USEL UR4, URZ, 0x1, UP0 ;  /* 0x000000013f047887 */ /* 0x000fc80008000000 */
[----:B------:R-:W-:Y:S01]  /*d140*/  ULOP3.LUT UR50, UR50, UR4, URZ, 0x3c, !UPT ;  /* 0x0000000432327292 */ /* 0x000fe2000f8e3c3f */
[----:B------:R-:W-:Y:S02]  /*d150*/  WARPGROUP.DEPBAR.LE gsb0, 0x0 ;  /* 0x00008000000079c5 */ /* 0x000fe40000010000 */
[----:B------:R-:W-:-:S06]  /*d160*/  WARPGROUP.ARRIVE ;  /* 0x00000000000079c5 */ /* 0x000fcc0000000000 */
[----:B------:R-:W-:Y:S03]  /*d170*/  HGMMA.64x64x16.F32 R88, R120, gdesc[UR4].tnspB, R88, gsb0 ;  /* 0x40e0000478587df0 */ /* 0x000fe60008000858 */
        /* <DEDUP_REMOVED lines=34> */
.L_x_1046:
[----:B------:R-:W0:Y:S01]  /*d3a0*/  S2R R5, SR_CgaCtaId ;  /* 0x0000000000057919 */ /* 0x000e220000008800 */
[----:B------:R-:W-:Y:S01]  /*d3b0*/  MOV R0, 0x400 ;  /* 0x0000040000007802 */ /* 0x000fe20000000f00 */
[----:B------:R-:W-:Y:S01]  /*d3c0*/  BSSY B0, `(.L_x_1117) ;  /* 0x0000238000007945 */ /* 0x000fe20003800000 */
[----:B------:R-:W-:Y:S02]  /*d3d0*/  BAR.SYNC.DEFER_BLOCKING 0x5, 0x200 ;  /* 0x0148000000007b1d */ /* 0x000fe40000010000 */
[----:B0-----:R-:W-:-:S05]  /*d3e0*/  LEA R0, R5, R0, 0x18 ;  /* 0x0000000005007211 */ /* 0x001fca00078ec0ff */
[----:B------:R-:W0:Y:S02]  /*d3f0*/  LDS.128 R4, [R0+0x168d0] ;  /* 0x0168d00000047984 */ /* 0x000e240000000c00 */
[----:B0-----:R-:W-:Y:S02]  /*d400*/  R2UR UR5, R5 ;  /* 0x00000000050572ca */ /* 0x001fe400000e0000 */
[----:B------:R-:W-:Y:S02]  /*d410*/  R2UR UR7, R6 ;  /* 0x00000000060772ca */ /* 0x000fe400000e0000 */
[----:B------:R-:W-:Y:S01]  /*d420*/  R2UR UR6, R7 ;  /* 0x00000000070672ca */ /* 0x000fe200000e0000 */
[----:B------:R-:W-:Y:S06]  /*d430*/  BAR.ARV 0x4, 0x200 ;  /* 0x0108000000007b1d */ /* 0x000fec0000002000 */
[----:B------:R-:W-:Y:S08]  /*d440*/  @P0 BRA `(.L_x_1118) ;  /* 0x0000001800180947 */ /* 0x000ff00003800000 */
[----:B------:R-:W2:Y:S01]  /*d450*/  LDL R8, [R1+0x38] ;  /* 0x0000380001087983 */ /* 0x000ea20000100800 */
[----:B------:R-:W-:Y:S01]  /*d460*/  F2FP.F16.F32.PACK_AB R12, R105, R104 ;  /* 0x00000068690c723e */ /* 0x000fe200000000ff */
[----:B------:R-:W-:Y:S01]  /*d470*/  ULDC.64 UR10, c[0x0][0xc00] ;  /* 0x00030000000a7ab9 */ /* 0x000fe20000000a00 */
[----:B------:R-:W-:Y:S01]  /*d480*/  F2FP.F16.F32.PACK_AB R14, R109, R108 ;  /* 0x0000006c6d0e723e */ /* 0x000fe200000000ff */
[----:B------:R-:W0:Y:S01]  /*d490*/  S2R R5, SR_SWINHI ;  /* 0x0000000000057919 */ /* 0x000e220000002f00 */
[----:B------:R-:W-:Y:S01]  /*d4a0*/  F2FP.F16.F32.PACK_AB R15, R111, R110 ;  /* 0x0000006e6f0f723e */ /* 0x000fe200000000ff */
[----:B------:R-:W-:Y:S01]  /*d4b0*/  ULDC.64 UR8, c[0x0][0xc00] ;  /* 0x0003000000087ab9 */ /* 0x000fe20000000a00 */
[----:B------:R-:W-:Y:S01]  /*d4c0*/  F2FP.F16.F32.PACK_AB R24, R113, R112 ;  /* 0x000000707118723e */ /* 0x000fe200000000ff */
[----:B------:R-:W-:Y:S01]  /*d4d0*/  UIMAD.WIDE UR8, UR38, 0x4, UR8 ;  /* 0x00000004260878a5 */ /* 0x000fe2000f8e0208 */
[----:B------:R-:W-:Y:S02]  /*d4e0*/  F2FP.F16.F32.PACK_AB R25, R115, R114 ;  /* 0x000000727319723e */ /* 0x000fe400000000ff */
[----:B------:R-:W-:-:S02]  /*d4f0*/  F2FP.F16.F32.PACK_AB R26, R117, R116 ;  /* 0x00000074751a723e */ /* 0x000fc400000000ff */
[----:B------:R-:W-:Y:S01]  /*d500*/  F2FP.F16.F32.PACK_AB R27, R119, R118 ;  /* 0x00000076771b723e */ /* 0x000fe200000000ff */
[----:B------:R-:W-:Y:S02]  /*d510*/  IMAD.U32 R30, RZ, RZ, UR8 ;  /* 0x00000008ff1e7e24 */ /* 0x000fe4000f8e00ff */
[----:B------:R-:W-:Y:S01]  /*d520*/  IMAD.U32 R31, RZ, RZ, UR9 ;  /* 0x00000009ff1f7e24 */ /* 0x000fe2000f8e00ff */
[----:B------:R-:W-:Y:S01]  /*d530*/  ULDC.64 UR8, c[0x0][0xc08] ;  /* 0x0003020000087ab9 */ /* 0x000fe20000000a00 */
[----:B------:R-:W-:Y:S02]  /*d540*/  MOV R28, R0 ;  /* 0x00000000001c7202 */ /* 0x000fe40000000f00 */
[----:B0-----:R-:W-:Y:S01]  /*d550*/  MOV R29, R5 ;  /* 0x00000005001d7202 */ /* 0x001fe20000000f00 */
[----:B------:R-:W-:Y:S02]  /*d560*/  BAR.SYNC.DEFER_BLOCKING 0x1, 0x180 ;  /* 0x0046000000007b1d */ /* 0x000fe40000010000 */
[----:B--2---:R-:W-:-:S03]  /*d570*/  IMAD.WIDE R4, R8, 0x2, R28 ;  /* 0x0000000208047825 */ /* 0x004fc600078e021c */
[C---:B------:R-:W-:Y:S02]  /*d580*/  IADD3 R9, P1, R4.reuse, 0x40, RZ ;  /* 0x0000004004097810 */ /* 0x040fe40007f3e0ff */
[C---:B------:R-:W-:Y:S02]  /*d590*/  IADD3 R11, P2, R4.reuse, 0x20, RZ ;  /* 0x00000020040b7810 */ /* 0x040fe40007f5e0ff */
[C---:B------:R-:W-:Y:S02]  /*d5a0*/  IADD3 R13, P0, R4.reuse, 0x60, RZ ;  /* 0x00000060040d7810 */ /* 0x040fe40007f1e0ff */
[----:B------:R-:W-:Y:S02]  /*d5b0*/  LOP3.LUT R7, R4, 0x380, RZ, 0xc0, !PT ;  /* 0x0000038004077812 */ /* 0x000fe400078ec0ff */
[----:B------:R-:W-:Y:S02]  /*d5c0*/  LOP3.LUT R8, R9, 0x380, RZ, 0xc0, !PT ;  /* 0x0000038009087812 */ /* 0x000fe400078ec0ff */
[----:B------:R-:W-:-:S02]  /*d5d0*/  LOP3.LUT R10, R11, 0x380, RZ, 0xc0, !PT ;  /* 0x000003800b0a7812 */ /* 0x000fc400078ec0ff */
[----:B------:R-:W-:Y:S02]  /*d5e0*/  LOP3.LUT R6, R13, 0x380, RZ, 0xc0, !PT ;  /* 0x000003800d067812 */ /* 0x000fe400078ec0ff */
[----:B------:R-:W-:Y:S02]  /*d5f0*/  SHF.R.U64 R7, R7, 0x3, RZ ;  /* 0x0000000307077819 */ /* 0x000fe400000012ff */
[----:B------:R-:W-:Y:S02]  /*d600*/  SHF.R.U64 R8, R8, 0x3, RZ ;  /* 0x0000000308087819 */ /* 0x000fe400000012ff */
[----:B------:R-:W-:Y:S02]  /*d610*/  SHF.R.U64 R10, R10, 0x3, RZ ;  /* 0x000000030a0a7819 */ /* 0x000fe400000012ff */
[----:B------:R-:W-:Y:S02]  /*d620*/  SHF.R.U64 R6, R6, 0x3, RZ ;  /* 0x0000000306067819 */ /* 0x000fe400000012ff */
[----:B------:R-:W-:Y:S01]  /*d630*/  LOP3.LUT R4, R7, R4, RZ, 0x3c, !PT ;  /* 0x0000000407047212 */ /* 0x000fe200078e3cff */
[--C-:B------:R-:W-:Y:S01]  /*d640*/  IMAD.X R7, RZ, RZ, R5.reuse, P0 ;  /* 0x000000ffff077224 */ /* 0x100fe200000e0605 */
[----:B------:R-:W-:Y:S01]  /*d650*/  LOP3.LUT R8, R8, R9, RZ, 0x3c, !PT ;  /* 0x0000000908087212 */ /* 0x000fe200078e3cff */
[--C-:B------:R-:W-:Y:S01]  /*d660*/  IMAD.X R9, RZ, RZ, R5.reuse, P1 ;  /* 0x000000ffff097224 */ /* 0x100fe200008e0605 */
[----:B------:R-:W-:Y:S01]  /*d670*/  LOP3.LUT R10, R10, R11, RZ, 0x3c, !PT ;  /* 0x0000000b0a0a7212 */ /* 0x000fe200078e3cff */
[----:B------:R-:W-:Y:S01]  /*d680*/  IMAD.X R11, RZ, RZ, R5, P2 ;  /* 0x000000ffff0b7224 */ /* 0x000fe200010e0605 */
[----:B------:R-:W-:-:S02]  /*d690*/  LOP3.LUT R6, R6, R13, RZ, 0x3c, !PT ;  /* 0x0000000d06067212 */ /* 0x000fc400078e3cff */
[----:B------:R-:W-:Y:S02]  /*d6a0*/  MOV R36, R4 ;  /* 0x0000000400247202 */ /* 0x000fe40000000f00 */
        /* <DEDUP_REMOVED lines=8> */
[----:B------:R-:W-:Y:S01]  /*d730*/  F2FP.F16.F32.PACK_AB R9, R99, R98 ;  /* 0x000000626309723e */ /* 0x000fe200000000ff */
[----:B------:R-:W-:Y:S01]  /*d740*/  STSM.16.M88.4 [R36], R4 ;  /* 0x0000000424007844 */ /* 0x000fe20000000200 */
[----:B------:R-:W-:Y:S02]  /*d750*/  F2FP.F16.F32.PACK_AB R10, R101, R100 ;  /* 0x00000064650a723e */ /* 0x000fe400000000ff */
[----:B------:R-:W-:-:S02]  /*d760*/  F2FP.F16.F32.PACK_AB R11, R103, R102 ;  /* 0x00000066670b723e */ /* 0x000fc400000000ff */
[----:B------:R-:W-:Y:S02]  /*d770*/  F2FP.F16.F32.PACK_AB R13, R107, R106 ;  /* 0x0000006a6b0d723e */ /* 0x000fe400000000ff */
[----:B------:R-:W-:Y:S01]  /*d780*/  ISETP.NE.U32.AND P0, PT, RZ, UR10, PT ;  /* 0x0000000aff007c0c */ /* 0x000fe2000bf05070 */
[----:B------:R-:W-:Y:S03]  /*d790*/  STSM.16.M88.4 [R35], R8 ;  /* 0x0000000823007844 */ /* 0x000fe60000000200 */
[----:B------:R-:W-:Y:S01]  /*d7a0*/  ISETP.NE.AND.EX P0, PT, RZ, UR11, PT, P0 ;  /* 0x0000000bff007c0c */ /* 0x000fe2000bf05300 */
[----:B------:R-:W-:Y:S04]  /*d7b0*/  STSM.16.M88.4 [R34], R12 ;  /* 0x0000000c22007844 */ /* 0x000fe80000000200 */
[----:B------:R0:W-:Y:S01]  /*d7c0*/  STSM.16.M88.4 [R32], R24 ;  /* 0x0000001820007844 */ /* 0x0001e20000000200 */
[----:B------:R-:W-:Y:S08]  /*d7d0*/  BAR.SYNC.DEFER_BLOCKING 0x1, 0x180 ;  /* 0x0046000000007b1d */ /* 0x000ff00000010000 */
[----:B0-----:R-:W0:Y:S01]  /*d7e0*/  LDC R32, c[0x0][0xbe8] ;  /* 0x0002fa00ff207b82 */ /* 0x001e220000000800 */
[----:B------:R-:W2:Y:S01]  /*d7f0*/  @P0 LDG.E R33, desc[UR52][R30.64] ;  /* 0x000000341e210981 */ /* 0x000ea2000c1e1900 */
[----:B------:R-:W-:Y:S01]  /*d800*/  UISETP.NE.U32.AND UP0, UPT, UR8, URZ, UPT ;  /* 0x0000003f0800728c */ /* 0x000fe2000bf05070 */
[----:B------:R-:W-:-:S03]  /*d810*/  ULDC UR4, c[0x0][0xa88] ;  /* 0x0002a20000047ab9 */ /* 0x000fc60000000800 */
[----:B------:R-:W-:Y:S01]  /*d820*/  UISETP.NE.AND.EX UP0, UPT, UR9, URZ, UPT, UP0 ;  /* 0x0000003f0900728c */ /* 0x000fe2000bf05300 */
[----:B------:R-:W-:Y:S01]  /*d830*/  IMAD.U32 R9, RZ, RZ, UR4 ;  /* 0x00000004ff097e24 */ /* 0x000fe2000f8e00ff */
[----:B------:R-:W-:-:S04]  /*d840*/  ULDC UR4, c[0x0][0xad4] ;  /* 0x0002b50000047ab9 */ /* 0x000fc80000000800 */
[----:B------:R-:W-:Y:S02]  /*d850*/  PLOP3.LUT P4, PT, PT, PT, UP0, 0x80, 0x0 ;  /* 0x000000000000781c */ /* 0x000fe40003f8f008 */
[----:B0-----:R-:W-:-:S03]  /*d860*/  ISETP.NE.AND P1, PT, R32, 0x1, PT ;  /* 0x000000012000780c */ /* 0x001fc60003f25270 */
[----:B------:R-:W-:Y:S02]  /*d870*/  @UP0 ULDC.64 UR8, c[0x0][0xc08] ;  /* 0x0003020000080ab9 */ /* 0x000fe40000000a00 */
[----:B------:R-:W-:Y:S02]  /*d880*/  @UP0 UIMAD.WIDE UR8, UR38, 0x4, UR8 ;  /* 0x00000004260808a5 */ /* 0x000fe4000f8e0208 */
[----:B------:R-:W-:-:S06]  /*d890*/  UISETP.NE.AND UP0, UPT, UR42, URZ, UPT ;  /* 0x0000003f2a00728c */ /* 0x000fcc000bf05270 */
[----:B------:R-:W0:Y:S01]  /*d8a0*/  @P1 LDC R6, c[0x0][0xbec] ;  /* 0x0002fb00ff061b82 */ /* 0x000e220000000800 */
[----:B------:R-:W-:Y:S01]  /*d8b0*/  USEL UR4, UR42, UR4, UP0 ;  /* 0x000000042a047287 */ /* 0x000fe20008000000 */
[----:B------:R-:W-:Y:S01]  /*d8c0*/  IMAD.U32 R4, RZ, RZ, UR8 ;  /* 0x00000008ff047e24 */ /* 0x000fe2000f8e00ff */
[----:B------:R-:W-:Y:S01]  /*d8d0*/  UMOV UR19, 0x9b8 ;  /* 0x000009b800137882 */ /* 0x000fe20000000000 */
[----:B------:R-:W-:Y:S01]  /*d8e0*/  IMAD.U32 R5, RZ, RZ, UR9 ;  /* 0x00000009ff057e24 */ /* 0x000fe2000f8e00ff */
[----:B------:R-:W-:-:S03]  /*d8f0*/  UISETP.GT.AND UP1, UPT, UR4, 0x1, UPT ;  /* 0x000000010400788c */ /* 0x000fc6000bf24270 */
[----:B------:R-:W1:Y:S01]  /*d900*/  @P1 LDC R11, c[0x0][0xbf0] ;  /* 0x0002fc00ff0b1b82 */ /* 0x000e620000000800 */
[----:B------:R-:W-:Y:S01]  /*d910*/  USEL UR19, UR19, 0x978, UP1 ;  /* 0x0000097813137887 */ /* 0x000fe20008800000 */
[----:B------:R-:W-:Y:S01]  /*d920*/  VIADD R25, R17, UR39 ;  /* 0x0000002711197c36 */ /* 0x000fe20008000000 */
[----:B------:R-:W-:Y:S01]  /*d930*/  UISETP.NE.U32.AND UP0, UPT, UR10, URZ, UPT ;  /* 0x0000003f0a00728c */ /* 0x000fe2000bf05070 */
[----:B------:R0:W5:Y:S01]  /*d940*/  @P4 LDG.E R9, desc[UR52][R4.64] ;  /* 0x0000003404094981 */ /* 0x000162000c1e1900 */
[----:B------:R-:W-:Y:S01]  /*d950*/  UMOV UR4, URZ ;  /* 0x0000003f00047c82 */ /* 0x000fe20008000000 */
[----:B------:R-:W-:Y:S01]  /*d960*/  USHF.R.S32.HI UR10, URZ, 0x1f, UR38 ;  /* 0x0000001f3f0a7899 */ /* 0x000fe20008011426 */
[----:B------:R-:W-:Y:S01]  /*d970*/  IMAD.MOV.U32 R7, RZ, RZ, R25 ;  /* 0x000000ffff077224 */ /* 0x000fe200078e0019 */
[----:B------:R-:W-:Y:S02]  /*d980*/  UISETP.NE.AND.EX UP0, UPT, UR11, URZ, UPT, UP0 ;  /* 0x0000003f0b00728c */ /* 0x000fe4000bf05300 */
[----:B------:R-:W-:-:S02]  /*d990*/  USEL UR9, UR41, URZ, UP1 ;  /* 0x0000003f29097287 */ /* 0x000fc40008800000 */
[----:B------:R-:W-:Y:S02]  /*d9a0*/  USEL UR8, UR38, URZ, !UP0 ;  /* 0x0000003f26087287 */ /* 0x000fe4000c000000 */
[----:B------:R-:W-:Y:S01]  /*d9b0*/  USEL UR18, UR10, URZ, !UP0 ;  /* 0x0000003f0a127287 */ /* 0x000fe2000c000000 */
[----:B------:R-:W-:Y:S02]  /*d9c0*/  ULDC.64 UR12, c[0x0][UR19+0x220] ;  /* 0x00008800130c7abb */ /* 0x000fe40008000a00 */
[----:B------:R-:W-:Y:S01]  /*d9d0*/  ULDC.64 UR10, c[0x0][UR19+0x218] ;  /* 0x00008600130a7abb */ /* 0x000fe20008000a00 */
[----:B0-----:R-:W-:Y:S01]  /*d9e0*/  @P1 IMAD.HI.U32 R4, R25, R6, RZ ;  /* 0x0000000619041227 */ /* 0x001fe200078e00ff */
[----:B------:R-:W-:Y:S01]  /*d9f0*/  ULDC.64 UR14, c[0x0][UR19+0x228] ;  /* 0x00008a00130e7abb */ /* 0x000fe20008000a00 */
[----:B------:R-:W-:Y:S02]  /*da00*/  UIMAD UR13, UR13, UR8, URZ ;  /* 0x000000080d0d72a4 */ /* 0x000fe4000f8e023f */
[----:B------:R-:W-:-:S02]  /*da10*/  UIMAD.WIDE.U32 UR16, UR10, UR37, URZ ;  /* 0x000000250a1072a5 */ /* 0x000fc4000f8e003f */
[----:B------:R-:W-:Y:S01]  /*da20*/  UIMAD UR20, UR11, UR37, URZ ;  /* 0x000000250b1472a4 */ /* 0x000fe2000f8e023f */
[----:B-1----:R-:W-:Y:S01]  /*da30*/  @P1 SHF.R.U32.HI R7, RZ, R11, R4 ;  /* 0x0000000bff071219 */ /* 0x002fe20000011604 */
[----:B------:R-:W-:Y:S02]  /*da40*/  UIMAD.WIDE.U32 UR10, UR12, UR8, URZ ;  /* 0x000000080c0a72a5 */ /* 0x000fe4000f8e003f */
[----:B------:R-:W-:Y:S02]  /*da50*/  UIMAD.WIDE.U32 UR22, UR14, UR9, URZ ;  /* 0x000000090e1672a5 */ /* 0x000fe4000f8e003f */
[----:B------:R-:W-:Y:S01]  /*da60*/  UIMAD UR9, UR15, UR9, URZ ;  /* 0x000000090f0972a4 */ /* 0x000fe2000f8e023f */
[----:B------:R-:W-:Y:S01]  /*da70*/  IMAD.MOV R11, RZ, RZ, -R7 ;  /* 0x000000ffff0b7224 */ /* 0x000fe200078e0a07 */
[----:B------:R-:W-:Y:S02]  /*da80*/  UIMAD UR13, UR12, UR18, UR13 ;  /* 0x000000120c0d72a4 */ /* 0x000fe4000f8e020d */
[----:B------:R-:W-:Y:S01]  /*da90*/  UIADD3 UR20, UR17, UR20, URZ ;  /* 0x0000001411147290 */ /* 0x000fe2000fffe03f */
[----:B------:R-:W-:-:S02]  /*daa0*/  IMAD.U32 R4, RZ, RZ, UR22 ;  /* 0x00000016ff047e24 */ /* 0x000fc4000f8e00ff */
[----:B------:R-:W-:Y:S01]  /*dab0*/  IMAD.U32 R5, RZ, RZ, UR23 ;  /* 0x00000017ff057e24 */ /* 0x000fe2000f8e00ff */
[----:B------:R-:W-:Y:S01]  /*dac0*/  SHF.R.S32.HI R5, RZ, 0x1f, R7 ;  /* 0x0000001fff057819 */ /* 0x000fe20000011407 */
[----:B------:R-:W-:-:S05]  /*dad0*/  IMAD R11, R32, R11, R25 ;  /* 0x0000000b200b7224 */ /* 0x000fca00078e0219 */
[----:B------:R-:W-:Y:S02]  /*dae0*/  SHF.R.S32.HI R6, RZ, 0x1f, R11 ;  /* 0x0000001fff067819 */ /* 0x000fe4000001140b */
[----:B--2---:R-:W-:-:S13]  /*daf0*/  @P0 R2UR UR4, R33 ;  /* 0x00000000210402ca */ /* 0x004fda00000e0000 */
[----:B------:R-:W-:Y:S02]  /*db00*/  UIADD3 UR16, UP0, UP2, UR10, UR16, UR4 ;  /* 0x000000100a107290 */ /* 0x000fe4000fa1e004 */
[----:B------:R-:W-:Y:S02]  /*db10*/  UIADD3 UR10, UR23, UR9, URZ ;  /* 0x00000009170a7290 */ /* 0x000fe4000fffe03f */
[----:B------:R-:W-:Y:S02]  /*db20*/  UIADD3 UR9, UR11, UR13, URZ ;  /* 0x0000000d0b097290 */ /* 0x000fe4000fffe03f */
[----:B------:R-:W-:Y:S01]  /*db30*/  USHF.R.S32.HI UR14, URZ, 0x1f, UR4 ;  /* 0x0000001f3f0e7899 */ /* 0x000fe20008011404 */
[----:B------:R-:W-:Y:S01]  /*db40*/  IADD3 R4, P2, P3, R7, UR16, R4 ;  /* 0x0000001007047c10 */ /* 0x000fe2000fb5e004 */
[----:B------:R-:W-:Y:S01]  /*db50*/  IMAD.U32 R8, RZ, RZ, UR10 ;  /* 0x0000000aff087e24 */ /* 0x000fe2000f8e00ff */
[----:B------:R-:W-:Y:S01]  /*db60*/  ULDC.64 UR10, c[0x0][UR19+0x210] ;  /* 0x00008400130a7abb */ /* 0x000fe20008000a00 */
[----:B------:R-:W-:Y:S01]  /*db70*/  UIADD3.X UR9, UR9, UR20, UR14, UP0, UP2 ;  /* 0x0000001409097290 */ /* 0x000fe200087e440e */
[----:B------:R-:W-:Y:S01]  /*db80*/  IMAD R7, R11, UR11, RZ ;  /* 0x0000000b0b077c24 */ /* 0x000fe2000f8e02ff */
[----:B------:R-:W-:Y:S01]  /*db90*/  ULDC.64 UR12, c[0x0][0xba8] ;  /* 0x0002ea00000c7ab9 */ /* 0x000fe20000000a00 */
[----:B------:R-:W-:Y:S01]  /*dba0*/  @!UP1 ULDC UR12, c[0x0][0xb50] ;  /* 0x0002d400000c9ab9 */ /* 0x000fe20000000800 */
[----:B------:R-:W-:Y:S01]  /*dbb0*/  @!UP1 ULDC UR13, c[0x0][0xb54] ;  /* 0x0002d500000d9ab9 */ /* 0x000fe20000000800 */
[----:B------:R-:W-:Y:S01]  /*dbc0*/  IMAD R7, R6, UR10, R7 ;  /* 0x0000000a06077c24 */ /* 0x000fe2000f8e0207 */
[----:B------:R-:W-:-:S03]  /*dbd0*/  IADD3.X R5, R5, UR9, R8, P2, P3 ;  /* 0x0000000905057c10 */ /* 0x000fc600097e6408 */
[----:B------:R-:W-:-:S04]  /*dbe0*/  IMAD.WIDE.U32 R4, R11, UR10, R4 ;  /* 0x0000000a0b047c25 */ /* 0x000fc8000f8e0004 */
[----:B------:R-:W-:Y:S01]  /*dbf0*/  IMAD.IADD R5, R5, 0x1, R7 ;  /* 0x0000000105057824 */ /* 0x000fe200078e0207 */
[----:B------:R-:W-:-:S04]  /*dc00*/  LEA R8, P2, R4, UR12, 0x2 ;  /* 0x0000000c04087c11 */ /* 0x000fc8000f8410ff */
[----:B------:R-:W-:Y:S01]  /*dc10*/  LEA.HI.X R10, R4, UR13, R5, 0x2, P2 ;  /* 0x0000000d040a7c11 */ /* 0x000fe200090f1405 */
[----:B------:R-:W-:Y:S08]  /*dc20*/  @P4 BRA `(.L_x_1119) ;  /* 0x0000000000104947 */ /* 0x000ff00003800000 */
[----:B------:R-:W-:Y:S05]  /*dc30*/  @!P0 BRA `(.L_x_1119) ;  /* 0x00000000000c8947 */ /* 0x000fea0003800000 */
[----:B------:R-:W2:Y:S04]  /*dc40*/  LDG.E R4, desc[UR52][R30.64] ;  /* 0x000000341e047981 */ /* 0x000ea8000c1e1900 */
[----:B-----5:R-:W2:Y:S02]  /*dc50*/  LDG.E R9, desc[UR52][R30.64+0x4] ;  /* 0x000004341e097981 */ /* 0x020ea4000c1e1900 */
[----:B--2---:R-:W-:-:S07]  /*dc60*/  IMAD.IADD R9, R9, 0x1, -R4 ;  /* 0x0000000109097824 */ /* 0x004fce00078e0a04 */
.L_x_1119:
        /* <DEDUP_REMOVED lines=13> */
[----:B--2---:R-:W-:-:S04]  /*dd40*/  VIADD R13, R12, UR39 ;  /* 0x000000270c0d7c36 */ /* 0x004fc80008000000 */
[C---:B------:R-:W-:Y:S01]  /*dd50*/  VIADD R15, R13.reuse, 0x8 ;  /* 0x000000080d0f7836 */ /* 0x040fe20000000000 */
[----:B------:R-:W-:-:S04]  /*dd60*/  ISETP.GE.OR P2, PT, R13, R30, P0 ;  /* 0x0000001e0d00720c */ /* 0x000fc80000746670 */
[----:B------:R-:W-:-:S09]  /*dd70*/  ISETP.GE.OR P0, PT, R15, R30, P0 ;  /* 0x0000001e0f00720c */ /* 0x000fd20000706670 */
[----:B0-----:R0:W-:Y:S04]  /*dd80*/  @!P2 ST.E desc[UR52][R4.64], R21 ;  /* 0x000000150400a985 */ /* 0x0011e8000c101934 */
[----:B------:R0:W-:Y:S01]  /*dd90*/  @!P0 ST.E desc[UR52][R6.64], R20 ;  /* 0x0000001406008985 */ /* 0x0001e2000c101934 */
[----:B------:R-:W-:-:S13]  /*dda0*/  PLOP3.LUT P0, PT, PT, PT, UP1, 0x80, 0x0 ;  /* 0x000000000000781c */ /* 0x000fda0003f0f018 */
[----:B0-----:R-:W-:Y:S05]  /*ddb0*/  @P0 BRA `(.L_x_1120) ;  /* 0x0000000400b00947 */ /* 0x001fea0003800000 */
[----:B------:R-:W-:Y:S01]  /*ddc0*/  IMAD R3, R157, 0x40, R19 ;  /* 0x000000409d037824 */ /* 0x000fe200078e0213 */
[----:B------:R-:W-:-:S03]  /*ddd0*/  ULDC.64 UR12, c[0x0][0xaa0] ;  /* 0x0002a800000c7ab9 */ /* 0x000fc60000000a00 */
        /* <DEDUP_REMOVED lines=16> */
[----:B------:R-:W3:Y:S04]  /*dee0*/  LD.E.128 R8, desc[UR52][R8.64] ;  /* 0x0000003408087980 */ /* 0x000ee8000c101d00 */
[----:B------:R-:W4:Y:S01]  /*def0*/  LD.E.128 R12, desc[UR52][R12.64] ;  /* 0x000000340c0c7980 */ /* 0x000f22000c101d00 */
[----:B------:R-:W-:-:S04]  /*df00*/  IADD3 R3, P0, R28, 0x4800, RZ ;  /* 0x000048001c037810 */ /* 0x000fc80007f1e0ff */
[----:B------:R-:W-:Y:S01]  /*df10*/  LOP3.LUT R2, R3, 0x380, RZ, 0xc0, !PT ;  /* 0x0000038003027812 */ /* 0x000fe200078ec0ff */
[----:B------:R-:W-:Y:S01]  /*df20*/  IMAD.X R25, RZ, RZ, R29, P0 ;  /* 0x000000ffff197224 */ /* 0x000fe200000e061d */
[----:B------:R-:W-:Y:S01]  /*df30*/  UIMAD UR9, UR14, UR12, URZ ;  /* 0x0000000c0e0972a4 */ /* 0x000fe2000f8e023f */
[----:B------:R-:W0:Y:S01]  /*df40*/  @P1 LDC R29, c[0x0][0xbf0] ;  /* 0x0002fc00ff1d1b82 */ /* 0x000e220000000800 */
[----:B------:R-:W-:-:S04]  /*df50*/  SHF.R.U64 R2, R2, 0x3, RZ ;  /* 0x0000000302027819 */ /* 0x000fc800000012ff */
[----:B------:R-:W-:-:S03]  /*df60*/  LOP3.LUT R24, R2, R3, RZ, 0x3c, !PT ;  /* 0x0000000302187212 */ /* 0x000fc600078e3cff */
[----:B------:R-:W1:Y:S01]  /*df70*/  @P1 LDC R3, c[0x0][0xbec] ;  /* 0x0002fb00ff031b82 */ /* 0x000e620000000800 */
[----:B------:R-:W-:Y:S02]  /*df80*/  UIMAD.WIDE.U32 UR10, UR4, UR12, URZ ;  /* 0x0000000c040a72a5 */ /* 0x000fe4000f8e003f */
[----:B------:R-:W-:Y:S01]  /*df90*/  UIMAD UR9, UR4, UR13, UR9 ;  /* 0x0000000d040972a4 */ /* 0x000fe2000f8e0209 */
[----:B------:R-:W-:Y:S01]  /*dfa0*/  IMAD R2, R18, 0x30, R157 ;  /* 0x0000003012027824 */ /* 0x000fe200078e029d */
[----:B------:R-:W5:Y:S01]  /*dfb0*/  LD.E.128 R24, desc[UR52][R24.64] ;  /* 0x0000003418187980 */ /* 0x000f62000c101d00 */
[----:B------:R-:W-:Y:S01]  /*dfc0*/  ULDC.64 UR12, c[0x0][0xae8] ;  /* 0x0002ba00000c7ab9 */ /* 0x000fe20000000a00 */
[----:B------:R-:W-:Y:S01]  /*dfd0*/  UIADD3 UR11, UR11, UR9, URZ ;  /* 0x000000090b0b7290 */ /* 0x000fe2000fffe03f */
[----:B------:R-:W-:Y:S01]  /*dfe0*/  VIADD R28, R2, UR39 ;  /* 0x00000027021c7c36 */ /* 0x000fe20008000000 */
[----:B------:R-:W-:Y:S01]  /*dff0*/  USHF.R.S32.HI UR4, URZ, 0x1f, UR8 ;  /* 0x0000001f3f047899 */ /* 0x000fe20008011408 */
[----:B------:R-:W-:Y:S01]  /*e000*/  @!PT LDS RZ, [RZ] ;  /* 0x00000000fffff984 */ /* 0x000fe20000000800 */
[----:B------:R-:W-:Y:S01]  /*e010*/  @!PT LDS RZ, [RZ] ;  /* 0x00000000fffff984 */ /* 0x000fe20000000800 */
[----:B------:R-:W-:Y:S01]  /*e020*/  @!PT LDS RZ, [RZ] ;  /* 0x00000000fffff984 */ /* 0x000fe20000000800 */
[----:B------:R-:W-:Y:S01]  /*e030*/  @!PT LDS RZ, [RZ] ;  /* 0x00000000fffff984 */ /* 0x000fe20000000800 */
[----:B------:R0:W-:Y:S06]  /*e040*/  MEMBAR.ALL.CTA ;  /* 0x0000000000007992 */ /* 0x0001ec0000008000 */
[----:B0-----:R-:W0:Y:S01]  /*e050*/  FENCE.VIEW.ASYNC.S ;  /* 0x00000000000073c6 */ /* 0x001e220000000000 */
[----:B------:R-:W-:Y:S01]  /*e060*/  UIMAD.WIDE.U32 UR10, UR37, UR12, UR10 ;  /* 0x0000000c250a72a5 */ /* 0x000fe2000f8e000a */
[----:B------:R-:W-:Y:S01]  /*e070*/  IMAD.MOV.U32 R21, RZ, RZ, R28 ;  /* 0x000000ffff157224 */ /* 0x000fe200078e001c */
[----:B------:R-:W-:Y:S01]  /*e080*/  SHF.R.S32.HI R35, RZ, 0x1f, R19 ;  /* 0x0000001fff237819 */ /* 0x000fe20000011413 */
[----:B------:R-:W-:Y:S01]  /*e090*/  VIADD R0, R0, 0x16820 ;  /* 0x0001682000007836 */ /* 0x000fe20000000000 */
[----:B------:R-:W-:-:S03]  /*e0a0*/  UIMAD UR11, UR37, UR13, UR11 ;  /* 0x0000000d250b72a4 */ /* 0x000fc6000f8e020b */
[----:B------:R-:W-:Y:S01]  /*e0b0*/  ULDC.64 UR12, c[0x0][0xaf0] ;  /* 0x0002bc00000c7ab9 */ /* 0x000fe20000000a00 */
[----:B------:R-:W-:Y:S01]  /*e0c0*/  PRMT R0, RZ, 0x654, R0 ;  /* 0x00000654ff007816 */ /* 0x000fe20000000000 */
[----:B------:R-:W-:Y:S01]  /*e0d0*/  UIMAD UR4, UR4, UR12, URZ ;  /* 0x0000000c040472a4 */ /* 0x000fe2000f8e023f */
[----:B-1----:R-:W-:-:S03]  /*e0e0*/  @P1 IMAD.HI.U32 R2, R28, R3, RZ ;  /* 0x000000031c021227 */ /* 0x002fc600078e00ff */
[----:B------:R-:W-:Y:S02]  /*e0f0*/  UIMAD UR4, UR8, UR13, UR4 ;  /* 0x0000000d080472a4 */ /* 0x000fe4000f8e0204 */
[----:B------:R-:W-:Y:S01]  /*e100*/  UIMAD.WIDE.U32 UR8, UR8, UR12, UR10 ;  /* 0x0000000c080872a5 */ /* 0x000fe2000f8e000a */
[----:B------:R-:W-:Y:S02]  /*e110*/  @P1 SHF.R.U32.HI R21, RZ, R29, R2 ;  /* 0x0000001dff151219 */ /* 0x000fe40000011602 */
[----:B------:R-:W-:Y:S01]  /*e120*/  ULDC.64 UR10, c[0x0][0xae0] ;  /* 0x0002b800000a7ab9 */ /* 0x000fe20000000a00 */
[----:B------:R-:W-:Y:S01]  /*e130*/  UIADD3 UR4, UR9, UR4, URZ ;  /* 0x0000000409047290 */ /* 0x000fe2000fffe03f */
[--C-:B------:R-:W-:Y:S01]  /*e140*/  SHF.R.S32.HI R20, RZ, 0x1f, R21.reuse ;  /* 0x0000001fff147819 */ /* 0x100fe20000011415 */
[----:B------:R-:W-:Y:S01]  /*e150*/  IMAD.MOV R29, RZ, RZ, -R21 ;  /* 0x000000ffff1d7224 */ /* 0x000fe200078e0a15 */
[----:B0-----:R0:W-:Y:S01]  /*e160*/  SYNCS.ARRIVE.TRANS64.RED.A1T0 RZ, [R0+URZ], RZ ;  /* 0x000000ff00ff79a7 */ /* 0x0011e2000810043f */
[----:B------:R-:W-:-:S02]  /*e170*/  IMAD.U32 R3, RZ, RZ, UR9 ;  /* 0x00000009ff037e24 */ /* 0x000fc4000f8e00ff */
[----:B------:R-:W-:Y:S02]  /*e180*/  IMAD R20, R20, UR10, RZ ;  /* 0x0000000a14147c24 */ /* 0x000fe4000f8e02ff */
[----:B------:R-:W-:Y:S02]  /*e190*/  IMAD R29, R32, R29, R28 ;  /* 0x0000001d201d7224 */ /* 0x000fe400078e021c */
[----:B------:R-:W-:Y:S01]  /*e1a0*/  IMAD.U32 R2, RZ, RZ, UR8 ;  /* 0x00000008ff027e24 */ /* 0x000fe2000f8e00ff */
[----:B------:R-:W-:Y:S01]  /*e1b0*/  ULDC.64 UR8, c[0x0][0xad8] ;  /* 0x0002b60000087ab9 */ /* 0x000fe20000000a00 */
[----:B------:R-:W-:Y:S01]  /*e1c0*/  IMAD.U32 R3, RZ, RZ, UR4 ;  /* 0x00000004ff037e24 */ /* 0x000fe2000f8e00ff */
[----:B------:R-:W-:Y:S01]  /*e1d0*/  ULDC UR4, c[0x0][0xac8] ;  /* 0x0002b20000047ab9 */ /* 0x000fe20000000800 */
[C---:B------:R-:W-:Y:S01]  /*e1e0*/  IMAD R31, R21.reuse, UR11, R20 ;  /* 0x0000000b151f7c24 */ /* 0x040fe2000f8e0214 */
[----:B------:R-:W-:Y:S01]  /*e1f0*/  SHF.R.S32.HI R20, RZ, 0x1f, R29 ;  /* 0x0000001fff147819 */ /* 0x000fe2000001141d */
[----:B------:R-:W-:-:S04]  /*e200*/  IMAD.WIDE.U32 R2, R21, UR10, R2 ;  /* 0x0000000a15027c25 */ /* 0x000fc8000f8e0002 */
[----:B------:R-:W-:Y:S02]  /*e210*/  IMAD.IADD R3, R3, 0x1, R31 ;  /* 0x0000000103037824 */ /* 0x000fe400078e021f */
[----:B------:R-:W-:Y:S02]  /*e220*/  IMAD R20, R20, UR8, RZ ;  /* 0x0000000814147c24 */ /* 0x000fe4000f8e02ff */
[----:B------:R-:W-:-:S04]  /*e230*/  IMAD.WIDE.U32 R2, R29, UR8, R2 ;  /* 0x000000081d027c25 */ /* 0x000fc8000f8e0002 */
[----:B------:R-:W-:Y:S01]  /*e240*/  IMAD R21, R29, UR9, R20 ;  /* 0x000000091d157c24 */ /* 0x000fe2000f8e0214 */
[----:B------:R-:W-:Y:S01]  /*e250*/  ULDC.64 UR8, c[0x0][0xa80] ;  /* 0x0002a00000087ab9 */ /* 0x000fe20000000a00 */
[----:B------:R-:W-:Y:S01]  /*e260*/  VIADD R31, R157, UR39 ;  /* 0x000000279d1f7c36 */ /* 0x000fe20008000000 */
[C---:B------:R-:W-:Y:S01]  /*e270*/  LEA R32, P0, R2.reuse, UR8, 0x1 ;  /* 0x0000000802207c11 */ /* 0x040fe2000f8008ff */
[----:B------:R-:W-:Y:S02]  /*e280*/  IMAD.IADD R3, R3, 0x1, R21 ;  /* 0x0000000103037824 */ /* 0x000fe400078e0215 */
[C---:B------:R-:W-:Y:S02]  /*e290*/  VIADD R21, R31.reuse, 0x60 ;  /* 0x000000601f157836 */ /* 0x040fe40000000000 */
[----:B------:R-:W1:Y:S01]  /*e2a0*/  SHFL.IDX PT, R20, R32, 0x1, 0x181f ;  /* 0x00381f0020147f89 */ /* 0x000e6200000e0000 */
[----:B------:R-:W-:Y:S01]  /*e2b0*/  LEA.HI.X R33, R2, UR9, R3, 0x1, P0 ;  /* 0x0000000902217c11 */ /* 0x000fe200080f0c03 */
[----:B------:R-:W-:Y:S01]  /*e2c0*/  VIADD R3, R31, 0x30 ;  /* 0x000000301f037836 */ /* 0x000fe20000000000 */
[----:B------:R-:W-:Y:S01]  /*e2d0*/  ISETP.GE.AND P0, PT, R19, UR4, PT ;  /* 0x0000000413007c0c */ /* 0x000fe2000bf06270 */
[----:B------:R-:W0:Y:S03]  /*e2e0*/  SHFL.IDX PT, R2, R32, RZ, 0x181f ;  /* 0x00181fff20027589 */ /* 0x000e2600000e0000 */
[-C--:B------:R-:W-:Y:S01]  /*e2f0*/  ISETP.GE.OR P1, PT, R31, R30.reuse, P0 ;  /* 0x0000001e1f00720c */ /* 0x080fe20000726670 */
[----:B------:R-:W0:Y:S01]  /*e300*/  SHFL.IDX PT, R28, R32, 0x2, 0x181f ;  /* 0x00581f00201c7f89 */ /* 0x000e2200000e0000 */
[-C--:B------:R-:W-:Y:S01]  /*e310*/  ISETP.GE.OR P2, PT, R3, R30.reuse, P0 ;  /* 0x0000001e0300720c */ /* 0x080fe20000746670 */
[----:B------:R-:W-:Y:S01]  /*e320*/  VIADD R31, R31, 0x90 ;  /* 0x000000901f1f7836 */ /* 0x000fe20000000000 */
[-C--:B------:R-:W-:Y:S01]  /*e330*/  ISETP.GE.OR P3, PT, R21, R30.reuse, P0 ;  /* 0x0000001e1500720c */ /* 0x080fe20000766670 */
[----:B------:R-:W0:Y:S03]  /*e340*/  SHFL.IDX PT, R34, R33, RZ, 0x181f ;  /* 0x00181fff21227589 */ /* 0x000e2600000e0000 */
[----:B------:R-:W-:Y:S01]  /*e350*/  ISETP.GE.OR P0, PT, R31, R30, P0 ;  /* 0x0000001e1f00720c */ /* 0x000fe20000706670 */
[----:B------:R-:W0:Y:S04]  /*e360*/  SHFL.IDX PT, R36, R33, 0x1, 0x181f ;  /* 0x00381f0021247f89 */ /* 0x000e2800000e0000 */
[----:B------:R-:W0:Y:S02]  /*e370*/  SHFL.IDX PT, R38, R33, 0x2, 0x181f ;  /* 0x00581f0021267f89 */ /* 0x000e2400000e0000 */
[----:B-1----:R-:W-:-:S02]  /*e380*/  @!P2 LEA R20, P5, R19, R20, 0x1 ;  /* 0x000000141314a211 */ /* 0x002fc400078a08ff */
[----:B------:R-:W1:Y:S01]  /*e390*/  SHFL.IDX PT, R32, R32, 0x3, 0x181f ;  /* 0x00781f0020207f89 */ /* 0x000e6200000e0000 */
[----:B0-----:R-:W-:-:S03]  /*e3a0*/  @!P1 LEA R2, P4, R19, R2, 0x1 ;  /* 0x0000000213029211 */ /* 0x001fc600078808ff */
[----:B------:R0:W0:Y:S01]  /*e3b0*/  SHFL.IDX PT, R0, R33, 0x3, 0x181f ;  /* 0x00781f0021007f89 */ /* 0x00002200000e0000 */
[C---:B------:R-:W-:Y:S02]  /*e3c0*/  @!P3 LEA R28, P6, R19.reuse, R28, 0x1 ;  /* 0x0000001c131cb211 */ /* 0x040fe400078c08ff */
[C-C-:B------:R-:W-:Y:S02]  /*e3d0*/  @!P1 LEA.HI.X R3, R19.reuse, R34, R35.reuse, 0x1, P4 ;  /* 0x0000002213039211 */ /* 0x140fe400020f0c23 */
[C-C-:B------:R-:W-:Y:S02]  /*e3e0*/  @!P2 LEA.HI.X R21, R19.reuse, R36, R35.reuse, 0x1, P5 ;  /* 0x000000241315a211 */ /* 0x140fe400028f0c23 */
[----:B------:R-:W-:Y:S01]  /*e3f0*/  @!P3 LEA.HI.X R29, R19, R38, R35, 0x1, P6 ;  /* 0x00000026131db211 */ /* 0x000fe200030f0c23 */
[----:B--2---:R2:W-:Y:S04]  /*e400*/  @!P1 ST.E.128 desc[UR52][R2.64], R4 ;  /* 0x0000000402009985 */ /* 0x0045e8000c101d34 */
[----:B---3--:R2:W-:Y:S04]  /*e410*/  @!P2 ST.E.128 desc[UR52][R20.64], R8 ;  /* 0x000000081400a985 */ /* 0x0085e8000c101d34 */
[----:B----4-:R2:W-:Y:S01]  /*e420*/  @!P3 ST.E.128 desc[UR52][R28.64], R12 ;  /* 0x0000000c1c00b985 */ /* 0x0105e2000c101d34 */
[----:B01----:R-:W-:Y:S05]  /*e430*/  @P0 BRA `(.L_x_1121) ;  /* 0x0000001000c00947 */ /* 0x003fea0003800000 */
[----:B--2---:R-:W-:-:S04]  /*e440*/  LEA R2, P0, R19, R32, 0x1 ;  /* 0x0000002013027211 */ /* 0x004fc800078008ff */
[----:B------:R-:W-:-:S05]  /*e450*/  LEA.HI.X R3, R19, R0, R35, 0x1, P0 ;  /* 0x0000000013037211 */ /* 0x000fca00000f0c23 */
[----:B-----5:R0:W-:Y:S01]  /*e460*/  ST.E.128 desc[UR52][R2.64], R24 ;  /* 0x0000001802007985 */ /* 0x0201e2000c101d34 */
[----:B------:R-:W-:Y:S05]  /*e470*/  BRA `(.L_x_1121) ;  /* 0x0000001000b07947 */ /* 0x000fea0003800000 */
.L_x_1120:
[----:B------:R-:W-:Y:S01]  /*e480*/  ULDC.64 UR12, c[0x0][0xb08] ;  /* 0x0002c200000c7ab9 */ /* 0x000fe20000000a00 */
[----:B------:R-:W0:Y:S01]  /*e490*/  @P1 LDC R4, c[0x0][0xbec] ;  /* 0x0002fb00ff041b82 */ /* 0x000e220000000800 */
[----:B------:R-:W-:Y:S01]  /*e4a0*/  UIMAD UR9, UR14, UR12, URZ ;  /* 0x0000000c0e0972a4 */ /* 0x000fe2000f8e023f */
[----:B------:R-:W-:Y:S01]  /*e4b0*/  IMAD.MOV.U32 R7, RZ, RZ, R25 ;  /* 0x000000ffff077224 */ /* 0x000fe200078e0019 */
[----:B------:R-:W-:Y:S01]  /*e4c0*/  UIMAD.WIDE.U32 UR10, UR4, UR12, URZ ;  /* 0x0000000c040a72a5 */ /* 0x000fe2000f8e003f */
[----:B------:R-:W-:Y:S01]  /*e4d0*/  ISETP.GE.AND P0, PT, R13, R30, PT ;  /* 0x0000001e0d00720c */ /* 0x000fe20003f06270 */
[----:B------:R-:W-:Y:S01]  /*e4e0*/  UIMAD UR9, UR4, UR13, UR9 ;  /* 0x0000000d040972a4 */ /* 0x000fe2000f8e0209 */
[----:B------:R-:W-:Y:S01]  /*e4f0*/  BSSY B1, `(.L_x_1122) ;  /* 0x0000054000017945 */ /* 0x000fe20003800000 */
[----:B------:R-:W-:Y:S01]  /*e500*/  USHF.R.S32.HI UR4, URZ, 0x1f, UR8 ;  /* 0x0000001f3f047899 */ /* 0x000fe20008011408 */
[----:B------:R-:W1:Y:S01]  /*e510*/  @P1 LDC R5, c[0x0][0xbf0] ;  /* 0x0002fc00ff051b82 */ /* 0x000e620000000800 */
[----:B------:R-:W-:Y:S01]  /*e520*/  UIADD3 UR11, UR11, UR9, URZ ;  /* 0x000000090b0b7290 */ /* 0x000fe2000fffe03f */
[----:B------:R-:W-:Y:S01]  /*e530*/  SHF.R.S32.HI R20, RZ, 0x1f, R22 ;  /* 0x0000001fff147819 */ /* 0x000fe20000011416 */
[----:B------:R-:W-:Y:S01]  /*e540*/  ULDC.64 UR12, c[0x0][0xb38] ;  /* 0x0002ce00000c7ab9 */ /* 0x000fe20000000a00 */
[----:B------:R-:W-:Y:S01]  /*e550*/  SHF.R.S32.HI R24, RZ, 0x1f, R23 ;  /* 0x0000001fff187819 */ /* 0x000fe20000011417 */
[----:B------:R-:W-:Y:S01]  /*e560*/  UIMAD.WIDE.U32 UR10, UR37, UR12, UR10 ;  /* 0x0000000c250a72a5 */ /* 0x000fe2000f8e000a */
[----:B------:R-:W-:-:S02]  /*e570*/  SHF.R.S32.HI R26, RZ, 0x1f, R152 ;  /* 0x0000001fff1a7819 */ /* 0x000fc40000011498 */
[----:B------:R-:W-:Y:S01]  /*e580*/  SHF.R.S32.HI R27, RZ, 0x1f, R153 ;  /* 0x0000001fff1b7819 */ /* 0x000fe20000011499 */
[----:B------:R-:W-:Y:S01]  /*e590*/  UIMAD UR11, UR37, UR13, UR11 ;  /* 0x0000000d250b72a4 */ /* 0x000fe2000f8e020b */
[----:B------:R-:W-:Y:S02]  /*e5a0*/  SHF.R.S32.HI R28, RZ, 0x1f, R154 ;  /* 0x0000001fff1c7819 */ /* 0x000fe4000001149a */
[----:B------:R-:W-:Y:S01]  /*e5b0*/  ULDC.64 UR12, c[0x0][0xb40] ;  /* 0x0002d000000c7ab9 */ /* 0x000fe20000000a00 */
[----:B------:R-:W-:Y:S01]  /*e5c0*/  SHF.R.S32.HI R29, RZ, 0x1f, R155 ;  /* 0x0000001fff1d7819 */ /* 0x000fe2000001149b */
[----:B------:R-:W-:Y:S01]  /*e5d0*/  UIMAD UR4, UR4, UR12, URZ ;  /* 0x0000000c040472a4 */ /* 0x000fe2000f8e023f */
[----:B------:R-:W-:Y:S01]  /*e5e0*/  SHF.R.S32.HI R31, RZ, 0x1f, R156 ;  /* 0x0000001fff1f7819 */ /* 0x000fe2000001149c */
[----:B0-----:R-:W-:Y:S01]  /*e5f0*/  @P1 IMAD.HI.U32 R4, R25, R4, RZ ;  /* 0x0000000419041227 */ /* 0x001fe200078e00ff */
[----:B------:R-:W-:Y:S01]  /*e600*/  SHF.R.S32.HI R33, RZ, 0x1f, R16 ;  /* 0x0000001fff217819 */ /* 0x000fe20000011410 */
[----:B------:R-:W-:-:S02]  /*e610*/  UIMAD UR4, UR8, UR13, UR4 ;  /* 0x0000000d080472a4 */ /* 0x000fc4000f8e0204 */
[----:B------:R-:W-:-:S03]  /*e620*/  UIMAD.WIDE.U32 UR8, UR8, UR12, UR10 ;  /* 0x0000000c080872a5 */ /* 0x000fc6000f8e000a */
[----:B------:R-:W-:Y:S01]  /*e630*/  ULDC.64 UR10, c[0x0][0xb48] ;  /* 0x0002d200000a7ab9 */ /* 0x000fe20000000a00 */
[----:B------:R-:W-:Y:S01]  /*e640*/  UIADD3 UR9, UR9, UR4, URZ ;  /* 0x0000000409097290 */ /* 0x000fe2000fffe03f */
[----:B-1----:R-:W-:-:S03]  /*e650*/  @P1 SHF.R.U32.HI R7, RZ, R5, R4 ;  /* 0x00000005ff071219 */ /* 0x002fc60000011604 */
[----:B------:R-:W-:Y:S01]  /*e660*/  UIMAD.WIDE.U32 UR8, UR41, UR10, UR8 ;  /* 0x0000000a290872a5 */ /* 0x000fe2000f8e0008 */
[--C-:B------:R-:W-:Y:S01]  /*e670*/  SHF.R.S32.HI R4, RZ, 0x1f, R7.reuse ;  /* 0x0000001fff047819 */ /* 0x100fe20000011407 */
[----:B------:R-:W-:Y:S02]  /*e680*/  IMAD.MOV R9, RZ, RZ, -R7 ;  /* 0x000000ffff097224 */ /* 0x000fe400078e0a07 */
[----:B------:R-:W-:Y:S02]  /*e690*/  UIMAD UR41, UR41, UR11, UR9 ;  /* 0x0000000b292972a4 */ /* 0x000fe4000f8e0209 */
[----:B------:R-:W-:Y:S01]  /*e6a0*/  IMAD R9, R32, R9, R25 ;  /* 0x0000000920097224 */ /* 0x000fe200078e0219 */
[----:B------:R-:W-:Y:S01]  /*e6b0*/  ULDC.64 UR10, c[0x0][0xb30] ;  /* 0x0002cc00000a7ab9 */ /* 0x000fe20000000a00 */
[----:B------:R-:W-:Y:S02]  /*e6c0*/  IMAD.U32 R5, RZ, RZ, UR9 ;  /* 0x00000009ff057e24 */ /* 0x000fe4000f8e00ff */
[----:B------:R-:W-:-:S02]  /*e6d0*/  IMAD R6, R4, UR10, RZ ;  /* 0x0000000a04067c24 */ /* 0x000fc4000f8e02ff */
[----:B------:R-:W-:Y:S01]  /*e6e0*/  IMAD.U32 R4, RZ, RZ, UR8 ;  /* 0x00000008ff047e24 */ /* 0x000fe2000f8e00ff */
[----:B------:R-:W-:Y:S01]  /*e6f0*/  ULDC.64 UR8, c[0x0][0xb28] ;  /* 0x0002ca0000087ab9 */ /* 0x000fe20000000a00 */
[----:B------:R-:W-:Y:S02]  /*e700*/  IMAD.U32 R5, RZ, RZ, UR41 ;  /* 0x00000029ff057e24 */ /* 0x000fe4000f8e00ff */
[C---:B------:R-:W-:Y:S01]  /*e710*/  IMAD R11, R7.reuse, UR11, R6 ;  /* 0x0000000b070b7c24 */ /* 0x040fe2000f8e0206 */
[----:B------:R-:W-:Y:S01]  /*e720*/  SHF.R.S32.HI R6, RZ, 0x1f, R9 ;  /* 0x0000001fff067819 */ /* 0x000fe20000011409 */
[----:B------:R-:W-:-:S04]  /*e730*/  IMAD.WIDE.U32 R4, R7, UR10, R4 ;  /* 0x0000000a07047c25 */ /* 0x000fc8000f8e0004 */
[----:B------:R-:W-:Y:S02]  /*e740*/  IMAD R6, R6, UR8, RZ ;  /* 0x0000000806067c24 */ /* 0x000fe4000f8e02ff */
[----:B------:R-:W-:Y:S02]  /*e750*/  IMAD.IADD R5, R5, 0x1, R11 ;  /* 0x0000000105057824 */ /* 0x000fe400078e020b */
[C---:B------:R-:W-:Y:S02]  /*e760*/  IMAD R7, R9.reuse, UR9, R6 ;  /* 0x0000000909077c24 */ /* 0x040fe4000f8e0206 */
[----:B------:R-:W-:Y:S01]  /*e770*/  IMAD.WIDE.U32 R4, R9, UR8, R4 ;  /* 0x0000000809047c25 */ /* 0x000fe2000f8e0004 */
[----:B------:R-:W-:-:S03]  /*e780*/  ULDC.64 UR8, c[0x0][0xb00] ;  /* 0x0002c00000087ab9 */ /* 0x000fc60000000a00 */
[----:B------:R-:W-:Y:S01]  /*e790*/  VIADD R6, R0, 0x16820 ;  /* 0x0001682000067836 */ /* 0x000fe20000000000 */
[----:B------:R-:W-:Y:S01]  /*e7a0*/  LEA R0, P1, R4, UR8, 0x2 ;  /* 0x0000000804007c11 */ /* 0x000fe2000f8210ff */
[----:B------:R-:W-:-:S03]  /*e7b0*/  IMAD.IADD R5, R5, 0x1, R7 ;  /* 0x0000000105057824 */ /* 0x000fc600078e0207 */
[----:B------:R-:W-:Y:S01]  /*e7c0*/  PRMT R6, RZ, 0x654, R6 ;  /* 0x00000654ff067816 */ /* 0x000fe20000000006 */
[----:B------:R0:W1:Y:S01]  /*e7d0*/  SHFL.IDX PT, R21, R0, RZ, 0x1c1f ;  /* 0x001c1fff00157589 */ /* 0x00006200000e0000 */
[----:B------:R-:W-:Y:S02]  /*e7e0*/  LEA.HI.X R14, R4, UR9, R5, 0x2, P1 ;  /* 0x00000009040e7c11 */ /* 0x000fe400088f1405 */
[----:B------:R0:W-:Y:S03]  /*e7f0*/  SYNCS.ARRIVE.TRANS64.RED.A1T0 RZ, [R6+URZ], RZ ;  /* 0x000000ff06ff79a7 */ /* 0x0001e6000810043f */
[----:B------:R0:W2:Y:S01]  /*e800*/  SHFL.IDX PT, R13, R14, RZ, 0x1c1f ;  /* 0x001c1fff0e0d7589 */ /* 0x0000a200000e0000 */
[----:B------:R-:W-:Y:S05]  /*e810*/  @P0 BRA `(.L_x_1123) ;  /* 0x0000000000840947 */ /* 0x000fea0003800000 */
[----:B------:R-:W-:Y:S02]  /*e820*/  ULDC UR4, c[0x0][0xac8] ;  /* 0x0002b20000047ab9 */ /* 0x000fe40000000800 */
[----:B------:R-:W-:Y:S02]  /*e830*/  ISETP.GE.AND P0, PT, R16, UR4, PT ;  /* 0x0000000410007c0c */ /* 0x000fe4000bf06270 */
[----:B------:R-:W-:Y:S02]  /*e840*/  ISETP.GE.AND P1, PT, R156, UR4, PT ;  /* 0x000000049c007c0c */ /* 0x000fe4000bf26270 */
[----:B------:R-:W-:Y:S02]  /*e850*/  ISETP.GE.AND P5, PT, R155, UR4, PT ;  /* 0x000000049b007c0c */ /* 0x000fe4000bfa6270 */
[----:B------:R-:W-:-:S07]  /*e860*/  ISETP.GE.AND P3, PT, R154, UR4, PT ;  /* 0x000000049a007c0c */ /* 0x000fce000bf66270 */
[-C--:B-1----:R-:W-:Y:S02]  /*e870*/  @!P0 LEA R4, P2, R16, R21.reuse, 0x2 ;  /* 0x0000001510048211 */ /* 0x082fe400078410ff */
[----:B0-----:R-:W-:Y:S02]  /*e880*/  @!P1 LEA R6, P4, R156, R21, 0x2 ;  /* 0x000000159c069211 */ /* 0x001fe400078810ff */
[-C--:B--2---:R-:W-:Y:S02]  /*e890*/  @!P0 LEA.HI.X R5, R16, R13.reuse, R33, 0x2, P2 ;  /* 0x0000000d10058211 */ /* 0x084fe400010f1421 */
[----:B------:R-:W-:Y:S02]  /*e8a0*/  @!P1 LEA.HI.X R7, R156, R13, R31, 0x2, P4 ;  /* 0x0000000d9c079211 */ /* 0x000fe400020f141f */
[----:B------:R-:W-:Y:S01]  /*e8b0*/  ISETP.GE.AND P2, PT, R153, UR4, PT ;  /* 0x0000000499007c0c */ /* 0x000fe2000bf46270 */
[----:B------:R0:W-:Y:S01]  /*e8c0*/  @!P0 ST.E.64 desc[UR52][R4.64], R2 ;  /* 0x0000000204008985 */ /* 0x0001e2000c101b34 */
[----:B------:R-:W-:-:S02]  /*e8d0*/  @!P5 LEA R8, P4, R155, R21, 0x2 ;  /* 0x000000159b08d211 */ /* 0x000fc400078810ff */
[----:B------:R-:W-:Y:S01]  /*e8e0*/  ISETP.GE.AND P0, PT, R23, UR4, PT ;  /* 0x0000000417007c0c */ /* 0x000fe2000bf06270 */
[----:B------:R1:W-:Y:S01]  /*e8f0*/  @!P1 ST.E.64 desc[UR52][R6.64], R92 ;  /* 0x0000005c06009985 */ /* 0x0003e2000c101b34 */
[----:B------:R-:W-:Y:S02]  /*e900*/  ISETP.GE.AND P1, PT, R152, UR4, PT ;  /* 0x0000000498007c0c */ /* 0x000fe4000bf26270 */
[----:B------:R-:W-:Y:S02]  /*e910*/  @!P5 LEA.HI.X R9, R155, R13, R29, 0x2, P4 ;  /* 0x0000000d9b09d211 */ /* 0x000fe400020f141d */
[----:B------:R-:W-:Y:S02]  /*e920*/  ISETP.GE.AND P4, PT, R22, UR4, PT ;  /* 0x0000000416007c0c */ /* 0x000fe4000bf86270 */
[-C--:B------:R-:W-:Y:S01]  /*e930*/  @!P3 LEA R10, P6, R154, R21.reuse, 0x2 ;  /* 0x000000159a0ab211 */ /* 0x080fe200078c10ff */
[----:B------:R3:W-:Y:S01]  /*e940*/  @!P5 ST.E.64 desc[UR52][R8.64], R96 ;  /* 0x000000600800d985 */ /* 0x0007e2000c101b34 */
[----:B0-----:R-:W-:-:S02]  /*e950*/  @!P2 LEA R2, P5, R153, R21, 0x2 ;  /* 0x000000159902a211 */ /* 0x001fc400078a10ff */
[----:B------:R-:W-:-:S03]  /*e960*/  @!P3 LEA.HI.X R11, R154, R13, R28, 0x2, P6 ;  /* 0x0000000d9a0bb211 */ /* 0x000fc600030f141c */
[----:B------:R-:W-:Y:S02]  /*e970*/  @!P1 LEA R4, P6, R152, R21, 0x2 ;  /* 0x0000001598049211 */ /* 0x000fe400078c10ff */
[----:B------:R-:W-:Y:S01]  /*e980*/  @!P2 LEA.HI.X R3, R153, R13, R27, 0x2, P5 ;  /* 0x0000000d9903a211 */ /* 0x000fe200028f141b */
[----:B------:R3:W-:Y:S01]  /*e990*/  @!P3 ST.E.64 desc[UR52][R10.64], R100 ;  /* 0x000000640a00b985 */ /* 0x0007e2000c101b34 */
[CC--:B-1----:R-:W-:Y:S02]  /*e9a0*/  @!P0 LEA R6, P3, R23.reuse, R21.reuse, 0x2 ;  /* 0x0000001517068211 */ /* 0x0c2fe400078610ff */
        /* <DEDUP_REMOVED lines=8> */
.L_x_1123:
[----:B------:R-:W-:Y:S05]  /*ea30*/  BSYNC B1 ;  /* 0x0000000000017941 */ /* 0x000fea0003800000 */
.L_x_1122:
[----:B------:R-:W-:Y:S01]  /*ea40*/  ISETP.GE.AND P0, PT, R15, R30, PT ;  /* 0x0000001e0f00720c */ /* 0x000fe20003f06270 */
[----:B-1----:R1:W4:Y:S04]  /*ea50*/  SHFL.IDX PT, R21, R14, 0x1, 0x1c1f ;  /* 0x003c1f000e157f89 */ /* 0x00232800000e0000 */
[----:B------:R1:W0:Y:S08]  /*ea60*/  SHFL.IDX PT, R25, R0, 0x1, 0x1c1f ;  /* 0x003c1f0000197f89 */ /* 0x00023000000e0000 */
[----:B-1----:R-:W-:Y:S05]  /*ea70*/  @P0 BRA `(.L_x_1121) ;  /* 0x0000000c00300947 */ /* 0x002fea0003800000 */
[----:B------:R-:W-:Y:S02]  /*ea80*/  ULDC UR4, c[0x0][0xac8] ;  /* 0x0002b20000047ab9 */ /* 0x000fe40000000800 */
[----:B------:R-:W-:Y:S02]  /*ea90*/  ISETP.GE.AND P1, PT, R16, UR4, PT ;  /* 0x0000000410007c0c */ /* 0x000fe4000bf26270 */
[----:B------:R-:W-:Y:S02]  /*eaa0*/  ISETP.GE.AND P5, PT, R156, UR4, PT ;  /* 0x000000049c007c0c */ /* 0x000fe4000bfa6270 */
[----:B------:R-:W-:Y:S02]  /*eab0*/  ISETP.GE.AND P3, PT, R155, UR4, PT ;  /* 0x000000049b007c0c */ /* 0x000fe4000bf66270 */
[----:B------:R-:W-:-:S07]  /*eac0*/  ISETP.GE.AND P2, PT, R154, UR4, PT ;  /* 0x000000049a007c0c */ /* 0x000fce000bf46270 */
[-C--:B0--3--:R-:W-:Y:S02]  /*ead0*/  @!P1 LEA R2, P0, R16, R25.reuse, 0x2 ;  /* 0x0000001910029211 */ /* 0x089fe400078010ff */
[----:B------:R-:W-:Y:S02]  /*eae0*/  @!P5 LEA R4, P4, R156, R25, 0x2 ;  /* 0x000000199c04d211 */ /* 0x000fe400078810ff */
[-C--:B----4-:R-:W-:Y:S02]  /*eaf0*/  @!P1 LEA.HI.X R3, R16, R21.reuse, R33, 0x2, P0 ;  /* 0x0000001510039211 */ /* 0x090fe400000f1421 */
[----:B------:R-:W-:Y:S02]  /*eb00*/  ISETP.GE.AND P0, PT, R152, UR4, PT ;  /* 0x0000000498007c0c */ /* 0x000fe4000bf06270 */
[----:B------:R-:W-:Y:S01]  /*eb10*/  @!P5 LEA.HI.X R5, R156, R21, R31, 0x2, P4 ;  /* 0x000000159c05d211 */ /* 0x000fe200020f141f */
[----:B------:R0:W-:Y:S01]  /*eb20*/  @!P1 ST.E.64 desc[UR52][R2.64], R90 ;  /* 0x0000005a02009985 */ /* 0x0001e2000c101b34 */
[----:B------:R-:W-:-:S02]  /*eb30*/  ISETP.GE.AND P1, PT, R153, UR4, PT ;  /* 0x0000000499007c0c */ /* 0x000fc4000bf26270 */
[----:B------:R-:W-:Y:S01]  /*eb40*/  ISETP.GE.AND P4, PT, R23, UR4, PT ;  /* 0x0000000417007c0c */ /* 0x000fe2000bf86270 */
[----:B------:R1:W-:Y:S01]  /*eb50*/  @!P5 ST.E.64 desc[UR52][R4.64], R94 ;  /* 0x0000005e0400d985 */ /* 0x0003e2000c101b34 */
[CC--:B------:R-:W-:Y:S02]  /*eb60*/  @!P3 LEA R6, P6, R155.reuse, R25.reuse, 0x2 ;  /* 0x000000199b06b211 */ /* 0x0c0fe400078c10ff */
[C---:B------:R-:W-:Y:S02]  /*eb70*/  @!P2 LEA R8, P5, R154.reuse, R25, 0x2 ;  /* 0x000000199a08a211 */ /* 0x040fe400078a10ff */
[-C--:B------:R-:W-:Y:S02]  /*eb80*/  @!P3 LEA.HI.X R7, R155, R21.reuse, R29, 0x2, P6 ;  /* 0x000000159b07b211 */ /* 0x080fe400030f141d */
[----:B------:R-:W-:-:S03]  /*eb90*/  @!P2 LEA.HI.X R9, R154, R21, R28, 0x2, P5 ;  /* 0x000000159a09a211 */ /* 0x000fc600028f141c */
[----:B------:R1:W-:Y:S01]  /*eba0*/  @!P3 ST.E.64 desc[UR52][R6.64], R98 ;  /* 0x000000620600b985 */ /* 0x0003e2000c101b34 */
[-C--:B0-----:R-:W-:Y:S02]  /*ebb0*/  @!P1 LEA R2, P6, R153, R25.reuse, 0x2 ;  /* 0x0000001999029211 */ /* 0x081fe400078c10ff */
[CC--:B------:R-:W-:Y:S01]  /*ebc0*/  @!P0 LEA R10, P3, R152.reuse, R25.reuse, 0x2 ;  /* 0x00000019980a8211 */ /* 0x0c0fe200078610ff */
[----:B------:R1:W-:Y:S01]  /*ebd0*/  @!P2 ST.E.64 desc[UR52][R8.64], R102 ;  /* 0x000000660800a985 */ /* 0x0003e2000c101b34 */
[----:B------:R-:W-:Y:S02]  /*ebe0*/  @!P4 LEA R12, P5, R23, R25, 0x2 ;  /* 0x00000019170cc211 */ /* 0x000fe400078a10ff */
[-C--:B------:R-:W-:Y:S02]  /*ebf0*/  @!P1 LEA.HI.X R3, R153, R21.reuse, R27, 0x2, P6 ;  /* 0x0000001599039211 */ /* 0x080fe400030f141b */
[-C--:B------:R-:W-:Y:S02]  /*ec00*/  @!P0 LEA.HI.X R11, R152, R21.reuse, R26, 0x2, P3 ;  /* 0x00000015980b8211 */ /* 0x080fe400018f141a */
[----:B--2---:R-:W-:Y:S01]  /*ec10*/  @!P4 LEA.HI.X R13, R23, R21, R24, 0x2, P5 ;  /* 0x00000015170dc211 */ /* 0x004fe200028f1418 */
[----:B------:R1:W-:Y:S04]  /*ec20*/  @!P1 ST.E.64 desc[UR52][R2.64], R106 ;  /* 0x0000006a02009985 */ /* 0x0003e8000c101b34 */
[----:B------:R1:W-:Y:S01]  /*ec30*/  @!P0 ST.E.64 desc[UR52][R10.64], R110 ;  /* 0x0000006e0a008985 */ /* 0x0003e2000c101b34 */
[----:B------:R-:W-:-:S03]  /*ec40*/  ISETP.GE.AND P0, PT, R22, UR4, PT ;  /* 0x0000000416007c0c */ /* 0x000fc6000bf06270 */
[----:B------:R1:W-:Y:S10]  /*ec50*/  @!P4 ST.E.64 desc[UR52][R12.64], R114 ;  /* 0x000000720c00c985 */ /* 0x0003f4000c101b34 */
[----:B------:R-:W-:Y:S05]  /*ec60*/  @P0 BRA `(.L_x_1121) ;  /* 0x0000000800b40947 */ /* 0x000fea0003800000 */
[----:B-1----:R-:W-:-:S04]  /*ec70*/  LEA R2, P0, R22, R25, 0x2 ;  /* 0x0000001916027211 */ /* 0x002fc800078010ff */
[----:B------:R-:W-:-:S05]  /*ec80*/  LEA.HI.X R3, R22, R21, R20, 0x2, P0 ;  /* 0x0000001516037211 */ /* 0x000fca00000f1414 */
[----:B------:R0:W-:Y:S01]  /*ec90*/  ST.E.64 desc[UR52][R2.64], R118 ;  /* 0x0000007602007985 */ /* 0x0001e2000c101b34 */
[----:B------:R-:W-:Y:S05]  /*eca0*/  BRA `(.L_x_1121) ;  /* 0x0000000800a47947 */ /* 0x000fea0003800000 */
.L_x_1118:
[----:B------:R-:W-:Y:S02]  /*ecb0*/  ULDC.64 UR8, c[0x0][0xc00] ;  /* 0x0003000000087ab9 */ /* 0x000fe40000000a00 */
[----:B------:R-:W-:-:S04]  /*ecc0*/  UISETP.NE.U32.AND UP0, UPT, UR8, URZ, UPT ;  /* 0x0000003f0800728c */ /* 0x000fc8000bf05070 */
[----:B------:R-:W-:-:S03]  /*ecd0*/  UISETP.NE.AND.EX UP0, UPT, UR9, URZ, UPT, UP0 ;  /* 0x0000003f0900728c */ /* 0x000fc6000bf05300 */
[----:B------:R-:W-:Y:S02]  /*ece0*/  ULDC.64 UR8, c[0x0][0xc00] ;  /* 0x0003000000087ab9 */ /* 0x000fe40000000a00 */
[----:B------:R-:W-:Y:S01]  /*ecf0*/  UIMAD.WIDE UR8, UR38, 0x4, UR8 ;  /* 0x00000004260878a5 */ /* 0x000fe2000f8e0208 */
[----:B------:R-:W-:-:S05]  /*ed00*/  PLOP3.LUT P1, PT, PT, PT, UP0, 0x80, 0x0 ;  /* 0x000000000000781c */ /* 0x000fca0003f2f008 */
[----:B------:R-:W-:Y:S02]  /*ed10*/  IMAD.U32 R2, RZ, RZ, UR8 ;  /* 0x00000008ff027e24 */ /* 0x000fe4000f8e00ff */
[----:B------:R-:W-:Y:S01]  /*ed20*/  IMAD.U32 R3, RZ, RZ, UR9 ;  /* 0x00000009ff037e24 */ /* 0x000fe2000f8e00ff */
[----:B------:R-:W-:Y:S02]  /*ed30*/  ULDC.64 UR8, c[0x0][0xc08] ;  /* 0x0003020000087ab9 */ /* 0x000fe40000000a00 */
[----:B------:R-:W-:Y:S01]  /*ed40*/  UISETP.NE.U32.AND UP1, UPT, UR8, URZ, UPT ;  /* 0x0000003f0800728c */ /* 0x000fe2000bf25070 */
[----:B------:R-:W-:Y:S02]  /*ed50*/  ULDC UR4, c[0x0][0xa88] ;  /* 0x0002a20000047ab9 */ /* 0x000fe40000000800 */
[----:B------:R-:W2:Y:S01]  /*ed60*/  @P1 LDG.E R6, desc[UR52][R2.64] ;  /* 0x0000003402061981 */ /* 0x000ea2000c1e1900 */
[----:B------:R-:W-:Y:S01]  /*ed70*/  UISETP.NE.AND.EX UP1, UPT, UR9, URZ, UPT, UP1 ;  /* 0x0000003f0900728c */ /* 0x000fe2000bf25310 */
[----:B------:R-:W-:Y:S01]  /*ed80*/  IMAD.U32 R0, RZ, RZ, UR4 ;  /* 0x00000004ff007e24 */ /* 0x000fe2000f8e00ff */
[----:B------:R-:W0:Y:S04]  /*ed90*/  S2R R7, SR_TID.X ;  /* 0x0000000000077919 */ /* 0x000e280000002100 */
[----:B------:R-:W-:-:S05]  /*eda0*/  PLOP3.LUT P2, PT, PT, PT, UP1, 0x80, 0x0 ;  /* 0x000000000000781c */ /* 0x000fca0003f4f018 */
[----:B------:R-:W-:Y:S02]  /*edb0*/  @UP1 ULDC.64 UR8, c[0x0][0xc08] ;  /* 0x0003020000081ab9 */ /* 0x000fe40000000a00 */
[----:B------:R-:W-:-:S06]  /*edc0*/  @UP1 UIMAD.WIDE UR8, UR38, 0x4, UR8 ;  /* 0x00000004260818a5 */ /* 0x000fcc000f8e0208 */
[----:B------:R-:W-:Y:S02]  /*edd0*/  IMAD.U32 R4, RZ, RZ, UR8 ;  /* 0x00000008ff047e24 */ /* 0x000fe4000f8e00ff */
[----:B------:R-:W-:-:S05]  /*ede0*/  IMAD.U32 R5, RZ, RZ, UR9 ;  /* 0x00000009ff057e24 */ /* 0x000fca000f8e00ff */
[----:B------:R1:W5:Y:S01]  /*edf0*/  @P2 LDG.E R0, desc[UR52][R4.64] ;  /* 0x0000003404002981 */ /* 0x000362000c1e1900 */
[----:B------:R-:W-:Y:S01]  /*ee00*/  UISETP.NE.AND UP1, UPT, UR42, URZ, UPT ;  /* 0x0000003f2a00728c */ /* 0x000fe2000bf25270 */
[----:B------:R-:W-:Y:S01]  /*ee10*/  UMOV UR4, URZ ;  /* 0x0000003f00047c82 */ /* 0x000fe20008000000 */
[----:B0-----:R-:W-:-:S09]  /*ee20*/  VIADD R7, R7, 0xffffff80 ;  /* 0xffffff8007077836 */ /* 0x001fd20000000000 */
[----:B------:R-:W-:Y:S01]  /*ee30*/  @!UP1 ULDC UR42, c[0x0][0xad4] ;  /* 0x0002b500002a9ab9 */ /* 0x000fe20000000800 */
[----:B------:R-:W-:Y:S02]  /*ee40*/  ISETP.GT.AND P0, PT, R7, 0xbf, PT ;  /* 0x000000bf0700780c */ /* 0x000fe40003f04270 */
[----:B--2---:R-:W-:Y:S01]  /*ee50*/  @P1 R2UR UR4, R6 ;  /* 0x00000000060412ca */ /* 0x004fe200000e0000 */
[----:B-1----:R-:W-:-:S14]  /*ee60*/  @P2 BRA `(.L_x_1124) ;  /* 0x0000000000102947 */ /* 0x002fdc0003800000 */
[----:B------:R-:W-:Y:S05]  /*ee70*/  @!P1 BRA `(.L_x_1124) ;  /* 0x00000000000c9947 */ /* 0x000fea0003800000 */
[----:B------:R-:W2:Y:S04]  /*ee80*/  LDG.E R5, desc[UR52][R2.64] ;  /* 0x0000003402057981 */ /* 0x000ea8000c1e1900 */
[----:B-----5:R-:W2:Y:S02]  /*ee90*/  LDG.E R0, desc[UR52][R2.64+0x4] ;  /* 0x0000043402007981 */ /* 0x020ea4000c1e1900 */
[----:B--2---:R-:W-:-:S07]  /*eea0*/  IMAD.IADD R0, R0, 0x1, -R5 ;  /* 0x0000000100007824 */ /* 0x004fce00078e0a05 */
.L_x_1124:
[----:B------:R-:W-:Y:S01]  /*eeb0*/  USHF.R.S32.HI UR13, URZ, 0x1f, UR38 ;  /* 0x0000001f3f0d7899 */ /* 0x000fe20008011426 */
[----:B------:R-:W-:Y:S01]  /*eec0*/  BSSY B1, `(.L_x_1125) ;  /* 0x000003a000017945 */ /* 0x000fe20003800000 */
[----:B------:R-:W-:Y:S02]  /*eed0*/  USHF.R.S32.HI UR21, URZ, 0x1f, UR4 ;  /* 0x0000001f3f157899 */ /* 0x000fe40008011404 */
[----:B------:R-:W-:Y:S02]  /*eee0*/  USEL UR12, UR38, URZ, !UP0 ;  /* 0x0000003f260c7287 */ /* 0x000fe4000c000000 */
[----:B------:R-:W-:Y:S01]  /*eef0*/  USEL UR13, UR13, URZ, !UP0 ;  /* 0x0000003f0d0d7287 */ /* 0x000fe2000c000000 */
[----:B------:R-:W-:Y:S11]  /*ef00*/  @P0 BRA `(.L_x_1126) ;  /* 0x0000000000d40947 */ /* 0x000ff60003800000 */
[----:B------:R-:W0:Y:S01]  /*ef10*/  S2R R3, SR_TID.X ;  /* 0x0000000000037919 */ /* 0x000e220000002100 */
[----:B------:R-:W1:Y:S01]  /*ef20*/  LDC R9, c[0x0][0xbe8] ;  /* 0x0002fa00ff097b82 */ /* 0x000e620000000800 */
[----:B------:R-:W-:Y:S02]  /*ef30*/  IMAD.U32 R4, RZ, RZ, UR39 ;  /* 0x00000027ff047e24 */ /* 0x000fe4000f8e00ff */
[----:B-1---5:R-:W-:-:S03]  /*ef40*/  IMAD R2, R0, R9, RZ ;  /* 0x0000000900027224 */ /* 0x022fc600078e02ff */
[----:B0-----:R-:W-:-:S04]  /*ef50*/  IADD3 R4, R4, -0x80, R3 ;  /* 0xffffff8004047810 */ /* 0x001fc80007ffe003 */
[----:B------:R-:W-:-:S13]  /*ef60*/  ISETP.GE.AND P0, PT, R4, R2, PT ;  /* 0x000000020400720c */ /* 0x000fda0003f06270 */
[----:B------:R-:W-:Y:S05]  /*ef70*/  @P0 BRA `(.L_x_1126) ;  /* 0x0000000000b80947 */ /* 0x000fea0003800000 */
[----:B------:R-:W-:Y:S01]  /*ef80*/  ISETP.NE.AND P0, PT, R9, 0x1, PT ;  /* 0x000000010900780c */ /* 0x000fe20003f05270 */
[----:B------:R-:W-:Y:S01]  /*ef90*/  UISETP.GT.AND UP0, UPT, UR42, 0x1, UPT ;  /* 0x000000012a00788c */ /* 0x000fe2000bf04270 */
[----:B------:R-:W-:Y:S01]  /*efa0*/  IMAD.MOV.U32 R5, RZ, RZ, R4 ;  /* 0x000000ffff057224 */ /* 0x000fe200078e0004 */
[----:B------:R-:W-:Y:S02]  /*efb0*/  UMOV UR19, 0x9b8 ;  /* 0x000009b800137882 */ /* 0x000fe40000000000 */
[----:B------:R-:W-:Y:S02]  /*efc0*/  USEL UR19, UR19, 0x978, UP0 ;  /* 0x0000097813137887 */ /* 0x000fe40008000000 */
[----:B------:R-:W-:-:S06]  /*efd0*/  USEL UR18, UR41, URZ, UP0 ;  /* 0x0000003f29127287 */ /* 0x000fcc0008000000 */
[----:B------:R-:W0:Y:S04]  /*efe0*/  @P0 LDC R3, c[0x0][0xbec] ;  /* 0x0002fb00ff030b82 */ /* 0x000e280000000800 */
[----:B------:R-:W-:Y:S01]  /*eff0*/  ULDC.64 UR8, c[0x0][UR19+0x218] ;  /* 0x0000860013087abb */ /* 0x000fe20008000a00 */
[----:B------:R-:W-:Y:S01]  /*f000*/  ULDC.64 UR14, c[0x0][UR19+0x220] ;  /* 0x00008800130e7abb */ /* 0x000fe20008000a00 */
[----:B------:R-:W-:Y:S01]  /*f010*/  ULDC.64 UR16, c[0x0][UR19+0x228] ;  /* 0x00008a0013107abb */ /* 0x000fe20008000a00 */
[----:B------:R-:W-:Y:S01]  /*f020*/  UIMAD.WIDE.U32 UR10, UR8, UR37, URZ ;  /* 0x00000025080a72a5 */ /* 0x000fe2000f8e003f */
[----:B------:R-:W1:Y:S01]  /*f030*/  @P0 LDC R7, c[0x0][0xbf0] ;  /* 0x0002fc00ff070b82 */ /* 0x000e620000000800 */
[----:B------:R-:W-:Y:S02]  /*f040*/  UIMAD UR20, UR9, UR37, URZ ;  /* 0x00000025091472a4 */ /* 0x000fe4000f8e023f */
[----:B------:R-:W-:-:S02]  /*f050*/  UIMAD UR15, UR15, UR12, URZ ;  /* 0x0000000c0f0f72a4 */ /* 0x000fc4000f8e023f */
[----:B------:R-:W-:Y:S02]  /*f060*/  UIMAD.WIDE.U32 UR22, UR16, UR18, URZ ;  /* 0x00000012101672a5 */ /* 0x000fe4000f8e003f */
[----:B------:R-:W-:Y:S02]  /*f070*/  UIMAD.WIDE.U32 UR8, UR14, UR12, URZ ;  /* 0x0000000c0e0872a5 */ /* 0x000fe4000f8e003f */
[----:B------:R-:W-:Y:S02]  /*f080*/  UIMAD UR16, UR17, UR18, URZ ;  /* 0x00000012111072a4 */ /* 0x000fe4000f8e023f */
[----:B------:R-:W-:Y:S02]  /*f090*/  UIMAD UR15, UR14, UR13, UR15 ;  /* 0x0000000d0e0f72a4 */ /* 0x000fe4000f8e020f */
[----:B------:R-:W-:Y:S02]  /*f0a0*/  UIADD3 UR10, UP1, UP2, UR8, UR10, UR4 ;  /* 0x0000000a080a7290 */ /* 0x000fe4000fa3e004 */
[----:B------:R-:W-:Y:S01]  /*f0b0*/  UIADD3 UR16, UR23, UR16, URZ ;  /* 0x0000001017107290 */ /* 0x000fe2000fffe03f */
[----:B0-----:R-:W-:Y:S01]  /*f0c0*/  @P0 IMAD.HI.U32 R2, R4, R3, RZ ;  /* 0x0000000304020227 */ /* 0x001fe200078e00ff */
[----:B------:R-:W-:-:S02]  /*f0d0*/  UIADD3 UR20, UR11, UR20, URZ ;  /* 0x000000140b147290 */ /* 0x000fc4000fffe03f */
[----:B------:R-:W-:Y:S01]  /*f0e0*/  UIADD3 UR15, UR9, UR15, URZ ;  /* 0x0000000f090f7290 */ /* 0x000fe2000fffe03f */
[----:B------:R-:W-:Y:S02]  /*f0f0*/  IMAD.U32 R3, RZ, RZ, UR23 ;  /* 0x00000017ff037e24 */ /* 0x000fe4000f8e00ff */
[----:B------:R-:W-:Y:S01]  /*f100*/  IMAD.U32 R6, RZ, RZ, UR16 ;  /* 0x00000010ff067e24 */ /* 0x000fe2000f8e00ff */
[----:B------:R-:W-:Y:S01]  /*f110*/  ULDC.64 UR8, c[0x0][UR19+0x210] ;  /* 0x0000840013087abb */ /* 0x000fe20008000a00 */
[----:B-1----:R-:W-:Y:S01]  /*f120*/  @P0 SHF.R.U32.HI R5, RZ, R7, R2 ;  /* 0x00000007ff050219 */ /* 0x002fe20000011602 */
[----:B------:R-:W-:-:S04]  /*f130*/  IMAD.U32 R2, RZ, RZ, UR22 ;  /* 0x00000016ff027e24 */ /* 0x000fc8000f8e00ff */
[--C-:B------:R-:W-:Y:S01]  /*f140*/  IMAD.MOV R7, RZ, RZ, -R5.reuse ;  /* 0x000000ffff077224 */ /* 0x100fe200078e0a05 */
[----:B------:R-:W-:Y:S01]  /*f150*/  IADD3 R2, P0, P1, R5, UR10, R2 ;  /* 0x0000000a05027c10 */ /* 0x000fe2000f91e002 */
[----:B------:R-:W-:Y:S01]  /*f160*/  UIADD3.X UR10, UR15, UR20, UR21, UP1, UP2 ;  /* 0x000000140f0a7290 */ /* 0x000fe20008fe4415 */
[----:B------:R-:W-:Y:S01]  /*f170*/  SHF.R.S32.HI R5, RZ, 0x1f, R5 ;  /* 0x0000001fff057819 */ /* 0x000fe20000011405 */
[----:B------:R-:W-:-:S04]  /*f180*/  IMAD R7, R9, R7, R4 ;  /* 0x0000000709077224 */ /* 0x000fc800078e0204 */
[----:B------:R-:W-:Y:S01]  /*f190*/  IADD3.X R3, R5, UR10, R6, P0, P1 ;  /* 0x0000000a05037c10 */ /* 0x000fe200087e2406 */
[C---:B------:R-:W-:Y:S01]  /*f1a0*/  IMAD R9, R7.reuse, UR9, RZ ;  /* 0x0000000907097c24 */ /* 0x040fe2000f8e02ff */
[----:B------:R-:W-:Y:S01]  /*f1b0*/  SHF.R.S32.HI R4, RZ, 0x1f, R7 ;  /* 0x0000001fff047819 */ /* 0x000fe20000011407 */
[----:B------:R-:W-:Y:S01]  /*f1c0*/  ULDC.64 UR10, c[0x0][0xba8] ;  /* 0x0002ea00000a7ab9 */ /* 0x000fe20000000a00 */
[----:B------:R-:W-:Y:S01]  /*f1d0*/  @!UP0 ULDC UR10, c[0x0][0xb50] ;  /* 0x0002d400000a8ab9 */ /* 0x000fe20000000800 */
[----:B------:R-:W-:Y:S01]  /*f1e0*/  IMAD.WIDE.U32 R2, R7, UR8, R2 ;  /* 0x0000000807027c25 */ /* 0x000fe2000f8e0002 */
[----:B------:R-:W-:-:S03]  /*f1f0*/  @!UP0 ULDC UR11, c[0x0][0xb54] ;  /* 0x0002d500000b8ab9 */ /* 0x000fc60000000800 */
[----:B------:R-:W-:Y:S01]  /*f200*/  IMAD R9, R4, UR8, R9 ;  /* 0x0000000804097c24 */ /* 0x000fe2000f8e0209 */
[----:B------:R-:W-:-:S03]  /*f210*/  LEA R4, P0, R2, UR10, 0x2 ;  /* 0x0000000a02047c11 */ /* 0x000fc6000f8010ff */
[----:B------:R-:W-:-:S05]  /*f220*/  IMAD.IADD R3, R3, 0x1, R9 ;  /* 0x0000000103037824 */ /* 0x000fca00078e0209 */
[----:B------:R-:W-:Y:S01]  /*f230*/  LEA.HI.X R5, R2, UR11, R3, 0x2, P0 ;  /* 0x0000000b02057c11 */ /* 0x000fe200080f1403 */
[----:B------:R-:W-:-:S05]  /*f240*/  IMAD.MOV.U32 R3, RZ, RZ, -0x800000 ;  /* 0xff800000ff037424 */ /* 0x000fca00078e00ff */
[----:B------:R0:W-:Y:S02]  /*f250*/  STG.E desc[UR52][R4.64], R3 ;  /* 0x0000000304007986 */ /* 0x0001e4000c101934 */
.L_x_1126:
[----:B------:R-:W-:Y:S05]  /*f260*/  BSYNC B1 ;  /* 0x0000000000017941 */ /* 0x000fea0003800000 */
.L_x_1125:
[----:B------:R-:W-:-:S06]  /*f270*/  UISETP.GT.AND UP0, UPT, UR42, 0x1, UPT ;  /* 0x000000012a00788c */ /* 0x000fcc000bf04270 */
[----:B------:R-:W-:-:S13]  /*f280*/  PLOP3.LUT P0, PT, PT, PT, UP0, 0x80, 0x0 ;  /* 0x000000000000781c */ /* 0x000fda0003f0f008 */
[----:B------:R-:W-:Y:S05]  /*f290*/  @P0 BRA `(.L_x_1121) ;  /* 0x0000000400280947 */ /* 0x000fea0003800000 */
[----:B------:R-:W1:Y:S01]  /*f2a0*/  LDC R11, c[0x0][0xbe8] ;  /* 0x0002fa00ff0b7b82 */ /* 0x000e620000000800 */
[----:B------:R-:W-:Y:S01]  /*f2b0*/  ULDC.64 UR14, c[0x0][0xaa0] ;  /* 0x0002a800000e7ab9 */ /* 0x000fe20000000a00 */
[----:B------:R-:W-:Y:S01]  /*f2c0*/  IMAD R2, R18, 0x30, R157 ;  /* 0x0000003012027824 */ /* 0x000fe200078e029d */
[----:B------:R-:W-:Y:S01]  /*f2d0*/  UIMAD UR10, UR21, UR14, URZ ;  /* 0x0000000e150a72a4 */ /* 0x000fe2000f8e023f */
[----:B------:R-:W-:Y:S01]  /*f2e0*/  VIADD R30, R157, UR39 ;  /* 0x000000279d1e7c36 */ /* 0x000fe20008000000 */
[----:B------:R-:W-:Y:S01]  /*f2f0*/  UIMAD.WIDE.U32 UR8, UR4, UR14, URZ ;  /* 0x0000000e040872a5 */ /* 0x000fe2000f8e003f */
[----:B0-----:R-:W-:Y:S01]  /*f300*/  VIADD R4, R2, UR39 ;  /* 0x0000002702047c36 */ /* 0x001fe20008000000 */
[----:B------:R-:W-:Y:S01]  /*f310*/  UIMAD UR10, UR4, UR15, UR10 ;  /* 0x0000000f040a72a4 */ /* 0x000fe2000f8e020a */
[----:B------:R-:W-:Y:S02]  /*f320*/  SHF.R.S32.HI R13, RZ, 0x1f, R19 ;  /* 0x0000001fff0d7819 */ /* 0x000fe40000011413 */
[----:B------:R-:W-:Y:S01]  /*f330*/  IMAD.MOV.U32 R5, RZ, RZ, R4 ;  /* 0x000000ffff057224 */ /* 0x000fe200078e0004 */
[----:B------:R-:W-:-:S03]  /*f340*/  UIADD3 UR9, UR9, UR10, URZ ;  /* 0x0000000a09097290 */ /* 0x000fc6000fffe03f */
[----:B------:R-:W-:Y:S02]  /*f350*/  ULDC.64 UR10, c[0x0][0xae8] ;  /* 0x0002ba00000a7ab9 */ /* 0x000fe40000000a00 */
[----:B------:R-:W-:-:S04]  /*f360*/  UIMAD.WIDE.U32 UR8, UR37, UR10, UR8 ;  /* 0x0000000a250872a5 */ /* 0x000fc8000f8e0008 */
[----:B------:R-:W-:-:S03]  /*f370*/  UIMAD UR9, UR37, UR11, UR9 ;  /* 0x0000000b250972a4 */ /* 0x000fc6000f8e0209 */
[----:B------:R-:W-:Y:S01]  /*f380*/  ULDC.64 UR10, c[0x0][0xaf0] ;  /* 0x0002bc00000a7ab9 */ /* 0x000fe20000000a00 */
[----:B-1----:R-:W-:Y:S01]  /*f390*/  ISETP.NE.AND P0, PT, R11, 0x1, PT ;  /* 0x000000010b00780c */ /* 0x002fe20003f05270 */
[----:B------:R-:W-:-:S04]  /*f3a0*/  UIMAD UR13, UR13, UR10, URZ ;  /* 0x0000000a0d0d72a4 */ /* 0x000fc8000f8e023f */
[----:B------:R-:W-:Y:S02]  /*f3b0*/  UIMAD UR4, UR12, UR11, UR13 ;  /* 0x0000000b0c0472a4 */ /* 0x000fe4000f8e020d */
[----:B------:R-:W-:-:S03]  /*f3c0*/  UIMAD.WIDE.U32 UR12, UR12, UR10, UR8 ;  /* 0x0000000a0c0c72a5 */ /* 0x000fc6000f8e0008 */
[----:B------:R-:W-:Y:S01]  /*f3d0*/  ULDC.64 UR8, c[0x0][0xae0] ;  /* 0x0002b80000087ab9 */ /* 0x000fe20000000a00 */
[----:B------:R-:W-:Y:S02]  /*f3e0*/  UIADD3 UR4, UR13, UR4, URZ ;  /* 0x000000040d047290 */ /* 0x000fe4000fffe03f */
[----:B------:R-:W0:Y:S08]  /*f3f0*/  @P0 LDC R3, c[0x0][0xbec] ;  /* 0x0002fb00ff030b82 */ /* 0x000e300000000800 */
[----:B------:R-:W1:Y:S01]  /*f400*/  @P0 LDC R7, c[0x0][0xbf0] ;  /* 0x0002fc00ff070b82 */ /* 0x000e620000000800 */
[----:B0-----:R-:W-:-:S04]  /*f410*/  @P0 IMAD.HI.U32 R2, R4, R3, RZ ;  /* 0x0000000304020227 */ /* 0x001fc800078e00ff */
[----:B------:R-:W-:Y:S02]  /*f420*/  IMAD.U32 R3, RZ, RZ, UR13 ;  /* 0x0000000dff037e24 */ /* 0x000fe4000f8e00ff */
[----:B------:R-:W-:Y:S01]  /*f430*/  IMAD.U32 R3, RZ, RZ, UR4 ;  /* 0x00000004ff037e24 */ /* 0x000fe2000f8e00ff */
[----:B------:R-:W-:Y:S01]  /*f440*/  ULDC UR4, c[0x0][0xac8] ;  /* 0x0002b20000047ab9 */ /* 0x000fe20000000800 */
[----:B-1----:R-:W-:-:S04]  /*f450*/  @P0 SHF.R.U32.HI R5, RZ, R7, R2 ;  /* 0x00000007ff050219 */ /* 0x002fc80000011602 */
[--C-:B------:R-:W-:Y:S01]  /*f460*/  SHF.R.S32.HI R2, RZ, 0x1f, R5.reuse ;  /* 0x0000001fff027819 */ /* 0x100fe20000011405 */
[----:B------:R-:W-:-:S04]  /*f470*/  IMAD.MOV R7, RZ, RZ, -R5 ;  /* 0x000000ffff077224 */ /* 0x000fc800078e0a05 */
[----:B------:R-:W-:Y:S02]  /*f480*/  IMAD R7, R11, R7, R4 ;  /* 0x000000070b077224 */ /* 0x000fe400078e0204 */
[----:B------:R-:W-:Y:S02]  /*f490*/  IMAD R4, R2, UR8, RZ ;  /* 0x0000000802047c24 */ /* 0x000fe4000f8e02ff */
[----:B------:R-:W-:Y:S02]  /*f4a0*/  IMAD.U32 R2, RZ, RZ, UR12 ;  /* 0x0000000cff027e24 */ /* 0x000fe4000f8e00ff */
        /* <DEDUP_REMOVED lines=8> */
[----:B------:R-:W-:-:S03]  /*f530*/  ULDC.64 UR8, c[0x0][0xa80] ;  /* 0x0002a00000087ab9 */ /* 0x000fc60000000a00 */
[----:B------:R-:W-:Y:S01]  /*f540*/  IMAD.IADD R3, R3, 0x1, R5 ;  /* 0x0000000103037824 */ /* 0x000fe200078e0205 */
[----:B------:R-:W-:Y:S01]  /*f550*/  LEA R4, P0, R2, UR8, 0x1 ;  /* 0x0000000802047c11 */ /* 0x000fe2000f8008ff */
[----:B-----5:R-:W-:Y:S02]  /*f560*/  IMAD R11, R0, R11, RZ ;  /* 0x0000000b000b7224 */ /* 0x020fe400078e02ff */
[----:B------:R-:W-:Y:S01]  /*f570*/  VIADD R0, R30, 0x30 ;  /* 0x000000301e007836 */ /* 0x000fe20000000000 */
[----:B------:R-:W-:Y:S01]  /*f580*/  LEA.HI.X R8, R2, UR9, R3, 0x1, P0 ;  /* 0x0000000902087c11 */ /* 0x000fe200080f0c03 */
[----:B------:R-:W0:Y:S01]  /*f590*/  SHFL.IDX PT, R6, R4, RZ, 0x181f ;  /* 0x00181fff04067589 */ /* 0x000e2200000e0000 */
[----:B------:R-:W-:Y:S01]  /*f5a0*/  ISETP.GE.AND P0, PT, R19, UR4, PT ;  /* 0x0000000413007c0c */ /* 0x000fe2000bf06270 */
[C---:B------:R-:W-:Y:S02]  /*f5b0*/  VIADD R2, R30.reuse, 0x60 ;  /* 0x000000601e027836 */ /* 0x040fe40000000000 */
[----:B------:R-:W1:Y:S01]  /*f5c0*/  SHFL.IDX PT, R14, R4, 0x1, 0x181f ;  /* 0x00381f00040e7f89 */ /* 0x000e6200000e0000 */
[CC--:B------:R-:W-:Y:S01]  /*f5d0*/  ISETP.GE.OR P3, PT, R30.reuse, R11.reuse, P0 ;  /* 0x0000000b1e00720c */ /* 0x0c0fe20000766670 */
[----:B------:R-:W-:Y:S01]  /*f5e0*/  VIADD R3, R30, 0x90 ;  /* 0x000000901e037836 */ /* 0x000fe20000000000 */
[-C--:B------:R-:W-:Y:S01]  /*f5f0*/  ISETP.GE.OR P2, PT, R0, R11.reuse, P0 ;  /* 0x0000000b0000720c */ /* 0x080fe20000746670 */
[----:B------:R-:W2:Y:S01]  /*f600*/  SHFL.IDX PT, R24, R4, 0x2, 0x181f ;  /* 0x00581f0004187f89 */ /* 0x000ea200000e0000 */
[----:B------:R-:W-:-:S02]  /*f610*/  ISETP.GE.OR P1, PT, R2, R11, P0 ;  /* 0x0000000b0200720c */ /* 0x000fc40000726670 */
[----:B------:R-:W-:Y:S01]  /*f620*/  ISETP.GE.OR P0, PT, R3, R11, P0 ;  /* 0x0000000b0300720c */ /* 0x000fe20000706670 */
[----:B------:R-:W3:Y:S04]  /*f630*/  SHFL.IDX PT, R10, R8, RZ, 0x181f ;  /* 0x00181fff080a7589 */ /* 0x000ee800000e0000 */
[----:B------:R1:W4:Y:S04]  /*f640*/  SHFL.IDX PT, R28, R4, 0x3, 0x181f ;  /* 0x00781f00041c7f89 */ /* 0x00032800000e0000 */
[----:B------:R-:W4:Y:S04]  /*f650*/  SHFL.IDX PT, R12, R8, 0x1, 0x181f ;  /* 0x00381f00080c7f89 */ /* 0x000f2800000e0000 */
[----:B------:R-:W4:Y:S01]  /*f660*/  SHFL.IDX PT, R20, R8, 0x2, 0x181f ;  /* 0x00581f0008147f89 */ /* 0x000f2200000e0000 */
[----:B0-----:R-:W-:-:S03]  /*f670*/  @!P3 LEA R2, P6, R19, R6, 0x1 ;  /* 0x000000061302b211 */ /* 0x001fc600078c08ff */
[----:B------:R4:W0:Y:S01]  /*f680*/  SHFL.IDX PT, R26, R8, 0x3, 0x181f ;  /* 0x00781f00081a7f89 */ /* 0x00082200000e0000 */
[C---:B-1----:R-:W-:Y:S02]  /*f690*/  @!P2 LEA R4, P5, R19.reuse, R14, 0x1 ;  /* 0x0000000e1304a211 */ /* 0x042fe400078a08ff */
[C---:B--2---:R-:W-:Y:S02]  /*f6a0*/  @!P1 LEA R6, P4, R19.reuse, R24, 0x1 ;  /* 0x0000001813069211 */ /* 0x044fe400078808ff */
[C---:B---3--:R-:W-:Y:S02]  /*f6b0*/  @!P3 LEA.HI.X R3, R19.reuse, R10, R13, 0x1, P6 ;  /* 0x0000000a1303b211 */ /* 0x048fe400030f0c0d */
[----:B----4-:R-:W-:-:S03]  /*f6c0*/  @!P0 LEA R8, P6, R19, R28, 0x1 ;  /* 0x0000001c13088211 */ /* 0x010fc600078c08ff */
[----:B------:R1:W-:Y:S01]  /*f6d0*/  @!P3 ST.E.128 desc[UR52][R2.64], RZ ;  /* 0x000000ff0200b985 */ /* 0x0003e2000c101d34 */
[C-C-:B------:R-:W-:Y:S02]  /*f6e0*/  @!P2 LEA.HI.X R5, R19.reuse, R12, R13.reuse, 0x1, P5 ;  /* 0x0000000c1305a211 */ /* 0x140fe400028f0c0d */
[----:B------:R-:W-:-:S03]  /*f6f0*/  @!P1 LEA.HI.X R7, R19, R20, R13, 0x1, P4 ;  /* 0x0000001413079211 */ /* 0x000fc600020f0c0d */
[----:B------:R1:W-:Y:S01]  /*f700*/  @!P2 ST.E.128 desc[UR52][R4.64], RZ ;  /* 0x000000ff0400a985 */ /* 0x0003e2000c101d34 */
[----:B0-----:R-:W-:-:S03]  /*f710*/  @!P0 LEA.HI.X R9, R19, R26, R13, 0x1, P6 ;  /* 0x0000001a13098211 */ /* 0x001fc600030f0c0d */
[----:B------:R1:W-:Y:S04]  /*f720*/  @!P1 ST.E.128 desc[UR52][R6.64], RZ ;  /* 0x000000ff06009985 */ /* 0x0003e8000c101d34 */
[----:B------:R1:W-:Y:S02]  /*f730*/  @!P0 ST.E.128 desc[UR52][R8.64], RZ ;  /* 0x000000ff08008985 */ /* 0x0003e4000c101d34 */
.L_x_1121:
[----:B------:R-:W-:Y:S05]  /*f740*/  BSYNC B0 ;  /* 0x0000000000007941 */ /* 0x000fea0003800000 */
.L_x_1117:
[----:B------:R-:W-:Y:S02]  /*f750*/  ULDC UR4, c[0x0][0xc3c] ;  /* 0x00030f0000047ab9 */ /* 0x000fe40000000800 */
[----:B------:R-:W-:-:S06]  /*f760*/  UISETP.GE.AND UP0, UPT, UR6, UR4, UPT ;  /* 0x000000040600728c */ /* 0x000fcc000bf06270 */
[----:B------:R-:W-:-:S13]  /*f770*/  PLOP3.LUT P0, PT, PT, PT, UP0, 0x80, 0x0 ;  /* 0x000000000000781c */ /* 0x000fda0003f0f008 */
[----:B------:R-:W-:Y:S05]  /*f780*/  @!P0 BRA `(.L_x_1127) ;  /* 0xffffff1400e08947 */ /* 0x000fea000383ffff */
[----:B------:R-:W-:Y:S05]  /*f790*/  EXIT ;  /* 0x000000000000794d */ /* 0x000fea0003800000 */
.L_x_1034:
[----:B------:R-:W-:-:S08]  /*f7a0*/  NOP ;  /* 0x0000000000007918 */ /* 0x000fd00000000000 */
[----:B------:R-:W0:-:S00]  /*f7b0*/  USETMAXREG.DEALLOC.CTAPOOL 0x20 ;  /* 0x00000020000079c8 */ /* 0x000e0000080e0500 */
        /* <DEDUP_REMOVED lines=16> */
.L_x_1128:
[----:B------:R-:W1:Y:S01]  /*f8c0*/  S2R R0, SR_TID.X ;  /* 0x0000000000007919 */ /* 0x000e620000002100 */
[----:B------:R-:W-:Y:S01]  /*f8d0*/  ULDC UR4, c[0x0][0xc3c] ;  /* 0x00030f0000047ab9 */ /* 0x000fe20000000800 */
[----:B------:R-:W-:Y:S01]  /*f8e0*/  IMAD.MOV.U32 R6, RZ, RZ, RZ ;  /* 0x000000ffff067224 */ /* 0x000fe200078e00ff */
        /* <DEDUP_REMOVED lines=35> */
[----:B--2---:R-:W-:Y:S01]  /*fb20*/  ISETP.GT.AND P6, PT, R7, UR6, PT ;  /* 0x0000000607007c0c */ /* 0x004fe2000bfc4270 */
[----:B------:R-:W-:-:S12]  /*fb30*/  IMAD.MOV.U32 R4, RZ, RZ, R7 ;  /* 0x000000ffff047224 */ /* 0x000fd800078e0007 */
[----:B------:R-:W-:Y:S05]  /*fb40*/  @P6 BRA `(.L_x_1130) ;  /* 0x0000000000a06947 */ /* 0x000fea0003800000 */
[----:B------:R-:W-:Y:S01]  /*fb50*/  IMAD.MOV.U32 R7, RZ, RZ, R4 ;  /* 0x000000ffff077224 */ /* 0x000fe200078e0004 */
[----:B------:R-:W-:Y:S01]  /*fb60*/  UMOV UR4, URZ ;  /* 0x0000003f00047c82 */ /* 0x000fe20008000000 */
[----:B------:R-:W-:-:S05]  /*fb70*/  ULDC UR5, c[0x0][0xc38] ;  /* 0x00030e0000057ab9 */ /* 0x000fca0000000800 */
.L_x_1132:
[----:B------:R-:W0:Y:S01]  /*fb80*/  LDC R2, c[0x0][0xc3c] ;  /* 0x00030f00ff027b82 */ /* 0x000e220000000800 */
[----:B------:R-:W-:Y:S01]  /*fb90*/  UIADD3 UR4, UR4, 0x1f, URZ ;  /* 0x0000001f04047890 */ /* 0x000fe2000fffe03f */
[----:B------:R-:W-:Y:S02]  /*fba0*/  ULDC UR7, c[0x0][0xc3c] ;  /* 0x00030f0000077ab9 */ /* 0x000fe40000000800 */
[----:B------:R-:W-:-:S03]  /*fbb0*/  IMAD.U32 R27, RZ, RZ, UR7 ;  /* 0x00000007ff1b7e24 */ /* 0x000fc6000f8e00ff */
[----:B0-----:R-:W-:-:S13]  /*fbc0*/  ISETP.LE.AND P6, PT, R2, UR4, PT ;  /* 0x0000000402007c0c */ /* 0x001fda000bfc3270 */
[----:B------:R-:W-:Y:S05]  /*fbd0*/  @P6 BRA `(.L_x_1131) ;  /* 0x0000000800ac6947 */ /* 0x000fea0003800000 */
[----:B------:R-:W-:Y:S02]  /*fbe0*/  VIADD R9, R0, UR4 ;  /* 0x0000000400097c36 */ /* 0x000fe40008000000 */
[----:B------:R-:W-:Y:S02]  /*fbf0*/  IMAD.MOV.U32 R25, RZ, RZ, RZ ;  /* 0x000000ffff197224 */ /* 0x000fe400078e00ff */
[----:B------:R-:W-:Y:S01]  /*fc00*/  IMAD.MOV.U32 R6, RZ, RZ, RZ ;  /* 0x000000ffff067224 */ /* 0x000fe200078e00ff */
[----:B------:R-:W-:-:S13]  /*fc10*/  ISETP.GE.OR P6, PT, R9, R2, !P0 ;  /* 0x000000020900720c */ /* 0x000fda00047c6670 */
[----:B------:R-:W0:Y:S08]  /*fc20*/  @!P6 LDC.64 R4, c[0x0][0xc80] ;  /* 0x00032000ff04eb82 */ /* 0x000e300000000a00 */
[----:B------:R-:W1:Y:S01]  /*fc30*/  @!P6 LDC.64 R2, c[0x0][0xc78] ;  /* 0x00031e00ff02eb82 */ /* 0x000e620000000a00 */
[----:B0-----:R-:W-:-:S05]  /*fc40*/  @!P6 IMAD.WIDE R4, R9, 0x4, R4 ;  /* 0x000000040904e825 */ /* 0x001fca00078e0204 */
[----:B------:R-:W2:Y:S01]  /*fc50*/  @!P6 LDG.E R25, desc[UR52][R4.64] ;  /* 0x000000340419e981 */ /* 0x000ea2000c1e1900 */
[----:B-1----:R-:W-:-:S05]  /*fc60*/  @!P6 IMAD.WIDE R2, R9, 0x4, R2 ;  /* 0x000000040902e825 */ /* 0x002fca00078e0202 */
        /* <DEDUP_REMOVED lines=22> */
.L_x_1130:
        /* <DEDUP_REMOVED lines=8> */
[----:B------:R1:W2:Y:S01]  /*fe50*/  SHFL.IDX PT, R25, R25, R27, 0x1f ;  /* 0x00001f1b19197589 */ /* 0x0002a200000e0000 */
[----:B0-----:R-:W-:-:S07]  /*fe60*/  ISETP.NE.AND P1, PT, R6, 0x1, PT ;  /* 0x000000010600780c */ /* 0x001fce0003f25270 */
[----:B-1----:R-:W-:Y:S06]  /*fe70*/  @!P0 BRA `(.L_x_1133) ;  /* 0x0000000000088947 */ /* 0x002fec0003800000 */
[----:B------:R-:W-:-:S05]  /*fe80*/  VIADD R3, R27, 0xffffffff ;  /* 0xffffffff1b037836 */ /* 0x000fca0000000000 */
[----:B------:R0:W1:Y:S02]  /*fe90*/  SHFL.IDX PT, R24, R2, R3, 0x1f ;  /* 0x00001f0302187589 */ /* 0x00006400000e0000 */
.L_x_1133:
[----:B-1----:R-:W-:Y:S02]  /*fea0*/  IMAD R24, R24, UR5, R5 ;  /* 0x0000000518187c24 */ /* 0x002fe4000f8e0205 */
[----:B------:R-:W-:-:S03]  /*feb0*/  VIADD R27, R27, UR4 ;  /* 0x000000041b1b7c36 */ /* 0x000fc60008000000 */
[----:B------:R-:W-:Y:S01]  /*fec0*/  IADD3 R4, -R24, UR6, RZ ;  /* 0x0000000618047c10 */ /* 0x000fe2000fffe1ff */
[----:B------:R-:W-:Y:S06]  /*fed0*/  @!P1 BRA `(.L_x_1134) ;  /* 0x0000000000e89947 */ /* 0x000fec0003800000 */
[----:B--2---:R-:W-:Y:S02]  /*fee0*/  IABS R7, R25 ;  /* 0x0000001900077213 */ /* 0x004fe40000000000 */
[----:B------:R-:W-:Y:S02]  /*fef0*/  IABS R5, R6 ;  /* 0x0000000600057213 */ /* 0x000fe40000000000 */
[----:B------:R-:W1:Y:S08]  /*ff00*/  I2F.RP R8, R7 ;  /* 0x0000000700087306 */ /* 0x000e700000209400 */
[----:B-1----:R-:W0:Y:S02]  /*ff10*/  MUFU.RCP R8, R8 ;  /* 0x0000000800087308 */ /* 0x002e240000001000 */
[----:B0-----:R-:W-:Y:S01]  /*ff20*/  VIADD R2, R8, 0xffffffe ;  /* 0x0ffffffe08027836 */ /* 0x001fe20000000000 */
[----:B------:R-:W-:-:S05]  /*ff30*/  IABS R8, R4 ;  /* 0x0000000400087213 */ /* 0x000fca0000000000 */
[----:B------:R0:W1:Y:S02]  /*ff40*/  F2I.FTZ.U32.TRUNC.NTZ R3, R2 ;  /* 0x0000000200037305 */ /* 0x000064000021f000 */
[----:B0-----:R-:W-:Y:S02]  /*ff50*/  IMAD.MOV.U32 R2, RZ, RZ, RZ ;  /* 0x000000ffff027224 */ /* 0x001fe400078e00ff */
[----:B-1----:R-:W-:-:S04]  /*ff60*/  IMAD.MOV R10, RZ, RZ, -R3 ;  /* 0x000000ffff0a7224 */ /* 0x002fc800078e0a03 */
[----:B------:R-:W-:Y:S01]  /*ff70*/  IMAD R9, R10, R7, RZ ;  /* 0x000000070a097224 */ /* 0x000fe200078e02ff */
[----:B------:R-:W-:-:S03]  /*ff80*/  IABS R10, R25 ;  /* 0x00000019000a7213 */ /* 0x000fc60000000000 */
[----:B------:R-:W-:Y:S02]  /*ff90*/  IMAD.HI.U32 R3, R3, R9, R2 ;  /* 0x0000000903037227 */ /* 0x000fe400078e0002 */
[----:B------:R-:W0:Y:S02]  /*ffa0*/  I2F.RP R9, R5 ;  /* 0x0000000500097306 */ /* 0x000e240000209400 */
[----:B------:R-:W-:Y:S01]  /*ffb0*/  IMAD.MOV R11, RZ, RZ, -R10 ;  /* 0x000000ffff0b7224 */ /* 0x000fe200078e0a0a */
[----:B------:R-:W-:Y:S01]  /*ffc0*/  IABS R10, R6 ;  /* 0x00000006000a7213 */ /* 0x000fe20000000000 */
[----:B------:R-:W-:-:S04]  /*ffd0*/  IMAD.HI.U32 R2, R3, R8, RZ ;  /* 0x0000000803027227 */ /* 0x000fc800078e00ff */
[----:B------:R-:W-:Y:S02]  /*ffe0*/  IMAD R8, R2, R11, R8 ;  /* 0x0000000b02087224 */ /* 0x000fe400078e0208 */
[----:B------:R-:W-:-:S03]  /*fff0*/  IMAD.MOV R10, RZ, RZ, -R10 ;  /* 0x000000ffff0a7224 */ /* 0x000fc600078e0a0a */
[----:B------:R-:W-:Y:S01]  /*10000*/  ISETP.GT.U32.AND P1, PT, R7, R8, PT ;  /* 0x000000080700720c */ /* 0x000fe20003f24070 */
[----:B0-----:R-:W0:-:S12]  /*10010*/  MUFU.RCP R9, R9 ;  /* 0x0000000900097308 */ /* 0x001e180000001000 */
[----:B------:R-:W-:Y:S02]  /*10020*/  @!P1 IMAD.IADD R8, R8, 0x1, -R7 ;  /* 0x0000000108089824 */ /* 0x000fe400078e0a07 */
[----:B------:R-:W-:Y:S01]  /*10030*/  @!P1 VIADD R2, R2, 0x1 ;  /* 0x0000000102029836 */ /* 0x000fe20000000000 */
[----:B------:R-:W-:Y:S02]  /*10040*/  ISETP.NE.AND P1, PT, R25, RZ, PT ;  /* 0x000000ff1900720c */ /* 0x000fe40003f25270 */
[----:B------:R-:W-:Y:S01]  /*10050*/  ISETP.GE.U32.AND P0, PT, R8, R7, PT ;  /* 0x000000070800720c */ /* 0x000fe20003f06070 */
[----:B0-----:R-:W-:Y:S01]  /*10060*/  VIADD R3, R9, 0xffffffe ;  /* 0x0ffffffe09037836 */ /* 0x001fe20000000000 */
[----:B------:R-:W-:-:S04]  /*10070*/  LOP3.LUT R7, R4, R25, RZ, 0x3c, !PT ;  /* 0x0000001904077212 */ /* 0x000fc800078e3cff */
[----:B------:R-:W-:Y:S01]  /*10080*/  ISETP.GE.AND P2, PT, R7, RZ, PT ;  /* 0x000000ff0700720c */ /* 0x000fe20003f46270 */
[----:B------:R-:W0:Y:S06]  /*10090*/  F2I.FTZ.U32.TRUNC.NTZ R3, R3 ;  /* 0x0000000300037305 */ /* 0x000e2c000021f000 */
[----:B------:R-:W-:-:S04]  /*100a0*/  @P0 VIADD R2, R2, 0x1 ;  /* 0x0000000102020836 */ /* 0x000fc80000000000 */
[----:B------:R-:W-:-:S04]  /*100b0*/  IMAD.MOV.U32 R9, RZ, RZ, R2 ;  /* 0x000000ffff097224 */ /* 0x000fc800078e0002 */
[----:B------:R-:W-:Y:S01]  /*100c0*/  @!P2 IMAD.MOV R9, RZ, RZ, -R9 ;  /* 0x000000ffff09a224 */ /* 0x000fe200078e0a09 */
[----:B------:R-:W-:Y:S01]  /*100d0*/  @!P1 LOP3.LUT R9, RZ, R25, RZ, 0x33, !PT ;  /* 0x00000019ff099212 */ /* 0x000fe200078e33ff */
[----:B0-----:R-:W-:-:S03]  /*100e0*/  IMAD.MOV R2, RZ, RZ, -R3 ;  /* 0x000000ffff027224 */ /* 0x001fc600078e0a03 */
[----:B------:R-:W-:Y:S01]  /*100f0*/  IABS R8, R9 ;  /* 0x0000000900087213 */ /* 0x000fe20000000000 */
[----:B------:R-:W-:Y:S02]  /*10100*/  IMAD R7, R2, R5, RZ ;  /* 0x0000000502077224 */ /* 0x000fe400078e02ff */
[----:B------:R-:W-:-:S04]  /*10110*/  IMAD.MOV.U32 R2, RZ, RZ, RZ ;  /* 0x000000ffff027224 */ /* 0x000fc800078e00ff */
[----:B------:R-:W-:-:S04]  /*10120*/  IMAD.HI.U32 R2, R3, R7, R2 ;  /* 0x0000000703027227 */ /* 0x000fc800078e0002 */
[----:B------:R-:W-:Y:S02]  /*10130*/  IMAD.MOV.U32 R3, RZ, RZ, R8 ;  /* 0x000000ffff037224 */ /* 0x000fe400078e0008 */
[----:B------:R-:W-:Y:S02]  /*10140*/  IMAD.MOV.U32 R8, RZ, RZ, R10 ;  /* 0x000000ffff087224 */ /* 0x000fe400078e000a */
[----:B------:R-:W-:-:S04]  /*10150*/  IMAD.HI.U32 R2, R2, R3, RZ ;  /* 0x0000000302027227 */ /* 0x000fc800078e00ff */
[----:B------:R-:W-:Y:S01]  /*10160*/  IMAD R8, R2, R8, R3 ;  /* 0x0000000802087224 */ /* 0x000fe200078e0203 */
[----:B------:R-:W-:-:S04]  /*10170*/  LOP3.LUT R3, R9, R6, RZ, 0x3c, !PT ;  /* 0x0000000609037212 */ /* 0x000fc800078e3cff */
[----:B------:R-:W-:Y:S02]  /*10180*/  ISETP.GT.U32.AND P1, PT, R5, R8, PT ;  /* 0x000000080500720c */ /* 0x000fe40003f24070 */
[----:B------:R-:W-:-:S11]  /*10190*/  ISETP.GE.AND P2, PT, R3, RZ, PT ;  /* 0x000000ff0300720c */ /* 0x000fd60003f46270 */
[----:B------:R-:W-:Y:S02]  /*101a0*/  @!P1 IMAD.IADD R8, R8, 0x1, -R5 ;  /* 0x0000000108089824 */ /* 0x000fe400078e0a05 */
[----:B------:R-:W-:Y:S01]  /*101b0*/  @!P1 VIADD R2, R2, 0x1 ;  /* 0x0000000102029836 */ /* 0x000fe20000000000 */
[----:B------:R-:W-:Y:S02]  /*101c0*/  ISETP.NE.AND P1, PT, R6, RZ, PT ;  /* 0x000000ff0600720c */ /* 0x000fe40003f25270 */
[----:B------:R-:W-:Y:S01]  /*101d0*/  ISETP.GE.U32.AND P0, PT, R8, R5, PT ;  /* 0x000000050800720c */ /* 0x000fe20003f06070 */
[----:B------:R-:W-:-:S12]  /*101e0*/  IMAD.MOV R5, RZ, RZ, -R9 ;  /* 0x000000ffff057224 */ /* 0x000fd800078e0a09 */
[----:B------:R-:W-:-:S04]  /*101f0*/  @P0 VIADD R2, R2, 0x1 ;  /* 0x0000000102020836 */ /* 0x000fc80000000000 */
[----:B------:R-:W-:Y:S01]  /*10200*/  @!P2 IMAD.MOV R2, RZ, RZ, -R2 ;  /* 0x000000ffff02a224 */ /* 0x000fe200078e0a02 */
[----:B------:R-:W-:-:S05]  /*10210*/  @!P1 LOP3.LUT R2, RZ, R6, RZ, 0x33, !PT ;  /* 0x00000006ff029212 */ /* 0x000fca00078e33ff */
[----:B------:R-:W-:-:S04]  /*10220*/  IMAD.MOV R3, RZ, RZ, -R2 ;  /* 0x000000ffff037224 */ /* 0x000fc800078e0a02 */
[C---:B------:R-:W-:Y:S02]  /*10230*/  IMAD R26, R6.reuse, R3, R9 ;  /* 0x00000003061a7224 */ /* 0x040fe400078e0209 */
[----:B------:R-:W-:Y:S02]  /*10240*/  IMAD R3, R6, 0x1000000, R2 ;  /* 0x0100000006037824 */ /* 0x000fe400078e0202 */
[----:B------:R-:W-:Y:S02]  /*10250*/  IMAD R2, R25, R5, R4 ;  /* 0x0000000519027224 */ /* 0x000fe400078e0204 */
[----:B------:R-:W-:Y:S01]  /*10260*/  IMAD R26, R26, 0x10000, R3 ;  /* 0x000100001a1a7824 */ /* 0x000fe200078e0203 */
[----:B------:R-:W-:Y:S06]  /*10270*/  BRA `(.L_x_1135) ;  /* 0x0000000000f87947 */ /* 0x000fec0003800000 */
.L_x_1134:
[----:B0-----:R-:W0:Y:S02]  /*10280*/  LDC.64 R2, c[0x0][0xc90] ;  /* 0x00032400ff027b82 */ /* 0x001e240000000a00 */
[----:B0-----:R-:W-:-:S05]  /*10290*/  IMAD.WIDE R2, R27, 0x4, R2 ;  /* 0x000000041b027825 */ /* 0x001fca00078e0202 */
[----:B------:R0:W2:Y:S01]  /*102a0*/  LDG.E R6, desc[UR52][R2.64] ;  /* 0x0000003402067981 */ /* 0x0000a2000c1e1900 */
[----:B------:R-:W-:Y:S01]  /*102b0*/  IABS R11, R4 ;  /* 0x00000004000b7213 */ /* 0x000fe20000000000 */
[----:B0-----:R-:W-:Y:S02]  /*102c0*/  IMAD.MOV.U32 R2, RZ, RZ, RZ ;  /* 0x000000ffff027224 */ /* 0x001fe400078e00ff */
[----:B--2---:R-:W-:-:S05]  /*102d0*/  IMAD R5, R25, R6, RZ ;  /* 0x0000000619057224 */ /* 0x004fca00078e02ff */
[-C--:B------:R-:W-:Y:S02]  /*102e0*/  IABS R10, R5.reuse ;  /* 0x00000005000a7213 */ /* 0x080fe40000000000 */
[----:B------:R-:W-:Y:S02]  /*102f0*/  IABS R12, R5 ;  /* 0x00000005000c7213 */ /* 0x000fe40000000000 */
[----:B------:R-:W0:Y:S08]  /*10300*/  I2F.RP R7, R10 ;  /* 0x0000000a00077306 */ /* 0x000e300000209400 */
[----:B0-----:R-:W0:Y:S02]  /*10310*/  MUFU.RCP R7, R7 ;  /* 0x0000000700077308 */ /* 0x001e240000001000 */
[----:B0-----:R-:W-:-:S06]  /*10320*/  VIADD R8, R7, 0xffffffe ;  /* 0x0ffffffe07087836 */ /* 0x001fcc0000000000 */
[----:B------:R-:W0:Y:S02]  /*10330*/  F2I.FTZ.U32.TRUNC.NTZ R3, R8 ;  /* 0x0000000800037305 */ /* 0x000e24000021f000 */
[----:B0-----:R-:W-:-:S04]  /*10340*/  IMAD.MOV R9, RZ, RZ, -R3 ;  /* 0x000000ffff097224 */ /* 0x001fc800078e0a03 */
[----:B------:R-:W-:-:S04]  /*10350*/  IMAD R9, R9, R10, RZ ;  /* 0x0000000a09097224 */ /* 0x000fc800078e02ff */
[----:B------:R-:W-:-:S04]  /*10360*/  IMAD.HI.U32 R2, R3, R9, R2 ;  /* 0x0000000903027227 */ /* 0x000fc800078e0002 */
[----:B------:R-:W-:Y:S02]  /*10370*/  IMAD.MOV.U32 R9, RZ, RZ, R11 ;  /* 0x000000ffff097224 */ /* 0x000fe400078e000b */
[----:B------:R-:W-:Y:S02]  /*10380*/  IMAD.MOV R3, RZ, RZ, -R12 ;  /* 0x000000ffff037224 */ /* 0x000fe400078e0a0c */
[----:B------:R-:W-:-:S04]  /*10390*/  IMAD.HI.U32 R2, R2, R9, RZ ;  /* 0x0000000902027227 */ /* 0x000fc800078e00ff */
[----:B------:R-:W-:-:S05]  /*103a0*/  IMAD R3, R2, R3, R9 ;  /* 0x0000000302037224 */ /* 0x000fca00078e0209 */
[----:B------:R-:W-:-:S13]  /*103b0*/  ISETP.GT.U32.AND P1, PT, R10, R3, PT ;  /* 0x000000030a00720c */ /* 0x000fda0003f24070 */
[----:B------:R-:W-:Y:S02]  /*103c0*/  @!P1 IMAD.IADD R3, R3, 0x1, -R10 ;  /* 0x0000000103039824 */ /* 0x000fe400078e0a0a */
[----:B------:R-:W-:Y:S01]  /*103d0*/  @!P1 VIADD R2, R2, 0x1 ;  /* 0x0000000102029836 */ /* 0x000fe20000000000 */
[----:B------:R-:W-:Y:S02]  /*103e0*/  ISETP.NE.AND P1, PT, R5, RZ, PT ;  /* 0x000000ff0500720c */ /* 0x000fe40003f25270 */
[----:B------:R-:W-:Y:S02]  /*103f0*/  ISETP.GE.U32.AND P0, PT, R3, R10, PT ;  /* 0x0000000a0300720c */ /* 0x000fe40003f06070 */
[----:B------:R-:W-:-:S04]  /*10400*/  LOP3.LUT R3, R4, R5, RZ, 0x3c, !PT ;  /* 0x0000000504037212 */ /* 0x000fc800078e3cff */
[----:B------:R-:W-:-:S07]  /*10410*/  ISETP.GE.AND P2, PT, R3, RZ, PT ;  /* 0x000000ff0300720c */ /* 0x000fce0003f46270 */
[----:B------:R-:W-:-:S06]  /*10420*/  @P0 VIADD R2, R2, 0x1 ;  /* 0x0000000102020836 */ /* 0x000fcc0000000000 */
[----:B------:R-:W-:Y:S01]  /*10430*/  @!P2 IMAD.MOV R2, RZ, RZ, -R2 ;  /* 0x000000ffff02a224 */ /* 0x000fe200078e0a02 */
[----:B------:R-:W-:-:S05]  /*10440*/  @!P1 LOP3.LUT R2, RZ, R5, RZ, 0x33, !PT ;  /* 0x00000005ff029212 */ /* 0x000fca00078e33ff */
[----:B------:R-:W-:Y:S02]  /*10450*/  IMAD R7, R6, R2, RZ ;  /* 0x0000000206077224 */ /* 0x000fe400078e02ff */
[----:B------:R-:W-:Y:S02]  /*10460*/  IMAD.MOV R2, RZ, RZ, -R2 ;  /* 0x000000ffff027224 */ /* 0x000fe400078e0a02 */
[----:B------:R-:W-:Y:S02]  /*10470*/  IMAD.MOV R3, RZ, RZ, -R7 ;  /* 0x000000ffff037224 */ /* 0x000fe400078e0a07 */
[----:B------:R-:W-:Y:S02]  /*10480*/  IMAD R4, R5, R2, R4 ;  /* 0x0000000205047224 */ /* 0x000fe400078e0204 */
[----:B------:R-:W-:Y:S01]  /*10490*/  IMAD.MOV.U32 R2, RZ, RZ, RZ ;  /* 0x000000ffff027224 */ /* 0x000fe200078e00ff */
[----:B------:R-:W-:Y:S02]  /*104a0*/  VIADDMNMX R6, R3, UR5, R6, PT ;  /* 0x0000000503067c46 */ /* 0x000fe4000b800106 */
[----:B------:R-:W-:-:S02]  /*104b0*/  IABS R10, R4 ;  /* 0x00000004000a7213 */ /* 0x000fc40000000000 */
[----:B------:R-:W-:Y:S01]  /*104c0*/  IABS R8, R6 ;  /* 0x0000000600087213 */ /* 0x000fe20000000000 */
[----:B------:R-:W-:Y:S01]  /*104d0*/  IMAD.MOV R26, RZ, RZ, -R6 ;  /* 0x000000ffff1a7224 */ /* 0x000fe200078e0a06 */
[----:B------:R-:W-:Y:S02]  /*104e0*/  IADD3 R7, R7, 0x1000000, R4 ;  /* 0x0100000007077810 */ /* 0x000fe40007ffe004 */
[----:B------:R-:W0:Y:S08]  /*104f0*/  I2F.RP R9, R8 ;  /* 0x0000000800097306 */ /* 0x000e300000209400 */
[----:B0-----:R-:W0:Y:S02]  /*10500*/  MUFU.RCP R9, R9 ;  /* 0x0000000900097308 */ /* 0x001e240000001000 */
[----:B0-----:R-:W-:-:S06]  /*10510*/  VIADD R3, R9, 0xffffffe ;  /* 0x0ffffffe09037836 */ /* 0x001fcc0000000000 */
[----:B------:R-:W0:Y:S02]  /*10520*/  F2I.FTZ.U32.TRUNC.NTZ R3, R3 ;  /* 0x0000000300037305 */ /* 0x000e24000021f000 */
[----:B0-----:R-:W-:-:S04]  /*10530*/  IMAD.MOV R11, RZ, RZ, -R3 ;  /* 0x000000ffff0b7224 */ /* 0x001fc800078e0a03 */
[----:B------:R-:W-:Y:S01]  /*10540*/  IMAD R5, R11, R8, RZ ;  /* 0x000000080b057224 */ /* 0x000fe200078e02ff */
[----:B------:R-:W-:-:S03]  /*10550*/  IABS R11, R6 ;  /* 0x00000006000b7213 */ /* 0x000fc60000000000 */
        /* <DEDUP_REMOVED lines=15> */
[----:B------:R-:W-:-:S07]  /*10650*/  IMAD R26, R2, R26, R7 ;  /* 0x0000001a021a7224 */ /* 0x000fce00078e0207 */
.L_x_1135:
[----:B------:R-:W-:-:S05]  /*10660*/  LOP3.LUT R2, RZ, R2, RZ, 0x33, !PT ;  /* 0x00000002ff027212 */ /* 0x000fca00078e33ff */
[----:B------:R-:W-:Y:S01]  /*10670*/  IMAD.IADD R25, R25, 0x1, R2 ;  /* 0x0000000119197824 */ /* 0x000fe200078e0202 */
[----:B------:R-:W-:Y:S06]  /*10680*/  BRA `(.L_x_1136) ;  /* 0x00000000000c7947 */ /* 0x000fec0003800000 */
.L_x_1131:
[----:B------:R-:W-:Y:S02]  /*10690*/  IMAD.MOV.U32 R25, RZ, RZ, RZ ;  /* 0x000000ffff197224 */ /* 0x000fe400078e00ff */
[----:B------:R-:W-:Y:S02]  /*106a0*/  IMAD.U32 R24, RZ, RZ, UR6 ;  /* 0x00000006ff187e24 */ /* 0x000fe4000f8e00ff */
[----:B------:R-:W-:-:S07]  /*106b0*/  IMAD.MOV.U32 R26, RZ, RZ, RZ ;  /* 0x000000ffff1a7224 */ /* 0x000fce00078e00ff */
.L_x_1136:
[----:B------:R-:W-:-:S13]  /*106c0*/  ISETP.NE.AND P0, PT, R0, RZ, PT ;  /* 0x000000ff0000720c */ /* 0x000fda0003f05270 */
[----:B------:R-:W0:Y:S01]  /*106d0*/  @!P0 S2R R3, SR_CgaCtaId ;  /* 0x0000000000038919 */ /* 0x000e220000008800 */
[----:B------:R-:W-:-:S04]  /*106e0*/  @!P0 MOV R0, 0x400 ;  /* 0x0000040000008802 */ /* 0x000fc80000000f00 */
[----:B0-----:R-:W-:-:S05]  /*106f0*/  @!P0 LEA R0, R3, R0, 0x18 ;  /* 0x0000000003008211 */ /* 0x001fca00078ec0ff */
[----:B------:R2:W-:Y:S01]  /*10700*/  @!P0 STS.128 [R0+0x168d0], R24 ;  /* 0x0168d01800008388 */ /* 0x0005e20000000c00 */
[----:B------:R-:W-:Y:S06]  /*10710*/  BAR.ARV 0x5, 0x200 ;  /* 0x0148000000007b1d */ /* 0x000fec0000002000 */
.L_x_1129:
[----:B------:R3:W-:Y:S01]  /*10720*/  STL [R1+0x24], RZ ;  /* 0x000024ff01007387 */ /* 0x0007e20000100800 */
[----:B------:R-:W-:Y:S01]  /*10730*/  ULDC UR4, c[0x0][0xc3c] ;  /* 0x00030f0000047ab9 */ /* 0x000fe20000000800 */
[----:B------:R-:W-:Y:S01]  /*10740*/  IMAD.MOV.U32 R28, RZ, RZ, 0x1 ;  /* 0x00000001ff1c7424 */ /* 0x000fe200078e00ff */
[----:B-1----:R-:W-:Y:S01]  /*10750*/  ISETP.GE.AND P0, PT, R27, UR4, PT ;  /* 0x000000041b007c0c */ /* 0x002fe2000bf06270 */
[----:B------:R-:W-:-:S12]  /*10760*/  IMAD.MOV.U32 R18, RZ, RZ, RZ ;  /* 0x000000ffff127224 */ /* 0x000fd800078e00ff */
[----:B---3--:R-:W-:Y:S05]  /*10770*/  @P0 BRA `(.L_x_1137) ;  /* 0x0000005000980947 */ /* 0x008fea0003800000 */
[----:B------:R-:W1:Y:S01]  /*10780*/  S2R R5, SR_TID.X ;  /* 0x0000000000057919 */ /* 0x000e620000002100 */
[----:B------:R-:W3:Y:S01]  /*10790*/  S2UR UR5, SR_CgaCtaId ;  /* 0x00000000000579c3 */ /* 0x000ee20000008800 */
[----:B------:R-:W-:Y:S01]  /*107a0*/  UMOV UR4, 0x400 ;  /* 0x0000040000047882 */ /* 0x000fe20000000000 */
[----:B------:R-:W-:Y:S01]  /*107b0*/  BSSY B8, `(.L_x_1137) ;  /* 0x0000522000087945 */ /* 0x000fe20003800000 */
[----:B------:R4:W-:Y:S01]  /*107c0*/  STL [R1+0x24], RZ ;  /* 0x000024ff01007387 */ /* 0x0009e20000100800 */
[----:B------:R-:W-:Y:S01]  /*107d0*/  IMAD.MOV.U32 R28, RZ, RZ, 0x1 ;  /* 0x00000001ff1c7424 */ /* 0x000fe200078e00ff */
[----:B------:R-:W-:Y:S01]  /*107e0*/  ULDC UR37, c[0x0][0xc] ;  /* 0x0000030000257ab9 */ /* 0x000fe20000000800 */
[----:B------:R-:W-:Y:S01]  /*107f0*/  IMAD.MOV.U32 R18, RZ, RZ, RZ ;  /* 0x000000ffff127224 */ /* 0x000fe200078e00ff */
[----:B------:R-:W-:Y:S01]  /*10800*/  ULDC.64 UR38, c[0x0][0x198] ;  /* 0x0000660000267ab9 */ /* 0x000fe20000000a00 */
[----:B---3--:R-:W-:-:S06]  /*10810*/  ULEA UR4, UR5, UR4, 0x18 ;  /* 0x0000000405047291 */ /* 0x008fcc000f8ec03f */
[----:B------:R-:W-:Y:S01]  /*10820*/  IMAD.U32 R17, RZ, RZ, UR4 ;  /* 0x00000004ff117e24 */ /* 0x000fe2000f8e00ff */
[C---:B-1----:R-:W-:Y:S01]  /*10830*/  LOP3.LUT R4, R5.reuse, 0x7f, RZ, 0xc0, !PT ;  /* 0x0000007f05047812 */ /* 0x042fe200078ec0ff */
[----:B--2---:R-:W-:-:S04]  /*10840*/  IMAD.SHL.U32 R0, R5, 0x8, RZ ;  /* 0x0000000805007824 */ /* 0x004fc800078e00ff */
[----:B------:R-:W-:Y:S01]  /*10850*/  IMAD.SHL.U32 R3, R4, 0x8, RZ ;  /* 0x0000000804037824 */ /* 0x000fe200078e00ff */
[----:B0-----:R-:W-:Y:S02]  /*10860*/  LOP3.LUT R2, R0, 0x1f8, RZ, 0xc0, !PT ;  /* 0x000001f800027812 */ /* 0x001fe400078ec0ff */
[----:B------:R-:W-:Y:S02]  /*10870*/  SHF.R.U32.HI R4, RZ, 0x3, R4 ;  /* 0x00000003ff047819 */ /* 0x000fe40000011604 */
[----:B------:R-:W-:-:S04]  /*10880*/  LOP3.LUT R2, R2, 0x38, R5, 0x78, !PT ;  /* 0x0000003802027812 */ /* 0x000fc800078e7805 */
[----:B------:R-:W-:Y:S01]  /*10890*/  LOP3.LUT R2, R2, 0x200, R3, 0xf8, !PT ;  /* 0x0000020002027812 */ /* 0x000fe200078ef803 */
[----:B------:R-:W-:-:S04]  /*108a0*/  IMAD.SHL.U32 R3, R5, 0x10, RZ ;  /* 0x0000001005037824 */ /* 0x000fc800078e00ff */
[----:B------:R-:W-:Y:S01]  /*108b0*/  IMAD R0, R2, 0x2, R17 ;  /* 0x0000000202007824 */ /* 0x000fe200078e0211 */
[----:B------:R-:W-:-:S04]  /*108c0*/  LOP3.LUT R3, R4, 0x70, R3, 0xf8, !PT ;  /* 0x0000007004037812 */ /* 0x000fc800078ef803 */
[----:B------:R4:W-:Y:S03]  /*108d0*/  STL [R1+0x4], R0 ;  /* 0x0000040001007387 */ /* 0x0009e60000100800 */
.L_x_1237:
[----:B------:R-:W-:Y:S05]  /*108e0*/  YIELD ;  /* 0x0000000000007946 */ /* 0x000fea0003800000 */
[----:B------:R-:W-:Y:S01]  /*108f0*/  ULDC.64 UR4, c[0x0][0xa28] ;  /* 0x00028a0000047ab9 */ /* 0x000fe20000000a00 */
[----:B------:R-:W-:Y:S02]  /*10900*/  CS2R R8, SRZ ;  /* 0x0000000000087805 */ /* 0x000fe4000001ff00 */
[----:B------:R-:W-:Y:S01]  /*10910*/  ISETP.NE.U32.AND P0, PT, RZ, UR4, PT ;  /* 0x00000004ff007c0c */ /* 0x000fe2000bf05070 */
[----:B01----:R-:W0:Y:S01]  /*10920*/  LDC.64 R4, c[0x0][0xa00] ;  /* 0x00028000ff047b82 */ /* 0x003e220000000a00 */
[----:B----4-:R-:W-:Y:S01]  /*10930*/  IMAD.MOV.U32 R0, RZ, RZ, RZ ;  /* 0x000000ffff007224 */ /* 0x010fe200078e00ff */
[----:B------:R-:W-:Y:S01]  /*10940*/  ULDC.64 UR6, c[0x0][0xa08] ;  /* 0x0002820000067ab9 */ /* 0x000fe20000000a00 */
[----:B------:R-:W-:Y:S01]  /*10950*/  ISETP.NE.AND.EX P0, PT, RZ, UR5, PT, P0 ;  /* 0x00000005ff007c0c */ /* 0x000fe2000bf05300 */
[----:B------:R-:W-:-:S12]  /*10960*/  ULDC.64 UR4, c[0x0][0xa18] ;  /* 0x0002860000047ab9 */ /* 0x000fd80000000a00 */
[----:B------:R-:W1:Y:S02]  /*10970*/  @P0 LDC.64 R2, c[0x0][0xa28] ;  /* 0x00028a00ff020b82 */ /* 0x000e640000000a00 */
[----:B-1----:R-:W-:-:S05]  /*10980*/  @P0 IMAD.WIDE R2, R27, 0x4, R2 ;  /* 0x000000041b020825 */ /* 0x002fca00078e0202 */
[----:B------:R1:W5:Y:S01]  /*10990*/  @P0 LDG.E R8, desc[UR52][R2.64] ;  /* 0x0000003402080981 */ /* 0x000362000c1e1900 */
[----:B------:R-:W-:Y:S01]  /*109a0*/  ISETP.NE.U32.AND P0, PT, RZ, UR4, PT ;  /* 0x00000004ff007c0c */ /* 0x000fe2000bf05070 */
[----:B0-----:R-:W-:Y:S01]  /*109b0*/  IMAD.WIDE R4, R27, 0x4, R4 ;  /* 0x000000041b047825 */ /* 0x001fe200078e0204 */
[----:B------:R-:W-:Y:S02]  /*109c0*/  ISETP.NE.U32.AND P1, PT, RZ, UR6, PT ;  /* 0x00000006ff007c0c */ /* 0x000fe4000bf25070 */
[----:B------:R-:W-:Y:S01]  /*109d0*/  ISETP.NE.AND.EX P2, PT, RZ, UR5, PT, P0 ;  /* 0x00000005ff007c0c */ /* 0x000fe2000bf45300 */
[----:B------:R-:W-:Y:S01]  /*109e0*/  ULDC.64 UR4, c[0x0][0xa00] ;  /* 0x0002800000047ab9 */ /* 0x000fe20000000a00 */
[----:B------:R-:W-:Y:S02]  /*109f0*/  ISETP.NE.AND.EX P1, PT, RZ, UR7, PT, P1 ;  /* 0x00000007ff007c0c */ /* 0x000fe4000bf25310 */
[----:B------:R-:W-:Y:S01]  /*10a00*/  ISETP.NE.U32.AND P0, PT, RZ, UR4, PT ;  /* 0x00000004ff007c0c */ /* 0x000fe2000bf05070 */
[----:B-1----:R-:W0:Y:S03]  /*10a10*/  LDC.64 R2, c[0x0][0xa08] ;  /* 0x00028200ff027b82 */ /* 0x002e260000000a00 */
[----:B------:R-:W-:-:S05]  /*10a20*/  ISETP.NE.AND.EX P0, PT, RZ, UR5, PT, P0 ;  /* 0x00000005ff007c0c */ /* 0x000fca000bf05300 */
[----:B------:R-:W1:Y:S08]  /*10a30*/  @P2 LDC.64 R6, c[0x0][0xa18] ;  /* 0x00028600ff062b82 */ /* 0x000e700000000a00 */
[----:B--2---:R-:W2:Y:S01]  /*10a40*/  @P0 LDG.E R0, desc[UR52][R4.64] ;  /* 0x0000003404000981 */ /* 0x004ea2000c1e1900 */
[----:B------:R-:W-:Y:S01]  /*10a50*/  ULDC UR4, c[0x0][0x288] ;  /* 0x0000a20000047ab9 */ /* 0x000fe20000000800 */
[----:B0-----:R-:W-:-:S05]  /*10a60*/  IMAD.WIDE R2, R27, 0x4, R2 ;  /* 0x000000041b027825 */ /* 0x001fca00078e0202 */
[----:B------:R0:W5:Y:S01]  /*10a70*/  @P1 LDG.E R9, desc[UR52][R2.64] ;  /* 0x0000003402091981 */ /* 0x000162000c1e1900 */
[----:B-1----:R-:W-:-:S03]  /*10a80*/  @P2 IMAD.WIDE R6, R27, 0x4, R6 ;  /* 0x000000041b062825 */ /* 0x002fc600078e0206 */
[----:B--2---:R1:W-:Y:S02]  /*10a90*/  STL [R1+0x10], R0 ;  /* 0x0000100001007387 */ /* 0x0043e40000100800 */
[----:B-1----:R-:W-:Y:S01]  /*10aa0*/  IMAD.U32 R0, RZ, RZ, UR4 ;  /* 0x00000004ff007e24 */ /* 0x002fe2000f8e00ff */
[----:B------:R-:W-:-:S05]  /*10ab0*/  ULDC.64 UR4, c[0x0][0x418] ;  /* 0x0001060000047ab9 */ /* 0x000fca0000000a00 */
[----:B------:R-:W2:Y:S01]  /*10ac0*/  @P2 LDG.E R0, desc[UR52][R6.64] ;  /* 0x0000003406002981 */ /* 0x000ea2000c1e1900 */
[----:B------:R-:W-:-:S03]  /*10ad0*/  UISETP.NE.U32.AND UP0, UPT, UR4, URZ, UPT ;  /* 0x0000003f0400728c */ /* 0x000fc6000bf05070 */
[----:B------:R-:W-:Y:S01]  /*10ae0*/  ULDC UR4, c[0x0][0x424] ;  /* 0x0001090000047ab9 */ /* 0x000fe20000000800 */
[----:B------:R-:W-:-:S03]  /*10af0*/  UISETP.NE.AND.EX UP0, UPT, UR5, URZ, UPT, UP0 ;  /* 0x0000003f0500728c */ /* 0x000fc6000bf05300 */
[----:B------:R-:W-:Y:S01]  /*10b00*/  ULDC UR5, c[0x0][0x2f0] ;  /* 0x0000bc0000057ab9 */ /* 0x000fe20000000800 */
[----:B------:R-:W-:-:S04]  /*10b10*/  USEL UR4, UR4, 0x1, UP0 ;  /* 0x0000000104047887 */ /* 0x000fc80008000000 */
[----:B------:R-:W-:-:S06]  /*10b20*/  UIMAD UR4, UR4, UR5, URZ ;  /* 0x00000005040472a4 */ /* 0x000fcc000f8e023f */
[----:B------:R-:W-:Y:S01]  /*10b30*/  IMAD.U32 R11, RZ, RZ, UR4 ;  /* 0x00000004ff0b7e24 */ /* 0x000fe2000f8e00ff */
[----:B--2---:R0:W-:Y:S01]  /*10b40*/  STL [R1+0xc], R0 ;  /* 0x00000c0001007387 */ /* 0x0041e20000100800 */
[----:B------:R-:W-:Y:S01]  /*10b50*/  IMAD.MOV.U32 R10, RZ, RZ, R0 ;  /* 0x000000ffff0a7224 */ /* 0x000fe200078e0000 */
[----:B---3--:R-:W-:Y:S06]  /*10b60*/  @P2 BRA `(.L_x_1138) ;  /* 0x0000000000142947 */ /* 0x008fec0003800000 */
[----:B------:R-:W-:Y:S05]  /*10b70*/  @!P0 BRA `(.L_x_1138) ;  /* 0x0000000000108947 */ /* 0x000fea0003800000 */
[----:B------:R-:W2:Y:S04]  /*10b80*/  LDG.E R7, desc[UR52][R4.64] ;  /* 0x0000003404077981 */ /* 0x000ea8000c1e1900 */
[----:B0-----:R-:W2:Y:S02]  /*10b90*/  LDG.E R0, desc[UR52][R4.64+0x4] ;  /* 0x0000043404007981 */ /* 0x001ea4000c1e1900 */
[----:B--2---:R-:W-:-:S05]  /*10ba0*/  IMAD.IADD R10, R0, 0x1, -R7 ;  /* 0x00000001000a7824 */ /* 0x004fca00078e0a07 */
[----:B------:R1:W-:Y:S02]  /*10bb0*/  STL [R1+0xc], R10 ;  /* 0x00000c0a01007387 */ /* 0x0003e40000100800 */
.L_x_1138:
[----:B------:R-:W-:Y:S01]  /*10bc0*/  ULDC.64 UR4, c[0x0][0xa20] ;  /* 0x0002880000047ab9 */ /* 0x000fe20000000a00 */
[C---:B0-----:R-:W-:Y:S02]  /*10bd0*/  LOP3.LUT R0, R26.reuse, 0xff000000, RZ, 0xc0, !PT ;  /* 0xff0000001a007812 */ /* 0x041fe400078ec0ff */
[----:B------:R-:W-:Y:S02]  /*10be0*/  ISETP.NE.U32.AND P0, PT, RZ, UR4, PT ;  /* 0x00000004ff007c0c */ /* 0x000fe4000bf05070 */
[----:B------:R-:W-:Y:S02]  /*10bf0*/  SHF.R.U32.HI R5, RZ, 0x8, R0 ;  /* 0x00000008ff057819 */ /* 0x000fe40000011600 */
[----:B------:R-:W-:Y:S02]  /*10c00*/  ISETP.NE.AND.EX P0, PT, RZ, UR5, PT, P0 ;  /* 0x00000005ff007c0c */ /* 0x000fe4000bf05300 */
[C---:B------:R-:W-:Y:S02]  /*10c10*/  LOP3.LUT R0, R26.reuse, 0xff0000, RZ, 0xc0, !PT ;  /* 0x00ff00001a007812 */ /* 0x040fe400078ec0ff */
[----:B------:R-:W-:Y:S01]  /*10c20*/  LOP3.LUT R16, R26, 0xffff, RZ, 0xc0, !PT ;  /* 0x0000ffff1a107812 */ /* 0x000fe200078ec0ff */
[----:B-----5:R-:W-:Y:S01]  /*10c30*/  IMAD.IADD R26, R9, 0x1, R8 ;  /* 0x00000001091a7824 */ /* 0x020fe200078e0208 */
[----:B------:R-:W-:-:S07]  /*10c40*/  LEA.HI R0, R0, R5, RZ, 0x10 ;  /* 0x0000000500007211 */ /* 0x000fce00078f80ff */
[----:B------:R-:W-:Y:S05]  /*10c50*/  @!P0 BRA `(.L_x_1139) ;  /* 0x0000000000108947 */ /* 0x000fea0003800000 */
[----:B------:R-:W0:Y:S02]  /*10c60*/  LDC.64 R2, c[0x0][0xa20] ;  /* 0x00028800ff027b82 */ /* 0x000e240000000a00 */
[----:B0-----:R-:W-:-:S05]  /*10c70*/  IMAD.WIDE R2, R27, 0x4, R2 ;  /* 0x000000041b027825 */ /* 0x001fca00078e0202 */
[----:B------:R0:W5:Y:S01]  /*10c80*/  LDG.E R11, desc[UR52][R2.64] ;  /* 0x00000034020b7981 */ /* 0x000162000c1e1900 */
[----:B------:R-:W-:Y:S05]  /*10c90*/  BRA `(.L_x_1140) ;  /* 0x0000000000107947 */ /* 0x000fea0003800000 */
.L_x_1139:
[----:B------:R-:W-:Y:S05]  /*10ca0*/  @!P1 BRA `(.L_x_1140) ;  /* 0x00000000000c9947 */ /* 0x000fea0003800000 */
[----:B------:R-:W2:Y:S04]  /*10cb0*/  LDG.E R4, desc[UR52][R2.64] ;  /* 0x0000003402047981 */ /* 0x000ea8000c1e1900 */
[----:B------:R-:W2:Y:S02]  /*10cc0*/  LDG.E R11, desc[UR52][R2.64+0x4] ;  /* 0x00000434020b7981 */ /* 0x000ea4000c1e1900 */
[----:B--2---:R-:W-:-:S07]  /*10cd0*/  IMAD.IADD R11, R11, 0x1, -R4 ;  /* 0x000000010b0b7824 */ /* 0x004fce00078e0a04 */
.L_x_1140:
[----:B0-----:R-:W0:Y:S01]  /*10ce0*/  LDC R2, c[0x0][0x448] ;  /* 0x00011200ff027b82 */ /* 0x001e220000000800 */
[----:B------:R-:W-:Y:S02]  /*10cf0*/  IMAD R12, R25, 0xc0, RZ ;  /* 0x000000c0190c7824 */ /* 0x000fe400078e02ff */
[----:B-----5:R-:W-:Y:S02]  /*10d00*/  IMAD.IADD R8, R11, 0x1, -R8 ;  /* 0x000000010b087824 */ /* 0x020fe400078e0a08 */
[----:B------:R-:W-:Y:S01]  /*10d10*/  VIADD R5, R12, 0xbf ;  /* 0x000000bf0c057836 */ /* 0x000fe20000000000 */
[----:B------:R2:W-:Y:S01]  /*10d20*/  STL [R1+0x8], R12 ;  /* 0x0000080c01007387 */ /* 0x0005e20000100800 */
[----:B0-----:R-:W-:Y:S02]  /*10d30*/  ISETP.NE.AND P1, PT, R2, 0x1, PT ;  /* 0x000000010200780c */ /* 0x001fe40003f25270 */
[----:B------:R-:W0:Y:S11]  /*10d40*/  LDC.64 R2, c[0x0][0x9e0] ;  /* 0x00027800ff027b82 */ /* 0x000e360000000a00 */
[----:B------:R-:W3:Y:S08]  /*10d50*/  @P1 LDC R6, c[0x0][0x44c] ;  /* 0x00011300ff061b82 */ /* 0x000ef00000000800 */
[----:B------:R-:W4:Y:S01]  /*10d60*/  @P1 LDC R4, c[0x0][0x450] ;  /* 0x00011400ff041b82 */ /* 0x000f220000000800 */
[----:B0-----:R-:W-:Y:S01]  /*10d70*/  ISETP.GE.AND P2, PT, R3, 0x1, PT ;  /* 0x000000010300780c */ /* 0x001fe20003f46270 */
[----:B---3--:R-:W-:Y:S01]  /*10d80*/  @P1 IMAD.HI.U32 R7, R5, R6, RZ ;  /* 0x0000000605071227 */ /* 0x008fe200078e00ff */
[----:B------:R-:W-:-:S04]  /*10d90*/  IADD3 R6, R8, 0x1, -R10 ;  /* 0x0000000108067810 */ /* 0x000fc80007ffe80a */
[----:B----4-:R-:W-:Y:S01]  /*10da0*/  @P1 SHF.R.U32.HI R5, RZ, R4, R7 ;  /* 0x00000004ff051219 */ /* 0x010fe20000011607 */
[----:B------:R-:W-:-:S05]  /*10db0*/  VIADD R4, R8, 0x7f ;  /* 0x0000007f08047836 */ /* 0x000fca0000000000 */
[----:B------:R-:W-:-:S04]  /*10dc0*/  SHF.R.S32.HI R7, RZ, 0x1f, R4 ;  /* 0x0000001fff077819 */ /* 0x000fc80000011404 */
[----:B------:R-:W-:Y:S01]  /*10dd0*/  LEA.HI R4, R7, R4, RZ, 0x7 ;  /* 0x0000000407047211 */ /* 0x000fe200078f38ff */
[----:B------:R-:W-:-:S03]  /*10de0*/  IMAD.IADD R7, R6, 0x1, R5 ;  /* 0x0000000106077824 */ /* 0x000fc600078e0205 */
[----:B------:R-:W-:Y:S01]  /*10df0*/  SHF.R.S32.HI R9, RZ, 0x7, R4 ;  /* 0x00000007ff097819 */ /* 0x000fe20000011404 */
[----:B------:R-:W-:-:S04]  /*10e00*/  IMAD.IADD R2, R7, 0x1, R2 ;  /* 0x0000000107027824 */ /* 0x000fc800078e0202 */
[----:B------:R2:W-:Y:S01]  /*10e10*/  STL [R1+0x40], R9 ;  /* 0x0000400901007387 */ /* 0x0005e20000100800 */
[----:B------:R-:W-:Y:S05]  /*10e20*/  @!P2 BRA `(.L_x_1141) ;  /* 0x000000000048a947 */ /* 0x000fea0003800000 */
[C---:B------:R-:W-:Y:S01]  /*10e30*/  ISETP.GT.AND P0, PT, R7.reuse, RZ, PT ;  /* 0x000000ff0700720c */ /* 0x040fe20003f04270 */
[----:B------:R-:W-:Y:S01]  /*10e40*/  BSSY B0, `(.L_x_1142) ;  /* 0x000000e000007945 */ /* 0x000fe20003800000 */
[----:B------:R-:W-:-:S11]  /*10e50*/  VIADD R6, R7, 0xffffffff ;  /* 0xffffffff07067836 */ /* 0x000fd60000000000 */
[----:B------:R-:W-:Y:S05]  /*10e60*/  @P0 BRA `(.L_x_1143) ;  /* 0x00000000001c0947 */ /* 0x000fea0003800000 */
[----:B------:R-:W-:Y:S01]  /*10e70*/  ISETP.NE.AND P0, PT, R3, 0x1, PT ;  /* 0x000000010300780c */ /* 0x000fe20003f05270 */
[----:B------:R-:W-:-:S12]  /*10e80*/  IMAD.MOV R7, RZ, RZ, -R7 ;  /* 0x000000ffff077224 */ /* 0x000fd800078e0a07 */
[----:B------:R-:W0:Y:S02]  /*10e90*/  @P0 LDC.64 R4, c[0x0][0x9e8] ;  /* 0x00027a00ff040b82 */ /* 0x000e240000000a00 */
[----:B0-----:R-:W-:-:S05]  /*10ea0*/  @P0 IMAD.HI.U32 R4, R7, R4, RZ ;  /* 0x0000000407040227 */ /* 0x001fca00078e00ff */
[----:B------:R-:W-:-:S04]  /*10eb0*/  @P0 SHF.R.U32.HI R7, RZ, R5, R4 ;  /* 0x00000005ff070219 */ /* 0x000fc80000011604 */
[----:B------:R-:W-:Y:S01]  /*10ec0*/  LOP3.LUT R6, RZ, R7, RZ, 0x33, !PT ;  /* 0x00000007ff067212 */ /* 0x000fe200078e33ff */
[----:B------:R-:W-:Y:S06]  /*10ed0*/  BRA `(.L_x_1144) ;  /* 0x0000000000107947 */ /* 0x000fec0003800000 */
.L_x_1143:
[----:B------:R-:W-:-:S13]  /*10ee0*/  ISETP.NE.AND P0, PT, R3, 0x1, PT ;  /* 0x000000010300780c */ /* 0x000fda0003f05270 */
[----:B------:R-:W0:Y:S02]  /*10ef0*/  @P0 LDC.64 R4, c[0x0][0x9e8] ;  /* 0x00027a00ff040b82 */ /* 0x000e240000000a00 */
[----:B0-----:R-:W-:-:S05]  /*10f00*/  @P0 IMAD.HI.U32 R4, R6, R4, RZ ;  /* 0x0000000406040227 */ /* 0x001fca00078e00ff */
[----:B------:R-:W-:-:S07]  /*10f10*/  @P0 SHF.R.U32.HI R6, RZ, R5, R4 ;  /* 0x00000005ff060219 */ /* 0x000fce0000011604 */
.L_x_1144:
[----:B------:R-:W-:Y:S05]  /*10f20*/  BSYNC B0 ;  /* 0x0000000000007941 */ /* 0x000fea0003800000 */
.L_x_1142:
[----:B------:R-:W-:-:S05]  /*10f30*/  IMAD R5, R6, R3, R3 ;  /* 0x0000000306057224 */ /* 0x000fca00078e0203 */
[----:B------:R-:W-:-:S07]  /*10f40*/  VIMNMX R2, R2, R5, PT ;  /* 0x0000000502027248 */ /* 0x000fce0003fe0100 */
.L_x_1141:
[----:B------:R-:W0:Y:S01]  /*10f50*/  @P1 LDC R4, c[0x0][0x44c] ;  /* 0x00011300ff041b82 */ /* 0x000e220000000800 */
[----:B------:R-:W-:Y:S01]  /*10f60*/  VIADD R2, R2, 0x7f ;  /* 0x0000007f02027836 */ /* 0x000fe20000000000 */
[----:B------:R-:W-:Y:S01]  /*10f70*/  ULDC UR4, c[0x0][0x9dc] ;  /* 0x0002770000047ab9 */ /* 0x000fe20000000800 */
[----:B------:R-:W-:-:S05]  /*10f80*/  IMAD.MOV.U32 R5, RZ, RZ, R12 ;  /* 0x000000ffff057224 */ /* 0x000fca00078e000c */
[----:B------:R-:W3:Y:S01]  /*10f90*/  @P1 LDC R7, c[0x0][0x450] ;  /* 0x00011400ff071b82 */ /* 0x000ee20000000800 */
[----:B0-----:R-:W-:-:S05]  /*10fa0*/  @P1 IMAD.HI.U32 R4, R12, R4, RZ ;  /* 0x000000040c041227 */ /* 0x001fca00078e00ff */
[----:B---3--:R-:W-:Y:S02]  /*10fb0*/  @P1 SHF.R.U32.HI R5, RZ, R7, R4 ;  /* 0x00000007ff051219 */ /* 0x008fe40000011604 */
[----:B------:R-:W-:Y:S02]  /*10fc0*/  SHF.R.S32.HI R7, RZ, 0x1f, R2 ;  /* 0x0000001fff077819 */ /* 0x000fe40000011402 */
[----:B------:R-:W-:Y:S02]  /*10fd0*/  IADD3 R8, R5, R8, -R10 ;  /* 0x0000000805087210 */ /* 0x000fe40007ffe80a */
[----:B------:R-:W-:-:S04]  /*10fe0*/  LEA.HI R7, R7, R2, RZ, 0x7 ;  /* 0x0000000207077211 */ /* 0x000fc800078f38ff */
[----:B------:R-:W-:-:S04]  /*10ff0*/  SHF.R.S32.HI R2, RZ, 0x7, R7 ;  /* 0x00000007ff027819 */ /* 0x000fc80000011407 */
[----:B------:R-:W-:Y:S01]  /*11000*/  VIMNMX R6, R9, R2, PT ;  /* 0x0000000209067248 */ /* 0x000fe20003fe0100 */
[----:B------:R0:W-:Y:S02]  /*11010*/  STL [R1+0x3c], R2 ;  /* 0x00003c0201007387 */ /* 0x0001e40000100800 */
[----:B0-----:R-:W-:Y:S01]  /*11020*/  VIADD R2, R8, -UR4 ;  /* 0x8000000408027c36 */ /* 0x001fe20008000000 */
[----:B------:R-:W-:Y:S06]  /*11030*/  @!P2 BRA `(.L_x_1145) ;  /* 0x000000000048a947 */ /* 0x000fec0003800000 */
[----:B------:R-:W-:Y:S01]  /*11040*/  IMAD.MOV.U32 R7, RZ, RZ, R8 ;  /* 0x000000ffff077224 */ /* 0x000fe200078e0008 */
[----:B------:R-:W-:Y:S04]  /*11050*/  BSSY B0, `(.L_x_1146) ;  /* 0x000000e000007945 */ /* 0x000fe80003800000 */
[----:B------:R-:W-:-:S13]  /*11060*/  ISETP.GT.AND P0, PT, R7, -0x1, PT ;  /* 0xffffffff0700780c */ /* 0x000fda0003f04270 */
[----:B------:R-:W-:Y:S05]  /*11070*/  @P0 BRA `(.L_x_1147) ;  /* 0x00000000001c0947 */ /* 0x000fea0003800000 */
[----:B------:R-:W-:Y:S02]  /*11080*/  ISETP.NE.AND P0, PT, R3, 0x1, PT ;  /* 0x000000010300780c */ /* 0x000fe40003f05270 */
[----:B------:R-:W-:-:S11]  /*11090*/  LOP3.LUT R7, RZ, R7, RZ, 0x33, !PT ;  /* 0x00000007ff077212 */ /* 0x000fd600078e33ff */
[----:B------:R-:W0:Y:S02]  /*110a0*/  @P0 LDC.64 R4, c[0x0][0x9e8] ;  /* 0x00027a00ff040b82 */ /* 0x000e240000000a00 */
[----:B0-----:R-:W-:-:S05]  /*110b0*/  @P0 IMAD.HI.U32 R4, R7, R4, RZ ;  /* 0x0000000407040227 */ /* 0x001fca00078e00ff */
[----:B------:R-:W-:-:S04]  /*110c0*/  @P0 SHF.R.U32.HI R7, RZ, R5, R4 ;  /* 0x00000005ff070219 */ /* 0x000fc80000011604 */
[----:B------:R-:W-:Y:S01]  /*110d0*/  LOP3.LUT R7, RZ, R7, RZ, 0x33, !PT ;  /* 0x00000007ff077212 */ /* 0x000fe200078e33ff */
[----:B------:R-:W-:Y:S06]  /*110e0*/  BRA `(.L_x_1148) ;  /* 0x0000000000107947 */ /* 0x000fec0003800000 */
.L_x_1147:
[----:B------:R-:W-:-:S13]  /*110f0*/  ISETP.NE.AND P0, PT, R3, 0x1, PT ;  /* 0x000000010300780c */ /* 0x000fda0003f05270 */
[----:B------:R-:W0:Y:S02]  /*11100*/  @P0 LDC.64 R4, c[0x0][0x9e8] ;  /* 0x00027a00ff040b82 */ /* 0x000e240000000a00 */
[----:B0-----:R-:W-:-:S05]  /*11110*/  @P0 IMAD.HI.U32 R4, R7, R4, RZ ;  /* 0x0000000407040227 */ /* 0x001fca00078e00ff */
[----:B------:R-:W-:-:S07]  /*11120*/  @P0 SHF.R.U32.HI R7, RZ, R5, R4 ;  /* 0x00000005ff070219 */ /* 0x000fce0000011604 */
.L_x_1148:
[----:B------:R-:W-:Y:S05]  /*11130*/  BSYNC B0 ;  /* 0x0000000000007941 */ /* 0x000fea0003800000 */
.L_x_1146:
[----:B------:R-:W-:-:S05]  /*11140*/  IMAD R3, R7, R3, RZ ;  /* 0x0000000307037224 */ /* 0x000fca00078e02ff */
[----:B------:R-:W-:-:S07]  /*11150*/  VIMNMX R2, R2, R3, !PT ;  /* 0x0000000302027248 */ /* 0x000fce0007fe0100 */
.L_x_1145:
[----:B------:R-:W-:Y:S01]  /*11160*/  SHF.R.S32.HI R3, RZ, 0x1f, R2 ;  /* 0x0000001fff037819 */ /* 0x000fe20000011402 */
[----:B------:R-:W-:Y:S01]  /*11170*/  IMAD.MOV.U32 R5, RZ, RZ, RZ ;  /* 0x000000ffff057224 */ /* 0x000fe200078e00ff */
[----:B------:R-:W-:Y:S01]  /*11180*/  SHF.R.U32.HI R4, RZ, 0x10, R0 ;  /* 0x00000010ff047819 */ /* 0x000fe20000011600 */
[----:B------:R-:W-:Y:S01]  /*11190*/  BSSY B0, `(.L_x_1149) ;  /* 0x0000029000007945 */ /* 0x000fe20003800000 */
[----:B------:R-:W-:Y:S01]  /*111a0*/  LEA.HI R3, R3, R2, RZ, 0x7 ;  /* 0x0000000203037211 */ /* 0x000fe200078f38ff */
[----:B--2---:R-:W-:Y:S01]  /*111b0*/  IMAD.MOV.U32 R12, RZ, RZ, R5 ;  /* 0x000000ffff0c7224 */ /* 0x004fe200078e0005 */
[----:B------:R-:W-:Y:S02]  /*111c0*/  ISETP.NE.AND P0, PT, R4, RZ, PT ;  /* 0x000000ff0400720c */ /* 0x000fe40003f05270 */
[----:B------:R-:W-:Y:S02]  /*111d0*/  SHF.R.S32.HI R3, RZ, 0x7, R3 ;  /* 0x00000007ff037819 */ /* 0x000fe40000011403 */
[----:B-1----:R-:W-:-:S02]  /*111e0*/  LOP3.LUT R10, R0, 0xff, RZ, 0xc0, !PT ;  /* 0x000000ff000a7812 */ /* 0x002fc400078ec0ff */
[----:B------:R-:W-:-:S04]  /*111f0*/  VIMNMX R11, RZ, R3, !PT ;  /* 0x00000003ff0b7248 */ /* 0x000fc80007fe0100 */
[----:B------:R-:W-:Y:S01]  /*11200*/  ISETP.GT.AND P1, PT, R6, R11, PT ;  /* 0x0000000b0600720c */ /* 0x000fe20003f24270 */
[----:B------:R0:W-:Y:S02]  /*11210*/  STL [R1+0x14], R11 ;  /* 0x0000140b01007387 */ /* 0x0001e40000100800 */
[----:B------:R-:W1:Y:S02]  /*11220*/  @!P0 LDC R4, c[0x0][0x9f0] ;  /* 0x00027c00ff048b82 */ /* 0x000e640000000800 */
[----:B------:R0:W-:Y:S04]  /*11230*/  STL [R1+0x18], R5 ;  /* 0x0000180501007387 */ /* 0x0001e80000100800 */
[----:B------:R0:W-:Y:S04]  /*11240*/  STL [R1+0x34], R10 ;  /* 0x0000340a01007387 */ /* 0x0001e80000100800 */
[----:B------:R-:W-:Y:S05]  /*11250*/  @!P1 BRA `(.L_x_1150) ;  /* 0x0000000000709947 */ /* 0x000fea0003800000 */
[-C--:B-1----:R-:W-:Y:S01]  /*11260*/  IABS R0, R4.reuse ;  /* 0x0000000400007213 */ /* 0x082fe20000000000 */
[----:B------:R-:W-:Y:S01]  /*11270*/  IMAD.MOV.U32 R2, RZ, RZ, RZ ;  /* 0x000000ffff027224 */ /* 0x000fe200078e00ff */
[----:B------:R-:W-:Y:S02]  /*11280*/  IABS R7, R4 ;  /* 0x0000000400077213 */ /* 0x000fe40000000000 */
[----:B------:R-:W1:Y:S03]  /*11290*/  I2F.RP R8, R0 ;  /* 0x0000000000087306 */ /* 0x000e660000209400 */
[----:B------:R-:W-:-:S05]  /*112a0*/  IMAD.MOV R7, RZ, RZ, -R7 ;  /* 0x000000ffff077224 */ /* 0x000fca00078e0a07 */
[----:B-1----:R-:W1:Y:S02]  /*112b0*/  MUFU.RCP R8, R8 ;  /* 0x0000000800087308 */ /* 0x002e640000001000 */
[----:B-1----:R-:W-:-:S06]  /*112c0*/  VIADD R9, R8, 0xffffffe ;  /* 0x0ffffffe08097836 */ /* 0x002fcc0000000000 */
[----:B------:R-:W0:Y:S02]  /*112d0*/  F2I.FTZ.U32.TRUNC.NTZ R3, R9 ;  /* 0x0000000900037305 */ /* 0x000e24000021f000 */
[----:B0-----:R-:W-:-:S04]  /*112e0*/  IMAD.MOV R5, RZ, RZ, -R3 ;  /* 0x000000ffff057224 */ /* 0x001fc800078e0a03 */
[----:B------:R-:W-:-:S04]  /*112f0*/  IMAD R5, R5, R0, RZ ;  /* 0x0000000005057224 */ /* 0x000fc800078e02ff */
[----:B------:R-:W-:Y:S01]  /*11300*/  IMAD.HI.U32 R5, R3, R5, R2 ;  /* 0x0000000503057227 */ /* 0x000fe200078e0002 */
[----:B------:R-:W-:-:S05]  /*11310*/  IADD3 R3, R4, -0x1, R6 ;  /* 0xffffffff04037810 */ /* 0x000fca0007ffe006 */
[----:B------:R-:W-:-:S05]  /*11320*/  IMAD.IADD R3, R3, 0x1, -R11 ;  /* 0x0000000103037824 */ /* 0x000fca00078e0a0b */
        /* <DEDUP_REMOVED lines=15> */
.L_x_1150:
[----:B------:R-:W-:Y:S05]  /*11420*/  BSYNC B0 ;  /* 0x0000000000007941 */ /* 0x000fea0003800000 */
.L_x_1149:
[----:B------:R-:W-:Y:S01]  /*11430*/  IMAD.MOV.U32 R0, RZ, RZ, R12 ;  /* 0x000000ffff007224 */ /* 0x000fe200078e000c */
[----:B------:R-:W-:Y:S03]  /*11440*/  BSSY B7, `(.L_x_1151) ;  /* 0x0000354000077945 */ /* 0x000fe60003800000 */
[----:B------:R-:W-:-:S05]  /*11450*/  IMAD R29, R10, R0, R11 ;  /* 0x000000000a1d7224 */ /* 0x000fca00078e020b */
[----:B------:R-:W-:-:S04]  /*11460*/  VIADDMNMX R22, R29, R0, R6, PT ;  /* 0x000000001d167246 */ /* 0x000fc80003800106 */
[----:B------:R-:W-:Y:S01]  /*11470*/  ISETP.GT.AND P0, PT, R22, R29, PT ;  /* 0x0000001d1600720c */ /* 0x000fe20003f04270 */
[----:B------:R3:W-:-:S12]  /*11480*/  STL [R1+0x1c], R22 ;  /* 0x00001c1601007387 */ /* 0x0007d80000100800 */
[----:B---3--:R-:W-:Y:S05]  /*11490*/  @P0 BRA `(.L_x_1152) ;  /* 0x0000000000440947 */ /* 0x008fea0003800000 */
[----:B------:R-:W3:Y:S02]  /*114a0*/  S2R R0, SR_TID.X ;  /* 0x0000000000007919 */ /* 0x000ee40000002100 */
[----:B---3--:R-:W-:-:S04]  /*114b0*/  LOP3.LUT R0, R0, 0x7f, RZ, 0xc0, !PT ;  /* 0x0000007f00007812 */ /* 0x008fc800078ec0ff */
[----:B------:R-:W-:-:S13]  /*114c0*/  ISETP.NE.AND P0, PT, R0, RZ, PT ;  /* 0x000000ff0000720c */ /* 0x000fda0003f05270 */
[----:B------:R-:W-:Y:S05]  /*114d0*/  @P0 BRA `(.L_x_1153) ;  /* 0x0000003400280947 */ /* 0x000fea0003800000 */
[----:B------:R-:W3:Y:S01]  /*114e0*/  S2R R7, SR_LANEID ;  /* 0x0000000000077919 */ /* 0x000ee20000000000 */
[----:B------:R-:W-:Y:S01]  /*114f0*/  VOTEU.ANY UR4, UPT, PT ;  /* 0x0000000000047886 */ /* 0x000fe200038e0100 */
[----:B------:R-:W4:Y:S01]  /*11500*/  LDC.64 R2, c[0x0][0xc60] ;  /* 0x00031800ff027b82 */ /* 0x000f220000000a00 */
[----:B------:R-:W3:Y:S08]  /*11510*/  FLO.U32 R0, UR4 ;  /* 0x0000000400007d00 */ /* 0x000ef000080e0000 */
[----:B0-----:R-:W4:Y:S01]  /*11520*/  POPC R5, UR4 ;  /* 0x0000000400057d09 */ /* 0x001f220008000000 */
[----:B---3--:R-:W-:-:S13]  /*11530*/  ISETP.EQ.U32.AND P0, PT, R0, R7, PT ;  /* 0x000000070000720c */ /* 0x008fda0003f02070 */
[----:B----4-:R-:W3:Y:S01]  /*11540*/  @P0 ATOMG.E.ADD.STRONG.GPU PT, R3, desc[UR52][R2.64], R5 ;  /* 0x00000005020309a8 */ /* 0x010ee200081ee1f4 */
[----:B-1----:R-:W0:Y:S02]  /*11550*/  S2R R4, SR_LTMASK ;  /* 0x0000000000047919 */ /* 0x002e240000003900 */
[----:B0-----:R-:W-:-:S04]  /*11560*/  LOP3.LUT R4, R4, UR4, RZ, 0xc0, !PT ;  /* 0x0000000404047c12 */ /* 0x001fc8000f8ec0ff */
[----:B------:R-:W0:Y:S01]  /*11570*/  POPC R7, R4 ;  /* 0x0000000400077309 */ /* 0x000e220000000000 */
[----:B---3--:R-:W0:Y:S02]  /*11580*/  SHFL.IDX PT, R0, R3, R0, 0x1f ;  /* 0x00001f0003007589 */ /* 0x008e2400000e0000 */
[----:B0-----:R-:W-:Y:S01]  /*11590*/  IADD3 R24, R0, UR37, R7 ;  /* 0x0000002500187c10 */ /* 0x001fe2000fffe007 */
[----:B------:R-:W-:Y:S06]  /*115a0*/  BRA `(.L_x_1153) ;  /* 0x0000003000f47947 */ /* 0x000fec0003800000 */
.L_x_1152:
        /* <DEDUP_REMOVED lines=8> */
[----:B-1----:R-:W-:Y:S02]  /*11630*/  IMAD.U32 R4, RZ, RZ, UR6 ;  /* 0x00000006ff047e24 */ /* 0x002fe4000f8e00ff */
[----:B------:R-:W1:Y:S01]  /*11640*/  LDC.64 R2, c[0x4][R2] ;  /* 0x0100000002027b82 */ /* 0x000e620000000a00 */
[----:B0-----:R-:W-:Y:S02]  /*11650*/  IMAD.U32 R5, RZ, RZ, UR7 ;  /* 0x00000007ff057e24 */ /* 0x001fe4000f8e00ff */
[----:B------:R-:W-:Y:S02]  /*11660*/  IMAD.U32 R6, RZ, RZ, UR8 ;  /* 0x00000008ff067e24 */ /* 0x000fe4000f8e00ff */
[----:B------:R-:W-:-:S02]  /*11670*/  IMAD.U32 R7, RZ, RZ, UR9 ;  /* 0x00000009ff077e24 */ /* 0x000fc4000f8e00ff */
[----:B------:R-:W-:Y:S02]  /*11680*/  IMAD.U32 R10, RZ, RZ, UR4 ;  /* 0x00000004ff0a7e24 */ /* 0x000fe4000f8e00ff */
[----:B------:R-:W-:Y:S02]  /*11690*/  IMAD.U32 R11, RZ, RZ, UR5 ;  /* 0x00000005ff0b7e24 */ /* 0x000fe4000f8e00ff */
[----:B------:R-:W-:Y:S02]  /*116a0*/  IMAD.MOV.U32 R8, RZ, RZ, 0x70 ;  /* 0x00000070ff087424 */ /* 0x000fe400078e00ff */
[----:B--2---:R-:W-:Y:S02]  /*116b0*/  IMAD.MOV.U32 R12, RZ, RZ, 0x1 ;  /* 0x00000001ff0c7424 */ /* 0x004fe400078e00ff */
[----:B------:R-:W-:-:S07]  /*116c0*/  IMAD.MOV.U32 R13, RZ, RZ, RZ ;  /* 0x000000ffff0d7224 */ /* 0x000fce00078e00ff */
[----:B------:R-:W-:-:S07]  /*116d0*/  LEPC R20, `(.L_x_1155) ;  /* 0x000000001014794e */ /* 0x000fce0000000000 */
[----:B-1----:R-:W-:Y:S05]  /*116e0*/  CALL.ABS.NOINC R2 ;  /* 0x0000000002007343 */ /* 0x002fea0003c00000 */
.L_x_1155:
[----:B------:R-:W-:Y:S05]  /*116f0*/  BSYNC B6 ;  /* 0x0000000000067941 */ /* 0x000fea0003800000 */
.L_x_1154:
        /* <DEDUP_REMOVED lines=9> */
[----:B-1----:R-:W-:Y:S02]  /*11790*/  IMAD.U32 R4, RZ, RZ, UR6 ;  /* 0x00000006ff047e24 */ /* 0x002fe4000f8e00ff */
[----:B0-----:R-:W-:Y:S02]  /*117a0*/  IMAD.U32 R5, RZ, RZ, UR7 ;  /* 0x00000007ff057e24 */ /* 0x001fe4000f8e00ff */
[----:B------:R-:W-:Y:S02]  /*117b0*/  IMAD.U32 R6, RZ, RZ, UR8 ;  /* 0x00000008ff067e24 */ /* 0x000fe4000f8e00ff */
[----:B------:R-:W-:-:S02]  /*117c0*/  IMAD.U32 R7, RZ, RZ, UR9 ;  /* 0x00000009ff077e24 */ /* 0x000fc4000f8e00ff */
[----:B------:R-:W-:Y:S02]  /*117d0*/  IMAD.U32 R10, RZ, RZ, UR4 ;  /* 0x00000004ff0a7e24 */ /* 0x000fe4000f8e00ff */
[----:B------:R-:W-:Y:S02]  /*117e0*/  IMAD.U32 R11, RZ, RZ, UR5 ;  /* 0x00000005ff0b7e24 */ /* 0x000fe4000f8e00ff */
[----:B------:R-:W-:Y:S02]  /*117f0*/  IMAD.MOV.U32 R8, RZ, RZ, 0x70 ;  /* 0x00000070ff087424 */ /* 0x000fe400078e00ff */
[----:B--2---:R-:W-:Y:S02]  /*11800*/  IMAD.MOV.U32 R12, RZ, RZ, 0x1 ;  /* 0x00000001ff0c7424 */ /* 0x004fe400078e00ff */
[----:B---3--:R-:W-:-:S07]  /*11810*/  IMAD.MOV.U32 R13, RZ, RZ, RZ ;  /* 0x000000ffff0d7224 */ /* 0x008fce00078e00ff */
[----:B------:R-:W-:-:S07]  /*11820*/  LEPC R20, `(.L_x_1158) ;  /* 0x000000001014794e */ /* 0x000fce0000000000 */
[----:B----4-:R-:W-:Y:S05]  /*11830*/  CALL.ABS.NOINC R2 ;  /* 0x0000000002007343 */ /* 0x010fea0003c00000 */
.L_x_1158:
[----:B------:R0:W1:Y:S01]  /*11840*/  LDC.64 R2, c[0x4][R19] ;  /* 0x0100000013027b82 */ /* 0x0000620000000a00 */
[----:B------:R-:W-:Y:S01]  /*11850*/  ULDC.64 UR6, c[0x4][0xa8] ;  /* 0x01002a0000067ab9 */ /* 0x000fe20000000a00 */
[----:B------:R-:W-:Y:S01]  /*11860*/  ULDC.64 UR8, c[0x4][0xb0] ;  /* 0x01002c0000087ab9 */ /* 0x000fe20000000a00 */
[----:B------:R-:W-:Y:S01]  /*11870*/  ULDC.64 UR4, c[0x4][0x18] ;  /* 0x0100060000047ab9 */ /* 0x000fe20000000a00 */
[----:B------:R-:W-:Y:S02]  /*11880*/  IMAD.U32 R4, RZ, RZ, UR6 ;  /* 0x00000006ff047e24 */ /* 0x000fe4000f8e00ff */
[----:B------:R-:W-:Y:S02]  /*11890*/  IMAD.U32 R5, RZ, RZ, UR7 ;  /* 0x00000007ff057e24 */ /* 0x000fe4000f8e00ff */
[----:B------:R-:W-:Y:S02]  /*118a0*/  IMAD.U32 R6, RZ, RZ, UR8 ;  /* 0x00000008ff067e24 */ /* 0x000fe4000f8e00ff */
[----:B------:R-:W-:-:S02]  /*118b0*/  IMAD.U32 R7, RZ, RZ, UR9 ;  /* 0x00000009ff077e24 */ /* 0x000fc4000f8e00ff */
[----:B------:R-:W-:Y:S02]  /*118c0*/  IMAD.U32 R10, RZ, RZ, UR4 ;  /* 0x00000004ff0a7e24 */ /* 0x000fe4000f8e00ff */
[----:B------:R-:W-:Y:S02]  /*118d0*/  IMAD.U32 R11, RZ, RZ, UR5 ;  /* 0x00000005ff0b7e24 */ /* 0x000fe4000f8e00ff */
[----:B------:R-:W-:Y:S02]  /*118e0*/  IMAD.MOV.U32 R8, RZ, RZ, 0x70 ;  /* 0x00000070ff087424 */ /* 0x000fe400078e00ff */
[----:B------:R-:W-:Y:S02]  /*118f0*/  IMAD.MOV.U32 R12, RZ, RZ, 0x1 ;  /* 0x00000001ff0c7424 */ /* 0x000fe400078e00ff */
[----:B0-----:R-:W-:-:S07]  /*11900*/  IMAD.MOV.U32 R13, RZ, RZ, RZ ;  /* 0x000000ffff0d7224 */ /* 0x001fce00078e00ff */
[----:B------:R-:W-:-:S07]  /*11910*/  LEPC R20, `(.L_x_1157) ;  /* 0x000000001014794e */ /* 0x000fce0000000000 */
[----:B-1----:R-:W-:Y:S05]  /*11920*/  CALL.ABS.NOINC R2 ;  /* 0x0000000002007343 */ /* 0x002fea0003c00000 */
.L_x_1157:
[----:B------:R-:W-:Y:S05]  /*11930*/  BSYNC B6 ;  /* 0x0000000000067941 */ /* 0x000fea0003800000 */
.L_x_1156:
[----:B------:R-:W-:Y:S01]  /*11940*/  ULDC.64 UR4, c[0x0][0x9f8] ;  /* 0x00027e0000047ab9 */ /* 0x000fe20000000a00 */
[----:B------:R-:W-:Y:S01]  /*11950*/  IMAD.MOV.U32 R23, RZ, RZ, R27 ;  /* 0x000000ffff177224 */ /* 0x000fe200078e001b */
[----:B------:R-:W-:-:S04]  /*11960*/  ISETP.NE.U32.AND P0, PT, RZ, UR4, PT ;  /* 0x00000004ff007c0c */ /* 0x000fc8000bf05070 */
[----:B------:R-:W-:Y:S01]  /*11970*/  ISETP.NE.AND.EX P0, PT, RZ, UR5, PT, P0 ;  /* 0x00000005ff007c0c */ /* 0x000fe2000bf05300 */
[----:B------:R-:W-:-:S12]  /*11980*/  ULDC.64 UR4, c[0x0][0xa08] ;  /* 0x0002820000047ab9 */ /* 0x000fd80000000a00 */
[----:B------:R-:W3:Y:S02]  /*11990*/  @P0 LDC.64 R2, c[0x0][0x9f8] ;  /* 0x00027e00ff020b82 */ /* 0x000ee40000000a00 */
[----:B---3--:R-:W-:-:S05]  /*119a0*/  @P0 IMAD.WIDE R2, R27, 0x4, R2 ;  /* 0x000000041b020825 */ /* 0x008fca00078e0202 */
[----:B------:R3:W4:Y:S01]  /*119b0*/  @P0 LDG.E R23, desc[UR52][R2.64] ;  /* 0x0000003402170981 */ /* 0x000722000c1e1900 */
[----:B------:R-:W-:Y:S01]  /*119c0*/  VIADD R22, R22, 0xffffffff ;  /* 0xffffffff16167836 */ /* 0x000fe20000000000 */
[----:B---3--:R-:W3:Y:S02]  /*119d0*/  LDC.64 R2, c[0x0][0x418] ;  /* 0x00010600ff027b82 */ /* 0x008ee40000000a00 */
[----:B---3--:R-:W-:Y:S01]  /*119e0*/  LOP3.LUT P0, RZ, R2, UR4, RZ, 0xfc, !PT ;  /* 0x0000000402ff7c12 */ /* 0x008fe2000f80fcff */
[----:B------:R-:W-:-:S03]  /*119f0*/  UMOV UR4, 0xffffffff ;  /* 0xffffffff00047882 */ /* 0x000fc60000000000 */
[----:B------:R-:W-:Y:S02]  /*11a00*/  LOP3.LUT P0, RZ, R3, UR5, RZ, 0xfc, P0 ;  /* 0x0000000503ff7c12 */ /* 0x000fe4000800fcff */
[----:B----4-:R-:W-:Y:S02]  /*11a10*/  SHF.R.S32.HI R25, RZ, 0x1f, R23 ;  /* 0x0000001fff197819 */ /* 0x010fe40000011417 */
[----:B------:R-:W-:Y:S01]  /*11a20*/  SEL R19, R23, RZ, !P0 ;  /* 0x000000ff17137207 */ /* 0x000fe20004000000 */
[----:B------:R-:W-:Y:S08]  /*11a30*/  BRA.DIV UR4, `(.L_x_1159) ;  /* 0x0000004604a47947 */ /* 0x000ff0000b800000 */
[----:B------:R-:W3:Y:S02]  /*11a40*/  S2R R0, SR_TID.X ;  /* 0x0000000000007919 */ /* 0x000ee40000002100 */
[----:B---3--:R-:W-:-:S04]  /*11a50*/  SHF.R.U32.HI R0, RZ, 0x5, R0 ;  /* 0x00000005ff007819 */ /* 0x008fc80000011600 */
[----:B------:R-:W-:-:S05]  /*11a60*/  LOP3.LUT R0, R0, 0x3, RZ, 0xc0, !PT ;  /* 0x0000000300007812 */ /* 0x000fca00078ec0ff */
[----:B------:R3:W4:Y:S02]  /*11a70*/  SHFL.IDX PT, R14, R0, RZ, 0x1f ;  /* 0x00001fff000e7589 */ /* 0x00072400000e0000 */
.L_x_1253:
[----:B---3--:R-:W3:Y:S01]  /*11a80*/  LDL.LU R0, [R1] ;  /* 0x0000000001007983 */ /* 0x008ee20000300800 */
[----:B------:R-:W-:Y:S02]  /*11a90*/  PLOP3.LUT P1, PT, PT, PT, PT, 0x8, 0x0 ;  /* 0x000000000000781c */ /* 0x000fe40003f2e170 */
[----:B----4-:R-:W-:Y:S02]  /*11aa0*/  ISETP.NE.AND P0, PT, R14, RZ, PT ;  /* 0x000000ff0e00720c */ /* 0x010fe40003f05270 */
[----:B---3--:R-:W-:-:S09]  /*11ab0*/  LOP3.LUT R0, R0, 0xfffffffe, RZ, 0xc0, !PT ;  /* 0xfffffffe00007812 */ /* 0x008fd200078ec0ff */
[----:B------:R-:W-:-:S05]  /*11ac0*/  @P1 LOP3.LUT R0, R0, 0x1, RZ, 0xfc, !PT ;  /* 0x0000000100001812 */ /* 0x000fca00078efcff */
[----:B------:R3:W-:Y:S01]  /*11ad0*/  STL [R1], R0 ;  /* 0x0000000001007387 */ /* 0x0007e20000100800 */
[----:B------:R-:W-:Y:S05]  /*11ae0*/  @P0 BRA `(.L_x_1160) ;  /* 0x0000000000f40947 */ /* 0x000fea0003800000 */
[----:B------:R-:W-:-:S03]  /*11af0*/  UMOV UR4, 0xffffffff ;  /* 0xffffffff00047882 */ /* 0x000fc60000000000 */
[----:B------:R-:W-:Y:S05]  /*11b00*/  BRA.DIV UR4, `(.L_x_1161) ;  /* 0x0000004604a47947 */ /* 0x000fea000b800000 */
[----:B------:R-:W-:-:S13]  /*11b10*/  ELECT P6, URZ, PT ;  /* 0x00000000003f782f */ /* 0x000fda00038c0000 */
.L_x_1256:
[----:B------:R-:W-:Y:S05]  /*11b20*/  @!P6 BRA `(.L_x_1160) ;  /* 0x0000000000e4e947 */ /* 0x000fea0003800000 */
[----:B------:R-:W-:-:S04]  /*11b30*/  ISETP.NE.U32.AND P0, PT, R2, RZ, PT ;  /* 0x000000ff0200720c */ /* 0x000fc80003f05070 */
[----:B------:R-:W-:-:S13]  /*11b40*/  ISETP.NE.AND.EX P0, PT, R3, RZ, PT, P0 ;  /* 0x000000ff0300720c */ /* 0x000fda0003f05300 */
[----:B------:R-:W-:Y:S05]  /*11b50*/  @!P0 BRA `(.L_x_1162) ;  /* 0x0000000000448947 */ /* 0x000fea0003800000 */
[----:B------:R-:W4:Y:S01]  /*11b60*/  LDC R6, c[0x0][0x43c] ;  /* 0x00010f00ff067b82 */ /* 0x000f220000000800 */
[----:B------:R-:W-:Y:S01]  /*11b70*/  ULDC.64 UR4, c[0x0][0x428] ;  /* 0x00010a0000047ab9 */ /* 0x000fe20000000a00 */
[----:B----4-:R-:W-:-:S13]  /*11b80*/  ISETP.NE.AND P0, PT, R6, 0x1, PT ;  /* 0x000000010600780c */ /* 0x010fda0003f05270 */
[----:B01----:R-:W3:Y:S02]  /*11b90*/  @P0 LDC.64 R4, c[0x0][0x440] ;  /* 0x00011000ff040b82 */ /* 0x003ee40000000a00 */
[----:B---3--:R-:W-:-:S04]  /*11ba0*/  @P0 IMAD.HI.U32 R0, R22, R4, RZ ;  /* 0x0000000416000227 */ /* 0x008fc800078e00ff */
[----:B------:R-:W-:Y:S01]  /*11bb0*/  IMAD.MOV.U32 R4, RZ, RZ, R22 ;  /* 0x000000ffff047224 */ /* 0x000fe200078e0016 */
[----:B------:R-:W-:-:S04]  /*11bc0*/  @P0 SHF.R.U32.HI R4, RZ, R5, R0 ;  /* 0x00000005ff040219 */ /* 0x000fc80000011600 */
[--C-:B------:R-:W-:Y:S01]  /*11bd0*/  SHF.R.S32.HI R5, RZ, 0x1f, R4.reuse ;  /* 0x0000001fff057819 */ /* 0x100fe20000011404 */
[----:B------:R-:W-:-:S04]  /*11be0*/  IMAD.MOV R0, RZ, RZ, -R4 ;  /* 0x000000ffff007224 */ /* 0x000fc800078e0a04 */
[----:B------:R-:W-:Y:S02]  /*11bf0*/  IMAD R22, R6, R0, R22 ;  /* 0x0000000006167224 */ /* 0x000fe400078e0216 */
[----:B------:R-:W-:Y:S02]  /*11c00*/  IMAD R0, R25, UR4, RZ ;  /* 0x0000000419007c24 */ /* 0x000fe4000f8e02ff */
[----:B------:R-:W-:-:S04]  /*11c10*/  IMAD.WIDE.U32 R4, R23, UR4, R4 ;  /* 0x0000000417047c25 */ /* 0x000fc8000f8e0004 */
[----:B------:R-:W-:Y:S01]  /*11c20*/  IMAD R0, R23, UR5, R0 ;  /* 0x0000000517007c24 */ /* 0x000fe2000f8e0200 */
[----:B------:R-:W-:-:S03]  /*11c30*/  LEA R2, P0, R4, R2, 0x2 ;  /* 0x0000000204027211 */ /* 0x000fc600078010ff */
[----:B------:R-:W-:-:S05]  /*11c40*/  IMAD.IADD R0, R5, 0x1, R0 ;  /* 0x0000000105007824 */ /* 0x000fca00078e0200 */
[----:B------:R-:W-:-:S05]  /*11c50*/  LEA.HI.X R3, R4, R3, R0, 0x2, P0 ;  /* 0x0000000304037211 */ /* 0x000fca00000f1400 */
[----:B------:R4:W5:Y:S02]  /*11c60*/  LDG.E R19, desc[UR52][R2.64] ;  /* 0x0000003402137981 */ /* 0x000964000c1e1900 */
.L_x_1162:
[----:B---3--:R-:W-:Y:S01]  /*11c70*/  IMAD R0, R18, 0x8, R17 ;  /* 0x0000000812007824 */ /* 0x008fe200078e0211 */
[----:B----4-:R-:W-:-:S04]  /*11c80*/  SHF.L.U32 R2, R28, 0x1f, RZ ;  /* 0x0000001f1c027819 */ /* 0x010fc800000006ff */
[----:B------:R-:W3:Y:S02]  /*11c90*/  SYNCS.PHASECHK.TRANS64.TRYWAIT P0, [R0+URZ+0x16840], R2 ;  /* 0x01684002000075a7 */ /* 0x000ee4000800017f */
[----:B---3--:R-:W-:Y:S05]  /*11ca0*/  @!P0 BRA `(.L_x_1163) ;  /* 0x00000044005c8947 */ /* 0x008fea0003800000 */
.L_x_1257:
[----:B------:R-:W4:Y:S02]  /*11cb0*/  S2R R3, SR_TID.X ;  /* 0x0000000000037919 */ /* 0x000f240000002100 */
[----:B----4-:R-:W-:-:S04]  /*11cc0*/  LOP3.LUT R3, R3, 0x7f, RZ, 0xc0, !PT ;  /* 0x0000007f03037812 */ /* 0x010fc800078ec0ff */
[----:B------:R-:W-:-:S13]  /*11cd0*/  ISETP.NE.AND P0, PT, R3, RZ, PT ;  /* 0x000000ff0300720c */ /* 0x000fda0003f05270 */
[----:B------:R-:W-:Y:S05]  /*11ce0*/  @P0 BRA `(.L_x_1164) ;  /* 0x00000000001c0947 */ /* 0x000fea0003800000 */
[----:B------:R-:W4:Y:S01]  /*11cf0*/  S2R R3, SR_TID.X ;  /* 0x0000000000037919 */ /* 0x000f220000002100 */
[----:B---3--:R-:W-:-:S04]  /*11d00*/  IMAD.MOV.U32 R2, RZ, RZ, 0x4000 ;  /* 0x00004000ff027424 */ /* 0x008fc800078e00ff */
[----:B------:R3:W-:Y:S01]  /*11d10*/  SYNCS.ARRIVE.TRANS64 RZ, [R0+URZ+0x16830], R2 ;  /* 0x0168300200ff79a7 */ /* 0x0007e2000800003f */
[----:B----4-:R-:W-:-:S04]  /*11d20*/  LOP3.LUT R3, R3, 0x1f, RZ, 0xc0, !PT ;  /* 0x0000001f03037812 */ /* 0x010fc800078ec0ff */
[----:B------:R-:W-:-:S13]  /*11d30*/  ISETP.NE.AND P0, PT, R3, RZ, PT ;  /* 0x000000ff0300720c */ /* 0x000fda0003f05270 */
[----:B---3--:R-:W-:Y:S05]  /*11d40*/  @!P0 BRA `(.L_x_1164) ;  /* 0x0000000000048947 */ /* 0x008fea0003800000 */
[----:B------:R-:W-:Y:S01]  /*11d50*/  BPT.TRAP 0x1 ;  /* 0x000000040000795c */ /* 0x000fe20000300000 */
.L_x_1164:
[----:B---3--:R-:W3:Y:S01]  /*11d60*/  LDL.LU R2, [R1] ;  /* 0x0000000001027983 */ /* 0x008ee20000300800 */
        /* <DEDUP_REMOVED lines=13> */
[----:B------:R-:W-:Y:S02]  /*11e40*/  ULEA UR11, UR11, UR4, 0x7 ;  /* 0x000000040b0b7291 */ /* 0x000fe4000f8e383f */
[----:B------:R-:W-:Y:S01]  /*11e50*/  UIADD3 UR8, UR8, 0xe400, URZ ;  /* 0x0000e40008087890 */ /* 0x000fe2000fffe03f */
[----:B------:R-:W-:-:S08]  /*11e60*/  UMOV UR4, 0x0 ;  /* 0x0000000000047882 */ /* 0x000fd00000000000 */
[----:B------:R4:W-:Y:S01]  /*11e70*/  UTMALDG.4D [UR8], [UR6], desc[UR4] ;  /* 0x00000408060075b4 */ /* 0x0009e20008019000 */
[----:B---3--:R-:W-:-:S04]  /*11e80*/  LOP3.LUT R2, R2, 0xfffffffe, RZ, 0xc0, !PT ;  /* 0xfffffffe02027812 */ /* 0x008fc800078ec0ff */
[----:B------:R-:W-:-:S05]  /*11e90*/  @P0 LOP3.LUT R2, R2, 0x1, RZ, 0xfc, !PT ;  /* 0x0000000102020812 */ /* 0x000fca00078efcff */
[----:B------:R4:W-:Y:S01]  /*11ea0*/  STL [R1], R2 ;  /* 0x0000000201007387 */ /* 0x0009e20000100800 */
[----:B------:R-:W-:Y:S01]  /*11eb0*/  NOP ;  /* 0x0000000000007918 */ /* 0x000fe20000000000 */
.L_x_1160:
[----:B------:R-:W5:Y:S01]  /*11ec0*/  LDL.LU R3, [R1+0x10] ;  /* 0x0000100001037983 */ /* 0x000f620000300800 */
[----:B------:R-:W-:Y:S05]  /*11ed0*/  WARPSYNC.ALL ;  /* 0x0000000000007948 */ /* 0x000fea0003800000 */
[----:B----4-:R-:W-:Y:S01]  /*11ee0*/  ULDC.64 UR4, c[0x0][0x298] ;  /* 0x0000a60000047ab9 */ /* 0x010fe20000000a00 */
[----:B---3--:R-:W-:Y:S01]  /*11ef0*/  VIADD R0, R17, 0x8400 ;  /* 0x0000840011007836 */ /* 0x008fe20000000000 */
[----:B------:R-:W-:Y:S01]  /*11f00*/  ULDC.64 UR6, c[0x0][0xa00] ;  /* 0x0002800000067ab9 */ /* 0x000fe20000000a00 */
[----:B------:R-:W-:Y:S01]  /*11f10*/  BSSY B6, `(.L_x_1165) ;  /* 0x0000022000067945 */ /* 0x000fe20003800000 */
[----:B------:R-:W-:Y:S01]  /*11f20*/  BAR.SYNC.DEFER_BLOCKING 0x8, 0x200 ;  /* 0x0208000000007b1d */ /* 0x000fe20000010000 */
[----:B------:R-:W-:-:S02]  /*11f30*/  ISETP.NE.U32.AND P0, PT, RZ, UR6, PT ;  /* 0x00000006ff007c0c */ /* 0x000fc4000bf05070 */
[----:B------:R-:W-:Y:S02]  /*11f40*/  LOP3.LUT P1, RZ, R0, 0x3ff, RZ, 0xc0, !PT ;  /* 0x000003ff00ff7812 */ /* 0x000fe4000782c0ff */
[----:B------:R-:W-:Y:S02]  /*11f50*/  ISETP.NE.AND.EX P0, PT, RZ, UR7, PT, P0 ;  /* 0x00000007ff007c0c */ /* 0x000fe4000bf05300 */
[----:B-----5:R-:W-:Y:S01]  /*11f60*/  SHF.R.S32.HI R2, RZ, 0x1f, R3 ;  /* 0x0000001fff027819 */ /* 0x020fe20000011403 */
[----:B01----:R-:W-:-:S04]  /*11f70*/  IMAD.WIDE.U32 R4, R3, UR4, RZ ;  /* 0x0000000403047c25 */ /* 0x003fc8000f8e00ff */
[----:B------:R-:W-:Y:S01]  /*11f80*/  IMAD R2, R2, UR4, RZ ;  /* 0x0000000402027c24 */ /* 0x000fe2000f8e02ff */
[----:B------:R0:W-:Y:S03]  /*11f90*/  STL.64 [R1+0x28], R4 ;  /* 0x0000280401007387 */ /* 0x0001e60000100a00 */
[----:B------:R-:W-:Y:S01]  /*11fa0*/  IMAD R0, R3, UR5, R2 ;  /* 0x0000000503007c24 */ /* 0x000fe2000f8e0202 */
[----:B------:R-:W-:-:S03]  /*11fb0*/  SHF.R.S32.HI R2, RZ, 0x1f, R27 ;  /* 0x0000001fff027819 */ /* 0x000fc6000001141b */
[----:B------:R-:W-:Y:S01]  /*11fc0*/  IMAD.IADD R3, R5, 0x1, R0 ;  /* 0x0000000105037824 */ /* 0x000fe200078e0200 */
[----:B------:R-:W-:Y:S02]  /*11fd0*/  SEL R0, R27, RZ, !P0 ;  /* 0x000000ff1b007207 */ /* 0x000fe40004000000 */
[----:B------:R-:W-:Y:S02]  /*11fe0*/  SEL R2, R2, RZ, !P0 ;  /* 0x000000ff02027207 */ /* 0x000fe40004000000 */
        /* <DEDUP_REMOVED lines=19> */
[----:B0-----:R-:W-:Y:S05]  /*12120*/  CALL.ABS.NOINC R2 ;  /* 0x0000000002007343 */ /* 0x001fea0003c00000 */
.L_x_1166:
[----:B------:R-:W-:Y:S05]  /*12130*/  BSYNC B6 ;  /* 0x0000000000067941 */ /* 0x000fea0003800000 */
.L_x_1165:
[----:B------:R-:W3:Y:S01]  /*12140*/  LDL.LU R20, [R1+0x30] ;  /* 0x0000300001147983 */ /* 0x000ee20000300800 */
[----:B------:R-:W-:Y:S01]  /*12150*/  ULDC.64 UR6, c[0x0][0x2e0] ;  /* 0x0000b80000067ab9 */ /* 0x000fe20000000a00 */
[----:B------:R-:W1:Y:S01]  /*12160*/  LDC R9, c[0x0][0x448] ;  /* 0x00011200ff097b82 */ /* 0x000e620000000800 */
[----:B------:R-:W-:Y:S01]  /*12170*/  ULDC.64 UR4, c[0x0][0x2d8] ;  /* 0x0000b60000047ab9 */ /* 0x000fe20000000a00 */
[----:B0-----:R-:W3:Y:S01]  /*12180*/  LDL.LU.64 R2, [R1+0x28] ;  /* 0x0000280001027983 */ /* 0x001ee20000300a00 */
[----:B------:R-:W-:-:S03]  /*12190*/  ULDC.64 UR8, c[0x0][0x280] ;  /* 0x0000a00000087ab9 */ /* 0x000fc60000000a00 */
[----:B------:R-:W4:Y:S04]  /*121a0*/  LDL.LU R21, [R1+0x38] ;  /* 0x0000380001157983 */ /* 0x000f280000300800 */
[----:B------:R-:W4:Y:S04]  /*121b0*/  LDL.LU R4, [R1+0x10] ;  /* 0x0000100001047983 */ /* 0x000f280000300800 */
[----:B--2---:R-:W2:Y:S01]  /*121c0*/  LDL R12, [R1+0x8] ;  /* 0x00000800010c7983 */ /* 0x004ea20000100800 */
[----:B-1----:R-:W-:-:S13]  /*121d0*/  ISETP.NE.AND P1, PT, R9, 0x1, PT ;  /* 0x000000010900780c */ /* 0x002fda0003f25270 */
[----:B------:R-:W0:Y:S08]  /*121e0*/  @P1 LDC R5, c[0x0][0x450] ;  /* 0x00011400ff051b82 */ /* 0x000e300000000800 */
[----:B------:R-:W1:Y:S01]  /*121f0*/  @P1 LDC R8, c[0x0][0x450] ;  /* 0x00011400ff081b82 */ /* 0x000e620000000800 */
[----:B---3--:R-:W-:Y:S02]  /*12200*/  IMAD.MOV.U32 R3, RZ, RZ, R20 ;  /* 0x000000ffff037224 */ /* 0x008fe400078e0014 */
[----:B------:R-:W3:Y:S01]  /*12210*/  S2R R20, SR_TID.X ;  /* 0x0000000000147919 */ /* 0x000ee20000002100 */
[----:B----4-:R-:W-:-:S02]  /*12220*/  IMAD R0, R21, UR6, RZ ;  /* 0x0000000615007c24 */ /* 0x010fc4000f8e02ff */
[----:B------:R-:W-:-:S04]  /*12230*/  IMAD.WIDE.U32 R2, R16, UR4, R2 ;  /* 0x0000000410027c25 */ /* 0x000fc8000f8e0002 */
[----:B------:R-:W-:Y:S01]  /*12240*/  IMAD R3, R16, UR5, R3 ;  /* 0x0000000510037c24 */ /* 0x000fe2000f8e0203 */
[----:B------:R-:W-:Y:S01]  /*12250*/  ULDC.64 UR4, c[0x0][0x2d0] ;  /* 0x0000b40000047ab9 */ /* 0x000fe20000000a00 */
[C---:B------:R-:W-:Y:S02]  /*12260*/  IMAD R0, R4.reuse, UR7, R0 ;  /* 0x0000000704007c24 */ /* 0x040fe4000f8e0200 */
[----:B------:R-:W-:Y:S01]  /*12270*/  IMAD.WIDE.U32 R2, R4, UR6, R2 ;  /* 0x0000000604027c25 */ /* 0x000fe2000f8e0002 */
[----:B------:R-:W-:Y:S01]  /*12280*/  ULDC.64 UR6, c[0x0][0x2c8] ;  /* 0x0000b20000067ab9 */ /* 0x000fe20000000a00 */
[----:B------:R-:W4:Y:S02]  /*12290*/  @P1 LDC R4, c[0x0][0x44c] ;  /* 0x00011300ff041b82 */ /* 0x000f240000000800 */
[----:B------:R-:W-:Y:S01]  /*122a0*/  IMAD.IADD R3, R3, 0x1, R0 ;  /* 0x0000000103037824 */ /* 0x000fe200078e0200 */
[C---:B---3--:R-:W-:Y:S01]  /*122b0*/  LOP3.LUT R21, R20.reuse, 0x7f, RZ, 0xc0, !PT ;  /* 0x0000007f14157812 */ /* 0x048fe200078ec0ff */
[----:B------:R-:W-:-:S03]  /*122c0*/  IMAD.SHL.U32 R20, R20, 0x10, RZ ;  /* 0x0000001014147824 */ /* 0x000fc600078e00ff */
[----:B------:R-:W-:-:S04]  /*122d0*/  SHF.R.U32.HI R21, RZ, 0x3, R21 ;  /* 0x00000003ff157819 */ /* 0x000fc80000011615 */
[----:B------:R-:W-:-:S05]  /*122e0*/  LOP3.LUT R20, R21, 0x70, R20, 0xf8, !PT ;  /* 0x0000007015147812 */ /* 0x000fca00078ef814 */
[----:B--2---:R-:W-:Y:S02]  /*122f0*/  IMAD.IADD R6, R20, 0x1, R12 ;  /* 0x0000000114067824 */ /* 0x004fe400078e020c */
[----:B------:R2:W5:Y:S02]  /*12300*/  LDL R20, [R1+0x4] ;  /* 0x0000040001147983 */ /* 0x0005640000100800 */
[----:B----4-:R-:W-:Y:S01]  /*12310*/  @P1 IMAD.HI.U32 R0, R6, R4, RZ ;  /* 0x0000000406001227 */ /* 0x010fe200078e00ff */
[----:B------:R-:W3:Y:S03]  /*12320*/  S2R R10, SR_TID.X ;  /* 0x00000000000a7919 */ /* 0x000ee60000002100 */
[----:B------:R-:W-:Y:S01]  /*12330*/  IMAD.MOV.U32 R4, RZ, RZ, R6 ;  /* 0x000000ffff047224 */ /* 0x000fe200078e0006 */
[----:B0-----:R-:W-:-:S04]  /*12340*/  @P1 SHF.R.U32.HI R4, RZ, R5, R0 ;  /* 0x00000005ff041219 */ /* 0x001fc80000011600 */
[----:B------:R-:W-:-:S05]  /*12350*/  SHF.R.S32.HI R0, RZ, 0x1f, R4 ;  /* 0x0000001fff007819 */ /* 0x000fca0000011404 */
[----:B------:R-:W-:-:S04]  /*12360*/  IMAD R0, R0, UR4, RZ ;  /* 0x0000000400007c24 */ /* 0x000fc8000f8e02ff */
[C---:B------:R-:W-:Y:S02]  /*12370*/  IMAD R7, R4.reuse, UR5, R0 ;  /* 0x0000000504077c24 */ /* 0x040fe4000f8e0200 */
[----:B------:R-:W-:Y:S02]  /*12380*/  IMAD.MOV R0, RZ, RZ, -R4 ;  /* 0x000000ffff007224 */ /* 0x000fe400078e0a04 */
[----:B------:R-:W-:-:S04]  /*12390*/  IMAD.WIDE.U32 R4, R4, UR4, R2 ;  /* 0x0000000404047c25 */ /* 0x000fc8000f8e0002 */
[----:B------:R-:W-:Y:S02]  /*123a0*/  IMAD R0, R9, R0, R6 ;  /* 0x0000000009007224 */ /* 0x000fe400078e0206 */
[----:B------:R-:W-:-:S03]  /*123b0*/  IMAD.IADD R5, R5, 0x1, R7 ;  /* 0x0000000105057824 */ /* 0x000fc600078e0207 */
[----:B------:R-:W-:Y:S01]  /*123c0*/  SHF.R.S32.HI R7, RZ, 0x1f, R0 ;  /* 0x0000001fff077819 */ /* 0x000fe20000011400 */
[----:B------:R-:W-:-:S04]  /*123d0*/  IMAD.WIDE.U32 R4, R0, UR6, R4 ;  /* 0x0000000600047c25 */ /* 0x000fc8000f8e0004 */
[----:B------:R-:W-:Y:S02]  /*123e0*/  IMAD R7, R7, UR6, RZ ;  /* 0x0000000607077c24 */ /* 0x000fe4000f8e02ff */
[----:B---3--:R-:W-:Y:S02]  /*123f0*/  IMAD.SHL.U32 R21, R10, 0x8, RZ ;  /* 0x000000080a157824 */ /* 0x008fe400078e00ff */
[----:B------:R-:W-:Y:S01]  /*12400*/  IMAD R7, R0, UR7, R7 ;  /* 0x0000000700077c24 */ /* 0x000fe2000f8e0207 */
[C---:B------:R-:W-:Y:S02]  /*12410*/  LEA R0, P0, R4.reuse, UR8, 0x1 ;  /* 0x0000000804007c11 */ /* 0x040fe4000f8008ff */
[----:B------:R-:W-:Y:S01]  /*12420*/  LOP3.LUT R21, R21, 0x38, RZ, 0xc0, !PT ;  /* 0x0000003815157812 */ /* 0x000fe200078ec0ff */
[----:B------:R-:W-:Y:S02]  /*12430*/  IMAD.IADD R5, R5, 0x1, R7 ;  /* 0x0000000105057824 */ /* 0x000fe400078e0207 */
[----:B------:R-:W0:Y:S03]  /*12440*/  @P1 LDC R7, c[0x0][0x44c] ;  /* 0x00011300ff071b82 */ /* 0x000e260000000800 */
[----:B------:R-:W-:Y:S01]  /*12450*/  LEA.HI.X R4, R4, UR9, R5, 0x1, P0 ;  /* 0x0000000904047c11 */ /* 0x000fe200080f0c05 */
[----:B------:R-:W-:-:S04]  /*12460*/  VIADD R5, R6, 0x80 ;  /* 0x0000008006057836 */ /* 0x000fc80000000000 */
[----:B------:R-:W-:Y:S02]  /*12470*/  IMAD.MOV.U32 R6, RZ, RZ, R5 ;  /* 0x000000ffff067224 */ /* 0x000fe400078e0005 */
[----:B0-----:R-:W-:-:S05]  /*12480*/  @P1 IMAD.HI.U32 R7, R5, R7, RZ ;  /* 0x0000000705071227 */ /* 0x001fca00078e00ff */
[----:B-1----:R-:W-:-:S05]  /*12490*/  @P1 SHF.R.U32.HI R6, RZ, R8, R7 ;  /* 0x00000008ff061219 */ /* 0x002fca0000011607 */
[----:B------:R-:W-:Y:S02]  /*124a0*/  IMAD.MOV R7, RZ, RZ, -R6 ;  /* 0x000000ffff077224 */ /* 0x000fe400078e0a06 */
[----:B------:R-:W-:-:S04]  /*124b0*/  IMAD.WIDE.U32 R2, R6, UR4, R2 ;  /* 0x0000000406027c25 */ /* 0x000fc8000f8e0002 */
[----:B------:R-:W-:Y:S01]  /*124c0*/  IMAD R5, R9, R7, R5 ;  /* 0x0000000709057224 */ /* 0x000fe200078e0205 */
[----:B------:R-:W-:-:S05]  /*124d0*/  SHF.R.S32.HI R7, RZ, 0x1f, R6 ;  /* 0x0000001fff077819 */ /* 0x000fca0000011406 */
[----:B------:R-:W-:Y:S01]  /*124e0*/  IMAD R7, R7, UR4, RZ ;  /* 0x0000000407077c24 */ /* 0x000fe2000f8e02ff */
[----:B------:R-:W-:Y:S02]  /*124f0*/  ULDC UR4, c[0x0][0x2b8] ;  /* 0x0000ae0000047ab9 */ /* 0x000fe40000000800 */
[----:B------:R-:W-:Y:S01]  /*12500*/  ISETP.GE.AND P0, PT, R21, UR4, PT ;  /* 0x0000000415007c0c */ /* 0x000fe2000bf06270 */
[----:B------:R-:W-:Y:S01]  /*12510*/  IMAD R7, R6, UR5, R7 ;  /* 0x0000000506077c24 */ /* 0x000fe2000f8e0207 */
[----:B------:R-:W-:Y:S01]  /*12520*/  SHF.R.S32.HI R6, RZ, 0x1f, R5 ;  /* 0x0000001fff067819 */ /* 0x000fe20000011405 */
[----:B------:R-:W-:Y:S02]  /*12530*/  UMOV UR4, 0xffffffff ;  /* 0xffffffff00047882 */ /* 0x000fe40000000000 */
[----:B------:R-:W-:Y:S02]  /*12540*/  IMAD.IADD R3, R3, 0x1, R7 ;  /* 0x0000000103037824 */ /* 0x000fe400078e0207 */
[----:B------:R-:W-:-:S02]  /*12550*/  IMAD R6, R6, UR6, RZ ;  /* 0x0000000606067c24 */ /* 0x000fc4000f8e02ff */
[----:B------:R-:W-:-:S04]  /*12560*/  IMAD.WIDE.U32 R2, R5, UR6, R2 ;  /* 0x0000000605027c25 */ /* 0x000fc8000f8e0002 */
[----:B------:R-:W-:Y:S01]  /*12570*/  IMAD R6, R5, UR7, R6 ;  /* 0x0000000705067c24 */ /* 0x000fe2000f8e0206 */
[----:B------:R-:W-:-:S03]  /*12580*/  LEA R5, P1, R2, UR8, 0x1 ;  /* 0x0000000802057c11 */ /* 0x000fc6000f8208ff */
[----:B------:R-:W-:-:S05]  /*12590*/  IMAD.IADD R6, R3, 0x1, R6 ;  /* 0x0000000103067824 */ /* 0x000fca00078e0206 */
[----:B------:R-:W-:Y:S01]  /*125a0*/  LEA.HI.X R2, R2, UR9, R6, 0x1, P1 ;  /* 0x0000000902027c11 */ /* 0x000fe200088f0c06 */
[----:B--2---:R-:W-:Y:S06]  /*125b0*/  BRA.DIV UR4, `(.L_x_1167) ;  /* 0x0000003e042c7947 */ /* 0x004fec000b800000 */
[----:B------:R-:W0:Y:S02]  /*125c0*/  S2R R7, SR_TID.X ;  /* 0x0000000000077919 */ /* 0x000e240000002100 */
[----:B0-----:R-:W-:Y:S02]  /*125d0*/  LOP3.LUT R8, R7, 0x7f, RZ, 0xc0, !PT ;  /* 0x0000007f07087812 */ /* 0x001fe400078ec0ff */
[----:B------:R-:W2:Y:S04]  /*125e0*/  LDL.LU R7, [R1+0xc] ;  /* 0x00000c0001077983 */ /* 0x000ea80000300800 */
[----:B------:R-:W3:Y:S01]  /*125f0*/  LDL.LU R11, [R1+0x8] ;  /* 0x00000800010b7983 */ /* 0x000ee20000300800 */
[----:B------:R-:W-:-:S03]  /*12600*/  SHF.R.U32.HI R10, RZ, 0x3, R8 ;  /* 0x00000003ff0a7819 */ /* 0x000fc60000011608 */
[----:B------:R-:W0:Y:S01]  /*12610*/  SHFL.IDX PT, R8, R0, RZ, 0x181f ;  /* 0x00181fff00087589 */ /* 0x000e2200000e0000 */
[----:B--2---:R-:W-:-:S03]  /*12620*/  IMAD R3, R7, R9, RZ ;  /* 0x0000000907037224 */ /* 0x004fc600078e02ff */
[----:B------:R-:W1:Y:S01]  /*12630*/  SHFL.IDX PT, R7, R4, RZ, 0x181f ;  /* 0x00181fff04077589 */ /* 0x000e6200000e0000 */
[----:B---3--:R-:W-:-:S05]  /*12640*/  IMAD.IADD R6, R10, 0x1, R11 ;  /* 0x000000010a067824 */ /* 0x008fca00078e020b */
[----:B------:R-:W-:-:S13]  /*12650*/  ISETP.GE.AND P1, PT, R6, R3, PT ;  /* 0x000000030600720c */ /* 0x000fda0003f26270 */
[----:B0-----:R-:W-:-:S05]  /*12660*/  @!P1 LEA R8, P2, R21, R8, 0x1 ;  /* 0x0000000815089211 */ /* 0x001fca00078408ff */
[----:B-1----:R-:W-:-:S04]  /*12670*/  @!P1 IMAD.X R7, RZ, RZ, R7, P2 ;  /* 0x000000ffff079224 */ /* 0x002fc800010e0607 */
[----:B------:R-:W-:Y:S02]  /*12680*/  @!P1 IMAD.MOV.U32 R9, RZ, RZ, R7 ;  /* 0x000000ffff099224 */ /* 0x000fe400078e0007 */
[----:B------:R-:W-:-:S03]  /*12690*/  VIADD R7, R6, 0x10 ;  /* 0x0000001006077836 */ /* 0x000fc60000000000 */
[----:B------:R-:W-:Y:S01]  /*126a0*/  @!PT LDS RZ, [RZ] ;  /* 0x00000000fffff984 */ /* 0x000fe20000000800 */
[----:B-----5:R0:W-:Y:S02]  /*126b0*/  @!P1 LDGSTS.E.BYPASS.LTC128B.128 [R20+0x8400], desc[UR52][R8.64], !P0 ;  /* 0x0840000008149fae */ /* 0x0201e4000c101d74 */
        /* <DEDUP_REMOVED lines=42> */
[----:B------:R-:W-:Y:S04]  /*12960*/  SHFL.IDX PT, R4, R4, 0x7, 0x181f ;  /* 0x00f81f0004047f89 */ /* 0x000fe800000e0000 */
[----:B0-----:R-:W0:Y:S03]  /*12970*/  SHFL.IDX PT, R8, R0, 0x6, 0x181f ;  /* 0x00d81f0000087f89 */ /* 0x001e2600000e0000 */
[----:B0-----:R-:W-:-:S05]  /*12980*/  @!P1 LEA R8, P2, R21, R8, 0x1 ;  /* 0x0000000815089211 */ /* 0x001fca00078408ff */
[----:B------:R-:W-:-:S04]  /*12990*/  @!P1 IMAD.X R7, RZ, RZ, R7, P2 ;  /* 0x000000ffff079224 */ /* 0x000fc800010e0607 */
[----:B------:R-:W-:Y:S02]  /*129a0*/  @!P1 IMAD.MOV.U32 R9, RZ, RZ, R7 ;  /* 0x000000ffff099224 */ /* 0x000fe400078e0007 */
[----:B------:R-:W-:Y:S04]  /*129b0*/  SHFL.IDX PT, R7, R5, RZ, 0x181f ;  /* 0x00181fff05077589 */ /* 0x000fe800000e0000 */
        /* <DEDUP_REMOVED lines=11> */
[----:B------:R-:W-:-:S05]  /*12a70*/  @!P2 LEA R7, P1, R21, R7, 0x1 ;  /* 0x000000071507a211 */ /* 0x000fca00078208ff */
[----:B0-----:R-:W-:Y:S02]  /*12a80*/  @!P2 IMAD.X R0, RZ, RZ, R0, P1 ;  /* 0x000000ffff00a224 */ /* 0x001fe400008e0600 */
[----:B-1----:R-:W-:Y:S02]  /*12a90*/  @!P2 IMAD.MOV.U32 R8, RZ, RZ, R7 ;  /* 0x000000ffff08a224 */ /* 0x002fe400078e0007 */
        /* <DEDUP_REMOVED lines=20> */
.L_x_1282:
[----:B------:R-:W-:Y:S02]  /*12be0*/  VIADD R6, R6, 0xb0 ;  /* 0x000000b006067836 */ /* 0x000fe40000000000 */
[----:B0-----:R-:W-:-:S03]  /*12bf0*/  VIADD R8, R17, 0x16800 ;  /* 0x0001680011087836 */ /* 0x001fc60000000000 */
[----:B------:R-:W-:-:S13]  /*12c00*/  ISETP.GE.AND P1, PT, R6, R3, PT ;  /* 0x000000030600720c */ /* 0x000fda0003f26270 */
[----:B--2---:R-:W-:-:S05]  /*12c10*/  @!P1 LEA R2, P2, R21, R2, 0x1 ;  /* 0x0000000215029211 */ /* 0x004fca00078408ff */
[----:B-1----:R-:W-:-:S05]  /*12c20*/  @!P1 IMAD.X R3, RZ, RZ, R0, P2 ;  /* 0x000000ffff039224 */ /* 0x002fca00010e0600 */
[----:B------:R-:W-:Y:S01]  /*12c30*/  @!PT LDS RZ, [RZ] ;  /* 0x00000000fffff984 */ /* 0x000fe20000000800 */
[----:B------:R-:W-:Y:S01]  /*12c40*/  @!PT LDS RZ, [RZ] ;  /* 0x00000000fffff984 */ /* 0x000fe20000000800 */
[----:B------:R-:W-:Y:S01]  /*12c50*/  @!PT LDS RZ, [RZ] ;  /* 0x00000000fffff984 */ /* 0x000fe20000000800 */
[----:B------:R0:W-:Y:S01]  /*12c60*/  @!P1 LDGSTS.E.BYPASS.LTC128B.128 [R20+0xdc00], desc[UR52][R2.64], !P0 ;  /* 0x0dc0000002149fae */ /* 0x0001e2000c101d74 */
[----:B------:R-:W-:Y:S01]  /*12c70*/  PLOP3.LUT P0, PT, PT, PT, PT, 0x80, 0x0 ;  /* 0x000000000000781c */ /* 0x000fe20003f0f070 */
[----:B------:R-:W-:-:S12]  /*12c80*/  NOP ;  /* 0x0000000000007918 */ /* 0x000fd80000000000 */
.L_x_1168:
        /* <DEDUP_REMOVED lines=18> */
.L_x_1283:
[----:B------:R-:W-:Y:S05]  /*12db0*/  BSYNC B0 ;  /* 0x0000000000007941 */ /* 0x000fea0003800000 */
.L_x_1169:
[----:B------:R-:W0:Y:S01]  /*12dc0*/  LDL R2, [R1+0x1c] ;  /* 0x00001c0001027983 */ /* 0x000e220000100800 */
[----:B------:R-:W-:Y:S01]  /*12dd0*/  BSSY B0, `(.L_x_1171) ;  /* 0x0000179000007945 */ /* 0x000fe20003800000 */
[----:B0-----:R-:W-:-:S05]  /*12de0*/  VIADD R0, R2, 0xfffffffe ;  /* 0xfffffffe02007836 */ /* 0x001fca0000000000 */
[----:B------:R-:W-:-:S13]  /*12df0*/  ISETP.GE.AND P0, PT, R0, R29, PT ;  /* 0x0000001d0000720c */ /* 0x000fda0003f06270 */
[----:B------:R-:W-:Y:S05]  /*12e00*/  @!P0 BRA `(.L_x_1172) ;  /* 0x0000001400d48947 */ /* 0x000fea0003800000 */
[----:B------:R-:W2:Y:S04]  /*12e10*/  LDL.LU R2, [R1+0x34] ;  /* 0x0000340001027983 */ /* 0x000ea80000300800 */
[----:B------:R-:W3:Y:S04]  /*12e20*/  LDL.LU R6, [R1+0x18] ;  /* 0x0000180001067983 */ /* 0x000ee80000300800 */
[----:B------:R-:W4:Y:S04]  /*12e30*/  LDL.LU R3, [R1+0x3c] ;  /* 0x00003c0001037983 */ /* 0x000f280000300800 */
[----:B------:R-:W5:Y:S04]  /*12e40*/  LDL.LU R5, [R1+0x14] ;  /* 0x0000140001057983 */ /* 0x000f680000300800 */
[----:B------:R-:W5:Y:S01]  /*12e50*/  LDL.LU R4, [R1+0x40] ;  /* 0x0000400001047983 */ /* 0x000f620000300800 */
[----:B------:R-:W-:Y:S01]  /*12e60*/  BSSY B2, `(.L_x_1173) ;  /* 0x0000085000027945 */ /* 0x000fe20003800000 */
[----:B--2---:R-:W-:-:S04]  /*12e70*/  VIADD R2, R2, 0x1 ;  /* 0x0000000102027836 */ /* 0x004fc80000000000 */
[----:B---3--:R-:W-:Y:S01]  /*12e80*/  IMAD R2, R2, R6, RZ ;  /* 0x0000000602027224 */ /* 0x008fe200078e02ff */
[----:B----4-:R-:W-:-:S04]  /*12e90*/  LOP3.LUT R3, RZ, R3, RZ, 0x33, !PT ;  /* 0x00000003ff037212 */ /* 0x010fc800078e33ff */
[----:B------:R-:W-:-:S04]  /*12ea0*/  LOP3.LUT R2, RZ, R2, RZ, 0x33, !PT ;  /* 0x00000002ff027212 */ /* 0x000fc800078e33ff */
[----:B-----5:R-:W-:Y:S02]  /*12eb0*/  VIADDMNMX R2, R2, -R5, R3, !PT ;  /* 0x8000000502027246 */ /* 0x020fe40007800103 */
[----:B------:R-:W-:-:S04]  /*12ec0*/  LOP3.LUT R3, RZ, R4, RZ, 0x33, !PT ;  /* 0x00000004ff037212 */ /* 0x000fc800078e33ff */
[----:B------:R-:W-:Y:S02]  /*12ed0*/  VIMNMX R6, R2, R3, !PT ;  /* 0x0000000302067248 */ /* 0x000fe40007fe0100 */
[----:B------:R-:W-:-:S04]  /*12ee0*/  LOP3.LUT R3, RZ, R29, RZ, 0x33, !PT ;  /* 0x0000001dff037212 */ /* 0x000fc800078e33ff */
[----:B------:R-:W-:Y:S02]  /*12ef0*/  VIADDMNMX R10, R6, 0x2, R3, !PT ;  /* 0x00000002060a7846 */ /* 0x000fe40007800103 */
[----:B------:R-:W-:-:S05]  /*12f00*/  LOP3.LUT R3, RZ, R6, RZ, 0x33, !PT ;  /* 0x00000006ff037212 */ /* 0x000fca00078e33ff */
        /* <DEDUP_REMOVED lines=18> */
[----:B------:R-:W0:Y:S01]  /*13030*/  LDC R5, c[0x0][0x43c] ;  /* 0x00010f00ff057b82 */ /* 0x000e220000000800 */
[----:B------:R-:W-:Y:S01]  /*13040*/  ULDC.64 UR6, c[0x0][0x428] ;  /* 0x00010a0000067ab9 */ /* 0x000fe20000000a00 */
[----:B0-----:R-:W-:-:S13]  /*13050*/  ISETP.NE.AND P0, PT, R5, 0x1, PT ;  /* 0x000000010500780c */ /* 0x001fda0003f05270 */
[----:B------:R-:W0:Y:S02]  /*13060*/  @P0 LDC.64 R2, c[0x0][0x440] ;  /* 0x00011000ff020b82 */ /* 0x000e240000000a00 */
[----:B0-----:R-:W-:-:S04]  /*13070*/  @P0 IMAD.HI.U32 R4, R0, R2, RZ ;  /* 0x0000000200040227 */ /* 0x001fc800078e00ff */
[----:B------:R-:W-:Y:S01]  /*13080*/  IMAD.MOV.U32 R2, RZ, RZ, R0 ;  /* 0x000000ffff027224 */ /* 0x000fe200078e0000 */
[----:B------:R-:W-:Y:S01]  /*13090*/  @P0 SHF.R.U32.HI R2, RZ, R3, R4 ;  /* 0x00000003ff020219 */ /* 0x000fe20000011604 */
[----:B------:R-:W-:-:S04]  /*130a0*/  IMAD R4, R25, UR6, RZ ;  /* 0x0000000619047c24 */ /* 0x000fc8000f8e02ff */
[----:B------:R-:W-:Y:S02]  /*130b0*/  IMAD.MOV R3, RZ, RZ, -R2 ;  /* 0x000000ffff037224 */ /* 0x000fe400078e0a02 */
[----:B------:R-:W-:Y:S02]  /*130c0*/  IMAD R4, R23, UR7, R4 ;  /* 0x0000000717047c24 */ /* 0x000fe4000f8e0204 */
[----:B------:R-:W-:Y:S01]  /*130d0*/  IMAD R0, R5, R3, R0 ;  /* 0x0000000305007224 */ /* 0x000fe200078e0200 */
[----:B------:R-:W-:-:S03]  /*130e0*/  SHF.R.S32.HI R3, RZ, 0x1f, R2 ;  /* 0x0000001fff037819 */ /* 0x000fc60000011402 */
[----:B------:R-:W-:-:S04]  /*130f0*/  IMAD.WIDE.U32 R2, R23, UR6, R2 ;  /* 0x0000000617027c25 */ /* 0x000fc8000f8e0002 */
[----:B------:R-:W-:Y:S01]  /*13100*/  IMAD.IADD R3, R4, 0x1, R3 ;  /* 0x0000000104037824 */ /* 0x000fe200078e0203 */
[----:B------:R-:W-:-:S04]  /*13110*/  LEA R4, P0, R2, UR4, 0x2 ;  /* 0x0000000402047c11 */ /* 0x000fc8000f8010ff */
[----:B------:R-:W-:-:S05]  /*13120*/  LEA.HI.X R5, R2, UR5, R3, 0x2, P0 ;  /* 0x0000000502057c11 */ /* 0x000fca00080f1403 */
[----:B------:R0:W5:Y:S04]  /*13130*/  LDG.E R4, desc[UR52][R4.64] ;  /* 0x0000003404047981 */ /* 0x000168000c1e1900 */
.L_x_1177:
[----:B------:R-:W-:Y:S01]  /*13140*/  IMAD R2, R7, 0x8, R17 ;  /* 0x0000000807027824 */ /* 0x000fe200078e0211 */
[----:B------:R-:W-:Y:S01]  /*13150*/  SHF.L.U32 R3, R9, 0x1f, RZ ;  /* 0x0000001f09037819 */ /* 0x000fe200000006ff */
[----:B------:R-:W-:Y:S03]  /*13160*/  BSSY B3, `(.L_x_1178) ;  /* 0x0000003000037945 */ /* 0x000fe60003800000 */
[----:B------:R-:W1:Y:S02]  /*13170*/  SYNCS.PHASECHK.TRANS64.TRYWAIT P0, [R2+URZ+0x16840], R3 ;  /* 0x01684003020075a7 */ /* 0x000e64000800017f */
[----:B-1----:R-:W-:Y:S05]  /*13180*/  @!P0 BRA `(.L_x_1179) ;  /* 0x00000040000c8947 */ /* 0x002fea0003800000 */
.L_x_1284:
[----:B------:R-:W-:Y:S05]  /*13190*/  BSYNC B3 ;  /* 0x0000000000037941 */ /* 0x000fea0003800000 */
.L_x_1178:
        /* <DEDUP_REMOVED lines=12> */
.L_x_1181:
[----:B------:R-:W-:Y:S05]  /*13260*/  BSYNC B3 ;  /* 0x0000000000037941 */ /* 0x000fea0003800000 */
.L_x_1180:
        /* <DEDUP_REMOVED lines=11> */
.L_x_1182:
        /* <DEDUP_REMOVED lines=15> */
.L_x_1285:
[----:B------:R-:W-:Y:S05]  /*13410*/  BSYNC B3 ;  /* 0x0000000000037941 */ /* 0x000fea0003800000 */
.L_x_1183:
        /* <DEDUP_REMOVED lines=12> */
.L_x_1186:
[----:B------:R-:W-:Y:S05]  /*134e0*/  BSYNC B3 ;  /* 0x0000000000037941 */ /* 0x000fea0003800000 */
.L_x_1185:
        /* <DEDUP_REMOVED lines=11> */
.L_x_1187:
        /* <DEDUP_REMOVED lines=12> */
.L_x_1176:
[----:B------:R-:W-:Y:S05]  /*13660*/  BSYNC B1 ;  /* 0x0000000000017941 */ /* 0x000fea0003800000 */
.L_x_1175:
[----:B------:R-:W2:Y:S01]  /*13670*/  LDL.LU R0, [R1+0x1c] ;  /* 0x00001c0001007983 */ /* 0x000ea20000300800 */
[----:B------:R-:W-:Y:S02]  /*13680*/  IMAD.MOV.U32 R18, RZ, RZ, R7 ;  /* 0x000000ffff127224 */ /* 0x000fe400078e0007 */
[----:B------:R-:W-:Y:S02]  /*13690*/  IMAD.MOV.U32 R28, RZ, RZ, R9 ;  /* 0x000000ffff1c7224 */ /* 0x000fe400078e0009 */
[----:B--2---:R-:W-:-:S07]  /*136a0*/  VIADD R0, R0, 0xfffffffd ;  /* 0xfffffffd00007836 */ /* 0x004fce0000000000 */
.L_x_1174:
[----:B------:R-:W-:Y:S05]  /*136b0*/  BSYNC B2 ;  /* 0x0000000000027941 */ /* 0x000fea0003800000 */
.L_x_1173:
[----:B------:R-:W-:-:S05]  /*136c0*/  VIADD R3, R10, 0xfffffffe ;  /* 0xfffffffe0a037836 */ /* 0x000fca0000000000 */
[----:B------:R-:W-:-:S13]  /*136d0*/  ISETP.NE.AND P0, PT, R3, R6, PT ;  /* 0x000000060300720c */ /* 0x000fda0003f05270 */
[----:B------:R-:W-:Y:S05]  /*136e0*/  @!P0 BRA `(.L_x_1172) ;  /* 0x0000000c009c8947 */ /* 0x000fea0003800000 */
[----:B------:R-:W-:-:S07]  /*136f0*/  IMAD.MOV.U32 R4, RZ, RZ, R19 ;  /* 0x000000ffff047224 */ /* 0x000fce00078e0013 */
.L_x_1214:
        /* <DEDUP_REMOVED lines=32> */
.L_x_1190:
[----:B------:R-:W-:Y:S01]  /*13900*/  IMAD R2, R6, 0x8, R17 ;  /* 0x0000000806027824 */ /* 0x000fe200078e0211 */
[----:B------:R-:W-:Y:S01]  /*13910*/  SHF.L.U32 R3, R7, 0x1f, RZ ;  /* 0x0000001f07037819 */ /* 0x000fe200000006ff */
[----:B------:R-:W-:Y:S03]  /*13920*/  BSSY B2, `(.L_x_1191) ;  /* 0x0000003000027945 */ /* 0x000fe60003800000 */
[----:B------:R-:W1:Y:S02]  /*13930*/  SYNCS.PHASECHK.TRANS64.TRYWAIT P0, [R2+URZ+0x16840], R3 ;  /* 0x01684003020075a7 */ /* 0x000e64000800017f */
[----:B-1----:R-:W-:Y:S05]  /*13940*/  @!P0 BRA `(.L_x_1192) ;  /* 0x0000003800448947 */ /* 0x002fea0003800000 */
.L_x_1286:
[----:B------:R-:W-:Y:S05]  /*13950*/  BSYNC B2 ;  /* 0x0000000000027941 */ /* 0x000fea0003800000 */
.L_x_1191:
        /* <DEDUP_REMOVED lines=12> */
.L_x_1194:
[----:B------:R-:W-:Y:S05]  /*13a20*/  BSYNC B2 ;  /* 0x0000000000027941 */ /* 0x000fea0003800000 */
.L_x_1193:
        /* <DEDUP_REMOVED lines=11> */
.L_x_1195:
        /* <DEDUP_REMOVED lines=15> */
.L_x_1287:
[----:B------:R-:W-:Y:S05]  /*13bd0*/  BSYNC B2 ;  /* 0x0000000000027941 */ /* 0x000fea0003800000 */
.L_x_1196:
[----:B------:R-:W-:Y:S01]  /*13be0*/  BSSY B2, `(.L_x_1198) ;  /* 0x000000b000027945 */ /* 0x000fe20003800000 */
[----:B------:R-:W-:Y:S02]  /*13bf0*/  IMAD.MOV.U32 R2, RZ, RZ, 0x0 ;  /* 0x00000000ff027424 */ /* 0x000fe400078e00ff */
[----:B0-----:R-:W-:Y:S01]  /*13c00*/  IMAD.MOV.U32 R3, RZ, RZ, 0x14f00000 ;  /* 0x14f00000ff037424 */ /* 0x001fe200078e00ff */
        /* <DEDUP_REMOVED lines=8> */
.L_x_1199:
[----:B------:R-:W-:Y:S05]  /*13c90*/  BSYNC B2 ;  /* 0x0000000000027941 */ /* 0x000fea0003800000 */
.L_x_1198:
        /* <DEDUP_REMOVED lines=10> */
.L_x_1200:
        /* <DEDUP_REMOVED lines=12> */
.L_x_1189:
[----:B------:R-:W-:Y:S05]  /*13e00*/  BSYNC B1 ;  /* 0x0000000000017941 */ /* 0x000fea0003800000 */
.L_x_1188:
[----:B------:R-:W2:Y:S01]  /*13e10*/  LDL R2, [R1] ;  /* 0x0000000001027983 */ /* 0x000ea20000100800 */
[----:B------:R-:W-:Y:S01]  /*13e20*/  VIADD R18, R6, 0x1 ;  /* 0x0000000106127836 */ /* 0x000fe20000000000 */
[----:B------:R-:W-:Y:S01]  /*13e30*/  BSSY B1, `(.L_x_1201) ;  /* 0x000006f000017945 */ /* 0x000fe20003800000 */
[----:B------:R-:W-:-:S03]  /*13e40*/  VIADD R9, R0, 0xffffffff ;  /* 0xffffffff00097836 */ /* 0x000fc60000000000 */
        /* <DEDUP_REMOVED lines=28> */
.L_x_1203:
[----:B------:R-:W-:Y:S01]  /*14010*/  IMAD R2, R18, 0x8, R17 ;  /* 0x0000000812027824 */ /* 0x000fe200078e0211 */
[----:B------:R-:W-:Y:S01]  /*14020*/  SHF.L.U32 R3, R28, 0x1f, RZ ;  /* 0x0000001f1c037819 */ /* 0x000fe200000006ff */
[----:B------:R-:W-:Y:S03]  /*14030*/  BSSY B2, `(.L_x_1204) ;  /* 0x0000003000027945 */ /* 0x000fe60003800000 */
[----:B------:R-:W1:Y:S02]  /*14040*/  SYNCS.PHASECHK.TRANS64.TRYWAIT P0, [R2+URZ+0x16840], R3 ;  /* 0x01684003020075a7 */ /* 0x000e64000800017f */
[----:B-1----:R-:W-:Y:S05]  /*14050*/  @!P0 BRA `(.L_x_1205) ;  /* 0x0000003000a88947 */ /* 0x002fea0003800000 */
.L_x_1288:
[----:B------:R-:W-:Y:S05]  /*14060*/  BSYNC B2 ;  /* 0x0000000000027941 */ /* 0x000fea0003800000 */
.L_x_1204:
        /* <DEDUP_REMOVED lines=12> */
.L_x_1207:
[----:B------:R-:W-:Y:S05]  /*14130*/  BSYNC B2 ;  /* 0x0000000000027941 */ /* 0x000fea0003800000 */
.L_x_1206:
        /* <DEDUP_REMOVED lines=12> */
.L_x_1208:
        /* <DEDUP_REMOVED lines=15> */
.L_x_1289:
[----:B------:R-:W-:Y:S05]  /*142f0*/  BSYNC B2 ;  /* 0x0000000000027941 */ /* 0x000fea0003800000 */
.L_x_1209:
        /* <DEDUP_REMOVED lines=11> */
.L_x_1212:
[----:B------:R-:W-:Y:S05]  /*143b0*/  BSYNC B2 ;  /* 0x0000000000027941 */ /* 0x000fea0003800000 */
.L_x_1211:
        /* <DEDUP_REMOVED lines=10> */
.L_x_1213:
        /* <DEDUP_REMOVED lines=12> */
.L_x_1202:
[----:B------:R-:W-:Y:S05]  /*14520*/  BSYNC B1 ;  /* 0x0000000000017941 */ /* 0x000fea0003800000 */
.L_x_1201:
[----:B------:R-:W-:Y:S01]  /*14530*/  ISETP.GT.AND P0, PT, R9, R29, PT ;  /* 0x0000001d0900720c */ /* 0x000fe20003f04270 */
[----:B------:R-:W-:-:S12]  /*14540*/  VIADD R0, R0, 0xfffffffe ;  /* 0xfffffffe00007836 */ /* 0x000fd80000000000 */
[----:B------:R-:W-:Y:S05]  /*14550*/  @P0 BRA `(.L_x_1214) ;  /* 0xfffffff000680947 */ /* 0x000fea000383ffff */
.L_x_1172:
[----:B------:R-:W-:Y:S05]  /*14560*/  BSYNC B0 ;  /* 0x0000000000007941 */ /* 0x000fea0003800000 */
.L_x_1171:
        /* <DEDUP_REMOVED lines=17> */
.L_x_1216:
[----:B------:R-:W-:Y:S05]  /*14680*/  BSYNC B0 ;  /* 0x0000000000007941 */ /* 0x000fea0003800000 */
.L_x_1215:
        /* <DEDUP_REMOVED lines=10> */
.L_x_1290:
[----:B------:R-:W-:Y:S05]  /*14730*/  BSYNC B1 ;  /* 0x0000000000017941 */ /* 0x000fea0003800000 */
.L_x_1219:
        /* <DEDUP_REMOVED lines=9> */
.L_x_1222:
[----:B------:R-:W-:Y:S05]  /*147d0*/  BSYNC B1 ;  /* 0x0000000000017941 */ /* 0x000fea0003800000 */
.L_x_1221:
        /* <DEDUP_REMOVED lines=10> */
.L_x_1223:
        /* <DEDUP_REMOVED lines=10> */
.L_x_1218:
[----:B------:R-:W-:Y:S05]  /*14920*/  BSYNC B0 ;  /* 0x0000000000007941 */ /* 0x000fea0003800000 */
.L_x_1217:
[----:B------:R-:W-:-:S05]  /*14930*/  VIADD R18, R18, 0x1 ;  /* 0x0000000112127836 */ /* 0x000fca0000000000 */
[----:B------:R-:W-:-:S04]  /*14940*/  ISETP.NE.AND P0, PT, R18, 0x2, PT ;  /* 0x000000021200780c */ /* 0x000fc80003f05270 */
[----:B------:R-:W-:Y:S02]  /*14950*/  SEL R3, RZ, 0x1, P0 ;  /* 0x00000001ff037807 */ /* 0x000fe40000000000 */
[----:B------:R-:W-:Y:S02]  /*14960*/  SEL R18, R18, RZ, P0 ;  /* 0x000000ff12127207 */ /* 0x000fe40000000000 */
[----:B------:R-:W-:-:S07]  /*14970*/  LOP3.LUT R28, R28, R3, RZ, 0x3c, !PT ;  /* 0x000000031c1c7212 */ /* 0x000fce00078e3cff */
.L_x_1153:
[----:B------:R-:W-:Y:S05]  /*14980*/  BSYNC B7 ;  /* 0x0000000000077941 */ /* 0x000fea0003800000 */
.L_x_1151:
        /* <DEDUP_REMOVED lines=12> */
.L_x_1224:
[----:B------:R-:W3:Y:S01]  /*14a50*/  S2R R0, SR_TID.X ;  /* 0x0000000000007919 */ /* 0x000ee20000002100 */
[----:B------:R-:W-:Y:S01]  /*14a60*/  UMOV UR4, 0xffffffff ;  /* 0xffffffff00047882 */ /* 0x000fe20000000000 */
[----:B---3--:R-:W-:-:S04]  /*14a70*/  LOP3.LUT R9, R0, 0x1f, RZ, 0xc0, !PT ;  /* 0x0000001f00097812 */ /* 0x008fc800078ec0ff */
[----:B------:R-:W-:Y:S01]  /*14a80*/  ISETP.NE.AND P0, PT, R9, 0x1f, PT ;  /* 0x0000001f0900780c */ /* 0x000fe20003f05270 */
[----:B------:R-:W-:-:S12]  /*14a90*/  BRA.DIV UR4, `(.L_x_1226) ;  /* 0x0000002a04547947 */ /* 0x000fd8000b800000 */
[----:B------:R-:W-:Y:S01]  /*14aa0*/  IMAD.IADD R7, R27, 0x1, R9 ;  /* 0x000000011b077824 */ /* 0x000fe200078e0209 */
[----:B------:R-:W-:-:S04]  /*14ab0*/  ULDC UR4, c[0x0][0xc3c] ;  /* 0x00030f0000047ab9 */ /* 0x000fc80000000800 */
[----:B------:R-:W-:-:S13]  /*14ac0*/  ISETP.GE.OR P1, PT, R7, UR4, !P0 ;  /* 0x0000000407007c0c */ /* 0x000fda000c726670 */
[----:B01----:R-:W0:Y:S08]  /*14ad0*/  @!P1 LDC.64 R4, c[0x0][0xc80] ;  /* 0x00032000ff049b82 */ /* 0x003e300000000a00 */
[----:B------:R-:W1:Y:S01]  /*14ae0*/  @!P1 LDC.64 R2, c[0x0][0xc78] ;  /* 0x00031e00ff029b82 */ /* 0x000e620000000a00 */
[----:B0-----:R-:W-:-:S06]  /*14af0*/  @!P1 IMAD.WIDE R4, R7, 0x4, R4 ;  /* 0x0000000407049825 */ /* 0x001fcc00078e0204 */
[----:B------:R-:W3:Y:S01]  /*14b00*/  @!P1 LDG.E R4, desc[UR52][R4.64] ;  /* 0x0000003404049981 */ /* 0x000ee2000c1e1900 */
[----:B-1----:R-:W-:-:S06]  /*14b10*/  @!P1 IMAD.WIDE R2, R7, 0x4, R2 ;  /* 0x0000000407029825 */ /* 0x002fcc00078e0202 */
[----:B------:R-:W4:Y:S01]  /*14b20*/  @!P1 LDG.E R2, desc[UR52][R2.64] ;  /* 0x0000003402029981 */ /* 0x000f22000c1e1900 */
[----:B------:R-:W-:Y:S02]  /*14b30*/  IMAD.MOV.U32 R25, RZ, RZ, RZ ;  /* 0x000000ffff197224 */ /* 0x000fe400078e00ff */
[----:B------:R-:W-:Y:S01]  /*14b40*/  IMAD.MOV.U32 R8, RZ, RZ, RZ ;  /* 0x000000ffff087224 */ /* 0x000fe200078e00ff */
[C---:B------:R-:W-:Y:S02]  /*14b50*/  ISETP.GE.U32.AND P2, PT, R9.reuse, 0x2, PT ;  /* 0x000000020900780c */ /* 0x040fe40003f46070 */
[C---:B------:R-:W-:Y:S02]  /*14b60*/  ISETP.GE.U32.AND P3, PT, R9.reuse, 0x4, PT ;  /* 0x000000040900780c */ /* 0x040fe40003f66070 */
[C---:B------:R-:W-:Y:S02]  /*14b70*/  ISETP.GE.U32.AND P4, PT, R9.reuse, 0x8, PT ;  /* 0x000000080900780c */ /* 0x040fe40003f86070 */
[----:B------:R-:W-:Y:S01]  /*14b80*/  ISETP.GE.U32.AND P5, PT, R9, 0x10, PT ;  /* 0x000000100900780c */ /* 0x000fe20003fa6070 */
[----:B------:R-:W-:Y:S04]  /*14b90*/  SHFL.IDX PT, R0, R24, RZ, 0x1f ;  /* 0x00001fff18007589 */ /* 0x000fe800000e0000 */
[----:B------:R0:W-:Y:S02]  /*14ba0*/  SHFL.IDX PT, R6, R24, 0x1, 0x1f ;  /* 0x00201f0018067f89 */ /* 0x0001e400000e0000 */
[----:B0-----:R-:W-:-:S02]  /*14bb0*/  IMAD.MOV.U32 R24, RZ, RZ, RZ ;  /* 0x000000ffff187224 */ /* 0x001fc400078e00ff */
[----:B---3--:R-:W-:Y:S02]  /*14bc0*/  @!P1 IMAD.MOV.U32 R25, RZ, RZ, R4 ;  /* 0x000000ffff199224 */ /* 0x008fe400078e0004 */
[----:B----4-:R-:W-:-:S04]  /*14bd0*/  @!P1 IMAD.MOV.U32 R8, RZ, RZ, R2 ;  /* 0x000000ffff089224 */ /* 0x010fc800078e0002 */
[----:B------:R-:W-:-:S05]  /*14be0*/  IMAD R13, R8, R25, RZ ;  /* 0x00000019080d7224 */ /* 0x000fca00078e02ff */
[----:B------:R-:W0:Y:S01]  /*14bf0*/  SHFL.UP PT, R14, R13, 0x1, RZ ;  /* 0x042000000d0e7989 */ /* 0x000e2200000e00ff */
[----:B------:R-:W-:-:S04]  /*14c00*/  ISETP.NE.AND P1, PT, R9, RZ, PT ;  /* 0x000000ff0900720c */ /* 0x000fc80003f25270 */
        /* <DEDUP_REMOVED lines=15> */
.L_x_1300:
[----:B------:R-:W-:Y:S02]  /*14d00*/  ULDC UR4, c[0x0][0xc38] ;  /* 0x00030e0000047ab9 */ /* 0x000fe40000000800 */
[----:B------:R-:W-:-:S04]  /*14d10*/  IMAD.U32 R4, RZ, RZ, UR4 ;  /* 0x00000004ff047e24 */ /* 0x000fc8000f8e00ff */
[----:B-1----:R-:W-:-:S04]  /*14d20*/  IMAD R5, R14, R4, RZ ;  /* 0x000000040e057224 */ /* 0x002fc800078e02ff */
[----:B------:R-:W-:-:S05]  /*14d30*/  IMAD.IADD R6, R6, 0x1, R5 ;  /* 0x0000000106067824 */ /* 0x000fca00078e0205 */
[----:B------:R-:W-:-:S13]  /*14d40*/  ISETP.GT.AND P6, PT, R6, R0, PT ;  /* 0x000000000600720c */ /* 0x000fda0003fc4270 */
[----:B------:R-:W-:Y:S05]  /*14d50*/  @P6 BRA `(.L_x_1227) ;  /* 0x0000000000a46947 */ /* 0x000fea0003800000 */
.L_x_1230:
        /* <DEDUP_REMOVED lines=11> */
[----:B------:R-:W-:Y:S02]  /*14e10*/  IMAD.MOV.U32 R8, RZ, RZ, RZ ;  /* 0x000000ffff087224 */ /* 0x000fe400078e00ff */
[----:B0-----:R-:W-:-:S05]  /*14e20*/  @!P6 IMAD.WIDE R2, R7, 0x4, R2 ;  /* 0x000000040702e825 */ /* 0x001fca00078e0202 */
[----:B------:R1:W3:Y:S02]  /*14e30*/  @!P6 LDG.E R25, desc[UR52][R2.64] ;  /* 0x000000340219e981 */ /* 0x0002e4000c1e1900 */
[----:B-1----:R-:W-:-:S05]  /*14e40*/  @!P6 IMAD.WIDE R2, R7, 0x4, R4 ;  /* 0x000000040702e825 */ /* 0x002fca00078e0204 */
[----:B------:R-:W3:Y:S01]  /*14e50*/  @!P6 LDG.E R8, desc[UR52][R2.64] ;  /* 0x000000340208e981 */ /* 0x000ee2000c1e1900 */
[----:B------:R-:W-:Y:S01]  /*14e60*/  UMOV UR4, 0xffffffff ;  /* 0xffffffff00047882 */ /* 0x000fe20000000000 */
[----:B---3--:R-:W-:Y:S02]  /*14e70*/  IMAD R13, R8, R25, RZ ;  /* 0x00000019080d7224 */ /* 0x008fe400078e02ff */
        /* <DEDUP_REMOVED lines=17> */
.L_x_1308:
[----:B------:R-:W-:Y:S02]  /*14f90*/  ULDC UR4, c[0x0][0xc38] ;  /* 0x00030e0000047ab9 */ /* 0x000fe40000000800 */
[----:B------:R-:W-:-:S04]  /*14fa0*/  IMAD.U32 R4, RZ, RZ, UR4 ;  /* 0x00000004ff047e24 */ /* 0x000fc8000f8e00ff */
[----:B-1----:R-:W-:-:S04]  /*14fb0*/  IMAD R5, R14, R4, RZ ;  /* 0x000000040e057224 */ /* 0x002fc800078e02ff */
[----:B------:R-:W-:-:S05]  /*14fc0*/  IMAD.IADD R6, R5, 0x1, R6 ;  /* 0x0000000105067824 */ /* 0x000fca00078e0206 */
[----:B------:R-:W-:-:S13]  /*14fd0*/  ISETP.GT.AND P6, PT, R6, R0, PT ;  /* 0x000000000600720c */ /* 0x000fda0003fc4270 */
[----:B------:R-:W-:Y:S05]  /*14fe0*/  @!P6 BRA `(.L_x_1230) ;  /* 0xfffffffc005ce947 */ /* 0x000fea000383ffff */
.L_x_1227:
[----:B------:R-:W-:Y:S01]  /*14ff0*/  IMAD.IADD R5, R6, 0x1, -R5 ;  /* 0x0000000106057824 */ /* 0x000fe200078e0a05 */
[----:B------:R-:W-:-:S03]  /*15000*/  UMOV UR4, 0xffffffff ;  /* 0xffffffff00047882 */ /* 0x000fc60000000000 */
[----:B------:R-:W-:-:S05]  /*15010*/  IMAD R7, R3, R4, R5 ;  /* 0x0000000403077224 */ /* 0x000fca00078e0205 */
[----:B------:R-:W-:Y:S01]  /*15020*/  ISETP.GT.AND P6, PT, R7, R0, PT ;  /* 0x000000000700720c */ /* 0x000fe20003fc4270 */
[----:B------:R-:W-:-:S12]  /*15030*/  BRA.DIV UR4, `(.L_x_1231) ;  /* 0x0000002a04dc7947 */ /* 0x000fd8000b800000 */
[----:B------:R-:W-:-:S04]  /*15040*/  VOTE.ANY R2, PT, !P6 ;  /* 0x0000000000027806 */ /* 0x000fc800070e0100 */
[----:B--2---:R-:W1:Y:S02]  /*15050*/  POPC R12, R2 ;  /* 0x00000002000c7309 */ /* 0x004e640000000000 */
[----:B-1----:R1:W2:Y:S01]  /*15060*/  SHFL.IDX PT, R25, R25, R12, 0x1f ;  /* 0x00001f0c19197589 */ /* 0x0022a200000e0000 */
[----:B------:R-:W-:-:S03]  /*15070*/  IMAD.IADD R27, R12, 0x1, R27 ;  /* 0x000000010c1b7824 */ /* 0x000fc600078e021b */
[----:B------:R1:W3:Y:S04]  /*15080*/  SHFL.IDX PT, R8, R8, R12, 0x1f ;  /* 0x00001f0c08087589 */ /* 0x0002e800000e0000 */
.L_x_1313:
[----:B------:R-:W-:-:S13]  /*15090*/  ISETP.NE.AND P0, PT, R2, RZ, PT ;  /* 0x000000ff0200720c */ /* 0x000fda0003f05270 */
[----:B------:R-:W-:Y:S05]  /*150a0*/  @!P0 BRA `(.L_x_1232) ;  /* 0x0000000000108947 */ /* 0x000fea0003800000 */
[----:B------:R-:W-:Y:S01]  /*150b0*/  UMOV UR4, 0xffffffff ;  /* 0xffffffff00047882 */ /* 0x000fe20000000000 */
[----:B-1----:R-:W-:Y:S02]  /*150c0*/  VIADD R12, R12, 0xffffffff ;  /* 0xffffffff0c0c7836 */ /* 0x002fe40000000000 */
[----:B------:R-:W-:Y:S05]  /*150d0*/  BRA.DIV UR4, `(.L_x_1233) ;  /* 0x0000002e04107947 */ /* 0x000fea000b800000 */
[----:B------:R4:W1:Y:S02]  /*150e0*/  SHFL.IDX PT, R24, R3, R12, 0x1f ;  /* 0x00001f0c03187589 */ /* 0x00086400000e0000 */
.L_x_1232:
[----:B---3--:R-:W-:Y:S01]  /*150f0*/  ISETP.NE.AND P0, PT, R8, 0x1, PT ;  /* 0x000000010800780c */ /* 0x008fe20003f05270 */
[----:B-1----:R-:W-:-:S04]  /*15100*/  IMAD R24, R24, R4, R5 ;  /* 0x0000000418187224 */ /* 0x002fc800078e0205 */
[----:B------:R-:W-:-:S08]  /*15110*/  IMAD.IADD R0, R0, 0x1, -R24 ;  /* 0x0000000100007824 */ /* 0x000fd000078e0a18 */
[----:B------:R-:W-:Y:S05]  /*15120*/  @!P0 BRA `(.L_x_1234) ;  /* 0x0000000000dc8947 */ /* 0x000fea0003800000 */
[----:B--2---:R-:W-:Y:S02]  /*15130*/  IABS R4, R25 ;  /* 0x0000001900047213 */ /* 0x004fe40000000000 */
[----:B------:R-:W-:Y:S02]  /*15140*/  IABS R5, R8 ;  /* 0x0000000800057213 */ /* 0x000fe40000000000 */
[----:B------:R-:W1:Y:S08]  /*15150*/  I2F.RP R6, R4 ;  /* 0x0000000400067306 */ /* 0x000e700000209400 */
[----:B------:R-:W2:Y:S08]  /*15160*/  I2F.RP R9, R5 ;  /* 0x0000000500097306 */ /* 0x000eb00000209400 */
[----:B-1----:R-:W1:Y:S08]  /*15170*/  MUFU.RCP R6, R6 ;  /* 0x0000000600067308 */ /* 0x002e700000001000 */
[----:B--2---:R-:W-:Y:S01]  /*15180*/  MUFU.RCP R9, R9 ;  /* 0x0000000900097308 */ /* 0x004fe20000001000 */
[----:B-1----:R-:W-:-:S07]  /*15190*/  VIADD R2, R6, 0xffffffe ;  /* 0x0ffffffe06027836 */ /* 0x002fce0000000000 */
[----:B0---4-:R0:W1:Y:S02]  /*151a0*/  F2I.FTZ.U32.TRUNC.NTZ R3, R2 ;  /* 0x0000000200037305 */ /* 0x011064000021f000 */
[----:B0-----:R-:W-:Y:S02]  /*151b0*/  IMAD.MOV.U32 R2, RZ, RZ, RZ ;  /* 0x000000ffff027224 */ /* 0x001fe400078e00ff */
[----:B-1----:R-:W-:-:S04]  /*151c0*/  IMAD.MOV R7, RZ, RZ, -R3 ;  /* 0x000000ffff077224 */ /* 0x002fc800078e0a03 */
[----:B------:R-:W-:-:S04]  /*151d0*/  IMAD R7, R7, R4, RZ ;  /* 0x0000000407077224 */ /* 0x000fc800078e02ff */
[----:B------:R-:W-:Y:S01]  /*151e0*/  IMAD.HI.U32 R3, R3, R7, R2 ;  /* 0x0000000703037227 */ /* 0x000fe200078e0002 */
[----:B------:R-:W-:Y:S02]  /*151f0*/  IABS R7, R0 ;  /* 0x0000000000077213 */ /* 0x000fe40000000000 */
[----:B------:R-:W-:-:S03]  /*15200*/  IABS R2, R25 ;  /* 0x0000001900027213 */ /* 0x000fc60000000000 */
[----:B------:R-:W-:-:S04]  /*15210*/  IMAD.HI.U32 R6, R3, R7, RZ ;  /* 0x0000000703067227 */ /* 0x000fc800078e00ff */
[----:B------:R-:W-:Y:S02]  /*15220*/  IMAD.MOV R2, RZ, RZ, -R2 ;  /* 0x000000ffff027224 */ /* 0x000fe400078e0a02 */
[----:B------:R-:W-:Y:S02]  /*15230*/  VIADD R3, R9, 0xffffffe ;  /* 0x0ffffffe09037836 */ /* 0x000fe40000000000 */
[----:B------:R-:W-:-:S04]  /*15240*/  IMAD R7, R6, R2, R7 ;  /* 0x0000000206077224 */ /* 0x000fc800078e0207 */
[----:B------:R-:W0:Y:S01]  /*15250*/  F2I.FTZ.U32.TRUNC.NTZ R3, R3 ;  /* 0x0000000300037305 */ /* 0x000e22000021f000 */
[----:B------:R-:W-:-:S13]  /*15260*/  ISETP.GT.U32.AND P1, PT, R4, R7, PT ;  /* 0x000000070400720c */ /* 0x000fda0003f24070 */
[----:B------:R-:W-:Y:S02]  /*15270*/  @!P1 IMAD.IADD R7, R7, 0x1, -R4 ;  /* 0x0000000107079824 */ /* 0x000fe400078e0a04 */
[----:B0-----:R-:W-:Y:S02]  /*15280*/  IMAD.MOV R2, RZ, RZ, -R3 ;  /* 0x000000ffff027224 */ /* 0x001fe400078e0a03 */
[----:B------:R-:W-:Y:S01]  /*15290*/  @!P1 VIADD R6, R6, 0x1 ;  /* 0x0000000106069836 */ /* 0x000fe20000000000 */
[----:B------:R-:W-:Y:S01]  /*152a0*/  ISETP.GE.U32.AND P0, PT, R7, R4, PT ;  /* 0x000000040700720c */ /* 0x000fe20003f06070 */
[----:B------:R-:W-:Y:S01]  /*152b0*/  IMAD R7, R2, R5, RZ ;  /* 0x0000000502077224 */ /* 0x000fe200078e02ff */
[----:B------:R-:W-:Y:S01]  /*152c0*/  ISETP.NE.AND P1, PT, R25, RZ, PT ;  /* 0x000000ff1900720c */ /* 0x000fe20003f25270 */
[----:B------:R-:W-:-:S04]  /*152d0*/  IMAD.MOV.U32 R2, RZ, RZ, RZ ;  /* 0x000000ffff027224 */ /* 0x000fc800078e00ff */
[----:B------:R-:W-:Y:S01]  /*152e0*/  IMAD.HI.U32 R4, R3, R7, R2 ;  /* 0x0000000703047227 */ /* 0x000fe200078e0002 */
[----:B------:R-:W-:-:S04]  /*152f0*/  LOP3.LUT R2, R0, R25, RZ, 0x3c, !PT ;  /* 0x0000001900027212 */ /* 0x000fc800078e3cff */
[----:B------:R-:W-:Y:S01]  /*15300*/  ISETP.GE.AND P2, PT, R2, RZ, PT ;  /* 0x000000ff0200720c */ /* 0x000fe20003f46270 */
[----:B------:R-:W-:Y:S01]  /*15310*/  @P0 VIADD R6, R6, 0x1 ;  /* 0x0000000106060836 */ /* 0x000fe20000000000 */
[----:B------:R-:W-:-:S05]  /*15320*/  IABS R2, R8 ;  /* 0x0000000800027213 */ /* 0x000fca0000000000 */
[----:B------:R-:W-:-:S06]  /*15330*/  IMAD.MOV R2, RZ, RZ, -R2 ;  /* 0x000000ffff027224 */ /* 0x000fcc00078e0a02 */
[----:B------:R-:W-:Y:S01]  /*15340*/  @!P2 IMAD.MOV R6, RZ, RZ, -R6 ;  /* 0x000000ffff06a224 */ /* 0x000fe200078e0a06 */
[----:B------:R-:W-:-:S04]  /*15350*/  @!P1 LOP3.LUT R6, RZ, R25, RZ, 0x33, !PT ;  /* 0x00000019ff069212 */ /* 0x000fc800078e33ff */
[----:B------:R-:W-:-:S05]  /*15360*/  IABS R3, R6 ;  /* 0x0000000600037213 */ /* 0x000fca0000000000 */
        /* <DEDUP_REMOVED lines=14> */
[--C-:B------:R-:W-:Y:S02]  /*15450*/  IMAD R8, R8, R3, R6.reuse ;  /* 0x0000000308087224 */ /* 0x100fe400078e0206 */
[----:B------:R-:W-:Y:S02]  /*15460*/  IMAD.MOV R3, RZ, RZ, -R6 ;  /* 0x000000ffff037224 */ /* 0x000fe400078e0a06 */
[----:B------:R-:W-:Y:S02]  /*15470*/  IMAD R26, R8, 0x10000, R5 ;  /* 0x00010000081a7824 */ /* 0x000fe400078e0205 */
[----:B------:R-:W-:Y:S01]  /*15480*/  IMAD R3, R25, R3, R0 ;  /* 0x0000000319037224 */ /* 0x000fe200078e0200 */
[----:B------:R-:W-:Y:S06]  /*15490*/  BRA `(.L_x_1235) ;  /* 0x0000000000f07947 */ /* 0x000fec0003800000 */
.L_x_1234:
[----:B0---4-:R-:W0:Y:S02]  /*154a0*/  LDC.64 R2, c[0x0][0xc90] ;  /* 0x00032400ff027b82 */ /* 0x011e240000000a00 */
[----:B0-----:R-:W-:-:S05]  /*154b0*/  IMAD.WIDE R2, R27, 0x4, R2 ;  /* 0x000000041b027825 */ /* 0x001fca00078e0202 */
[----:B------:R0:W2:Y:S02]  /*154c0*/  LDG.E R6, desc[UR52][R2.64] ;  /* 0x0000003402067981 */ /* 0x0000a4000c1e1900 */
[----:B0-----:R-:W-:Y:S02]  /*154d0*/  IMAD.MOV.U32 R2, RZ, RZ, RZ ;  /* 0x000000ffff027224 */ /* 0x001fe400078e00ff */
[----:B--2---:R-:W-:-:S05]  /*154e0*/  IMAD R5, R25, R6, RZ ;  /* 0x0000000619057224 */ /* 0x004fca00078e02ff */
[----:B------:R-:W-:-:S04]  /*154f0*/  IABS R7, R5 ;  /* 0x0000000500077213 */ /* 0x000fc80000000000 */
[----:B------:R-:W0:Y:S08]  /*15500*/  I2F.RP R8, R7 ;  /* 0x0000000700087306 */ /* 0x000e300000209400 */
[----:B0-----:R-:W0:Y:S02]  /*15510*/  MUFU.RCP R8, R8 ;  /* 0x0000000800087308 */ /* 0x001e240000001000 */
[----:B0-----:R-:W-:-:S06]  /*15520*/  VIADD R9, R8, 0xffffffe ;  /* 0x0ffffffe08097836 */ /* 0x001fcc0000000000 */
[----:B------:R-:W0:Y:S02]  /*15530*/  F2I.FTZ.U32.TRUNC.NTZ R3, R9 ;  /* 0x0000000900037305 */ /* 0x000e24000021f000 */
[----:B0-----:R-:W-:-:S04]  /*15540*/  IMAD.MOV R10, RZ, RZ, -R3 ;  /* 0x000000ffff0a7224 */ /* 0x001fc800078e0a03 */
[----:B------:R-:W-:Y:S01]  /*15550*/  IMAD R11, R10, R7, RZ ;  /* 0x000000070a0b7224 */ /* 0x000fe200078e02ff */
[----:B------:R-:W-:-:S03]  /*15560*/  IABS R10, R5 ;  /* 0x00000005000a7213 */ /* 0x000fc60000000000 */
[----:B------:R-:W-:Y:S01]  /*15570*/  IMAD.HI.U32 R2, R3, R11, R2 ;  /* 0x0000000b03027227 */ /* 0x000fe200078e0002 */
[----:B------:R-:W-:-:S03]  /*15580*/  IABS R3, R0 ;  /* 0x0000000000037213 */ /* 0x000fc60000000000 */
        /* <DEDUP_REMOVED lines=16> */
[----:B------:R-:W-:-:S03]  /*15690*/  IMAD R0, R5, R9, R0 ;  /* 0x0000000905007224 */ /* 0x000fc600078e0200 */
[----:B------:R-:W-:-:S04]  /*156a0*/  VIADDMNMX R4, R3, R4, R6, PT ;  /* 0x0000000403047246 */ /* 0x000fc80003800106 */
[----:B------:R-:W-:-:S04]  /*156b0*/  IABS R6, R4 ;  /* 0x0000000400067213 */ /* 0x000fc80000000000 */
[----:B------:R-:W0:Y:S08]  /*156c0*/  I2F.RP R8, R6 ;  /* 0x0000000600087306 */ /* 0x000e300000209400 */
[----:B0-----:R-:W0:Y:S02]  /*156d0*/  MUFU.RCP R8, R8 ;  /* 0x0000000800087308 */ /* 0x001e240000001000 */
[----:B0-----:R-:W-:Y:S01]  /*156e0*/  VIADD R2, R8, 0xffffffe ;  /* 0x0ffffffe08027836 */ /* 0x001fe20000000000 */
[----:B------:R-:W-:-:S05]  /*156f0*/  IABS R8, R0 ;  /* 0x0000000000087213 */ /* 0x000fca0000000000 */
[----:B------:R0:W1:Y:S02]  /*15700*/  F2I.FTZ.U32.TRUNC.NTZ R3, R2 ;  /* 0x0000000200037305 */ /* 0x000064000021f000 */
[----:B0-----:R-:W-:Y:S02]  /*15710*/  IMAD.MOV.U32 R2, RZ, RZ, RZ ;  /* 0x000000ffff027224 */ /* 0x001fe400078e00ff */
[----:B-1----:R-:W-:-:S04]  /*15720*/  IMAD.MOV R5, RZ, RZ, -R3 ;  /* 0x000000ffff057224 */ /* 0x002fc800078e0a03 */
[----:B------:R-:W-:-:S04]  /*15730*/  IMAD R5, R5, R6, RZ ;  /* 0x0000000605057224 */ /* 0x000fc800078e02ff */
[----:B------:R-:W-:Y:S01]  /*15740*/  IMAD.HI.U32 R3, R3, R5, R2 ;  /* 0x0000000503037227 */ /* 0x000fe200078e0002 */
[-C--:B------:R-:W-:Y:S02]  /*15750*/  IABS R5, R4.reuse ;  /* 0x0000000400057213 */ /* 0x080fe40000000000 */
[----:B------:R-:W-:Y:S02]  /*15760*/  LOP3.LUT R2, R0, R4, RZ, 0x3c, !PT ;  /* 0x0000000400027212 */ /* 0x000fe400078e3cff */
[----:B------:R-:W-:Y:S01]  /*15770*/  IADD3 R0, R7, 0x1000000, R0 ;  /* 0x0100000007007810 */ /* 0x000fe20007ffe000 */
[----:B------:R-:W-:Y:S01]  /*15780*/  IMAD.MOV R5, RZ, RZ, -R5 ;  /* 0x000000ffff057224 */ /* 0x000fe200078e0a05 */
[----:B------:R-:W-:Y:S01]  /*15790*/  ISETP.GE.AND P2, PT, R2, RZ, PT ;  /* 0x000000ff0200720c */ /* 0x000fe20003f46270 */
        /* <DEDUP_REMOVED lines=9> */
[----:B------:R-:W-:Y:S01]  /*15830*/  @!P1 LOP3.LUT R3, RZ, R4, RZ, 0x33, !PT ;  /* 0x00000004ff039212 */ /* 0x000fe200078e33ff */
[----:B------:R-:W-:-:S04]  /*15840*/  IMAD.MOV R4, RZ, RZ, -R4 ;  /* 0x000000ffff047224 */ /* 0x000fc800078e0a04 */
[----:B------:R-:W-:-:S07]  /*15850*/  IMAD R26, R3, R4, R0 ;  /* 0x00000004031a7224 */ /* 0x000fce00078e0200 */
.L_x_1235:
[----:B------:R-:W-:-:S05]  /*15860*/  LOP3.LUT R0, RZ, R3, RZ, 0x33, !PT ;  /* 0x00000003ff007212 */ /* 0x000fca00078e33ff */
[----:B------:R-:W-:Y:S01]  /*15870*/  IMAD.IADD R25, R25, 0x1, R0 ;  /* 0x0000000119197824 */ /* 0x000fe200078e0200 */
[----:B------:R-:W-:Y:S06]  /*15880*/  BRA `(.L_x_1236) ;  /* 0x00000000001c7947 */ /* 0x000fec0003800000 */
.L_x_1228:
[----:B------:R-:W-:Y:S01]  /*15890*/  UMOV UR4, URZ ;  /* 0x0000003f00047c82 */ /* 0x000fe20008000000 */
[----:B------:R-:W-:Y:S01]  /*158a0*/  UMOV UR5, URZ ;  /* 0x0000003f00057c82 */ /* 0x000fe20008000000 */
[----:B------:R-:W-:Y:S01]  /*158b0*/  ULDC UR6, c[0x0][0xc3c] ;  /* 0x00030f0000067ab9 */ /* 0x000fe20000000800 */
[----:B------:R-:W-:Y:S02]  /*158c0*/  IMAD.MOV.U32 R24, RZ, RZ, R0 ;  /* 0x000000ffff187224 */ /* 0x000fe400078e0000 */
[----:B------:R-:W-:Y:S02]  /*158d0*/  IMAD.U32 R25, RZ, RZ, UR4 ;  /* 0x00000004ff197e24 */ /* 0x000fe4000f8e00ff */
[----:B------:R-:W-:Y:S02]  /*158e0*/  IMAD.U32 R26, RZ, RZ, UR5 ;  /* 0x00000005ff1a7e24 */ /* 0x000fe4000f8e00ff */
[----:B------:R-:W-:-:S07]  /*158f0*/  IMAD.U32 R27, RZ, RZ, UR6 ;  /* 0x00000006ff1b7e24 */ /* 0x000fce000f8e00ff */
.L_x_1236:
[----:B------:R-:W1:Y:S01]  /*15900*/  S2R R0, SR_TID.X ;  /* 0x0000000000007919 */ /* 0x000e620000002100 */
[----:B------:R-:W-:Y:S05]  /*15910*/  WARPSYNC.ALL ;  /* 0x0000000000007948 */ /* 0x000fea0003800000 */
[----:B------:R-:W-:Y:S01]  /*15920*/  BAR.SYNC.DEFER_BLOCKING 0x4, 0x200 ;  /* 0x0108000000007b1d */ /* 0x000fe20000010000 */
[----:B-1----:R-:W-:-:S04]  /*15930*/  LOP3.LUT R0, R0, 0x1f, RZ, 0xc0, !PT ;  /* 0x0000001f00007812 */ /* 0x002fc800078ec0ff */
[----:B------:R-:W-:-:S13]  /*15940*/  ISETP.NE.AND P0, PT, R0, RZ, PT ;  /* 0x000000ff0000720c */ /* 0x000fda0003f05270 */
[----:B0-----:R-:W0:Y:S01]  /*15950*/  @!P0 S2R R3, SR_CgaCtaId ;  /* 0x0000000000038919 */ /* 0x001e220000008800 */
[----:B------:R-:W-:-:S04]  /*15960*/  @!P0 MOV R0, 0x400 ;  /* 0x0000040000008802 */ /* 0x000fc80000000f00 */
[----:B0-----:R-:W-:-:S05]  /*15970*/  @!P0 LEA R17, R3, R0, 0x18 ;  /* 0x0000000003118211 */ /* 0x001fca00078ec0ff */
[----:B------:R0:W-:Y:S01]  /*15980*/  @!P0 STS.128 [R17+0x168d0], R24 ;  /* 0x0168d01811008388 */ /* 0x0001e20000000c00 */
[----:B------:R-:W-:Y:S06]  /*15990*/  BAR.ARV 0x5, 0x200 ;  /* 0x0148000000007b1d */ /* 0x000fec0000002000 */
.L_x_1225:
[----:B------:R-:W-:Y:S02]  /*159a0*/  ULDC UR4, c[0x0][0xc3c] ;  /* 0x00030f0000047ab9 */ /* 0x000fe40000000800 */
[----:B----4-:R-:W-:-:S13]  /*159b0*/  ISETP.GE.AND P0, PT, R27, UR4, PT ;  /* 0x000000041b007c0c */ /* 0x010fda000bf06270 */
[----:B------:R-:W-:Y:S05]  /*159c0*/  @!P0 BRA `(.L_x_1237) ;  /* 0xffffffac00c48947 */ /* 0x000fea000383ffff */
[----:B------:R-:W-:Y:S05]  /*159d0*/  BSYNC B8 ;  /* 0x0000000000087941 */ /* 0x000fea0003800000 */
.L_x_1137:
[----:B--2---:R-:W2:Y:S01]  /*159e0*/  LDL.LU R0, [R1+0x24] ;  /* 0x0000240001007983 */ /* 0x004ea20000300800 */
[----:B------:R-:W-:Y:S01]  /*159f0*/  BSSY B0, `(.L_x_1238) ;  /* 0x000000b000007945 */ /* 0x000fe20003800000 */
[----:B0-----:R-:W0:Y:S01]  /*15a00*/  S2R R5, SR_CgaCtaId ;  /* 0x0000000000057919 */ /* 0x001e220000008800 */
[----:B--2---:R-:W-:-:S05]  /*15a10*/  VIADD R0, R0, 0x1 ;  /* 0x0000000100007836 */ /* 0x004fca0000000000 */
        /* <DEDUP_REMOVED lines=8> */
.L_x_1316:
[----:B------:R-:W-:Y:S05]  /*15aa0*/  BSYNC B0 ;  /* 0x0000000000007941 */ /* 0x000fea0003800000 */
.L_x_1238:
[----:B------:R-:W-:-:S03]  /*15ab0*/  UMOV UR4, 0xffffffff ;  /* 0xffffffff00047882 */ /* 0x000fc60000000000 */
[----:B------:R-:W-:Y:S05]  /*15ac0*/  BRA.DIV UR4, `(.L_x_1240) ;  /* 0x0000002204d07947 */ /* 0x000fea000b800000 */
[----:B0-----:R-:W0:Y:S02]  /*15ad0*/  S2R R0, SR_TID.X ;  /* 0x0000000000007919 */ /* 0x001e240000002100 */
[----:B0-----:R-:W-:-:S04]  /*15ae0*/  SHF.R.U32.HI R0, RZ, 0x5, R0 ;  /* 0x00000005ff007819 */ /* 0x001fc80000011600 */
[----:B------:R-:W-:-:S05]  /*15af0*/  LOP3.LUT R0, R0, 0x3, RZ, 0xc0, !PT ;  /* 0x0000000300007812 */ /* 0x000fca00078ec0ff */
[----:B------:R0:W2:Y:S02]  /*15b00*/  SHFL.IDX PT, R14, R0, RZ, 0x1f ;  /* 0x00001fff000e7589 */ /* 0x0000a400000e0000 */
.L_x_1319:
[----:B--2---:R-:W-:Y:S01]  /*15b10*/  ISETP.NE.AND P0, PT, R14, RZ, PT ;  /* 0x000000ff0e00720c */ /* 0x004fe20003f05270 */
[----:B------:R-:W-:-:S12]  /*15b20*/  BSSY B0, `(.L_x_1241) ;  /* 0x0000024000007945 */ /* 0x000fd80003800000 */
[----:B------:R-:W-:Y:S05]  /*15b30*/  @P0 BRA `(.L_x_1242) ;  /* 0x0000000000880947 */ /* 0x000fea0003800000 */
[----:B------:R-:W-:-:S03]  /*15b40*/  UMOV UR4, 0xffffffff ;  /* 0xffffffff00047882 */ /* 0x000fc60000000000 */
[----:B------:R-:W-:Y:S05]  /*15b50*/  BRA.DIV UR4, `(.L_x_1243) ;  /* 0x0000002204e07947 */ /* 0x000fea000b800000 */
[----:B------:R-:W-:-:S13]  /*15b60*/  ELECT P6, URZ, PT ;  /* 0x00000000003f782f */ /* 0x000fda00038c0000 */
.L_x_1322:
[----:B------:R-:W-:Y:S05]  /*15b70*/  @!P6 BRA `(.L_x_1242) ;  /* 0x000000000078e947 */ /* 0x000fea0003800000 */
[----:B------:R-:W-:-:S06]  /*15b80*/  ULOP3.LUT UR4, UR36, 0x2, URZ, 0xfc, !UPT ;  /* 0x0000000224047892 */ /* 0x000fcc000f8efc3f */
[----:B0-----:R-:W-:-:S05]  /*15b90*/  IMAD.U32 R0, RZ, RZ, UR4 ;  /* 0x00000004ff007e24 */ /* 0x001fca000f8e00ff */
[----:B------:R-:W-:-:S13]  /*15ba0*/  ISETP.NE.AND P2, PT, R0, 0x3, PT ;  /* 0x000000030000780c */ /* 0x000fda0003f45270 */
[----:B------:R-:W-:Y:S05]  /*15bb0*/  @!P2 BRA `(.L_x_1244) ;  /* 0x000000000004a947 */ /* 0x000fea0003800000 */
[----:B------:R-:W-:Y:S01]  /*15bc0*/  BPT.TRAP 0x1 ;  /* 0x000000040000795c */ /* 0x000fe20000300000 */
.L_x_1244:
[----:B------:R-:W-:Y:S01]  /*15bd0*/  VIADD R3, R9, 0x16840 ;  /* 0x0001684009037836 */ /* 0x000fe20000000000 */
[----:B------:R-:W-:Y:S01]  /*15be0*/  SHF.L.U32 R2, R28, 0x1f, RZ ;  /* 0x0000001f1c027819 */ /* 0x000fe200000006ff */
[C---:B------:R-:W-:Y:S02]  /*15bf0*/  VIADD R0, R18.reuse, 0x1 ;  /* 0x0000000112007836 */ /* 0x040fe40000000000 */
[----:B------:R-:W-:-:S03]  /*15c00*/  IMAD R7, R18, 0x8, R3 ;  /* 0x0000000812077824 */ /* 0x000fc600078e0203 */
[C---:B------:R-:W-:Y:S01]  /*15c10*/  ISETP.NE.AND P1, PT, R0.reuse, 0x2, PT ;  /* 0x000000020000780c */ /* 0x040fe20003f25270 */
[----:B------:R-:W0:Y:S03]  /*15c20*/  SYNCS.PHASECHK.TRANS64.TRYWAIT P0, [R7+URZ], R2 ;  /* 0x00000002070075a7 */ /* 0x000e26000800017f */
[----:B------:R-:W-:Y:S02]  /*15c30*/  SEL R5, RZ, 0x1, P1 ;  /* 0x00000001ff057807 */ /* 0x000fe40000800000 */
[----:B-1----:R-:W-:Y:S02]  /*15c40*/  SEL R4, R0, RZ, P1 ;  /* 0x000000ff00047207 */ /* 0x002fe40000800000 */
[----:B------:R-:W-:-:S03]  /*15c50*/  LOP3.LUT R0, R28, R5, RZ, 0x3c, !PT ;  /* 0x000000051c007212 */ /* 0x000fc600078e3cff */
[----:B------:R-:W-:Y:S01]  /*15c60*/  IMAD R3, R4, 0x8, R3 ;  /* 0x0000000804037824 */ /* 0x000fe200078e0203 */
[----:B------:R-:W-:Y:S01]  /*15c70*/  SHF.L.U32 R0, R0, 0x1f, RZ ;  /* 0x0000001f00007819 */ /* 0x000fe200000006ff */
[----:B0-----:R-:W-:Y:S06]  /*15c80*/  @!P0 BRA `(.L_x_1245) ;  /* 0x0000002000b48947 */ /* 0x001fec0003800000 */
.L_x_1323:
[----:B------:R-:W1:Y:S02]  /*15c90*/  SYNCS.PHASECHK.TRANS64.TRYWAIT P0, [R3+URZ], R0 ;  /* 0x00000000030075a7 */ /* 0x000e64000800017f */
[----:B-1----:R-:W-:Y:S05]  /*15ca0*/  @!P0 BRA `(.L_x_1246) ;  /* 0x0000002000c08947 */ /* 0x002fea0003800000 */
.L_x_1324:
[----:B------:R-:W-:Y:S05]  /*15cb0*/  @!P2 BRA `(.L_x_1247) ;  /* 0x000000000004a947 */ /* 0x000fea0003800000 */
[----:B------:R-:W-:Y:S01]  /*15cc0*/  BPT.TRAP 0x1 ;  /* 0x000000040000795c */ /* 0x000fe20000300000 */
.L_x_1247:
[----:B-1----:R-:W-:-:S04]  /*15cd0*/  VIADD R3, R9, 0x16860 ;  /* 0x0001686009037836 */ /* 0x002fc80000000000 */
[----:B------:R-:W-:-:S04]  /*15ce0*/  IMAD R5, R18, 0x8, R3 ;  /* 0x0000000812057824 */ /* 0x000fc800078e0203 */
[----:B------:R-:W1:Y:S02]  /*15cf0*/  SYNCS.PHASECHK.TRANS64.TRYWAIT P0, [R5+URZ], R2 ;  /* 0x00000002050075a7 */ /* 0x000e64000800017f */
[----:B-1----:R-:W-:Y:S05]  /*15d00*/  @!P0 BRA `(.L_x_1248) ;  /* 0x0000002000bc8947 */ /* 0x002fea0003800000 */
.L_x_1325:
[----:B------:R-:W-:-:S07]  /*15d10*/  IMAD R3, R4, 0x8, R3 ;  /* 0x0000000804037824 */ /* 0x000fce00078e0203 */
.L_x_1249:
[----:B--2---:R2:W4:Y:S02]  /*15d20*/  SYNCS.PHASECHK.TRANS64.TRYWAIT P0, [R3+URZ], R0 ;  /* 0x00000000030075a7 */ /* 0x004524000800017f */
[----:B----4-:R-:W-:Y:S05]  /*15d30*/  @!P0 NANOSLEEP.SYNCS 0x989680 ;  /* 0x009896800000895d */ /* 0x010fea0003900000 */
[----:B------:R-:W4:Y:S02]  /*15d40*/  @!P0 SYNCS.PHASECHK.TRANS64 P0, [R3+URZ], R0 ;  /* 0x00000000030085a7 */ /* 0x000f24000800007f */
[----:B----4-:R-:W-:Y:S05]  /*15d50*/  @!P0 BRA `(.L_x_1249) ;  /* 0xfffffffc00f08947 */ /* 0x010fea000383ffff */
.L_x_1242:
[----:B------:R-:W-:Y:S05]  /*15d60*/  BSYNC B0 ;  /* 0x0000000000007941 */ /* 0x000fea0003800000 */
.L_x_1241:
[----:B------:R-:W-:Y:S05]  /*15d70*/  EXIT ;  /* 0x000000000000794d */ /* 0x000fea0003800000 */
.L_x_1048:
[----:B0-----:R-:W-:-:S04]  /*15d80*/  IMAD.U32 R3, RZ, RZ, UR45 ;  /* 0x0000002dff037e24 */ /* 0x001fc8000f8e00ff */
[----:B------:R0:W1:Y:S03]  /*15d90*/  SYNCS.PHASECHK.TRANS64.TRYWAIT P1, [R3+URZ+0x16800], R0 ;  /* 0x01680000030075a7 */ /* 0x000066000802017f */
[----:B-1----:R-:W-:Y:S05]  /*15da0*/  @!P1 NANOSLEEP.SYNCS 0x989680 ;  /* 0x009896800000995d */ /* 0x002fea0003900000 */
[----:B------:R-:W1:Y:S02]  /*15db0*/  @!P1 SYNCS.PHASECHK.TRANS64 P1, [R3+URZ+0x16800], R0 ;  /* 0x01680000030095a7 */ /* 0x000e64000802007f */
[----:B-1----:R-:W-:Y:S05]  /*15dc0*/  @!P1 BRA `(.L_x_1048) ;  /* 0xfffffffc00ec9947 */ /* 0x002fea000383ffff */
[----:B------:R-:W-:Y:S05]  /*15dd0*/  BRA `(.L_x_1250) ;  /* 0xfffffec0005c7947 */ /* 0x000fea000383ffff */
.L_x_1052:
[----:B-1----:R1:W2:Y:S02]  /*15de0*/  SYNCS.PHASECHK.TRANS64.TRYWAIT P2, [R3+URZ+0x16830], R0 ;  /* 0x01683000030075a7 */ /* 0x0022a4000804017f */
[----:B--2---:R-:W-:Y:S05]  /*15df0*/  @!P2 NANOSLEEP.SYNCS 0x989680 ;  /* 0x009896800000a95d */ /* 0x004fea0003900000 */
[----:B------:R-:W2:Y:S02]  /*15e00*/  @!P2 SYNCS.PHASECHK.TRANS64 P2, [R3+URZ+0x16830], R0 ;  /* 0x016830000300a5a7 */ /* 0x000ea4000804007f */
[----:B--2---:R-:W-:Y:S05]  /*15e10*/  @!P2 BRA `(.L_x_1052) ;  /* 0xfffffffc00f0a947 */ /* 0x004fea000383ffff */
[----:B------:R-:W-:Y:S05]  /*15e20*/  BRA `(.L_x_1051) ;  /* 0xfffffec000807947 */ /* 0x000fea000383ffff */
.L_x_1068:
[----:B-1----:R-:W-:-:S04]  /*15e30*/  IMAD.U32 R7, RZ, RZ, UR6 ;  /* 0x00000006ff077e24 */ /* 0x002fc8000f8e00ff */
[----:B------:R1:W2:Y:S03]  /*15e40*/  SYNCS.PHASECHK.TRANS64.TRYWAIT P2, [R7+URZ+0x16830], R6 ;  /* 0x01683006070075a7 */ /* 0x0002a6000804017f */
[----:B--2---:R-:W-:Y:S05]  /*15e50*/  @!P2 NANOSLEEP.SYNCS 0x989680 ;  /* 0x009896800000a95d */ /* 0x004fea0003900000 */
[----:B------:R-:W2:Y:S02]  /*15e60*/  @!P2 SYNCS.PHASECHK.TRANS64 P2, [R7+URZ+0x16830], R6 ;  /* 0x016830060700a5a7 */ /* 0x000ea4000804007f */
[----:B--2---:R-:W-:Y:S05]  /*15e70*/  @!P2 BRA `(.L_x_1068) ;  /* 0xfffffffc00eca947 */ /* 0x004fea000383ffff */
[----:B------:R-:W-:Y:S05]  /*15e80*/  BRA `(.L_x_1065) ;  /* 0xfffffef000e47947 */ /* 0x000fea000383ffff */
.L_x_1072:
[----:B-1----:R-:W-:-:S04]  /*15e90*/  IMAD.U32 R7, RZ, RZ, UR6 ;  /* 0x00000006ff077e24 */ /* 0x002fc8000f8e00ff */
[----:B------:R1:W2:Y:S03]  /*15ea0*/  SYNCS.PHASECHK.TRANS64.TRYWAIT P2, [R7+URZ+0x16850], R6 ;  /* 0x01685006070075a7 */ /* 0x0002a6000804017f */
[----:B--2---:R-:W-:Y:S05]  /*15eb0*/  @!P2 NANOSLEEP.SYNCS 0x989680 ;  /* 0x009896800000a95d */ /* 0x004fea0003900000 */
[----:B------:R-:W2:Y:S02]  /*15ec0*/  @!P2 SYNCS.PHASECHK.TRANS64 P2, [R7+URZ+0x16850], R6 ;  /* 0x016850060700a5a7 */ /* 0x000ea4000804007f */
[----:B--2---:R-:W-:Y:S05]  /*15ed0*/  @!P2 BRA `(.L_x_1072) ;  /* 0xfffffffc00eca947 */ /* 0x004fea000383ffff */
[----:B------:R-:W-:Y:S05]  /*15ee0*/  BRA `(.L_x_1069) ;  /* 0xfffffef4005c7947 */ /* 0x000fea000383ffff */
.L_x_1089:
[----:B-1----:R-:W-:-:S04]  /*15ef0*/  IMAD.U32 R9, RZ, RZ, UR6 ;  /* 0x00000006ff097e24 */ /* 0x002fc8000f8e00ff */
[----:B------:R1:W2:Y:S03]  /*15f00*/  SYNCS.PHASECHK.TRANS64.TRYWAIT P2, [R9+URZ+0x16830], R0 ;  /* 0x01683000090075a7 */ /* 0x0002a6000804017f */
[----:B--2---:R-:W-:Y:S05]  /*15f10*/  @!P2 NANOSLEEP.SYNCS 0x989680 ;  /* 0x009896800000a95d */ /* 0x004fea0003900000 */
[----:B------:R-:W2:Y:S02]  /*15f20*/  @!P2 SYNCS.PHASECHK.TRANS64 P2, [R9+URZ+0x16830], R0 ;  /* 0x016830000900a5a7 */ /* 0x000ea4000804007f */
[----:B--2---:R-:W-:Y:S05]  /*15f30*/  @!P2 BRA `(.L_x_1089) ;  /* 0xfffffffc00eca947 */ /* 0x004fea000383ffff */
[----:B------:R-:W-:Y:S05]  /*15f40*/  BRA `(.L_x_1086) ;  /* 0xffffff2000cc7947 */ /* 0x000fea000383ffff */
.L_x_1093:
[----:B-1----:R-:W-:-:S04]  /*15f50*/  IMAD.U32 R2, RZ, RZ, UR6 ;  /* 0x00000006ff027e24 */ /* 0x002fc8000f8e00ff */
[----:B------:R1:W2:Y:S03]  /*15f60*/  SYNCS.PHASECHK.TRANS64.TRYWAIT P2, [R2+URZ+0x16850], R0 ;  /* 0x01685000020075a7 */ /* 0x0002a6000804017f */
[----:B--2---:R-:W-:Y:S05]  /*15f70*/  @!P2 NANOSLEEP.SYNCS 0x989680 ;  /* 0x009896800000a95d */ /* 0x004fea0003900000 */
[----:B------:R-:W2:Y:S02]  /*15f80*/  @!P2 SYNCS.PHASECHK.TRANS64 P2, [R2+URZ+0x16850], R0 ;  /* 0x016850000200a5a7 */ /* 0x000ea4000804007f */
[----:B--2---:R-:W-:Y:S05]  /*15f90*/  @!P2 BRA `(.L_x_1093) ;  /* 0xfffffffc00eca947 */ /* 0x004fea000383ffff */
[----:B------:R-:W-:Y:S05]  /*15fa0*/  BRA `(.L_x_1090) ;  /* 0xffffff2400447947 */ /* 0x000fea000383ffff */
.L_x_1099:
[----:B-1----:R-:W-:-:S04]  /*15fb0*/  IMAD.U32 R9, RZ, RZ, UR6 ;  /* 0x00000006ff097e24 */ /* 0x002fc8000f8e00ff */
[----:B------:R1:W2:Y:S03]  /*15fc0*/  SYNCS.PHASECHK.TRANS64.TRYWAIT P2, [R9+URZ+0x16830], R0 ;  /* 0x01683000090075a7 */ /* 0x0002a6000804017f */
[----:B--2---:R-:W-:Y:S05]  /*15fd0*/  @!P2 NANOSLEEP.SYNCS 0x989680 ;  /* 0x009896800000a95d */ /* 0x004fea0003900000 */
[----:B------:R-:W2:Y:S02]  /*15fe0*/  @!P2 SYNCS.PHASECHK.TRANS64 P2, [R9+URZ+0x16830], R0 ;  /* 0x016830000900a5a7 */ /* 0x000ea4000804007f */
[----:B--2---:R-:W-:Y:S05]  /*15ff0*/  @!P2 BRA `(.L_x_1099) ;  /* 0xfffffffc00eca947 */ /* 0x004fea000383ffff */
[----:B------:R-:W-:Y:S05]  /*16000*/  BRA `(.L_x_1096) ;  /* 0xffffff3c00e87947 */ /* 0x000fea000383ffff */
.L_x_1103:
[----:B-1----:R-:W-:-:S04]  /*16010*/  IMAD.U32 R2, RZ, RZ, UR6 ;  /* 0x00000006ff027e24 */ /* 0x002fc8000f8e00ff */
[----:B------:R1:W2:Y:S03]  /*16020*/  SYNCS.PHASECHK.TRANS64.TRYWAIT P2, [R2+URZ+0x16850], R0 ;  /* 0x01685000020075a7 */ /* 0x0002a6000804017f */
[----:B--2---:R-:W-:Y:S05]  /*16030*/  @!P2 NANOSLEEP.SYNCS 0x989680 ;  /* 0x009896800000a95d */ /* 0x004fea0003900000 */
[----:B------:R-:W2:Y:S02]  /*16040*/  @!P2 SYNCS.PHASECHK.TRANS64 P2, [R2+URZ+0x16850], R0 ;  /* 0x016850000200a5a7 */ /* 0x000ea4000804007f */
[----:B--2---:R-:W-:Y:S05]  /*16050*/  @!P2 BRA `(.L_x_1103) ;  /* 0xfffffffc00eca947 */ /* 0x004fea000383ffff */
[----:B------:R-:W-:Y:S05]  /*16060*/  BRA `(.L_x_1100) ;  /* 0xffffff4000607947 */ /* 0x000fea000383ffff */
.L_x_1116:
[----:B-1----:R-:W-:-:S04]  /*16070*/  IMAD.U32 R6, RZ, RZ, UR5 ;  /* 0x00000005ff067e24 */ /* 0x002fc8000f8e00ff */
[----:B------:R1:W2:Y:S03]  /*16080*/  SYNCS.PHASECHK.TRANS64.TRYWAIT P0, [R6+URZ+0x16850], R3 ;  /* 0x01685003060075a7 */ /* 0x0002a6000800017f */
[----:B--2---:R-:W-:Y:S05]  /*16090*/  @!P0 NANOSLEEP.SYNCS 0x989680 ;  /* 0x009896800000895d */ /* 0x004fea0003900000 */
[----:B------:R-:W2:Y:S02]  /*160a0*/  @!P0 SYNCS.PHASECHK.TRANS64 P0, [R6+URZ+0x16850], R3 ;  /* 0x01685003060085a7 */ /* 0x000ea4000800007f */
[----:B--2---:R-:W-:Y:S05]  /*160b0*/  @!P0 BRA `(.L_x_1116) ;  /* 0xfffffffc00ec8947 */ /* 0x004fea000383ffff */
[----:B------:R-:W-:Y:S05]  /*160c0*/  BRA `(.L_x_1115) ;  /* 0xffffff6800ec7947 */ /* 0x000fea000383ffff */
.L_x_1159:
[----:B------:R-:W3:Y:S01]  /*160d0*/  S2R R20, SR_TID.X ;  /* 0x0000000000147919 */ /* 0x000ee20000002100 */
[----:B------:R-:W-:Y:S01]  /*160e0*/  BSSY B0, `(.L_x_1251) ;  /* 0x000000a000007945 */ /* 0x000fe20003800000 */
[----:B--2---:R-:W-:Y:S02]  /*160f0*/  IMAD.MOV.U32 R12, RZ, RZ, RZ ;  /* 0x000000ffff0c7224 */ /* 0x004fe400078e00ff */
[----:B0-----:R-:W-:Y:S02]  /*16100*/  IMAD.MOV.U32 R11, RZ, RZ, 0x1f ;  /* 0x0000001fff0b7424 */ /* 0x001fe400078e00ff */
[----:B------:R-:W-:Y:S01]  /*16110*/  IMAD.MOV.U32 R15, RZ, RZ, -0x1 ;  /* 0xffffffffff0f7424 */ /* 0x000fe200078e00ff */
[----:B---3--:R-:W-:-:S04]  /*16120*/  SHF.R.U32.HI R20, RZ, 0x5, R20 ;  /* 0x00000005ff147819 */ /* 0x008fc80000011614 */
[----:B------:R-:W-:-:S05]  /*16130*/  LOP3.LUT R20, R20, 0x3, RZ, 0xc0, !PT ;  /* 0x0000000314147812 */ /* 0x000fca00078ec0ff */
[----:B------:R-:W-:-:S07]  /*16140*/  IMAD.MOV.U32 R13, RZ, RZ, R20 ;  /* 0x000000ffff0d7224 */ /* 0x000fce00078e0014 */
[----:B-1----:R-:W-:Y:S05]  /*16150*/  WARPSYNC.COLLECTIVE R15, `(.L_x_1252) ;  /* 0x000000000f087348 */ /* 0x002fea0003c00000 */
[----:B------:R0:W2:Y:S02]  /*16160*/  SHFL.IDX P6, R14, R13, R12, R11 ;  /* 0x0000000c0d0e7389 */ /* 0x0000a400000c000b */
[----:B012---:R-:W-:Y:S01]  /*16170*/  ENDCOLLECTIVE ;  /* 0x000000000000791b */ /* 0x007fe20003800000 */
.L_x_1252:
[----:B------:R-:W-:Y:S05]  /*16180*/  BSYNC B0 ;  /* 0x0000000000007941 */ /* 0x000fea0003800000 */
.L_x_1251:
[----:B------:R-:W-:Y:S05]  /*16190*/  BRA `(.L_x_1253) ;  /* 0xffffffb800387947 */ /* 0x000fea000383ffff */
.L_x_1161:
[----:B------:R-:W-:Y:S01]  /*161a0*/  BSSY B0, `(.L_x_1254) ;  /* 0x0000006000007945 */ /* 0x000fe20003800000 */
[----:B------:R-:W-:-:S07]  /*161b0*/  IMAD.MOV.U32 R15, RZ, RZ, -0x1 ;  /* 0xffffffffff0f7424 */ /* 0x000fce00078e00ff */
[----:B0123--:R-:W-:Y:S05]  /*161c0*/  WARPSYNC.COLLECTIVE R15, `(.L_x_1255) ;  /* 0x000000000f0c7348 */ /* 0x00ffea0003c00000 */
[----:B------:R-:W-:Y:S02]  /*161d0*/  ELECT P6, UR62, PT ;  /* 0x00000000003e782f */ /* 0x000fe400038c0000 */
[----:B------:R-:W-:Y:S01]  /*161e0*/  MOV R14, UR62 ;  /* 0x0000003e000e7c02 */ /* 0x000fe20008000f00 */
[----:B0123--:R-:W-:Y:S10]  /*161f0*/  ENDCOLLECTIVE ;  /* 0x000000000000791b */ /* 0x00fff40003800000 */
.L_x_1255:
[----:B------:R-:W-:Y:S05]  /*16200*/  BSYNC B0 ;  /* 0x0000000000007941 */ /* 0x000fea0003800000 */
.L_x_1254:
[----:B------:R-:W-:Y:S05]  /*16210*/  BRA `(.L_x_1256) ;  /* 0xffffffb800407947 */ /* 0x000fea000383ffff */
.L_x_1163:
[----:B---3--:R3:W4:Y:S02]  /*16220*/  SYNCS.PHASECHK.TRANS64.TRYWAIT P0, [R0+URZ+0x16840], R2 ;  /* 0x01684002000075a7 */ /* 0x008724000800017f */
[----:B----4-:R-:W-:Y:S05]  /*16230*/  @!P0 NANOSLEEP.SYNCS 0x989680 ;  /* 0x009896800000895d */ /* 0x010fea0003900000 */
[----:B------:R-:W4:Y:S02]  /*16240*/  @!P0 SYNCS.PHASECHK.TRANS64 P0, [R0+URZ+0x16840], R2 ;  /* 0x01684002000085a7 */ /* 0x000f24000800007f */
[----:B----4-:R-:W-:Y:S05]  /*16250*/  @!P0 BRA `(.L_x_1163) ;  /* 0xfffffffc00f08947 */ /* 0x010fea000383ffff */
[----:B------:R-:W-:Y:S05]  /*16260*/  BRA `(.L_x_1257) ;  /* 0xffffffb800907947 */ /* 0x000fea000383ffff */
.L_x_1167:
[----:B------:R-:W2:Y:S01]  /*16270*/  LDL.LU R11, [R1+0xc] ;  /* 0x00000c00010b7983 */ /* 0x000ea20000300800 */
[----:B------:R-:W-:Y:S01]  /*16280*/  IMAD.MOV.U32 R6, RZ, RZ, R12 ;  /* 0x000000ffff067224 */ /* 0x000fe200078e000c */
[----:B------:R-:W-:Y:S01]  /*16290*/  LOP3.LUT R10, R10, 0x7f, RZ, 0xc0, !PT ;  /* 0x0000007f0a0a7812 */ /* 0x000fe200078ec0ff */
[----:B------:R-:W-:Y:S02]  /*162a0*/  IMAD.MOV.U32 R13, RZ, RZ, R4 ;  /* 0x000000ffff0d7224 */ /* 0x000fe400078e0004 */
[----:B------:R-:W-:Y:S01]  /*162b0*/  IMAD.MOV.U32 R12, RZ, RZ, RZ ;  /* 0x000000ffff0c7224 */ /* 0x000fe200078e00ff */
[----:B------:R-:W-:Y:S01]  /*162c0*/  SHF.R.U32.HI R10, RZ, 0x3, R10 ;  /* 0x00000003ff0a7819 */ /* 0x000fe2000001160a */
[----:B------:R-:W-:-:S04]  /*162d0*/  IMAD.MOV.U32 R15, RZ, RZ, -0x1 ;  /* 0xffffffffff0f7424 */ /* 0x000fc800078e00ff */
[----:B------:R-:W-:-:S04]  /*162e0*/  IMAD.IADD R6, R10, 0x1, R6 ;  /* 0x000000010a067824 */ /* 0x000fc800078e0206 */
[----:B------:R-:W-:Y:S02]  /*162f0*/  VIADD R10, R6, 0x10 ;  /* 0x00000010060a7836 */ /* 0x000fe40000000000 */
[----:B--2---:R-:W-:Y:S02]  /*16300*/  IMAD R3, R11, R9, RZ ;  /* 0x000000090b037224 */ /* 0x004fe400078e02ff */
[----:B------:R-:W-:-:S03]  /*16310*/  IMAD.MOV.U32 R11, RZ, RZ, 0x181f ;  /* 0x0000181fff0b7424 */ /* 0x000fc600078e00ff */
[----:B------:R-:W-:-:S13]  /*16320*/  ISETP.GE.AND P1, PT, R6, R3, PT ;  /* 0x000000030600720c */ /* 0x000fda0003f26270 */
[----:B-----5:R-:W-:Y:S05]  /*16330*/  WARPSYNC.COLLECTIVE R15, `(.L_x_1258) ;  /* 0x000000000f087348 */ /* 0x020fea0003c00000 */
[----:B------:R0:W1:Y:S02]  /*16340*/  SHFL.IDX P6, R14, R13, R12, R11 ;  /* 0x0000000c0d0e7389 */ /* 0x00006400000c000b */
[----:B01---5:R-:W-:Y:S01]  /*16350*/  ENDCOLLECTIVE ;  /* 0x000000000000791b */ /* 0x023fe20003800000 */
.L_x_1258:
[----:B------:R-:W-:Y:S02]  /*16360*/  IMAD.MOV.U32 R13, RZ, RZ, R0 ;  /* 0x000000ffff0d7224 */ /* 0x000fe400078e0000 */
[----:B------:R-:W-:-:S07]  /*16370*/  IMAD.MOV.U32 R7, RZ, RZ, R14 ;  /* 0x000000ffff077224 */ /* 0x000fce00078e000e */
[----:B------:R-:W-:Y:S05]  /*16380*/  WARPSYNC.COLLECTIVE R15, `(.L_x_1259) ;  /* 0x000000000f087348 */ /* 0x000fea0003c00000 */
[----:B------:R0:W1:Y:S02]  /*16390*/  SHFL.IDX P6, R14, R13, R12, R11 ;  /* 0x0000000c0d0e7389 */ /* 0x00006400000c000b */
[----:B01----:R-:W-:Y:S01]  /*163a0*/  ENDCOLLECTIVE ;  /* 0x000000000000791b */ /* 0x003fe20003800000 */
.L_x_1259:
[----:B------:R-:W-:Y:S02]  /*163b0*/  IMAD.MOV.U32 R13, RZ, RZ, R4 ;  /* 0x000000ffff0d7224 */ /* 0x000fe400078e0004 */
[----:B------:R-:W-:Y:S02]  /*163c0*/  IMAD.MOV.U32 R12, RZ, RZ, 0x1 ;  /* 0x00000001ff0c7424 */ /* 0x000fe400078e00ff */
[----:B------:R-:W-:-:S07]  /*163d0*/  IMAD.MOV.U32 R8, RZ, RZ, R14 ;  /* 0x000000ffff087224 */ /* 0x000fce00078e000e */
[----:B------:R-:W-:Y:S05]  /*163e0*/  WARPSYNC.COLLECTIVE R15, `(.L_x_1260) ;  /* 0x000000000f087348 */ /* 0x000fea0003c00000 */
[----:B------:R0:W1:Y:S02]  /*163f0*/  SHFL.IDX P6, R14, R13, R12, R11 ;  /* 0x0000000c0d0e7389 */ /* 0x00006400000c000b */
[----:B01----:R-:W-:Y:S01]  /*16400*/  ENDCOLLECTIVE ;  /* 0x000000000000791b */ /* 0x003fe20003800000 */
.L_x_1260:
        /* <DEDUP_REMOVED lines=13> */
.L_x_1261:
[----:B------:R-:W-:Y:S02]  /*164e0*/  IMAD.MOV.U32 R13, RZ, RZ, R4 ;  /* 0x000000ffff0d7224 */ /* 0x000fe400078e0004 */
[----:B------:R-:W-:Y:S02]  /*164f0*/  IMAD.MOV.U32 R12, RZ, RZ, 0x2 ;  /* 0x00000002ff0c7424 */ /* 0x000fe400078e00ff */
[----:B------:R-:W-:-:S07]  /*16500*/  IMAD.MOV.U32 R8, RZ, RZ, R14 ;  /* 0x000000ffff087224 */ /* 0x000fce00078e000e */
[----:B------:R-:W-:Y:S05]  /*16510*/  WARPSYNC.COLLECTIVE R15, `(.L_x_1262) ;  /* 0x000000000f087348 */ /* 0x000fea0003c00000 */
[----:B------:R0:W1:Y:S02]  /*16520*/  SHFL.IDX P6, R14, R13, R12, R11 ;  /* 0x0000000c0d0e7389 */ /* 0x00006400000c000b */
[----:B01----:R-:W-:Y:S01]  /*16530*/  ENDCOLLECTIVE ;  /* 0x000000000000791b */ /* 0x003fe20003800000 */
.L_x_1262:
        /* <DEDUP_REMOVED lines=14> */
.L_x_1263:
[----:B------:R-:W-:Y:S02]  /*16620*/  IMAD.MOV.U32 R13, RZ, RZ, R4 ;  /* 0x000000ffff0d7224 */ /* 0x000fe400078e0004 */
[----:B------:R-:W-:Y:S02]  /*16630*/  IMAD.MOV.U32 R12, RZ, RZ, 0x3 ;  /* 0x00000003ff0c7424 */ /* 0x000fe400078e00ff */
[----:B------:R-:W-:-:S07]  /*16640*/  IMAD.MOV.U32 R8, RZ, RZ, R14 ;  /* 0x000000ffff087224 */ /* 0x000fce00078e000e */
[----:B------:R-:W-:Y:S05]  /*16650*/  WARPSYNC.COLLECTIVE R15, `(.L_x_1264) ;  /* 0x000000000f087348 */ /* 0x000fea0003c00000 */
[----:B------:R0:W1:Y:S02]  /*16660*/  SHFL.IDX P6, R14, R13, R12, R11 ;  /* 0x0000000c0d0e7389 */ /* 0x00006400000c000b */
[----:B01----:R-:W-:Y:S01]  /*16670*/  ENDCOLLECTIVE ;  /* 0x000000000000791b */ /* 0x003fe20003800000 */
.L_x_1264:
        /* <DEDUP_REMOVED lines=14> */
.L_x_1265:
[----:B------:R-:W-:Y:S02]  /*16760*/  IMAD.MOV.U32 R13, RZ, RZ, R4 ;  /* 0x000000ffff0d7224 */ /* 0x000fe400078e0004 */
[----:B------:R-:W-:Y:S02]  /*16770*/  IMAD.MOV.U32 R12, RZ, RZ, 0x4 ;  /* 0x00000004ff0c7424 */ /* 0x000fe400078e00ff */
[----:B------:R-:W-:-:S07]  /*16780*/  IMAD.MOV.U32 R8, RZ, RZ, R14 ;  /* 0x000000ffff087224 */ /* 0x000fce00078e000e */
[----:B------:R-:W-:Y:S05]  /*16790*/  WARPSYNC.COLLECTIVE R15, `(.L_x_1266) ;  /* 0x000000000f087348 */ /* 0x000fea0003c00000 */
[----:B------:R0:W1:Y:S02]  /*167a0*/  SHFL.IDX P6, R14, R13, R12, R11 ;  /* 0x0000000c0d0e7389 */ /* 0x00006400000c000b */
[----:B01----:R-:W-:Y:S01]  /*167b0*/  ENDCOLLECTIVE ;  /* 0x000000000000791b */ /* 0x003fe20003800000 */
.L_x_1266:
        /* <DEDUP_REMOVED lines=14> */
.L_x_1267:
[----:B------:R-:W-:Y:S02]  /*168a0*/  IMAD.MOV.U32 R13, RZ, RZ, R4 ;  /* 0x000000ffff0d7224 */ /* 0x000fe400078e0004 */
[----:B------:R-:W-:Y:S02]  /*168b0*/  IMAD.MOV.U32 R12, RZ, RZ, 0x5 ;  /* 0x00000005ff0c7424 */ /* 0x000fe400078e00ff */
[----:B------:R-:W-:-:S07]  /*168c0*/  IMAD.MOV.U32 R8, RZ, RZ, R14 ;  /* 0x000000ffff087224 */ /* 0x000fce00078e000e */
[----:B------:R-:W-:Y:S05]  /*168d0*/  WARPSYNC.COLLECTIVE R15, `(.L_x_1268) ;  /* 0x000000000f087348 */ /* 0x000fea0003c00000 */
[----:B------:R0:W1:Y:S02]  /*168e0*/  SHFL.IDX P6, R14, R13, R12, R11 ;  /* 0x0000000c0d0e7389 */ /* 0x00006400000c000b */
[----:B01----:R-:W-:Y:S01]  /*168f0*/  ENDCOLLECTIVE ;  /* 0x000000000000791b */ /* 0x003fe20003800000 */
.L_x_1268:
        /* <DEDUP_REMOVED lines=14> */
.L_x_1269:
[----:B------:R-:W-:Y:S02]  /*169e0*/  IMAD.MOV.U32 R13, RZ, RZ, R4 ;  /* 0x000000ffff0d7224 */ /* 0x000fe400078e0004 */
[----:B------:R-:W-:Y:S02]  /*169f0*/  IMAD.MOV.U32 R12, RZ, RZ, 0x6 ;  /* 0x00000006ff0c7424 */ /* 0x000fe400078e00ff */
[----:B------:R-:W-:-:S07]  /*16a00*/  IMAD.MOV.U32 R8, RZ, RZ, R14 ;  /* 0x000000ffff087224 */ /* 0x000fce00078e000e */
[----:B------:R-:W-:Y:S05]  /*16a10*/  WARPSYNC.COLLECTIVE R15, `(.L_x_1270) ;  /* 0x000000000f087348 */ /* 0x000fea0003c00000 */
[----:B------:R0:W1:Y:S02]  /*16a20*/  SHFL.IDX P6, R14, R13, R12, R11 ;  /* 0x0000000c0d0e7389 */ /* 0x00006400000c000b */
[----:B01----:R-:W-:Y:S01]  /*16a30*/  ENDCOLLECTIVE ;  /* 0x000000000000791b */ /* 0x003fe20003800000 */
.L_x_1270:
        /* <DEDUP_REMOVED lines=14> */
.L_x_1271:
[----:B------:R-:W-:Y:S02]  /*16b20*/  IMAD.MOV.U32 R13, RZ, RZ, R4 ;  /* 0x000000ffff0d7224 */ /* 0x000fe400078e0004 */
[----:B------:R-:W-:Y:S02]  /*16b30*/  IMAD.MOV.U32 R12, RZ, RZ, 0x7 ;  /* 0x00000007ff0c7424 */ /* 0x000fe400078e00ff */
[----:B------:R-:W-:-:S07]  /*16b40*/  IMAD.MOV.U32 R8, RZ, RZ, R14 ;  /* 0x000000ffff087224 */ /* 0x000fce00078e000e */
[----:B------:R-:W-:Y:S05]  /*16b50*/  WARPSYNC.COLLECTIVE R15, `(.L_x_1272) ;  /* 0x000000000f087348 */ /* 0x000fea0003c00000 */
[----:B------:R0:W1:Y:S02]  /*16b60*/  SHFL.IDX P6, R14, R13, R12, R11 ;  /* 0x0000000c0d0e7389 */ /* 0x00006400000c000b */
[----:B01----:R-:W-:Y:S01]  /*16b70*/  ENDCOLLECTIVE ;  /* 0x000000000000791b */ /* 0x003fe20003800000 */
.L_x_1272:
        /* <DEDUP_REMOVED lines=8> */
[----:B------:R0:W-:Y:S04]  /*16c00*/  @!P1 LDGSTS.E.BYPASS.LTC128B.128 [R20+0xb400], desc[UR52][R8.64], !P0 ;  /* 0x0b40000008149fae */ /* 0x0001e8000c101d74 */
[----:B------:R-:W-:Y:S01]  /*16c10*/  ISETP.GE.AND P1, PT, R0, R3, PT ;  /* 0x000000030000720c */ /* 0x000fe20003f26270 */
[----:B------:R-:W-:-:S02]  /*16c20*/  VIADD R0, R6, 0x80 ;  /* 0x0000008006007836 */ /* 0x000fc40000000000 */
[----:B------:R-:W-:-:S10]  /*16c30*/  IMAD.MOV.U32 R4, RZ, RZ, R14 ;  /* 0x000000ffff047224 */ /* 0x000fd400078e000e */
[----:B0-----:R-:W-:Y:S05]  /*16c40*/  WARPSYNC.COLLECTIVE R15, `(.L_x_1273) ;  /* 0x000000000f087348 */ /* 0x001fea0003c00000 */
[----:B------:R1:W2:Y:S02]  /*16c50*/  SHFL.IDX P6, R14, R13, R12, R11 ;  /* 0x0000000c0d0e7389 */ /* 0x0002a400000c000b */
[----:B012---:R-:W-:Y:S01]  /*16c60*/  ENDCOLLECTIVE ;  /* 0x000000000000791b */ /* 0x007fe20003800000 */
.L_x_1273:
[----:B------:R-:W-:Y:S01]  /*16c70*/  ISETP.GE.AND P2, PT, R0, R3, PT ;  /* 0x000000030000720c */ /* 0x000fe20003f46270 */
[----:B------:R-:W-:Y:S02]  /*16c80*/  IMAD.MOV.U32 R13, RZ, RZ, R2 ;  /* 0x000000ffff0d7224 */ /* 0x000fe400078e0002 */
[----:B------:R-:W-:Y:S02]  /*16c90*/  IMAD.MOV.U32 R12, RZ, RZ, RZ ;  /* 0x000000ffff0c7224 */ /* 0x000fe400078e00ff */
[----:B------:R-:W-:-:S08]  /*16ca0*/  IMAD.MOV.U32 R8, RZ, RZ, R14 ;  /* 0x000000ffff087224 */ /* 0x000fd000078e000e */
[----:B------:R-:W-:Y:S05]  /*16cb0*/  WARPSYNC.COLLECTIVE R15, `(.L_x_1274) ;  /* 0x000000000f087348 */ /* 0x000fea0003c00000 */
[----:B------:R0:W1:Y:S02]  /*16cc0*/  SHFL.IDX P6, R14, R13, R12, R11 ;  /* 0x0000000c0d0e7389 */ /* 0x00006400000c000b */
[----:B01----:R-:W-:Y:S01]  /*16cd0*/  ENDCOLLECTIVE ;  /* 0x000000000000791b */ /* 0x003fe20003800000 */
.L_x_1274:
        /* <DEDUP_REMOVED lines=13> */
.L_x_1275:
[----:B------:R-:W-:Y:S02]  /*16db0*/  IMAD.MOV.U32 R13, RZ, RZ, R2 ;  /* 0x000000ffff0d7224 */ /* 0x000fe400078e0002 */
[----:B------:R-:W-:Y:S02]  /*16dc0*/  IMAD.MOV.U32 R12, RZ, RZ, 0x1 ;  /* 0x00000001ff0c7424 */ /* 0x000fe400078e00ff */
[----:B------:R-:W-:-:S07]  /*16dd0*/  IMAD.MOV.U32 R7, RZ, RZ, R14 ;  /* 0x000000ffff077224 */ /* 0x000fce00078e000e */
[----:B------:R-:W-:Y:S05]  /*16de0*/  WARPSYNC.COLLECTIVE R15, `(.L_x_1276) ;  /* 0x000000000f087348 */ /* 0x000fea0003c00000 */
[----:B------:R0:W1:Y:S02]  /*16df0*/  SHFL.IDX P6, R14, R13, R12, R11 ;  /* 0x0000000c0d0e7389 */ /* 0x00006400000c000b */
[----:B01----:R-:W-:Y:S01]  /*16e00*/  ENDCOLLECTIVE ;  /* 0x000000000000791b */ /* 0x003fe20003800000 */
.L_x_1276:
[----:B------:R-:W-:-:S05]  /*16e10*/  @!P2 LEA R7, P1, R21, R7, 0x1 ;  /* 0x000000071507a211 */ /* 0x000fca00078208ff */
[----:B------:R-:W-:Y:S02]  /*16e20*/  @!P2 IMAD.X R0, RZ, RZ, R0, P1 ;  /* 0x000000ffff00a224 */ /* 0x000fe400008e0600 */
        /* <DEDUP_REMOVED lines=13> */
.L_x_1277:
[----:B------:R-:W-:Y:S02]  /*16f00*/  IMAD.MOV.U32 R13, RZ, RZ, R2 ;  /* 0x000000ffff0d7224 */ /* 0x000fe400078e0002 */
[----:B------:R-:W-:Y:S02]  /*16f10*/  IMAD.MOV.U32 R12, RZ, RZ, 0x2 ;  /* 0x00000002ff0c7424 */ /* 0x000fe400078e00ff */
[----:B------:R-:W-:-:S07]  /*16f20*/  IMAD.MOV.U32 R8, RZ, RZ, R14 ;  /* 0x000000ffff087224 */ /* 0x000fce00078e000e */
[----:B------:R-:W-:Y:S05]  /*16f30*/  WARPSYNC.COLLECTIVE R15, `(.L_x_1278) ;  /* 0x000000000f087348 */ /* 0x000fea0003c00000 */
[----:B------:R0:W1:Y:S02]  /*16f40*/  SHFL.IDX P6, R14, R13, R12, R11 ;  /* 0x0000000c0d0e7389 */ /* 0x00006400000c000b */
[----:B01----:R-:W-:Y:S01]  /*16f50*/  ENDCOLLECTIVE ;  /* 0x000000000000791b */ /* 0x003fe20003800000 */
.L_x_1278:
        /* <DEDUP_REMOVED lines=13> */
.L_x_1279:
[----:B------:R-:W-:Y:S02]  /*17030*/  IMAD.MOV.U32 R13, RZ, RZ, R2 ;  /* 0x000000ffff0d7224 */ /* 0x000fe400078e0002 */
[----:B------:R-:W-:Y:S02]  /*17040*/  IMAD.MOV.U32 R12, RZ, RZ, 0x3 ;  /* 0x00000003ff0c7424 */ /* 0x000fe400078e00ff */
[----:B------:R-:W-:-:S07]  /*17050*/  IMAD.MOV.U32 R8, RZ, RZ, R14 ;  /* 0x000000ffff087224 */ /* 0x000fce00078e000e */
[----:B------:R-:W-:Y:S05]  /*17060*/  WARPSYNC.COLLECTIVE R15, `(.L_x_1280) ;  /* 0x000000000f087348 */ /* 0x000fea0003c00000 */
[----:B------:R0:W1:Y:S02]  /*17070*/  SHFL.IDX P6, R14, R13, R12, R11 ;  /* 0x0000000c0d0e7389 */ /* 0x00006400000c000b */
[----:B01----:R-:W-:Y:S01]  /*17080*/  ENDCOLLECTIVE ;  /* 0x000000000000791b */ /* 0x003fe20003800000 */
.L_x_1280:
        /* <DEDUP_REMOVED lines=12> */
.L_x_1281:
[----:B------:R-:W-:Y:S01]  /*17150*/  IMAD.MOV.U32 R2, RZ, RZ, R14 ;  /* 0x000000ffff027224 */ /* 0x000fe200078e000e */
[----:B------:R-:W-:Y:S06]  /*17160*/  BRA `(.L_x_1282) ;  /* 0xffffffb8009c7947 */ /* 0x000fec000383ffff */
.L_x_1170:
[----:B0-----:R0:W1:Y:S02]  /*17170*/  SYNCS.PHASECHK.TRANS64.TRYWAIT P0, [R17+URZ+0x16820], R0 ;  /* 0x01682000110075a7 */ /* 0x001064000800017f */
[----:B-1----:R-:W-:Y:S05]  /*17180*/  @!P0 NANOSLEEP.SYNCS 0x989680 ;  /* 0x009896800000895d */ /* 0x002fea0003900000 */
[----:B------:R-:W1:Y:S02]  /*17190*/  @!P0 SYNCS.PHASECHK.TRANS64 P0, [R17+URZ+0x16820], R0 ;  /* 0x01682000110085a7 */ /* 0x000e64000800007f */
[----:B-1----:R-:W-:Y:S05]  /*171a0*/  @!P0 BRA `(.L_x_1170) ;  /* 0xfffffffc00f08947 */ /* 0x002fea000383ffff */
[----:B------:R-:W-:Y:S05]  /*171b0*/  BRA `(.L_x_1283) ;  /* 0xffffffb800fc7947 */ /* 0x000fea000383ffff */
.L_x_1179:
[----:B-1----:R1:W2:Y:S02]  /*171c0*/  SYNCS.PHASECHK.TRANS64.TRYWAIT P0, [R2+URZ+0x16840], R3 ;  /* 0x01684003020075a7 */ /* 0x0022a4000800017f */
[----:B--2---:R-:W-:Y:S05]  /*171d0*/  @!P0 NANOSLEEP.SYNCS 0x989680 ;  /* 0x009896800000895d */ /* 0x004fea0003900000 */
[----:B------:R-:W2:Y:S02]  /*171e0*/  @!P0 SYNCS.PHASECHK.TRANS64 P0, [R2+URZ+0x16840], R3 ;  /* 0x01684003020085a7 */ /* 0x000ea4000800007f */
[----:B--2---:R-:W-:Y:S05]  /*171f0*/  @!P0 BRA `(.L_x_1179) ;  /* 0xfffffffc00f08947 */ /* 0x004fea000383ffff */
[----:B------:R-:W-:Y:S05]  /*17200*/  BRA `(.L_x_1284) ;  /* 0xffffffbc00e07947 */ /* 0x000fea000383ffff */
.L_x_1184:
[----:B0-----:R0:W1:Y:S02]  /*17210*/  SYNCS.PHASECHK.TRANS64.TRYWAIT P0, [R3+URZ+0x60], R2 ;  /* 0x00006002030075a7 */ /* 0x001064000800017f */
[----:B-1----:R-:W-:Y:S05]  /*17220*/  @!P0 NANOSLEEP.SYNCS 0x989680 ;  /* 0x009896800000895d */ /* 0x002fea0003900000 */
[----:B------:R-:W1:Y:S02]  /*17230*/  @!P0 SYNCS.PHASECHK.TRANS64 P0, [R3+URZ+0x60], R2 ;  /* 0x00006002030085a7 */ /* 0x000e64000800007f */
[----:B-1----:R-:W-:Y:S05]  /*17240*/  @!P0 BRA `(.L_x_1184) ;  /* 0xfffffffc00f08947 */ /* 0x002fea000383ffff */
[----:B------:R-:W-:Y:S05]  /*17250*/  BRA `(.L_x_1285) ;  /* 0xffffffc0006c7947 */ /* 0x000fea000383ffff */
.L_x_1192:
[----:B-1----:R1:W2:Y:S02]  /*17260*/  SYNCS.PHASECHK.TRANS64.TRYWAIT P0, [R2+URZ+0x16840], R3 ;  /* 0x01684003020075a7 */ /* 0x0022a4000800017f */
[----:B--2---:R-:W-:Y:S05]  /*17270*/  @!P0 NANOSLEEP.SYNCS 0x989680 ;  /* 0x009896800000895d */ /* 0x004fea0003900000 */
[----:B------:R-:W2:Y:S02]  /*17280*/  @!P0 SYNCS.PHASECHK.TRANS64 P0, [R2+URZ+0x16840], R3 ;  /* 0x01684003020085a7 */ /* 0x000ea4000800007f */
[----:B--2---:R-:W-:Y:S05]  /*17290*/  @!P0 BRA `(.L_x_1192) ;  /* 0xfffffffc00f08947 */ /* 0x004fea000383ffff */
[----:B------:R-:W-:Y:S05]  /*172a0*/  BRA `(.L_x_1286) ;  /* 0xffffffc400a87947 */ /* 0x000fea000383ffff */
.L_x_1197:
[----:B0-----:R0:W1:Y:S02]  /*172b0*/  SYNCS.PHASECHK.TRANS64.TRYWAIT P0, [R10+URZ+0x60], R3 ;  /* 0x000060030a0075a7 */ /* 0x001064000800017f */
[----:B-1----:R-:W-:Y:S05]  /*172c0*/  @!P0 NANOSLEEP.SYNCS 0x989680 ;  /* 0x009896800000895d */ /* 0x002fea0003900000 */
[----:B------:R-:W1:Y:S02]  /*172d0*/  @!P0 SYNCS.PHASECHK.TRANS64 P0, [R10+URZ+0x60], R3 ;  /* 0x000060030a0085a7 */ /* 0x000e64000800007f */
[----:B-1----:R-:W-:Y:S05]  /*172e0*/  @!P0 BRA `(.L_x_1197) ;  /* 0xfffffffc00f08947 */ /* 0x002fea000383ffff */
[----:B------:R-:W-:Y:S05]  /*172f0*/  BRA `(.L_x_1287) ;  /* 0xffffffc800347947 */ /* 0x000fea000383ffff */
.L_x_1205:
[----:B-1----:R1:W2:Y:S02]  /*17300*/  SYNCS.PHASECHK.TRANS64.TRYWAIT P0, [R2+URZ+0x16840], R3 ;  /* 0x01684003020075a7 */ /* 0x0022a4000800017f */
[----:B--2---:R-:W-:Y:S05]  /*17310*/  @!P0 NANOSLEEP.SYNCS 0x989680 ;  /* 0x009896800000895d */ /* 0x004fea0003900000 */
[----:B------:R-:W2:Y:S02]  /*17320*/  @!P0 SYNCS.PHASECHK.TRANS64 P0, [R2+URZ+0x16840], R3 ;  /* 0x01684003020085a7 */ /* 0x000ea4000800007f */
[----:B--2---:R-:W-:Y:S05]  /*17330*/  @!P0 BRA `(.L_x_1205) ;  /* 0xfffffffc00f08947 */ /* 0x004fea000383ffff */
[----:B------:R-:W-:Y:S05]  /*17340*/  BRA `(.L_x_1288) ;  /* 0xffffffcc00447947 */ /* 0x000fea000383ffff */
.L_x_1210:
[----:B0-----:R0:W1:Y:S02]  /*17350*/  SYNCS.PHASECHK.TRANS64.TRYWAIT P0, [R7+URZ+0x60], R2 ;  /* 0x00006002070075a7 */ /* 0x001064000800017f */
[----:B-1----:R-:W-:Y:S05]  /*17360*/  @!P0 NANOSLEEP.SYNCS 0x989680 ;  /* 0x009896800000895d */ /* 0x002fea0003900000 */
[----:B------:R-:W1:Y:S02]  /*17370*/  @!P0 SYNCS.PHASECHK.TRANS64 P0, [R7+URZ+0x60], R2 ;  /* 0x00006002070085a7 */ /* 0x000e64000800007f */
[----:B-1----:R-:W-:Y:S05]  /*17380*/  @!P0 BRA `(.L_x_1210) ;  /* 0xfffffffc00f08947 */ /* 0x002fea000383ffff */
[----:B------:R-:W-:Y:S05]  /*17390*/  BRA `(.L_x_1289) ;  /* 0xffffffcc00d47947 */ /* 0x000fea000383ffff */
.L_x_1220:
[----:B0-----:R0:W1:Y:S02]  /*173a0*/  SYNCS.PHASECHK.TRANS64.TRYWAIT P0, [R3+URZ+0x16860], R0 ;  /* 0x01686000030075a7 */ /* 0x001064000800017f */
[----:B-1----:R-:W-:Y:S05]  /*173b0*/  @!P0 NANOSLEEP.SYNCS 0x989680 ;  /* 0x009896800000895d */ /* 0x002fea0003900000 */
[----:B------:R-:W1:Y:S02]  /*173c0*/  @!P0 SYNCS.PHASECHK.TRANS64 P0, [R3+URZ+0x16860], R0 ;  /* 0x01686000030085a7 */ /* 0x000e64000800007f */
[----:B-1----:R-:W-:Y:S05]  /*173d0*/  @!P0 BRA `(.L_x_1220) ;  /* 0xfffffffc00f08947 */ /* 0x002fea000383ffff */
[----:B------:R-:W-:Y:S05]  /*173e0*/  BRA `(.L_x_1290) ;  /* 0xffffffd000d07947 */ /* 0x000fea000383ffff */
.L_x_1226:
[----:B------:R-:W-:Y:S01]  /*173f0*/  BSSY B0, `(.L_x_1291) ;  /* 0x0000008000007945 */ /* 0x000fe20003800000 */
[----:B------:R-:W-:Y:S02]  /*17400*/  IMAD.MOV.U32 R13, RZ, RZ, R24 ;  /* 0x000000ffff0d7224 */ /* 0x000fe400078e0018 */
[----:B--2---:R-:W-:Y:S02]  /*17410*/  IMAD.MOV.U32 R12, RZ, RZ, RZ ;  /* 0x000000ffff0c7224 */ /* 0x004fe400078e00ff */
[----:B0-----:R-:W-:Y:S02]  /*17420*/  IMAD.MOV.U32 R11, RZ, RZ, 0x1f ;  /* 0x0000001fff0b7424 */ /* 0x001fe400078e00ff */
[----:B------:R-:W-:-:S07]  /*17430*/  IMAD.MOV.U32 R15, RZ, RZ, -0x1 ;  /* 0xffffffffff0f7424 */ /* 0x000fce00078e00ff */
[----:B-1----:R-:W-:Y:S05]  /*17440*/  WARPSYNC.COLLECTIVE R15, `(.L_x_1292) ;  /* 0x000000000f087348 */ /* 0x002fea0003c00000 */
[----:B------:R0:W2:Y:S02]  /*17450*/  SHFL.IDX P6, R14, R13, R12, R11 ;  /* 0x0000000c0d0e7389 */ /* 0x0000a400000c000b */
[----:B012---:R-:W-:Y:S01]  /*17460*/  ENDCOLLECTIVE ;  /* 0x000000000000791b */ /* 0x007fe20003800000 */
.L_x_1292:
[----:B------:R-:W-:Y:S05]  /*17470*/  BSYNC B0 ;  /* 0x0000000000007941 */ /* 0x000fea0003800000 */
.L_x_1291:
        /* <DEDUP_REMOVED lines=9> */
.L_x_1293:
[----:B------:R-:W-:Y:S02]  /*17510*/  ULDC UR4, c[0x0][0xc3c] ;  /* 0x00030f0000047ab9 */ /* 0x000fe40000000800 */
[----:B------:R-:W-:-:S13]  /*17520*/  ISETP.GE.OR P1, PT, R7, UR4, !P0 ;  /* 0x0000000407007c0c */ /* 0x000fda000c726670 */
[----:B------:R-:W0:Y:S08]  /*17530*/  @!P1 LDC.64 R4, c[0x0][0xc80] ;  /* 0x00032000ff049b82 */ /* 0x000e300000000a00 */
[----:B------:R-:W1:Y:S01]  /*17540*/  @!P1 LDC.64 R2, c[0x0][0xc78] ;  /* 0x00031e00ff029b82 */ /* 0x000e620000000a00 */
[----:B------:R-:W-:Y:S01]  /*17550*/  CS2R R24, SRZ ;  /* 0x0000000000187805 */ /* 0x000fe2000001ff00 */
[----:B------:R-:W-:-:S02]  /*17560*/  IMAD.MOV.U32 R8, RZ, RZ, RZ ;  /* 0x000000ffff087224 */ /* 0x000fc400078e00ff */
[----:B------:R-:W-:Y:S02]  /*17570*/  IMAD.MOV.U32 R11, RZ, RZ, RZ ;  /* 0x000000ffff0b7224 */ /* 0x000fe400078e00ff */
[----:B------:R-:W-:Y:S02]  /*17580*/  IMAD.MOV.U32 R6, RZ, RZ, R14 ;  /* 0x000000ffff067224 */ /* 0x000fe400078e000e */
[----:B0-----:R-:W-:-:S06]  /*17590*/  @!P1 IMAD.WIDE R4, R7, 0x4, R4 ;  /* 0x0000000407049825 */ /* 0x001fcc00078e0204 */
[----:B------:R-:W2:Y:S01]  /*175a0*/  @!P1 LDG.E R4, desc[UR52][R4.64] ;  /* 0x0000003404049981 */ /* 0x000ea2000c1e1900 */
[----:B-1----:R-:W-:-:S06]  /*175b0*/  @!P1 IMAD.WIDE R2, R7, 0x4, R2 ;  /* 0x0000000407029825 */ /* 0x002fcc00078e0202 */
[----:B------:R-:W3:Y:S01]  /*175c0*/  @!P1 LDG.E R2, desc[UR52][R2.64] ;  /* 0x0000003402029981 */ /* 0x000ee2000c1e1900 */
[C---:B------:R-:W-:Y:S02]  /*175d0*/  ISETP.GE.U32.AND P2, PT, R9.reuse, 0x2, PT ;  /* 0x000000020900780c */ /* 0x040fe40003f46070 */
[C---:B------:R-:W-:Y:S02]  /*175e0*/  ISETP.GE.U32.AND P3, PT, R9.reuse, 0x4, PT ;  /* 0x000000040900780c */ /* 0x040fe40003f66070 */
        /* <DEDUP_REMOVED lines=9> */
.L_x_1294:
[----:B------:R-:W-:Y:S01]  /*17680*/  IMAD.MOV.U32 R12, RZ, RZ, 0x2 ;  /* 0x00000002ff0c7424 */ /* 0x000fe200078e00ff */
[----:B------:R-:W-:-:S05]  /*17690*/  SEL R14, R14, RZ, P1 ;  /* 0x000000ff0e0e7207 */ /* 0x000fca0000800000 */
[----:B------:R-:W-:-:S04]  /*176a0*/  IMAD.IADD R7, R13, 0x1, R14 ;  /* 0x000000010d077824 */ /* 0x000fc800078e020e */
[----:B------:R-:W-:-:S07]  /*176b0*/  IMAD.MOV.U32 R13, RZ, RZ, R7 ;  /* 0x000000ffff0d7224 */ /* 0x000fce00078e0007 */
[----:B------:R-:W-:Y:S05]  /*176c0*/  WARPSYNC.COLLECTIVE R15, `(.L_x_1295) ;  /* 0x000000000f087348 */ /* 0x000fea0003c00000 */
[----:B------:R0:W1:Y:S02]  /*176d0*/  SHFL.UP P6, R14, R13, R12, R11 ;  /* 0x0400000c0d0e7389 */ /* 0x00006400000c000b */
[----:B01----:R-:W-:Y:S01]  /*176e0*/  ENDCOLLECTIVE ;  /* 0x000000000000791b */ /* 0x003fe20003800000 */
.L_x_1295:
[----:B------:R-:W-:Y:S01]  /*176f0*/  IMAD.MOV.U32 R12, RZ, RZ, 0x4 ;  /* 0x00000004ff0c7424 */ /* 0x000fe200078e00ff */
[----:B------:R-:W-:-:S05]  /*17700*/  SEL R2, R14, RZ, P2 ;  /* 0x000000ff0e027207 */ /* 0x000fca0001000000 */
[----:B------:R-:W-:-:S04]  /*17710*/  IMAD.IADD R2, R7, 0x1, R2 ;  /* 0x0000000107027824 */ /* 0x000fc800078e0202 */
[----:B------:R-:W-:-:S07]  /*17720*/  IMAD.MOV.U32 R13, RZ, RZ, R2 ;  /* 0x000000ffff0d7224 */ /* 0x000fce00078e0002 */
[----:B------:R-:W-:Y:S05]  /*17730*/  WARPSYNC.COLLECTIVE R15, `(.L_x_1296) ;  /* 0x000000000f087348 */ /* 0x000fea0003c00000 */
[----:B------:R0:W1:Y:S02]  /*17740*/  SHFL.UP P6, R14, R13, R12, R11 ;  /* 0x0400000c0d0e7389 */ /* 0x00006400000c000b */
[----:B01----:R-:W-:Y:S01]  /*17750*/  ENDCOLLECTIVE ;  /* 0x000000000000791b */ /* 0x003fe20003800000 */
.L_x_1296:
[----:B------:R-:W-:Y:S01]  /*17760*/  IMAD.MOV.U32 R12, RZ, RZ, 0x8 ;  /* 0x00000008ff0c7424 */ /* 0x000fe200078e00ff */
[----:B------:R-:W-:-:S05]  /*17770*/  SEL R3, R14, RZ, P3 ;  /* 0x000000ff0e037207 */ /* 0x000fca0001800000 */
[----:B------:R-:W-:-:S04]  /*17780*/  IMAD.IADD R3, R2, 0x1, R3 ;  /* 0x0000000102037824 */ /* 0x000fc800078e0203 */
[----:B------:R-:W-:-:S07]  /*17790*/  IMAD.MOV.U32 R13, RZ, RZ, R3 ;  /* 0x000000ffff0d7224 */ /* 0x000fce00078e0003 */
[----:B------:R-:W-:Y:S05]  /*177a0*/  WARPSYNC.COLLECTIVE R15, `(.L_x_1297) ;  /* 0x000000000f087348 */ /* 0x000fea0003c00000 */
[----:B------:R0:W1:Y:S02]  /*177b0*/  SHFL.UP P6, R14, R13, R12, R11 ;  /* 0x0400000c0d0e7389 */ /* 0x00006400000c000b */
[----:B01----:R-:W-:Y:S01]  /*177c0*/  ENDCOLLECTIVE ;  /* 0x000000000000791b */ /* 0x003fe20003800000 */
.L_x_1297:
[----:B------:R-:W-:Y:S01]  /*177d0*/  IMAD.MOV.U32 R12, RZ, RZ, 0x10 ;  /* 0x00000010ff0c7424 */ /* 0x000fe200078e00ff */
[----:B------:R-:W-:-:S05]  /*177e0*/  SEL R4, R14, RZ, P4 ;  /* 0x000000ff0e047207 */ /* 0x000fca0002000000 */
[----:B------:R-:W-:-:S04]  /*177f0*/  IMAD.IADD R4, R3, 0x1, R4 ;  /* 0x0000000103047824 */ /* 0x000fc800078e0204 */
[----:B------:R-:W-:-:S07]  /*17800*/  IMAD.MOV.U32 R13, RZ, RZ, R4 ;  /* 0x000000ffff0d7224 */ /* 0x000fce00078e0004 */
[----:B------:R-:W-:Y:S05]  /*17810*/  WARPSYNC.COLLECTIVE R15, `(.L_x_1298) ;  /* 0x000000000f087348 */ /* 0x000fea0003c00000 */
[----:B------:R0:W1:Y:S02]  /*17820*/  SHFL.UP P6, R14, R13, R12, R11 ;  /* 0x0400000c0d0e7389 */ /* 0x00006400000c000b */
[----:B01----:R-:W-:Y:S01]  /*17830*/  ENDCOLLECTIVE ;  /* 0x000000000000791b */ /* 0x003fe20003800000 */
.L_x_1298:
        /* <DEDUP_REMOVED lines=8> */
.L_x_1299:
[----:B------:R-:W-:Y:S05]  /*178c0*/  BRA `(.L_x_1300) ;  /* 0xffffffd4000c7947 */ /* 0x000fea000383ffff */
.L_x_1229:
[----:B------:R-:W-:Y:S01]  /*178d0*/  BSSY B0, `(.L_x_1301) ;  /* 0x0000007000007945 */ /* 0x000fe20003800000 */
[----:B--2---:R-:W-:Y:S02]  /*178e0*/  IMAD.MOV.U32 R12, RZ, RZ, 0x1 ;  /* 0x00000001ff0c7424 */ /* 0x004fe400078e00ff */
[----:B------:R-:W-:Y:S02]  /*178f0*/  IMAD.MOV.U32 R11, RZ, RZ, RZ ;  /* 0x000000ffff0b7224 */ /* 0x000fe400078e00ff */
[----:B------:R-:W-:-:S07]  /*17900*/  IMAD.MOV.U32 R15, RZ, RZ, -0x1 ;  /* 0xffffffffff0f7424 */ /* 0x000fce00078e00ff */
[----:B------:R-:W-:Y:S05]  /*17910*/  WARPSYNC.COLLECTIVE R15, `(.L_x_1302) ;  /* 0x000000000f087348 */ /* 0x000fea0003c00000 */
[----:B------:R0:W1:Y:S02]  /*17920*/  SHFL.UP P6, R14, R13, R12, R11 ;  /* 0x0400000c0d0e7389 */ /* 0x00006400000c000b */
[----:B01----:R-:W-:Y:S01]  /*17930*/  ENDCOLLECTIVE ;  /* 0x000000000000791b */ /* 0x003fe20003800000 */
.L_x_1302:
[----:B------:R-:W-:Y:S05]  /*17940*/  BSYNC B0 ;  /* 0x0000000000007941 */ /* 0x000fea0003800000 */
.L_x_1301:
        /* <DEDUP_REMOVED lines=8> */
.L_x_1303:
[----:B------:R-:W-:Y:S01]  /*179d0*/  IMAD.MOV.U32 R12, RZ, RZ, 0x4 ;  /* 0x00000004ff0c7424 */ /* 0x000fe200078e00ff */
[----:B------:R-:W-:-:S05]  /*179e0*/  SEL R2, R14, RZ, P2 ;  /* 0x000000ff0e027207 */ /* 0x000fca0001000000 */
[----:B------:R-:W-:-:S04]  /*179f0*/  IMAD.IADD R2, R13, 0x1, R2 ;  /* 0x000000010d027824 */ /* 0x000fc800078e0202 */
[----:B------:R-:W-:-:S07]  /*17a00*/  IMAD.MOV.U32 R13, RZ, RZ, R2 ;  /* 0x000000ffff0d7224 */ /* 0x000fce00078e0002 */
[----:B------:R-:W-:Y:S05]  /*17a10*/  WARPSYNC.COLLECTIVE R15, `(.L_x_1304) ;  /* 0x000000000f087348 */ /* 0x000fea0003c00000 */
[----:B------:R0:W1:Y:S02]  /*17a20*/  SHFL.UP P6, R14, R13, R12, R11 ;  /* 0x0400000c0d0e7389 */ /* 0x00006400000c000b */
[----:B01----:R-:W-:Y:S01]  /*17a30*/  ENDCOLLECTIVE ;  /* 0x000000000000791b */ /* 0x003fe20003800000 */
.L_x_1304:
[----:B------:R-:W-:Y:S01]  /*17a40*/  IMAD.MOV.U32 R12, RZ, RZ, 0x8 ;  /* 0x00000008ff0c7424 */ /* 0x000fe200078e00ff */
[----:B------:R-:W-:-:S05]  /*17a50*/  SEL R3, R14, RZ, P3 ;  /* 0x000000ff0e037207 */ /* 0x000fca0001800000 */
[----:B------:R-:W-:-:S04]  /*17a60*/  IMAD.IADD R3, R2, 0x1, R3 ;  /* 0x0000000102037824 */ /* 0x000fc800078e0203 */
[----:B------:R-:W-:-:S07]  /*17a70*/  IMAD.MOV.U32 R13, RZ, RZ, R3 ;  /* 0x000000ffff0d7224 */ /* 0x000fce00078e0003 */
[----:B------:R-:W-:Y:S05]  /*17a80*/  WARPSYNC.COLLECTIVE R15, `(.L_x_1305) ;  /* 0x000000000f087348 */ /* 0x000fea0003c00000 */
[----:B------:R0:W1:Y:S02]  /*17a90*/  SHFL.UP P6, R14, R13, R12, R11 ;  /* 0x0400000c0d0e7389 */ /* 0x00006400000c000b */
[----:B01----:R-:W-:Y:S01]  /*17aa0*/  ENDCOLLECTIVE ;  /* 0x000000000000791b */ /* 0x003fe20003800000 */
.L_x_1305:
[----:B------:R-:W-:Y:S01]  /*17ab0*/  IMAD.MOV.U32 R12, RZ, RZ, 0x10 ;  /* 0x00000010ff0c7424 */ /* 0x000fe200078e00ff */
[----:B------:R-:W-:-:S05]  /*17ac0*/  SEL R4, R14, RZ, P4 ;  /* 0x000000ff0e047207 */ /* 0x000fca0002000000 */
[----:B------:R-:W-:-:S04]  /*17ad0*/  IMAD.IADD R4, R3, 0x1, R4 ;  /* 0x0000000103047824 */ /* 0x000fc800078e0204 */
[----:B------:R-:W-:-:S07]  /*17ae0*/  IMAD.MOV.U32 R13, RZ, RZ, R4 ;  /* 0x000000ffff0d7224 */ /* 0x000fce00078e0004 */
[----:B------:R-:W-:Y:S05]  /*17af0*/  WARPSYNC.COLLECTIVE R15, `(.L_x_1306) ;  /* 0x000000000f087348 */ /* 0x000fea0003c00000 */
[----:B------:R0:W1:Y:S02]  /*17b00*/  SHFL.UP P6, R14, R13, R12, R11 ;  /* 0x0400000c0d0e7389 */ /* 0x00006400000c000b */
[----:B01----:R-:W-:Y:S01]  /*17b10*/  ENDCOLLECTIVE ;  /* 0x000000000000791b */ /* 0x003fe20003800000 */
.L_x_1306:
        /* <DEDUP_REMOVED lines=8> */
.L_x_1307:
[----:B------:R-:W-:Y:S05]  /*17ba0*/  BRA `(.L_x_1308) ;  /* 0xffffffd000f87947 */ /* 0x000fea000383ffff */
.L_x_1231:
[----:B------:R-:W-:Y:S01]  /*17bb0*/  BSSY B0, `(.L_x_1309) ;  /* 0x0000006000007945 */ /* 0x000fe20003800000 */
[----:B------:R-:W-:Y:S01]  /*17bc0*/  PLOP3.LUT P6, PT, P6, PT, PT, 0x8, 0x0 ;  /* 0x000000000000781c */ /* 0x000fe200037ce170 */
[----:B------:R-:W-:-:S12]  /*17bd0*/  IMAD.MOV.U32 R15, RZ, RZ, -0x1 ;  /* 0xffffffffff0f7424 */ /* 0x000fd800078e00ff */
[----:B0-2---:R-:W-:Y:S05]  /*17be0*/  WARPSYNC.COLLECTIVE R15, `(.L_x_1310) ;  /* 0x000000000f087348 */ /* 0x005fea0003c00000 */
[----:B------:R-:W-:Y:S01]  /*17bf0*/  VOTE.ANY R14, PT, P6 ;  /* 0x00000000000e7806 */ /* 0x000fe200030e0100 */
[----:B0-2---:R-:W-:Y:S06]  /*17c00*/  ENDCOLLECTIVE ;  /* 0x000000000000791b */ /* 0x005fec0003800000 */
.L_x_1310:
[----:B------:R-:W-:Y:S05]  /*17c10*/  BSYNC B0 ;  /* 0x0000000000007941 */ /* 0x000fea0003800000 */
.L_x_1309:
[----:B------:R-:W-:Y:S02]  /*17c20*/  IMAD.MOV.U32 R2, RZ, RZ, R14 ;  /* 0x000000ffff027224 */ /* 0x000fe400078e000e */
[----:B------:R-:W-:Y:S02]  /*17c30*/  IMAD.MOV.U32 R13, RZ, RZ, R25 ;  /* 0x000000ffff0d7224 */ /* 0x000fe400078e0019 */
[----:B------:R0:W1:Y:S01]  /*17c40*/  POPC R12, R2 ;  /* 0x00000002000c7309 */ /* 0x0000620000000000 */
[----:B------:R-:W-:Y:S02]  /*17c50*/  IMAD.MOV.U32 R11, RZ, RZ, 0x1f ;  /* 0x0000001fff0b7424 */ /* 0x000fe400078e00ff */
[----:B------:R-:W-:-:S07]  /*17c60*/  IMAD.MOV.U32 R15, RZ, RZ, -0x1 ;  /* 0xffffffffff0f7424 */ /* 0x000fce00078e00ff */
[----:B01----:R-:W-:Y:S05]  /*17c70*/  WARPSYNC.COLLECTIVE R15, `(.L_x_1311) ;  /* 0x000000000f087348 */ /* 0x003fea0003c00000 */
[----:B-1----:R1:W2:Y:S02]  /*17c80*/  SHFL.IDX P6, R14, R13, R12, R11 ;  /* 0x0000000c0d0e7389 */ /* 0x0022a400000c000b */
[----:B012---:R-:W-:Y:S01]  /*17c90*/  ENDCOLLECTIVE ;  /* 0x000000000000791b */ /* 0x007fe20003800000 */
.L_x_1311:
[----:B------:R-:W-:Y:S02]  /*17ca0*/  IMAD.IADD R27, R12, 0x1, R27 ;  /* 0x000000010c1b7824 */ /* 0x000fe400078e021b */
[----:B------:R-:W-:Y:S02]  /*17cb0*/  IMAD.MOV.U32 R13, RZ, RZ, R8 ;  /* 0x000000ffff0d7224 */ /* 0x000fe400078e0008 */
[----:B------:R-:W-:-:S07]  /*17cc0*/  IMAD.MOV.U32 R25, RZ, RZ, R14 ;  /* 0x000000ffff197224 */ /* 0x000fce00078e000e */
[----:B------:R-:W-:Y:S05]  /*17cd0*/  WARPSYNC.COLLECTIVE R15, `(.L_x_1312) ;  /* 0x000000000f087348 */ /* 0x000fea0003c00000 */
[----:B------:R0:W1:Y:S02]  /*17ce0*/  SHFL.IDX P6, R14, R13, R12, R11 ;  /* 0x0000000c0d0e7389 */ /* 0x00006400000c000b */
[----:B01----:R-:W-:Y:S01]  /*17cf0*/  ENDCOLLECTIVE ;  /* 0x000000000000791b */ /* 0x003fe20003800000 */
.L_x_1312:
[----:B------:R-:W-:Y:S01]  /*17d00*/  IMAD.MOV.U32 R8, RZ, RZ, R14 ;  /* 0x000000ffff087224 */ /* 0x000fe200078e000e */
[----:B------:R-:W-:Y:S06]  /*17d10*/  BRA `(.L_x_1313) ;  /* 0xffffffd000dc7947 */ /* 0x000fec000383ffff */
.L_x_1233:
[----:B------:R-:W-:Y:S01]  /*17d20*/  BSSY B0, `(.L_x_1314) ;  /* 0x0000007000007945 */ /* 0x000fe20003800000 */
[----:B------:R-:W-:Y:S02]  /*17d30*/  IMAD.MOV.U32 R13, RZ, RZ, R3 ;  /* 0x000000ffff0d7224 */ /* 0x000fe400078e0003 */
[----:B------:R-:W-:Y:S02]  /*17d40*/  IMAD.MOV.U32 R11, RZ, RZ, 0x1f ;  /* 0x0000001fff0b7424 */ /* 0x000fe400078e00ff */
[----:B------:R-:W-:-:S07]  /*17d50*/  IMAD.MOV.U32 R15, RZ, RZ, -0x1 ;  /* 0xffffffffff0f7424 */ /* 0x000fce00078e00ff */
[----:B0-23--:R-:W-:Y:S05]  /*17d60*/  WARPSYNC.COLLECTIVE R15, `(.L_x_1315) ;  /* 0x000000000f087348 */ /* 0x00dfea0003c00000 */
[----:B------:R1:W4:Y:S02]  /*17d70*/  SHFL.IDX P6, R14, R13, R12, R11 ;  /* 0x0000000c0d0e7389 */ /* 0x00032400000c000b */
[----:B01234-:R-:W-:Y:S01]  /*17d80*/  ENDCOLLECTIVE ;  /* 0x000000000000791b */ /* 0x01ffe20003800000 */
.L_x_1315:
[----:B------:R-:W-:Y:S05]  /*17d90*/  BSYNC B0 ;  /* 0x0000000000007941 */ /* 0x000fea0003800000 */
.L_x_1314:
[----:B------:R-:W-:Y:S01]  /*17da0*/  IMAD.MOV.U32 R24, RZ, RZ, R14 ;  /* 0x000000ffff187224 */ /* 0x000fe200078e000e */
[----:B------:R-:W-:Y:S06]  /*17db0*/  BRA `(.L_x_1232) ;  /* 0xffffffd000cc7947 */ /* 0x000fec000383ffff */
.L_x_1239:
[----:B0-----:R0:W2:Y:S02]  /*17dc0*/  SYNCS.PHASECHK.TRANS64.TRYWAIT P0, [R9+URZ+0x16820], R0 ;  /* 0x01682000090075a7 */ /* 0x0010a4000800017f */
[----:B--2---:R-:W-:Y:S05]  /*17dd0*/  @!P0 NANOSLEEP.SYNCS 0x989680 ;  /* 0x009896800000895d */ /* 0x004fea0003900000 */
[----:B------:R-:W2:Y:S02]  /*17de0*/  @!P0 SYNCS.PHASECHK.TRANS64 P0, [R9+URZ+0x16820], R0 ;  /* 0x01682000090085a7 */ /* 0x000ea4000800007f */
[----:B--2---:R-:W-:Y:S05]  /*17df0*/  @!P0 BRA `(.L_x_1239) ;  /* 0xfffffffc00f08947 */ /* 0x004fea000383ffff */
[----:B------:R-:W-:Y:S05]  /*17e00*/  BRA `(.L_x_1316) ;  /* 0xffffffdc00247947 */ /* 0x000fea000383ffff */
.L_x_1240:
[----:B------:R-:W2:Y:S01]  /*17e10*/  S2R R2, SR_TID.X ;  /* 0x0000000000027919 */ /* 0x000ea20000002100 */
[----:B------:R-:W-:Y:S01]  /*17e20*/  BSSY B0, `(.L_x_1317) ;  /* 0x000000a000007945 */ /* 0x000fe20003800000 */
[----:B------:R-:W-:Y:S02]  /*17e30*/  IMAD.MOV.U32 R12, RZ, RZ, RZ ;  /* 0x000000ffff0c7224 */ /* 0x000fe400078e00ff */
[----:B------:R-:W-:Y:S02]  /*17e40*/  IMAD.MOV.U32 R11, RZ, RZ, 0x1f ;  /* 0x0000001fff0b7424 */ /* 0x000fe400078e00ff */
[----:B------:R-:W-:Y:S01]  /*17e50*/  IMAD.MOV.U32 R15, RZ, RZ, -0x1 ;  /* 0xffffffffff0f7424 */ /* 0x000fe200078e00ff */
[----:B--2---:R-:W-:-:S04]  /*17e60*/  SHF.R.U32.HI R2, RZ, 0x5, R2 ;  /* 0x00000005ff027819 */ /* 0x004fc80000011602 */
[----:B------:R-:W-:-:S05]  /*17e70*/  LOP3.LUT R2, R2, 0x3, RZ, 0xc0, !PT ;  /* 0x0000000302027812 */ /* 0x000fca00078ec0ff */
[----:B------:R-:W-:-:S07]  /*17e80*/  IMAD.MOV.U32 R13, RZ, RZ, R2 ;  /* 0x000000ffff0d7224 */ /* 0x000fce00078e0002 */
[----:B01-3--:R-:W-:Y:S05]  /*17e90*/  WARPSYNC.COLLECTIVE R15, `(.L_x_1318) ;  /* 0x000000000f087348 */ /* 0x00bfea0003c00000 */
[----:B------:R2:W4:Y:S02]  /*17ea0*/  SHFL.IDX P6, R14, R13, R12, R11 ;  /* 0x0000000c0d0e7389 */ /* 0x00052400000c000b */
[----:B01234-:R-:W-:Y:S01]  /*17eb0*/  ENDCOLLECTIVE ;  /* 0x000000000000791b */ /* 0x01ffe20003800000 */
.L_x_1318:
[----:B------:R-:W-:Y:S05]  /*17ec0*/  BSYNC B0 ;  /* 0x0000000000007941 */ /* 0x000fea0003800000 */
.L_x_1317:
[----:B------:R-:W-:Y:S05]  /*17ed0*/  BRA `(.L_x_1319) ;  /* 0xffffffdc000c7947 */ /* 0x000fea000383ffff */
.L_x_1243:
[----:B------:R-:W-:Y:S01]  /*17ee0*/  BSSY B1, `(.L_x_1320) ;  /* 0x0000006000017945 */ /* 0x000fe20003800000 */
[----:B------:R-:W-:-:S07]  /*17ef0*/  IMAD.MOV.U32 R15, RZ, RZ, -0x1 ;  /* 0xffffffffff0f7424 */ /* 0x000fce00078e00ff */
[----:B01-3--:R-:W-:Y:S05]  /*17f00*/  WARPSYNC.COLLECTIVE R15, `(.L_x_1321) ;  /* 0x000000000f0c7348 */ /* 0x00bfea0003c00000 */
[----:B------:R-:W-:Y:S02]  /*17f10*/  ELECT P6, UR62, PT ;  /* 0x00000000003e782f */ /* 0x000fe400038c0000 */
[----:B------:R-:W-:Y:S01]  /*17f20*/  MOV R14, UR62 ;  /* 0x0000003e000e7c02 */ /* 0x000fe20008000f00 */
[----:B01-3--:R-:W-:Y:S10]  /*17f30*/  ENDCOLLECTIVE ;  /* 0x000000000000791b */ /* 0x00bff40003800000 */
.L_x_1321:
[----:B------:R-:W-:Y:S05]  /*17f40*/  BSYNC B1 ;  /* 0x0000000000017941 */ /* 0x000fea0003800000 */
.L_x_1320:
[----:B------:R-:W-:Y:S05]  /*17f50*/  BRA `(.L_x_1322) ;  /* 0xffffffdc00047947 */ /* 0x000fea000383ffff */
.L_x_1245:
[----:B0-----:R0:W1:Y:S02]  /*17f60*/  SYNCS.PHASECHK.TRANS64.TRYWAIT P0, [R7+URZ], R2 ;  /* 0x00000002070075a7 */ /* 0x001064000800017f */
[----:B-1----:R-:W-:Y:S05]  /*17f70*/  @!P0 NANOSLEEP.SYNCS 0x989680 ;  /* 0x009896800000895d */ /* 0x002fea0003900000 */
[----:B------:R-:W1:Y:S02]  /*17f80*/  @!P0 SYNCS.PHASECHK.TRANS64 P0, [R7+URZ], R2 ;  /* 0x00000002070085a7 */ /* 0x000e64000800007f */
[----:B-1----:R-:W-:Y:S05]  /*17f90*/  @!P0 BRA `(.L_x_1245) ;  /* 0xfffffffc00f08947 */ /* 0x002fea000383ffff */
[----:B------:R-:W-:Y:S05]  /*17fa0*/  BRA `(.L_x_1323) ;  /* 0xffffffdc00387947 */ /* 0x000fea000383ffff */
.L_x_1246:
[----:B-1----:R1:W2:Y:S02]  /*17fb0*/  SYNCS.PHASECHK.TRANS64.TRYWAIT P0, [R3+URZ], R0 ;  /* 0x00000000030075a7 */ /* 0x0022a4000800017f */
[----:B--2---:R-:W-:Y:S05]  /*17fc0*/  @!P0 NANOSLEEP.SYNCS 0x989680 ;  /* 0x009896800000895d */ /* 0x004fea0003900000 */
[----:B------:R-:W2:Y:S02]  /*17fd0*/  @!P0 SYNCS.PHASECHK.TRANS64 P0, [R3+URZ], R0 ;  /* 0x00000000030085a7 */ /* 0x000ea4000800007f */
[----:B--2---:R-:W-:Y:S05]  /*17fe0*/  @!P0 BRA `(.L_x_1246) ;  /* 0xfffffffc00f08947 */ /* 0x004fea000383ffff */
[----:B------:R-:W-:Y:S05]  /*17ff0*/  BRA `(.L_x_1324) ;  /* 0xffffffdc002c7947 */ /* 0x000fea000383ffff */
.L_x_1248:
[----:B-1----:R1:W2:Y:S02]  /*18000*/  SYNCS.PHASECHK.TRANS64.TRYWAIT P0, [R5+URZ], R2 ;  /* 0x00000002050075a7 */ /* 0x0022a4000800017f */
[----:B--2---:R-:W-:Y:S05]  /*18010*/  @!P0 NANOSLEEP.SYNCS 0x989680 ;  /* 0x009896800000895d */ /* 0x004fea0003900000 */
[----:B------:R-:W2:Y:S02]  /*18020*/  @!P0 SYNCS.PHASECHK.TRANS64 P0, [R5+URZ], R2 ;  /* 0x00000002050085a7 */ /* 0x000ea4000800007f */
[----:B--2---:R-:W-:Y:S05]  /*18030*/  @!P0 BRA `(.L_x_1248) ;  /* 0xfffffffc00f08947 */ /* 0x004fea000383ffff */
[----:B------:R-:W-:Y:S05]  /*18040*/  BRA `(.L_x_1325) ;  /* 0xffffffdc00307947 */ /* 0x000fea000383ffff */
.L_x_1326:
        /* <DEDUP_REMOVED lines=11> */
.L_x_2706:


//--------------------- .text._ZN7cutlass13device_kernelIN5flash11enable_sm90INS1_16FlashAttnFwdSm90INS1_25CollectiveMainloopFwdSm90ILi2EN4cute5tupleIJNS5_1CILi1EEES8_S8_EEENS6_IJNS7_ILi192EEENS7_ILi128EEENS7_ILi64EEEEEELi64ENS_6half_tEfNS_4arch4Sm90ELb0ELb1ELb0ELb1ELb0ELb1ELb0ELb1ELb1ELb1ELb1ELb0EEENS1_21CollectiveEpilogueFwdINS6_IJSA_SC_SB_EEES9_SE_SG_Li384ELb1ELb1ELb1ELb0EEENS1_36VarlenDynamicPersistentTileSchedulerILi192ELi128ELi384ELi128ELb1ELb1ELb1ELb1ELb0ELb1EEEEEEEEEvNT_6ParamsE --------------------------
	.section	.text._ZN7cutlass13device_kernelIN5flash11enable_sm90INS1_16FlashAttnFwdSm90INS1_25CollectiveMainloopFwdSm90ILi2EN4cute5tupleIJNS5_1CILi1EEES8_S8_EEENS6_IJNS7_ILi192EEENS7_ILi128EEENS7_ILi64EEEEEELi64ENS_6half_tEfNS_4arch4Sm90ELb0ELb1ELb0ELb1ELb0ELb1ELb0ELb1ELb1ELb1ELb1ELb0EEENS1_21CollectiveEpilogueFwdINS6_IJSA_SC_SB_EEES9_SE_SG_Li384ELb1ELb1ELb1ELb0EEENS1_36VarlenDynamicPersistentTileSchedulerILi192ELi128ELi384ELi128ELb1ELb1ELb1ELb1ELb0ELb1EEEEEEEEEvNT_6ParamsE,"ax",@progbits
	.align	128
.text._ZN7cutlass13device_kernelIN5flash11enable_sm90INS1_16FlashAttnFwdSm90INS1_25CollectiveMainloopFwdSm90ILi2EN4cute5tupleIJNS5_1CILi1EEES8_S8_EEENS6_IJNS7_ILi192EEENS7_ILi128EEENS7_ILi64EEEEEELi64ENS_6half_tEfNS_4arch4Sm90ELb0ELb1ELb0ELb1ELb0ELb1ELb0ELb1ELb1ELb1ELb1ELb0EEENS1_21CollectiveEpilogueFwdINS6_IJSA_SC_SB_EEES9_SE_SG_Li384ELb1ELb1ELb1ELb0EEENS1_36VarlenDynamicPersistentTileSchedulerILi192ELi128ELi384ELi128ELb1ELb1ELb1ELb1ELb0ELb1EEEEEEEEEvNT_6ParamsE:
        .type           _ZN7cutlass13device_kernelIN5flash11enable_sm90INS1_16FlashAttnFwdSm90INS1_25CollectiveMainloopFwdSm90ILi2EN4cute5tupleIJNS5_1CILi1EEES8_S8_EEENS6_IJNS7_ILi192EEENS7_ILi128EEENS7_ILi64EEEEEELi64ENS_6half_tEfNS_4arch4Sm90ELb0ELb1ELb0ELb1ELb0ELb1ELb0ELb1ELb1ELb1ELb1ELb0EEENS1_21CollectiveEpilogueFwdINS6_IJSA_SC_SB_EEES9_SE_SG_Li384ELb1ELb1ELb1ELb0EEENS1_36VarlenDynamicPersistentTileSchedulerILi192ELi128ELi384ELi128ELb1ELb1ELb1ELb1ELb0ELb1EEEEEEEEEvNT_6ParamsE,@function
        .size           _ZN7cutlass13device_kernelIN5flash11enable_sm90INS1_16FlashAttnFwdSm90INS1_25CollectiveMainloopFwdSm90ILi2EN4cute5tupleIJNS5_1CILi1EEES8_S8_EEENS6_IJNS7_ILi192EEENS7_ILi128EEENS7_ILi64EEEEEELi64ENS_6half_tEfNS_4arch4Sm90ELb0ELb1ELb0ELb1ELb0ELb1ELb0ELb1ELb1ELb1ELb1ELb0EEENS1_21CollectiveEpilogueFwdINS6_IJSA_SC_SB_EEES9_SE_SG_Li384ELb1ELb1ELb1ELb0EEENS1_36VarlenDynamicPersistentTileSchedulerILi192ELi128ELi384ELi128ELb1ELb1ELb1ELb1ELb0ELb1EEEEEEEEEvNT_6ParamsE,(.L_x_2707 - _ZN7cutlass13device_kernelIN5flash11enable_sm90INS1_16FlashAttnFwdSm90INS1_25CollectiveMainloopFwdSm90ILi2EN4cute5tupleIJNS5_1CILi1EEES8_S8_EEENS6_IJNS7_ILi192EEENS7_ILi128EEENS7_ILi64EEEEEELi64ENS_6half_tEfNS_4arch4Sm90ELb0ELb1ELb0ELb1ELb0ELb1ELb0ELb1ELb1ELb1ELb1ELb0EEENS1_21CollectiveEpilogueFwdINS6_IJSA_SC_SB_EEES9_SE_SG_Li384ELb1ELb1ELb1ELb0EEENS1_36VarlenDynamicPersistentTileSchedulerILi192ELi128ELi384ELi128ELb1ELb1ELb1ELb1ELb0ELb1EEEEEEEEEvNT_6ParamsE)
        .other          _ZN7cutlass13device_kernelIN5flash11enable_sm90INS1_16FlashAttnFwdSm90INS1_25CollectiveMainloopFwdSm90ILi2EN4cute5tupleIJNS5_1CILi1EEES8_S8_EEENS6_IJNS7_ILi192EEENS7_ILi128EEENS7_ILi64EEEEEELi64ENS_6half_tEfNS_4arch4Sm90ELb0ELb1ELb0ELb1ELb0ELb1ELb0ELb1ELb1ELb1ELb1ELb0EEENS1_21CollectiveEpilogueFwdINS6_IJSA_SC_SB_EEES9_SE_SG_Li384ELb1ELb1ELb1ELb0EEENS1_36VarlenDynamicPersistentTileSchedulerILi192ELi128ELi384ELi128ELb1ELb1ELb1ELb1ELb0ELb1EEEEEEEEEvNT_6ParamsE,@"STO_CUDA_ENTRY STV_DEFAULT"
_ZN7cutlass13device_kernelIN5flash11enable_sm90INS1_16FlashAttnFwdSm90INS1_25CollectiveMainloopFwdSm90ILi2EN4cute5tupleIJNS5_1CILi1EEES8_S8_EEENS6_IJNS7_ILi192EEENS7_ILi128EEENS7_ILi64EEEEEELi64ENS_6half_tEfNS_4arch4Sm90ELb0ELb1ELb0ELb1ELb0ELb1ELb0ELb1ELb1ELb1ELb1ELb0EEENS1_21CollectiveEpilogueFwdINS6_IJSA_SC_SB_EEES9_SE_SG_Li384ELb1ELb1ELb1ELb0EEENS1_36VarlenDynamicPersistentTileSchedulerILi192ELi128ELi384ELi128ELb1ELb1ELb1ELb1ELb0ELb1EEEEEEEEEvNT_6ParamsE:
        /* <DEDUP_REMOVED lines=23> */
.L_x_1328:
[----:B------:R-:W-:Y:S05]  /*0170*/  BSYNC B0 ;  /* 0x0000000000007941 */ /* 0x000fea0003800000 */
.L_x_1327:
        /* <DEDUP_REMOVED lines=40> */
.L_x_1329:
        /* <DEDUP_REMOVED lines=22> */
.L_x_1330:
        /* <DEDUP_REMOVED lines=18> */
.L_x_1331:
        /* <DEDUP_REMOVED lines=22> */
.L_x_1332:
        /* <DEDUP_REMOVED lines=22> */
.L_x_1333:
        /* <DEDUP_REMOVED lines=9> */
.L_x_1336:
[----:B------:R-:W-:-:S08]  /*09d0*/  NOP ;  /* 0x0000000000007918 */ /* 0x000fd00000000000 */
[----:B------:R-:W0:Y:S02]  /*09e0*/  USETMAXREG.TRY_ALLOC.CTAPOOL UP0, 0xa0 ;  /* 0x000000a0000079c8 */ /* 0x000e240008000600 */
[----:B0-----:R-:W-:-:S13]  /*09f0*/  PLOP3.LUT P0, PT, PT, PT, UP0, 0x80, 0x0 ;  /* 0x000000000000781c */ /* 0x001fda0003f0f008 */
[----:B------:R-:W-:Y:S05]  /*0a00*/  @!P0 BRA `(.L_x_1336) ;  /* 0xfffffffc00f08947 */ /* 0x000fea000383ffff */
[----:B------:R-:W0:Y:S01]  /*0a10*/  S2R R0, SR_TID.X ;  /* 0x0000000000007919 */ /* 0x000e220000002100 */
[----:B------:R-:W1:Y:S01]  /*0a20*/  S2UR UR5, SR_CgaCtaId ;  /* 0x00000000000579c3 */ /* 0x000e620000008800 */
[----:B------:R-:W-:Y:S01]  /*0a30*/  UMOV UR4, 0x400 ;  /* 0x0000040000047882 */ /* 0x000fe20000000000 */
[----:B------:R-:W-:-:S06]  /*0a40*/  LOP3.LUT R22, R22, 0xbfffffff, RZ, 0xc0, !PT ;  /* 0xbfffffff16167812 */ /* 0x000fcc00078ec0ff */
[----:B------:R-:W-:Y:S06]  /*0a50*/  BAR.ARV 0x8, 0x200 ;  /* 0x0208000000007b1d */ /* 0x000fec0000002000 */
[----:B-1----:R-:W-:-:S06]  /*0a60*/  ULEA UR4, UR5, UR4, 0x18 ;  /* 0x0000000405047291 */ /* 0x002fcc000f8ec03f */
[----:B------:R-:W-:Y:S01]  /*0a70*/  IMAD.U32 R16, RZ, RZ, UR4 ;  /* 0x00000004ff107e24 */ /* 0x000fe2000f8e00ff */
[----:B0-----:R-:W-:Y:S01]  /*0a80*/  SHF.R.U32.HI R0, RZ, 0x7, R0 ;  /* 0x00000007ff007819 */ /* 0x001fe20000011600 */
[----:B------:R-:W-:-:S03]  /*0a90*/  ULDC UR4, c[0x0][0xc3c] ;  /* 0x00030f0000047ab9 */ /* 0x000fc60000000800 */
[----:B------:R-:W-:-:S13]  /*0aa0*/  ISETP.NE.AND P0, PT, R0, 0x1, PT ;  /* 0x000000010000780c */ /* 0x000fda0003f05270 */
[----:B------:R-:W-:Y:S01]  /*0ab0*/  @P0 LOP3.LUT R22, R22, 0x40000000, RZ, 0xfc, !PT ;  /* 0x4000000016160812 */ /* 0x000fe200078efcff */
[----:B------:R-:W-:Y:S08]  /*0ac0*/  @!P0 BAR.ARV 0x9, 0x100 ;  /* 0x0244000000008b1d */ /* 0x000ff00000002000 */
[----:B------:R-:W-:Y:S06]  /*0ad0*/  BAR.SYNC.DEFER_BLOCKING 0x5, 0x200 ;  /* 0x0148000000007b1d */ /* 0x000fec0000010000 */
[----:B------:R-:W0:Y:S02]  /*0ae0*/  LDS.128 R28, [R16+0x168d0] ;  /* 0x0168d000101c7984 */ /* 0x000e240000000c00 */
[----:B------:R-:W-:Y:S06]  /*0af0*/  BAR.ARV 0x4, 0x200 ;  /* 0x0108000000007b1d */ /* 0x000fec0000002000 */
[----:B0-----:R-:W-:-:S13]  /*0b00*/  ISETP.GE.AND P0, PT, R31, UR4, PT ;  /* 0x000000041f007c0c */ /* 0x001fda000bf06270 */
[----:B------:R-:W-:Y:S05]  /*0b10*/  @P0 BRA `(.L_x_1337) ;  /* 0x000001e400900947 */ /* 0x000fea0003800000 */
[----:B------:R-:W3:Y:S01]  /*0b20*/  LDL R12, [R1+0x54] ;  /* 0x00005400010c7983 */ /* 0x000ee20000100800 */
[----:B------:R-:W0:Y:S02]  /*0b30*/  S2R R0, SR_TID.X ;  /* 0x0000000000007919 */ /* 0x000e240000002100 */
[----:B0-----:R-:W-:-:S05]  /*0b40*/  VIADD R11, R0, 0xffffff80 ;  /* 0xffffff80000b7836 */ /* 0x001fca0000000000 */
[----:B------:R-:W-:-:S04]  /*0b50*/  SHF.R.S32.HI R0, RZ, 0x1f, R11 ;  /* 0x0000001fff007819 */ /* 0x000fc8000001140b */
[----:B--2---:R-:W-:-:S04]  /*0b60*/  LEA.HI R2, R0, R11, RZ, 0x7 ;  /* 0x0000000b00027211 */ /* 0x004fc800078f38ff */
[----:B------:R-:W-:-:S05]  /*0b70*/  LOP3.LUT R3, R2, 0xffffff80, RZ, 0xc0, !PT ;  /* 0xffffff8002037812 */ /* 0x000fca00078ec0ff */
[----:B------:R-:W-:-:S05]  /*0b80*/  IMAD.IADD R10, R11, 0x1, -R3 ;  /* 0x000000010b0a7824 */ /* 0x000fca00078e0a03 */
[----:B------:R-:W-:-:S04]  /*0b90*/  SHF.R.S32.HI R6, RZ, 0x1f, R10 ;  /* 0x0000001fff067819 */ /* 0x000fc8000001140a */
[----:B------:R-:W-:Y:S02]  /*0ba0*/  LEA.HI R7, R6, R10, RZ, 0x2 ;  /* 0x0000000a06077211 */ /* 0x000fe400078f10ff */
[CC--:B------:R-:W-:Y:S02]  /*0bb0*/  LEA.HI R3, R0.reuse, R11.reuse, RZ, 0x5 ;  /* 0x0000000b00037211 */ /* 0x0c0fe400078f28ff */
[--C-:B------:R-:W-:Y:S02]  /*0bc0*/  SHF.R.S32.HI R8, RZ, 0x2, R7.reuse ;  /* 0x00000002ff087819 */ /* 0x100fe40000011407 */
[----:B------:R-:W-:Y:S02]  /*0bd0*/  SHF.R.S32.HI R9, RZ, 0x1f, R7 ;  /* 0x0000001fff097819 */ /* 0x000fe40000011407 */
[----:B------:R-:W-:Y:S02]  /*0be0*/  SHF.R.S32.HI R13, RZ, 0x7, R2 ;  /* 0x00000007ff0d7819 */ /* 0x000fe40000011402 */
[----:B------:R-:W-:-:S02]  /*0bf0*/  LEA.HI R4, R0, R11, RZ, 0x4 ;  /* 0x0000000b00047211 */ /* 0x000fc400078f20ff */
[----:B------:R-:W-:Y:S02]  /*0c00*/  LEA.HI R9, R9, R8, RZ, 0x3 ;  /* 0x0000000809097211 */ /* 0x000fe400078f18ff */
[----:B------:R-:W-:Y:S01]  /*0c10*/  SHF.R.S32.HI R14, RZ, 0x5, R3 ;  /* 0x00000005ff0e7819 */ /* 0x000fe20000011403 */
[----:B------:R-:W-:Y:S01]  /*0c20*/  IMAD.HI R3, R13, 0x55555556, RZ ;  /* 0x555555560d037827 */ /* 0x000fe200078e02ff */
[----:B------:R-:W-:Y:S02]  /*0c30*/  SHF.R.S32.HI R5, RZ, 0x4, R4 ;  /* 0x00000004ff057819 */ /* 0x000fe40000011404 */
[----:B------:R-:W-:Y:S02]  /*0c40*/  LOP3.LUT R9, R9, 0xfffffff8, RZ, 0xc0, !PT ;  /* 0xfffffff809097812 */ /* 0x000fe400078ec0ff */
[----:B------:R-:W-:Y:S02]  /*0c50*/  LEA.HI R6, R6, R10, RZ, 0x5 ;  /* 0x0000000a06067211 */ /* 0x000fe400078f28ff */
[----:B------:R-:W-:-:S02]  /*0c60*/  LOP3.LUT R2, R4, 0x3fffff0, RZ, 0xc0, !PT ;  /* 0x03fffff004027812 */ /* 0x000fc400078ec0ff */
[----:B------:R-:W-:Y:S01]  /*0c70*/  LEA.HI R4, R4, R5, RZ, 0x1 ;  /* 0x0000000504047211 */ /* 0x000fe200078f08ff */
[----:B------:R-:W-:Y:S01]  /*0c80*/  IMAD.IADD R9, R8, 0x1, -R9 ;  /* 0x0000000108097824 */ /* 0x000fe200078e0a09 */
[----:B------:R-:W-:Y:S02]  /*0c90*/  LEA.HI R3, R3, R3, RZ, 0x1 ;  /* 0x0000000303037211 */ /* 0x000fe400078f08ff */
[----:B------:R-:W-:Y:S02]  /*0ca0*/  SHF.R.S32.HI R6, RZ, 0x5, R6 ;  /* 0x00000005ff067819 */ /* 0x000fe40000011406 */
[----:B------:R-:W-:Y:S01]  /*0cb0*/  LOP3.LUT R4, R4, 0x1ffffffe, RZ, 0xc0, !PT ;  /* 0x1ffffffe04047812 */ /* 0x000fe200078ec0ff */
[----:B------:R-:W-:Y:S02]  /*0cc0*/  IMAD.IADD R2, R11, 0x1, -R2 ;  /* 0x000000010b027824 */ /* 0x000fe400078e0a02 */
[----:B------:R-:W-:Y:S02]  /*0cd0*/  IMAD R3, R3, -0x3, R13 ;  /* 0xfffffffd03037824 */ /* 0x000fe400078e020d */
[----:B------:R-:W-:-:S02]  /*0ce0*/  IMAD R6, R6, 0x10, R9 ;  /* 0x0000001006067824 */ /* 0x000fc400078e0209 */
[----:B------:R-:W-:Y:S02]  /*0cf0*/  IMAD.IADD R4, R5, 0x1, -R4 ;  /* 0x0000000105047824 */ /* 0x000fe400078e0a04 */
[----:B------:R-:W-:Y:S02]  /*0d00*/  IMAD R5, R14, 0x10, R2 ;  /* 0x000000100e057824 */ /* 0x000fe400078e0202 */
[----:B------:R-:W-:-:S05]  /*0d10*/  IMAD R8, R3, 0x40, R6 ;  /* 0x0000004003087824 */ /* 0x000fca00078e0206 */
[----:B------:R-:W-:Y:S01]  /*0d20*/  STL [R1+0x64], R8 ;  /* 0x0000640801007387 */ /* 0x000fe20000100800 */
[----:B------:R-:W-:Y:S01]  /*0d30*/  LEA.HI R3, R0, R11, RZ, 0x3 ;  /* 0x0000000b00037211 */ /* 0x000fe200078f18ff */
[----:B------:R-:W-:-:S03]  /*0d40*/  IMAD R5, R5, 0x8, R4 ;  /* 0x0000000805057824 */ /* 0x000fc600078e0204 */
[----:B------:R-:W-:Y:S02]  /*0d50*/  SHF.R.S32.HI R4, RZ, 0x3, R3 ;  /* 0x00000003ff047819 */ /* 0x000fe40000011403 */
[----:B------:R-:W-:-:S05]  /*0d60*/  LOP3.LUT R3, R3, 0xfffffff8, RZ, 0xc0, !PT ;  /* 0xfffffff803037812 */ /* 0x000fca00078ec0ff */
[----:B------:R-:W-:Y:S01]  /*0d70*/  IMAD.IADD R3, R11, 0x1, -R3 ;  /* 0x000000010b037824 */ /* 0x000fe200078e0a03 */
[----:B------:R-:W-:Y:S02]  /*0d80*/  LOP3.LUT R7, R7, 0x7ffffffc, RZ, 0xc0, !PT ;  /* 0x7ffffffc07077812 */ /* 0x000fe400078ec0ff */
[----:B------:R-:W-:-:S03]  /*0d90*/  CS2R R152, SRZ ;  /* 0x0000000000987805 */ /* 0x000fc6000001ff00 */
[----:B------:R-:W-:Y:S02]  /*0da0*/  IMAD.IADD R7, R10, 0x1, -R7 ;  /* 0x000000010a077824 */ /* 0x000fe400078e0a07 */
[----:B------:R-:W-:Y:S02]  /*0db0*/  IMAD.MOV.U32 R17, RZ, RZ, RZ ;  /* 0x000000ffff117224 */ /* 0x000fe400078e00ff */
[----:B------:R-:W-:Y:S01]  /*0dc0*/  IMAD.SHL.U32 R156, R7, 0x2, RZ ;  /* 0x00000002079c7824 */ /* 0x000fe200078e00ff */
[----:B---3--:R-:W-:-:S05]  /*0dd0*/  LOP3.LUT R2, R12, 0x1, RZ, 0xfc, !PT ;  /* 0x000000010c027812 */ /* 0x008fca00078efcff */
[----:B------:R0:W-:Y:S02]  /*0de0*/  STL [R1+0x14], R2 ;  /* 0x0000140201007387 */ /* 0x0001e40000100800 */
[----:B0-----:R-:W-:-:S04]  /*0df0*/  LEA.HI R2, R0, R11, RZ, 0x2 ;  /* 0x0000000b00027211 */ /* 0x001fc800078f10ff */
[--C-:B------:R-:W-:Y:S02]  /*0e00*/  SHF.R.S32.HI R23, RZ, 0x2, R2.reuse ;  /* 0x00000002ff177819 */ /* 0x100fe40000011402 */
[----:B------:R-:W-:Y:S02]  /*0e10*/  LOP3.LUT R0, R2, 0xfffffffc, RZ, 0xc0, !PT ;  /* 0xfffffffc02007812 */ /* 0x000fe400078ec0ff */
[----:B------:R-:W-:Y:S01]  /*0e20*/  SHF.R.S32.HI R2, RZ, 0x1f, R2 ;  /* 0x0000001fff027819 */ /* 0x000fe20000011402 */
[----:B------:R-:W-:-:S03]  /*0e30*/  VIADD R9, R23, 0x60 ;  /* 0x0000006017097836 */ /* 0x000fc60000000000 */
[----:B------:R-:W-:Y:S02]  /*0e40*/  LEA.HI R2, R2, R23, RZ, 0x3 ;  /* 0x0000001702027211 */ /* 0x000fe400078f18ff */
[----:B------:R-:W-:Y:S02]  /*0e50*/  SHF.R.S32.HI R4, RZ, 0x1f, R9 ;  /* 0x0000001fff047819 */ /* 0x000fe40000011409 */
[----:B------:R-:W-:Y:S01]  /*0e60*/  LOP3.LUT R2, R2, 0xfffffff8, RZ, 0xc0, !PT ;  /* 0xfffffff802027812 */ /* 0x000fe200078ec0ff */
[----:B------:R-:W-:Y:S01]  /*0e70*/  IMAD.IADD R6, R11, 0x1, -R0 ;  /* 0x000000010b067824 */ /* 0x000fe200078e0a00 */
[----:B------:R-:W-:Y:S01]  /*0e80*/  LEA.HI R4, R4, R9, RZ, 0x3 ;  /* 0x0000000904047211 */ /* 0x000fe200078f18ff */
[----:B------:R-:W-:Y:S02]  /*0e90*/  IMAD.SHL.U32 R3, R9, 0x40, RZ ;  /* 0x0000004009037824 */ /* 0x000fe400078e00ff */
[----:B------:R-:W-:Y:S02]  /*0ea0*/  IMAD.IADD R2, R23, 0x1, -R2 ;  /* 0x0000000117027824 */ /* 0x000fe400078e0a02 */
[----:B------:R-:W-:Y:S01]  /*0eb0*/  IMAD.SHL.U32 R18, R6, 0x8, RZ ;  /* 0x0000000806127824 */ /* 0x000fe200078e00ff */
[----:B------:R-:W-:Y:S01]  /*0ec0*/  LOP3.LUT R3, R3, 0x1c0, RZ, 0xc0, !PT ;  /* 0x000001c003037812 */ /* 0x000fe200078ec0ff */
[----:B------:R-:W-:Y:S01]  /*0ed0*/  IMAD.SHL.U32 R4, R4, 0x40, RZ ;  /* 0x0000004004047824 */ /* 0x000fe200078e00ff */
[----:B------:R-:W-:Y:S01]  /*0ee0*/  STL [R1+0x58], RZ ;  /* 0x000058ff01007387 */ /* 0x000fe20000100800 */
[----:B------:R-:W-:-:S02]  /*0ef0*/  SHF.R.S32.HI R0, RZ, 0x1f, R23 ;  /* 0x0000001fff007819 */ /* 0x000fc40000011417 */
[C---:B------:R-:W-:Y:S01]  /*0f00*/  LEA.HI R0, R6.reuse, R6, RZ, 0x1 ;  /* 0x0000000606007211 */ /* 0x040fe200078f08ff */
[----:B------:R-:W-:Y:S01]  /*0f10*/  STL [R1+0x18], RZ ;  /* 0x000018ff01007387 */ /* 0x000fe20000100800 */
[----:B------:R-:W-:Y:S01]  /*0f20*/  IMAD.SHL.U32 R154, R6, 0x4, RZ ;  /* 0x00000004069a7824 */ /* 0x000fe200078e00ff */
[----:B------:R-:W-:Y:S02]  /*0f30*/  SHF.R.U32.HI R9, RZ, 0x3, R3 ;  /* 0x00000003ff097819 */ /* 0x000fe40000011603 */
[----:B------:R0:W-:Y:S01]  /*0f40*/  STL [R1+0x40], R2 ;  /* 0x0000400201007387 */ /* 0x0001e20000100800 */
[----:B------:R-:W-:Y:S02]  /*0f50*/  LOP3.LUT R0, R0, 0x1ffffffe, RZ, 0xc0, !PT ;  /* 0x1ffffffe00007812 */ /* 0x000fe400078ec0ff */
[----:B0-----:R-:W-:Y:S02]  /*0f60*/  LOP3.LUT R2, R3, 0x38, R18, 0xf8, !PT ;  /* 0x0000003803027812 */ /* 0x001fe400078ef812 */
[----:B------:R-:W-:Y:S01]  /*0f70*/  LOP3.LUT R3, R4, 0xfffffe00, RZ, 0xc0, !PT ;  /* 0xfffffe0004037812 */ /* 0x000fe200078ec0ff */
[----:B------:R-:W-:-:S02]  /*0f80*/  VIADD R4, R154, 0x10 ;  /* 0x000000109a047836 */ /* 0x000fc40000000000 */
[----:B------:R-:W-:Y:S02]  /*0f90*/  IMAD.IADD R0, R6, 0x1, -R0 ;  /* 0x0000000106007824 */ /* 0x000fe400078e0a00 */
[----:B------:R0:W-:Y:S02]  /*0fa0*/  STL [R1+0x44], R3 ;  /* 0x0000440301007387 */ /* 0x0001e40000100800 */
[----:B------:R-:W-:Y:S02]  /*0fb0*/  IMAD R0, R0, 0x8, R8 ;  /* 0x0000000800007824 */ /* 0x000fe400078e0208 */
[----:B------:R1:W-:Y:S01]  /*0fc0*/  STL [R1+0x1c], R4 ;  /* 0x00001c0401007387 */ /* 0x0003e20000100800 */
[----:B0-----:R-:W-:Y:S01]  /*0fd0*/  LOP3.LUT R3, R3, R2, R9, 0xf6, !PT ;  /* 0x0000000203037212 */ /* 0x001fe200078ef609 */
[----:B-1----:R-:W-:-:S04]  /*0fe0*/  IMAD.SHL.U32 R4, R5, 0x8, RZ ;  /* 0x0000000805047824 */ /* 0x002fc800078e00ff */
[----:B------:R-:W-:Y:S01]  /*0ff0*/  IMAD R2, R3, 0x2, R16 ;  /* 0x0000000203027824 */ /* 0x000fe200078e0210 */
[----:B------:R0:W-:Y:S04]  /*1000*/  STL [R1+0x68], R4 ;  /* 0x0000680401007387 */ /* 0x0001e80000100800 */
[----:B------:R0:W-:Y:S04]  /*1010*/  STL [R1+0x30], R0 ;  /* 0x0000300001007387 */ /* 0x0001e80000100800 */
[----:B------:R0:W-:Y:S02]  /*1020*/  STL [R1+0x60], R2 ;  /* 0x0000600201007387 */ /* 0x0001e40000100800 */
.L_x_1539:
[----:B------:R-:W-:Y:S05]  /*1030*/  YIELD ;  /* 0x0000000000007946 */ /* 0x000fea0003800000 */
[----:B------:R-:W-:Y:S01]  /*1040*/  ULDC.64 UR4, c[0x0][0xa28] ;  /* 0x00028a0000047ab9 */ /* 0x000fe20000000a00 */
[----:B0-23--:R-:W0:Y:S01]  /*1050*/  LDC.64 R4, c[0x0][0xa08] ;  /* 0x00028200ff047b82 */ /* 0x00de220000000a00 */
[----:B------:R-:W-:Y:S01]  /*1060*/  ISETP.NE.U32.AND P1, PT, RZ, UR4, PT ;  /* 0x00000004ff007c0c */ /* 0x000fe2000bf25070 */
[----:B------:R-:W-:Y:S02]  /*1070*/  IMAD.MOV.U32 R10, RZ, RZ, RZ ;  /* 0x000000ffff0a7224 */ /* 0x000fe400078e00ff */
[----:B------:R-:W-:Y:S01]  /*1080*/  IMAD.MOV.U32 R28, RZ, RZ, RZ ;  /* 0x000000ffff1c7224 */ /* 0x000fe200078e00ff */
[----:B------:R-:W-:Y:S01]  /*1090*/  ISETP.NE.AND.EX P1, PT, RZ, UR5, PT, P1 ;  /* 0x00000005ff007c0c */ /* 0x000fe2000bf25310 */
[----:B------:R-:W-:-:S02]  /*10a0*/  ULDC.64 UR4, c[0x0][0xa18] ;  /* 0x0002860000047ab9 */ /* 0x000fc40000000a00 */
[----:B------:R-:W-:-:S04]  /*10b0*/  ISETP.NE.U32.AND P2, PT, RZ, UR4, PT ;  /* 0x00000004ff007c0c */ /* 0x000fc8000bf45070 */
[----:B------:R-:W-:Y:S01]  /*10c0*/  ISETP.NE.AND.EX P2, PT, RZ, UR5, PT, P2 ;  /* 0x00000005ff007c0c */ /* 0x000fe2000bf45320 */
[----:B------:R-:W-:Y:S02]  /*10d0*/  ULDC.64 UR4, c[0x0][0xa08] ;  /* 0x0002820000047ab9 */ /* 0x000fe40000000a00 */
[----:B------:R-:W-:-:S03]  /*10e0*/  ISETP.NE.U32.AND P0, PT, RZ, UR4, PT ;  /* 0x00000004ff007c0c */ /* 0x000fc6000bf05070 */
[----:B----4-:R-:W1:Y:S01]  /*10f0*/  @P1 LDC.64 R2, c[0x0][0xa28] ;  /* 0x00028a00ff021b82 */ /* 0x010e620000000a00 */
[----:B------:R-:W-:Y:S01]  /*1100*/  ISETP.NE.AND.EX P0, PT, RZ, UR5, PT, P0 ;  /* 0x00000005ff007c0c */ /* 0x000fe2000bf05300 */
[----:B0-----:R-:W-:-:S06]  /*1110*/  IMAD.WIDE R8, R31, 0x4, R4 ;  /* 0x000000041f087825 */ /* 0x001fcc00078e0204 */
[----:B------:R-:W0:Y:S01]  /*1120*/  @P2 LDC.64 R6, c[0x0][0xa18] ;  /* 0x00028600ff062b82 */ /* 0x000e220000000a00 */
[----:B------:R-:W-:Y:S02]  /*1130*/  ULDC UR4, c[0x0][0x288] ;  /* 0x0000a20000047ab9 */ /* 0x000fe40000000800 */
[----:B------:R-:W-:Y:S01]  /*1140*/  IMAD.U32 R157, RZ, RZ, UR4 ;  /* 0x00000004ff9d7e24 */ /* 0x000fe2000f8e00ff */
[----:B------:R-:W-:Y:S02]  /*1150*/  ULDC.64 UR4, c[0x0][0x418] ;  /* 0x0001060000047ab9 */ /* 0x000fe40000000a00 */
[----:B------:R2:W5:Y:S01]  /*1160*/  @P0 LDG.E R28, desc[UR40][R8.64] ;  /* 0x00000028081c0981 */ /* 0x000562000c1e1900 */
[----:B-1----:R-:W-:-:S05]  /*1170*/  @P1 IMAD.WIDE R2, R31, 0x4, R2 ;  /* 0x000000041f021825 */ /* 0x002fca00078e0202 */
[----:B------:R2:W5:Y:S01]  /*1180*/  @P1 LDG.E R10, desc[UR40][R2.64] ;  /* 0x00000028020a1981 */ /* 0x000562000c1e1900 */
[----:B0-----:R-:W-:-:S05]  /*1190*/  @P2 IMAD.WIDE R4, R31, 0x4, R6 ;  /* 0x000000041f042825 */ /* 0x001fca00078e0206 */
        /* <DEDUP_REMOVED lines=8> */
[----:B------:R-:W-:Y:S02]  /*1220*/  IMAD.U32 R24, RZ, RZ, UR5 ;  /* 0x00000005ff187e24 */ /* 0x000fe4000f8e00ff */
[----:B------:R-:W-:Y:S01]  /*1230*/  IMAD.U32 R33, RZ, RZ, UR4 ;  /* 0x00000004ff217e24 */ /* 0x000fe2000f8e00ff */
[----:B--2---:R-:W-:Y:S06]  /*1240*/  @P2 BRA `(.L_x_1338) ;  /* 0x0000000000242947 */ /* 0x004fec0003800000 */
        /* <DEDUP_REMOVED lines=9> */
.L_x_1338:
        /* <DEDUP_REMOVED lines=11> */
[----:B------:R-:W0:Y:S02]  /*1390*/  LDC.64 R2, c[0x0][0xa20] ;  /* 0x00028800ff027b82 */ /* 0x000e240000000a00 */
[----:B0-----:R-:W-:-:S05]  /*13a0*/  IMAD.WIDE R2, R31, 0x4, R2 ;  /* 0x000000041f027825 */ /* 0x001fca00078e0202 */
[----:B------:R0:W5:Y:S01]  /*13b0*/  LDG.E R33, desc[UR40][R2.64] ;  /* 0x0000002802217981 */ /* 0x000162000c1e1900 */
[----:B------:R-:W-:Y:S05]  /*13c0*/  BRA `(.L_x_1340) ;  /* 0x0000000000107947 */ /* 0x000fea0003800000 */
.L_x_1339:
[----:B------:R-:W-:Y:S05]  /*13d0*/  @!P0 BRA `(.L_x_1340) ;  /* 0x00000000000c8947 */ /* 0x000fea0003800000 */
[----:B------:R-:W2:Y:S04]  /*13e0*/  LDG.E R0, desc[UR40][R8.64] ;  /* 0x0000002808007981 */ /* 0x000ea8000c1e1900 */
[----:B------:R-:W2:Y:S02]  /*13f0*/  LDG.E R33, desc[UR40][R8.64+0x4] ;  /* 0x0000042808217981 */ /* 0x000ea4000c1e1900 */
[----:B--2---:R-:W-:-:S07]  /*1400*/  IMAD.IADD R33, R33, 0x1, -R0 ;  /* 0x0000000121217824 */ /* 0x004fce00078e0a00 */
.L_x_1340:
[----:B------:R-:W-:Y:S01]  /*1410*/  ULDC.64 UR4, c[0x0][0xa10] ;  /* 0x0002840000047ab9 */ /* 0x000fe20000000a00 */
[----:B------:R-:W1:Y:S01]  /*1420*/  LDC R4, c[0x0][0x448] ;  /* 0x00011200ff047b82 */ /* 0x000e620000000800 */
[----:B------:R-:W-:-:S04]  /*1430*/  ISETP.NE.U32.AND P0, PT, RZ, UR4, PT ;  /* 0x00000004ff007c0c */ /* 0x000fc8000bf05070 */
[----:B------:R-:W-:Y:S01]  /*1440*/  ISETP.NE.AND.EX P0, PT, RZ, UR5, PT, P0 ;  /* 0x00000005ff007c0c */ /* 0x000fe2000bf05300 */
[----:B------:R-:W-:Y:S02]  /*1450*/  ULDC.64 UR4, c[0x0][0xa30] ;  /* 0x00028c0000047ab9 */ /* 0x000fe40000000a00 */
[----:B------:R-:W-:-:S04]  /*1460*/  ISETP.NE.U32.AND P1, PT, RZ, UR4, PT ;  /* 0x00000004ff007c0c */ /* 0x000fc8000bf25070 */
[----:B------:R-:W-:-:S06]  /*1470*/  ISETP.NE.AND.EX P1, PT, RZ, UR5, PT, P1 ;  /* 0x00000005ff007c0c */ /* 0x000fcc000bf25310 */
[----:B------:R-:W2:Y:S08]  /*1480*/  @P0 LDC.64 R6, c[0x0][0xa10] ;  /* 0x00028400ff060b82 */ /* 0x000eb00000000a00 */
[----:B------:R-:W3:Y:S01]  /*1490*/  @P1 LDC.64 R8, c[0x0][0xa30] ;  /* 0x00028c00ff081b82 */ /* 0x000ee20000000a00 */
[----:B--2---:R-:W-:-:S05]  /*14a0*/  @P0 IMAD.WIDE R6, R31, 0x4, R6 ;  /* 0x000000041f060825 */ /* 0x004fca00078e0206 */
[----:B------:R-:W2:Y:S04]  /*14b0*/  @P0 LDG.E R0, desc[UR40][R6.64] ;  /* 0x0000002806000981 */ /* 0x000ea8000c1e1900 */
[----:B0-----:R-:W2:Y:S01]  /*14c0*/  @P0 LDG.E R3, desc[UR40][R6.64+0x4] ;  /* 0x0000042806030981 */ /* 0x001ea2000c1e1900 */
[----:B-----5:R-:W-:Y:S02]  /*14d0*/  IMAD.MOV.U32 R2, RZ, RZ, R33 ;  /* 0x000000ffff027224 */ /* 0x020fe400078e0021 */
[----:B---3--:R-:W-:-:S05]  /*14e0*/  @P1 IMAD.WIDE R8, R31, 0x4, R8 ;  /* 0x000000041f081825 */ /* 0x008fca00078e0208 */
[----:B------:R0:W5:Y:S01]  /*14f0*/  @P1 LDG.E R2, desc[UR40][R8.64] ;  /* 0x0000002808021981 */ /* 0x000162000c1e1900 */
[----:B-1----:R-:W-:Y:S01]  /*1500*/  ISETP.NE.AND P1, PT, R4, 0x1, PT ;  /* 0x000000010400780c */ /* 0x002fe20003f25270 */
[----:B------:R-:W-:Y:S01]  /*1510*/  IMAD.IADD R15, R33, 0x1, -R10 ;  /* 0x00000001210f7824 */ /* 0x000fe200078e0a0a */
[----:B------:R-:W1:Y:S01]  /*1520*/  LDC.64 R4, c[0x0][0x9e0] ;  /* 0x00027800ff047b82 */ /* 0x000e620000000a00 */
[----:B------:R-:W-:-:S05]  /*1530*/  IMAD R20, R29, 0xc0, RZ ;  /* 0x000000c01d147824 */ /* 0x000fca00078e02ff */
[----:B------:R3:W-:Y:S05]  /*1540*/  STL [R1+0x20], R20 ;  /* 0x0000201401007387 */ /* 0x0007ea0000100800 */
[----:B------:R-:W4:Y:S08]  /*1550*/  @P1 LDC R11, c[0x0][0x44c] ;  /* 0x00011300ff0b1b82 */ /* 0x000f300000000800 */
[----:B------:R-:W0:Y:S01]  /*1560*/  @P1 LDC R12, c[0x0][0x450] ;  /* 0x00011400ff0c1b82 */ /* 0x000e220000000800 */
[----:B-1----:R-:W-:Y:S01]  /*1570*/  ISETP.GE.AND P2, PT, R5, 0x1, PT ;  /* 0x000000010500780c */ /* 0x002fe20003f46270 */
[----:B--2---:R-:W-:-:S02]  /*1580*/  @P0 IMAD.IADD R24, R3, 0x1, -R0 ;  /* 0x0000000103180824 */ /* 0x004fc400078e0a00 */
[----:B------:R-:W-:Y:S02]  /*1590*/  VIADD R0, R20, 0xbf ;  /* 0x000000bf14007836 */ /* 0x000fe40000000000 */
[----:B------:R-:W-:Y:S02]  /*15a0*/  IMAD.IADD R14, R15, 0x1, R24 ;  /* 0x000000010f0e7824 */ /* 0x000fe400078e0218 */
[----:B----4-:R-:W-:-:S03]  /*15b0*/  @P1 IMAD.HI.U32 R3, R0, R11, RZ ;  /* 0x0000000b00031227 */ /* 0x010fc600078e00ff */
[----:B------:R3:W-:Y:S01]  /*15c0*/  STL [R1+0x10], R14 ;  /* 0x0000100e01007387 */ /* 0x0007e20000100800 */
[----:B------:R-:W-:Y:S01]  /*15d0*/  IMAD.MOV.U32 R7, RZ, RZ, R0 ;  /* 0x000000ffff077224 */ /* 0x000fe200078e0000 */
[----:B0-----:R-:W-:Y:S01]  /*15e0*/  @P1 SHF.R.U32.HI R7, RZ, R12, R3 ;  /* 0x0000000cff071219 */ /* 0x001fe20000011603 */
[C---:B------:R-:W-:Y:S01]  /*15f0*/  VIADD R0, R14.reuse, 0x7f ;  /* 0x0000007f0e007836 */ /* 0x040fe20000000000 */
[----:B------:R-:W-:-:S04]  /*1600*/  IADD3 R90, R14, 0x1, -R157 ;  /* 0x000000010e5a7810 */ /* 0x000fc80007ffe89d */
[----:B------:R-:W-:Y:S01]  /*1610*/  SHF.R.S32.HI R3, RZ, 0x1f, R0 ;  /* 0x0000001fff037819 */ /* 0x000fe20000011400 */
[----:B------:R-:W-:-:S03]  /*1620*/  IMAD.IADD R9, R90, 0x1, R7 ;  /* 0x000000015a097824 */ /* 0x000fc600078e0207 */
[----:B------:R-:W-:Y:S01]  /*1630*/  LEA.HI R3, R3, R0, RZ, 0x7 ;  /* 0x0000000003037211 */ /* 0x000fe200078f38ff */
[----:B------:R-:W-:-:S03]  /*1640*/  IMAD.IADD R4, R9, 0x1, R4 ;  /* 0x0000000109047824 */ /* 0x000fc600078e0204 */
[----:B------:R-:W-:Y:S01]  /*1650*/  SHF.R.S32.HI R91, RZ, 0x7, R3 ;  /* 0x00000007ff5b7819 */ /* 0x000fe20000011403 */
[----:B---3--:R-:W-:Y:S06]  /*1660*/  @!P2 BRA `(.L_x_1341) ;  /* 0x000000000048a947 */ /* 0x008fec0003800000 */
        /* <DEDUP_REMOVED lines=11> */
.L_x_1343:
[----:B------:R-:W-:-:S13]  /*1720*/  ISETP.NE.AND P0, PT, R5, 0x1, PT ;  /* 0x000000010500780c */ /* 0x000fda0003f05270 */
[----:B------:R-:W0:Y:S02]  /*1730*/  @P0 LDC.64 R6, c[0x0][0x9e8] ;  /* 0x00027a00ff060b82 */ /* 0x000e240000000a00 */
[----:B0-----:R-:W-:-:S05]  /*1740*/  @P0 IMAD.HI.U32 R6, R0, R6, RZ ;  /* 0x0000000600060227 */ /* 0x001fca00078e00ff */
[----:B------:R-:W-:-:S07]  /*1750*/  @P0 SHF.R.U32.HI R0, RZ, R7, R6 ;  /* 0x00000007ff000219 */ /* 0x000fce0000011606 */
.L_x_1344:
[----:B------:R-:W-:Y:S05]  /*1760*/  BSYNC B0 ;  /* 0x0000000000007941 */ /* 0x000fea0003800000 */
.L_x_1342:
[----:B------:R-:W-:-:S05]  /*1770*/  IMAD R3, R0, R5, R5 ;  /* 0x0000000500037224 */ /* 0x000fca00078e0205 */
[----:B------:R-:W-:-:S07]  /*1780*/  VIMNMX R4, R4, R3, PT ;  /* 0x0000000304047248 */ /* 0x000fce0003fe0100 */
.L_x_1341:
[----:B------:R-:W0:Y:S01]  /*1790*/  @P1 LDC R0, c[0x0][0x44c] ;  /* 0x00011300ff001b82 */ /* 0x000e220000000800 */
[----:B------:R-:W-:Y:S01]  /*17a0*/  VIADD R4, R4, 0x7f ;  /* 0x0000007f04047836 */ /* 0x000fe20000000000 */
[----:B------:R-:W-:Y:S01]  /*17b0*/  ULDC UR4, c[0x0][0x9dc] ;  /* 0x0002770000047ab9 */ /* 0x000fe20000000800 */
[----:B------:R-:W-:Y:S02]  /*17c0*/  IMAD.MOV.U32 R7, RZ, RZ, R20 ;  /* 0x000000ffff077224 */ /* 0x000fe400078e0014 */
[----:B------:R-:W-:Y:S01]  /*17d0*/  IMAD.IADD R92, R14, 0x1, -R157 ;  /* 0x000000010e5c7824 */ /* 0x000fe200078e0a9d */
[----:B------:R-:W-:Y:S02]  /*17e0*/  SHF.R.S32.HI R3, RZ, 0x1f, R4 ;  /* 0x0000001fff037819 */ /* 0x000fe40000011404 */
[----:B------:R-:W1:Y:S02]  /*17f0*/  @P1 LDC R9, c[0x0][0x450] ;  /* 0x00011400ff091b82 */ /* 0x000e640000000800 */
[----:B------:R-:W-:Y:S01]  /*1800*/  LEA.HI R3, R3, R4, RZ, 0x7 ;  /* 0x0000000403037211 */ /* 0x000fe200078f38ff */
[----:B0-----:R-:W-:-:S05]  /*1810*/  @P1 IMAD.HI.U32 R0, R20, R0, RZ ;  /* 0x0000000014001227 */ /* 0x001fca00078e00ff */
[----:B-1----:R-:W-:Y:S02]  /*1820*/  @P1 SHF.R.U32.HI R7, RZ, R9, R0 ;  /* 0x00000009ff071219 */ /* 0x002fe40000011600 */
[----:B------:R-:W-:-:S03]  /*1830*/  SHF.R.S32.HI R0, RZ, 0x7, R3 ;  /* 0x00000007ff007819 */ /* 0x000fc60000011403 */
[----:B------:R-:W-:Y:S01]  /*1840*/  IMAD.IADD R3, R92, 0x1, R7 ;  /* 0x000000015c037824 */ /* 0x000fe200078e0207 */
[----:B------:R-:W-:-:S03]  /*1850*/  VIMNMX R8, R91, R0, PT ;  /* 0x000000005b087248 */ /* 0x000fc60003fe0100 */
[----:B------:R-:W-:Y:S01]  /*1860*/  VIADD R0, R3, -UR4 ;  /* 0x8000000403007c36 */ /* 0x000fe20008000000 */
[----:B------:R-:W-:Y:S06]  /*1870*/  @!P2 BRA `(.L_x_1345) ;  /* 0x000000000044a947 */ /* 0x000fec0003800000 */
[----:B------:R-:W-:Y:S01]  /*1880*/  ISETP.GT.AND P0, PT, R3, -0x1, PT ;  /* 0xffffffff0300780c */ /* 0x000fe20003f04270 */
[----:B------:R-:W-:-:S12]  /*1890*/  BSSY B0, `(.L_x_1346) ;  /* 0x000000d000007945 */ /* 0x000fd80003800000 */
        /* <DEDUP_REMOVED lines=8> */
.L_x_1347:
[----:B------:R-:W-:-:S13]  /*1920*/  ISETP.NE.AND P0, PT, R5, 0x1, PT ;  /* 0x000000010500780c */ /* 0x000fda0003f05270 */
[----:B------:R-:W0:Y:S02]  /*1930*/  @P0 LDC.64 R6, c[0x0][0x9e8] ;  /* 0x00027a00ff060b82 */ /* 0x000e240000000a00 */
[----:B0-----:R-:W-:-:S05]  /*1940*/  @P0 IMAD.HI.U32 R4, R3, R6, RZ ;  /* 0x0000000603040227 */ /* 0x001fca00078e00ff */
[----:B------:R-:W-:-:S07]  /*1950*/  @P0 SHF.R.U32.HI R3, RZ, R7, R4 ;  /* 0x00000007ff030219 */ /* 0x000fce0000011604 */
.L_x_1348:
[----:B------:R-:W-:Y:S05]  /*1960*/  BSYNC B0 ;  /* 0x0000000000007941 */ /* 0x000fea0003800000 */
.L_x_1346:
[----:B------:R-:W-:-:S05]  /*1970*/  IMAD R3, R3, R5, RZ ;  /* 0x0000000503037224 */ /* 0x000fca00078e02ff */
[----:B------:R-:W-:-:S07]  /*1980*/  VIMNMX R0, R0, R3, !PT ;  /* 0x0000000300007248 */ /* 0x000fce0007fe0100 */
.L_x_1345:
[----:B------:R-:W-:Y:S01]  /*1990*/  SHF.R.S32.HI R3, RZ, 0x1f, R0 ;  /* 0x0000001fff037819 */ /* 0x000fe20000011400 */
[----:B------:R-:W-:Y:S01]  /*19a0*/  BSSY B0, `(.L_x_1349) ;  /* 0x000002a000007945 */ /* 0x000fe20003800000 */
[----:B------:R-:W-:Y:S02]  /*19b0*/  LOP3.LUT R14, R13, 0xff, RZ, 0xc0, !PT ;  /* 0x000000ff0d0e7812 */ /* 0x000fe400078ec0ff */
[----:B------:R-:W-:Y:S01]  /*19c0*/  LEA.HI R3, R3, R0, RZ, 0x7 ;  /* 0x0000000003037211 */ /* 0x000fe200078f38ff */
[----:B------:R-:W-:Y:S01]  /*19d0*/  IMAD.MOV.U32 R0, RZ, RZ, RZ ;  /* 0x000000ffff007224 */ /* 0x000fe200078e00ff */
[----:B------:R-:W-:Y:S01]  /*19e0*/  SHF.R.U32.HI R4, RZ, 0x10, R13 ;  /* 0x00000010ff047819 */ /* 0x000fe2000001160d */
[----:B------:R0:W-:Y:S01]  /*19f0*/  STL [R1+0x5c], R14 ;  /* 0x00005c0e01007387 */ /* 0x0001e20000100800 */
[----:B------:R-:W-:-:S03]  /*1a00*/  SHF.R.S32.HI R3, RZ, 0x7, R3 ;  /* 0x00000007ff037819 */ /* 0x000fc60000011403 */
[----:B------:R0:W-:Y:S01]  /*1a10*/  STL [R1+0x4c], R4 ;  /* 0x00004c0401007387 */ /* 0x0001e20000100800 */
[----:B------:R-:W-:-:S04]  /*1a20*/  VIMNMX R9, RZ, R3, !PT ;  /* 0x00000003ff097248 */ /* 0x000fc80007fe0100 */
[----:B------:R-:W-:-:S13]  /*1a30*/  ISETP.GT.AND P0, PT, R8, R9, PT ;  /* 0x000000090800720c */ /* 0x000fda0003f04270 */
[----:B0-----:R-:W-:Y:S05]  /*1a40*/  @!P0 BRA `(.L_x_1350) ;  /* 0x00000000007c8947 */ /* 0x001fea0003800000 */
[----:B------:R-:W-:Y:S01]  /*1a50*/  ISETP.NE.AND P0, PT, R4, RZ, PT ;  /* 0x000000ff0400720c */ /* 0x000fe20003f05270 */
[----:B------:R-:W-:-:S03]  /*1a60*/  ULDC UR4, c[0x0][0x9f0] ;  /* 0x00027c0000047ab9 */ /* 0x000fc60000000800 */
[----:B------:R-:W-:-:S04]  /*1a70*/  SEL R11, R4, UR4, P0 ;  /* 0x00000004040b7c07 */ /* 0x000fc80008000000 */
[-C--:B------:R-:W-:Y:S02]  /*1a80*/  IABS R6, R11.reuse ;  /* 0x0000000b00067213 */ /* 0x080fe40000000000 */
[----:B------:R-:W-:Y:S02]  /*1a90*/  IADD3 R0, R11, -0x1, R8 ;  /* 0xffffffff0b007810 */ /* 0x000fe40007ffe008 */
[----:B------:R-:W0:Y:S01]  /*1aa0*/  I2F.RP R3, R6 ;  /* 0x0000000600037306 */ /* 0x000e220000209400 */
[----:B------:R-:W-:Y:S02]  /*1ab0*/  IABS R12, R11 ;  /* 0x0000000b000c7213 */ /* 0x000fe40000000000 */
[----:B------:R-:W-:-:S05]  /*1ac0*/  IMAD.IADD R0, R0, 0x1, -R9 ;  /* 0x0000000100007824 */ /* 0x000fca00078e0a09 */
        /* <DEDUP_REMOVED lines=10> */
[----:B------:R-:W-:-:S04]  /*1b70*/  IMAD.HI.U32 R5, R5, R7, R4 ;  /* 0x0000000705057227 */ /* 0x000fc800078e0004 */
[----:B------:R-:W-:-:S04]  /*1b80*/  IMAD.MOV.U32 R4, RZ, RZ, R10 ;  /* 0x000000ffff047224 */ /* 0x000fc800078e000a */
        /* <DEDUP_REMOVED lines=8> */
[----:B------:R-:W-:-:S04]  /*1c10*/  IMAD.MOV.U32 R0, RZ, RZ, R5 ;  /* 0x000000ffff007224 */ /* 0x000fc800078e0005 */
[----:B------:R-:W-:Y:S01]  /*1c20*/  @!P2 IMAD.MOV R0, RZ, RZ, -R0 ;  /* 0x000000ffff00a224 */ /* 0x000fe200078e0a00 */
[----:B------:R-:W-:-:S07]  /*1c30*/  @!P1 LOP3.LUT R0, RZ, R11, RZ, 0x33, !PT ;  /* 0x0000000bff009212 */ /* 0x000fce00078e33ff */
.L_x_1350:
[----:B------:R-:W-:Y:S05]  /*1c40*/  BSYNC B0 ;  /* 0x0000000000007941 */ /* 0x000fea0003800000 */
.L_x_1349:
[----:B------:R-:W-:-:S05]  /*1c50*/  IMAD R3, R14, R0, R9 ;  /* 0x000000000e037224 */ /* 0x000fca00078e0209 */
[C---:B------:R-:W-:Y:S01]  /*1c60*/  VIADDMNMX R0, R3.reuse, R0, R8, PT ;  /* 0x0000000003007246 */ /* 0x040fe20003800108 */
[----:B------:R-:W-:-:S04]  /*1c70*/  IMAD R3, R3, 0x80, -R15 ;  /* 0x0000008003037824 */ /* 0x000fc800078e0a0f */
[----:B------:R-:W-:Y:S01]  /*1c80*/  IMAD R5, R0, 0x80, -R15 ;  /* 0x0000008000057824 */ /* 0x000fe200078e0a0f */
[----:B------:R-:W-:-:S04]  /*1c90*/  VIMNMX R3, RZ, R3, !PT ;  /* 0x00000003ff037248 */ /* 0x000fc80007fe0100 */
[----:B------:R-:W-:Y:S02]  /*1ca0*/  VIMNMX R0, R5, R24, PT ;  /* 0x0000001805007248 */ /* 0x000fe40003fe0100 */
[----:B------:R-:W-:Y:S02]  /*1cb0*/  SHF.R.U32.HI R27, RZ, 0x7, R3 ;  /* 0x00000007ff1b7819 */ /* 0x000fe40000011603 */
[----:B------:R-:W-:-:S03]  /*1cc0*/  ISETP.GT.AND P0, PT, R0, R3, PT ;  /* 0x000000030000720c */ /* 0x000fc60003f04270 */
[----:B------:R-:W-:-:S10]  /*1cd0*/  IMAD.MOV.U32 R26, RZ, RZ, R27 ;  /* 0x000000ffff1a7224 */ /* 0x000fd400078e001b */
[----:B------:R-:W-:-:S05]  /*1ce0*/  @P0 VIADD R0, R0, 0x7f ;  /* 0x0000007f00000836 */ /* 0x000fca0000000000 */
[----:B------:R-:W-:-:S04]  /*1cf0*/  @P0 SHF.R.S32.HI R3, RZ, 0x1f, R0 ;  /* 0x0000001fff030819 */ /* 0x000fc80000011400 */
[----:B------:R-:W-:-:S04]  /*1d00*/  @P0 LEA.HI R3, R3, R0, RZ, 0x7 ;  /* 0x0000000003030211 */ /* 0x000fc800078f38ff */
[----:B------:R-:W-:Y:S02]  /*1d10*/  @P0 SHF.R.S32.HI R26, RZ, 0x7, R3 ;  /* 0x00000007ff1a0819 */ /* 0x000fe40000011403 */
[----:B------:R-:W-:Y:S02]  /*1d20*/  PLOP3.LUT P0, PT, PT, PT, PT, 0x80, 0x0 ;  /* 0x000000000000781c */ /* 0x000fe40003f0f070 */
[----:B------:R-:W-:-:S13]  /*1d30*/  ISETP.GT.AND P1, PT, R26, R27, PT ;  /* 0x0000001b1a00720c */ /* 0x000fda0003f24270 */
[----:B------:R-:W-:Y:S05]  /*1d40*/  @!P1 BRA `(.L_x_1351) ;  /* 0x0000003c007c9947 */ /* 0x000fea0003800000 */
        /* <DEDUP_REMOVED lines=19> */
[----:B-1---5:R-:W-:Y:S05]  /*1e80*/  CALL.ABS.NOINC R14 ;  /* 0x000000000e007343 */ /* 0x022fea0003c00000 */
.L_x_1353:
[----:B------:R-:W-:Y:S05]  /*1e90*/  BSYNC B6 ;  /* 0x0000000000067941 */ /* 0x000fea0003800000 */
.L_x_1352:
        /* <DEDUP_REMOVED lines=20> */
.L_x_1355:
[----:B------:R-:W-:Y:S05]  /*1fe0*/  BSYNC B6 ;  /* 0x0000000000067941 */ /* 0x000fea0003800000 */
.L_x_1354:
[----:B------:R-:W-:Y:S01]  /*1ff0*/  ULDC.64 UR4, c[0x0][0x9f8] ;  /* 0x00027e0000047ab9 */ /* 0x000fe20000000a00 */
[----:B------:R-:W2:Y:S01]  /*2000*/  LDL R12, [R1+0x40] ;  /* 0x00004000010c7983 */ /* 0x000ea20000100800 */
[----:B------:R-:W-:Y:S01]  /*2010*/  ISETP.NE.U32.AND P0, PT, RZ, UR4, PT ;  /* 0x00000004ff007c0c */ /* 0x000fe2000bf05070 */
[----:B------:R-:W0:Y:S02]  /*2020*/  LDC.64 R72, c[0x0][0x300] ;  /* 0x0000c000ff487b82 */ /* 0x000e240000000a00 */
[----:B------:R-:W3:Y:S01]  /*2030*/  LDL R14, [R1+0x44] ;  /* 0x00004400010e7983 */ /* 0x000ee20000100800 */
[----:B------:R-:W-:Y:S01]  /*2040*/  ISETP.NE.AND.EX P0, PT, RZ, UR5, PT, P0 ;  /* 0x00000005ff007c0c */ /* 0x000fe2000bf05300 */
[----:B------:R-:W-:Y:S01]  /*2050*/  IMAD.IADD R28, R28, 0x1, R33 ;  /* 0x000000011c1c7824 */ /* 0x000fe200078e0221 */
[----:B------:R-:W-:Y:S01]  /*2060*/  ULDC.64 UR4, c[0x0][0xa08] ;  /* 0x0002820000047ab9 */ /* 0x000fe20000000a00 */
[----:B------:R-:W1:Y:S01]  /*2070*/  S2R R20, SR_TID.X ;  /* 0x0000000000147919 */ /* 0x000e620000002100 */
[----:B------:R-:W-:Y:S01]  /*2080*/  SHF.R.S32.HI R19, RZ, 0x1f, R18 ;  /* 0x0000001fff137819 */ /* 0x000fe20000011412 */
[----:B------:R-:W4:Y:S08]  /*2090*/  LDC R15, c[0x0][0x3f4] ;  /* 0x0000fd00ff0f7b82 */ /* 0x000f300000000800 */
[----:B------:R-:W1:Y:S08]  /*20a0*/  @P0 LDC.64 R4, c[0x0][0x9f8] ;  /* 0x00027e00ff040b82 */ /* 0x000e700000000a00 */
[----:B------:R-:W4:Y:S01]  /*20b0*/  LDC.64 R70, c[0x0][0x3f8] ;  /* 0x0000fe00ff467b82 */ /* 0x000f220000000a00 */
[----:B-1----:R-:W-:-:S05]  /*20c0*/  @P0 IMAD.WIDE R4, R31, 0x4, R4 ;  /* 0x000000041f040825 */ /* 0x002fca00078e0204 */
[----:B------:R1:W3:Y:S01]  /*20d0*/  @P0 LDG.E R31, desc[UR40][R4.64] ;  /* 0x00000028041f0981 */ /* 0x0002e2000c1e1900 */
[----:B------:R-:W-:Y:S01]  /*20e0*/  SHF.R.S32.HI R33, RZ, 0x1f, R28 ;  /* 0x0000001fff217819 */ /* 0x000fe2000001141c */
[CC--:B0-----:R-:W-:Y:S01]  /*20f0*/  IMAD.WIDE.U32 R6, R28.reuse, R72.reuse, RZ ;  /* 0x000000481c067225 */ /* 0x0c1fe200078e00ff */
[----:B------:R-:W-:Y:S02]  /*2100*/  ISETP.NE.U32.AND P0, PT, RZ, UR4, PT ;  /* 0x00000004ff007c0c */ /* 0x000fe4000bf05070 */
[----:B------:R-:W-:Y:S01]  /*2110*/  SHF.R.U32.HI R35, RZ, 0x7, R20 ;  /* 0x00000007ff237819 */ /* 0x000fe20000011614 */
[----:B------:R-:W-:Y:S01]  /*2120*/  IMAD R0, R33, R72, RZ ;  /* 0x0000004821007224 */ /* 0x000fe200078e02ff */
[----:B------:R-:W-:Y:S01]  /*2130*/  ISETP.NE.AND.EX P0, PT, RZ, UR5, PT, P0 ;  /* 0x00000005ff007c0c */ /* 0x000fe2000bf05300 */
[----:B------:R-:W-:Y:S01]  /*2140*/  ULDC.64 UR4, c[0x0][0x308] ;  /* 0x0000c20000047ab9 */ /* 0x000fe20000000a00 */
[----:B------:R-:W-:Y:S01]  /*2150*/  ISETP.NE.AND P6, PT, R35, 0x1, PT ;  /* 0x000000012300780c */ /* 0x000fe20003fc5270 */
[----:B------:R-:W-:Y:S01]  /*2160*/  IMAD R3, R28, R73, R0 ;  /* 0x000000491c037224 */ /* 0x000fe200078e0200 */
[----:B------:R-:W-:-:S03]  /*2170*/  SHF.R.S32.HI R34, RZ, 0x1f, R23 ;  /* 0x0000001fff227819 */ /* 0x000fc60000011417 */
[----:B------:R-:W-:Y:S02]  /*2180*/  IMAD.IADD R7, R7, 0x1, R3 ;  /* 0x0000000107077824 */ /* 0x000fe400078e0203 */
[----:B-1----:R-:W-:-:S04]  /*2190*/  IMAD.WIDE.U32 R4, R32, UR4, R6 ;  /* 0x0000000420047c25 */ /* 0x002fc8000f8e0006 */
[----:B------:R-:W-:Y:S01]  /*21a0*/  IMAD R5, R32, UR5, R5 ;  /* 0x0000000520057c24 */ /* 0x000fe2000f8e0205 */
[----:B------:R-:W-:Y:S01]  /*21b0*/  ULDC.64 UR4, c[0x0][0x310] ;  /* 0x0000c40000047ab9 */ /* 0x000fe20000000a00 */
[----:B------:R-:W-:Y:S01]  /*21c0*/  IMAD.WIDE.U32 R6, R23, R72, R18 ;  /* 0x0000004817067225 */ /* 0x000fe200078e0012 */
[----:B------:R-:W-:-:S03]  /*21d0*/  SHF.R.S32.HI R155, RZ, 0x1f, R154 ;  /* 0x0000001fff9b7819 */ /* 0x000fc6000001149a */
[----:B----4-:R-:W-:Y:S01]  /*21e0*/  IMAD.WIDE.U32 R52, R23, R70, R154 ;  /* 0x0000004617347225 */ /* 0x010fe200078e009a */
[----:B------:R-:W-:-:S03]  /*21f0*/  LOP3.LUT R22, R22, 0xfffffffb, RZ, 0xc0, !PT ;  /* 0xfffffffb16167812 */ /* 0x000fc600078ec0ff */
[----:B------:R-:W-:Y:S02]  /*2200*/  VIADD R65, R18, 0x20 ;  /* 0x0000002012417836 */ /* 0x000fe40000000000 */
[----:B------:R-:W-:Y:S02]  /*2210*/  VIADD R63, R35, 0x8 ;  /* 0x00000008233f7836 */ /* 0x000fe40000000000 */
[----:B------:R-:W-:Y:S02]  /*2220*/  IMAD.SHL.U32 R62, R15, 0x2, RZ ;  /* 0x000000020f3e7824 */ /* 0x000fe400078e00ff */
[C---:B--2---:R-:W-:Y:S01]  /*2230*/  IMAD.SHL.U32 R69, R12.reuse, 0x40, RZ ;  /* 0x000000400c457824 */ /* 0x044fe200078e00ff */
[----:B------:R-:W-:Y:S01]  /*2240*/  LOP3.LUT P1, RZ, R12, 0x4, RZ, 0xc0, !PT ;  /* 0x000000040cff7812 */ /* 0x000fe2000782c0ff */
[----:B------:R-:W-:Y:S01]  /*2250*/  VIADD R12, R23, 0x60 ;  /* 0x00000060170c7836 */ /* 0x000fe20000000000 */
[----:B---3--:R-:W-:Y:S02]  /*2260*/  SHF.R.S32.HI R0, RZ, 0x1f, R31 ;  /* 0x0000001fff007819 */ /* 0x008fe4000001141f */
[----:B------:R-:W-:-:S02]  /*2270*/  SEL R31, R31, RZ, !P0 ;  /* 0x000000ff1f1f7207 */ /* 0x000fc40004000000 */
[----:B------:R-:W-:-:S03]  /*2280*/  SEL R10, R0, RZ, !P0 ;  /* 0x000000ff000a7207 */ /* 0x000fc60004000000 */
[----:B------:R-:W-:Y:S02]  /*2290*/  IMAD.WIDE.U32 R56, R31, UR4, R4 ;  /* 0x000000041f387c25 */ /* 0x000fe4000f8e0004 */
[----:B------:R-:W0:Y:S02]  /*22a0*/  LDC.64 R4, c[0x0][0x408] ;  /* 0x00010200ff047b82 */ /* 0x000e240000000a00 */
[----:B------:R-:W-:Y:S01]  /*22b0*/  IMAD R0, R10, UR4, RZ ;  /* 0x000000040a007c24 */ /* 0x000fe2000f8e02ff */
[----:B------:R-:W-:-:S03]  /*22c0*/  IADD3 R75, P0, R56, R6, RZ ;  /* 0x00000006384b7210 */ /* 0x000fc60007f1e0ff */
[----:B------:R-:W-:Y:S01]  /*22d0*/  IMAD R3, R31, UR5, R0 ;  /* 0x000000051f037c24 */ /* 0x000fe2000f8e0200 */
[----:B------:R-:W-:Y:S05]  /*22e0*/  @!P6 WARPSYNC.ALL ;  /* 0x000000000000e948 */ /* 0x000fea0003800000 */
[----:B------:R-:W-:Y:S01]  /*22f0*/  ULDC.64 UR4, c[0x0][0x330] ;  /* 0x0000cc0000047ab9 */ /* 0x000fe20000000a00 */
[----:B------:R-:W-:Y:S02]  /*2300*/  IMAD R0, R34, R72, RZ ;  /* 0x0000004822007224 */ /* 0x000fe400078e02ff */
[----:B------:R-:W-:-:S04]  /*2310*/  IMAD.WIDE.U32 R8, R32, UR4, R18 ;  /* 0x0000000420087c25 */ /* 0x000fc8000f8e0012 */
[----:B------:R-:W-:Y:S01]  /*2320*/  IMAD R9, R32, UR5, R9 ;  /* 0x0000000520097c24 */ /* 0x000fe2000f8e0209 */
[----:B------:R-:W-:Y:S01]  /*2330*/  ULDC.64 UR4, c[0x0][0x338] ;  /* 0x0000ce0000047ab9 */ /* 0x000fe20000000a00 */
[----:B------:R-:W1:Y:S01]  /*2340*/  S2R R32, SR_TID.X ;  /* 0x0000000000207919 */ /* 0x000e620000002100 */
[----:B------:R-:W-:Y:S02]  /*2350*/  IMAD R11, R23, R73, R0 ;  /* 0x00000049170b7224 */ /* 0x000fe400078e0200 */
[----:B------:R-:W-:Y:S02]  /*2360*/  IMAD.IADD R76, R57, 0x1, R3 ;  /* 0x00000001394c7824 */ /* 0x000fe400078e0203 */
[----:B------:R-:W-:-:S03]  /*2370*/  IMAD R3, R10, UR4, RZ ;  /* 0x000000040a037c24 */ /* 0x000fc6000f8e02ff */
[----:B------:R-:W-:Y:S02]  /*2380*/  IADD3.X R74, R76, R7, R11, P0, !PT ;  /* 0x000000074c4a7210 */ /* 0x000fe400007fe40b */
[----:B------:R-:W-:Y:S01]  /*2390*/  ISETP.GE.AND P0, PT, R18, R15, PT ;  /* 0x0000000f1200720c */ /* 0x000fe20003f06270 */
[----:B------:R-:W-:Y:S02]  /*23a0*/  IMAD R13, R31, UR5, R3 ;  /* 0x000000051f0d7c24 */ /* 0x000fe4000f8e0203 */
[----:B------:R-:W-:Y:S01]  /*23b0*/  IMAD R0, R34, R70, RZ ;  /* 0x0000004622007224 */ /* 0x000fe200078e02ff */
[----:B------:R-:W-:Y:S01]  /*23c0*/  SEL R3, R15, RZ, P0 ;  /* 0x000000ff0f037207 */ /* 0x000fe20000000000 */
[----:B------:R-:W-:Y:S01]  /*23d0*/  IMAD.WIDE.U32 R54, R31, UR4, R8 ;  /* 0x000000041f367c25 */ /* 0x000fe2000f8e0008 */
[----:B------:R-:W-:Y:S01]  /*23e0*/  SHF.R.S32.HI R64, RZ, 0x1f, R12 ;  /* 0x0000001fff407819 */ /* 0x000fe2000001140c */
[----:B------:R-:W-:Y:S02]  /*23f0*/  ULDC UR4, c[0x0][0x2f4] ;  /* 0x0000bd0000047ab9 */ /* 0x000fe40000000800 */
[----:B------:R-:W-:-:S02]  /*2400*/  IMAD R7, R23, R71, R0 ;  /* 0x0000004717077224 */ /* 0x000fc400078e0200 */
[----:B0-----:R-:W-:Y:S02]  /*2410*/  IMAD R0, R34, R4, RZ ;  /* 0x0000000422007224 */ /* 0x001fe400078e02ff */
[----:B------:R-:W-:Y:S02]  /*2420*/  IMAD.IADD R3, R18, 0x1, R3 ;  /* 0x0000000112037824 */ /* 0x000fe400078e0203 */
[----:B------:R-:W-:-:S04]  /*2430*/  IMAD.WIDE.U32 R30, R23, R70, R18 ;  /* 0x00000046171e7225 */ /* 0x000fc800078e0012 */
[----:B------:R-:W-:-:S04]  /*2440*/  IMAD.WIDE.U32 R20, R23, R4, R154 ;  /* 0x0000000417147225 */ /* 0x000fc800078e009a */
[C---:B------:R-:W-:Y:S01]  /*2450*/  IMAD R9, R23.reuse, R5, R0 ;  /* 0x0000000517097224 */ /* 0x040fe200078e0200 */
[----:B------:R-:W-:Y:S01]  /*2460*/  SHF.R.S32.HI R0, RZ, 0x1f, R3 ;  /* 0x0000001fff007819 */ /* 0x000fe20000011403 */
[----:B------:R-:W-:-:S04]  /*2470*/  IMAD.WIDE.U32 R10, R23, R4, R18 ;  /* 0x00000004170a7225 */ /* 0x000fc800078e0012 */
[----:B------:R-:W-:Y:S02]  /*2480*/  IMAD.SHL.U32 R12, R12, 0x40, RZ ;  /* 0x000000400c0c7824 */ /* 0x000fe400078e00ff */
[----:B------:R-:W-:Y:S02]  /*2490*/  IMAD.IADD R53, R53, 0x1, R7 ;  /* 0x0000000135357824 */ /* 0x000fe400078e0207 */
[----:B------:R-:W-:Y:S01]  /*24a0*/  IMAD.IADD R31, R7, 0x1, R31 ;  /* 0x00000001071f7824 */ /* 0x000fe200078e021f */
[----:B-----5:R-:W-:Y:S01]  /*24b0*/  SHF.R.S32.HI R7, RZ, 0x1f, R2 ;  /* 0x0000001fff077819 */ /* 0x020fe20000011402 */
[----:B-1----:R-:W-:Y:S01]  /*24c0*/  VIADD R36, R32, 0xffffff80 ;  /* 0xffffff8020247836 */ /* 0x002fe20000000000 */
[----:B------:R-:W-:Y:S01]  /*24d0*/  LEA.HI R0, R0, R3, RZ, 0x3 ;  /* 0x0000000300007211 */ /* 0x000fe200078f18ff */
[----:B------:R-:W-:Y:S01]  /*24e0*/  IMAD.IADD R21, R21, 0x1, R9 ;  /* 0x0000000115157824 */ /* 0x000fe200078e0209 */
[----:B------:R-:W-:Y:S01]  /*24f0*/  LOP3.LUT R12, R12, 0x1c0, RZ, 0xc0, !PT ;  /* 0x000001c00c0c7812 */ /* 0x000fe200078ec0ff */
[----:B------:R-:W-:Y:S01]  /*2500*/  IMAD.IADD R11, R9, 0x1, R11 ;  /* 0x00000001090b7824 */ /* 0x000fe200078e020b */
[----:B------:R-:W-:Y:S01]  /*2510*/  LOP3.LUT R69, R69, 0x1c0, RZ, 0xc0, !PT ;  /* 0x000001c045457812 */ /* 0x000fe200078ec0ff */
[C---:B------:R-:W-:Y:S01]  /*2520*/  IMAD R3, R7.reuse, R70, RZ ;  /* 0x0000004607037224 */ /* 0x040fe200078e02ff */
[----:B------:R-:W-:Y:S01]  /*2530*/  SHF.L.U64.HI R68, R4, 0x7, R5 ;  /* 0x0000000704447819 */ /* 0x000fe20000010205 */
[-C--:B------:R-:W-:Y:S01]  /*2540*/  IMAD R7, R7, R4.reuse, RZ ;  /* 0x0000000407077224 */ /* 0x080fe200078e02ff */
[----:B------:R-:W-:Y:S01]  /*2550*/  SHF.R.S32.HI R32, RZ, 0x1f, R36 ;  /* 0x0000001fff207819 */ /* 0x000fe20000011424 */
[----:B------:R-:W-:-:S04]  /*2560*/  IMAD.WIDE.U32 R20, R2, R4, R20 ;  /* 0x0000000402147225 */ /* 0x000fc800078e0014 */
[----:B------:R-:W-:-:S04]  /*2570*/  IMAD.WIDE.U32 R10, R2, R4, R10 ;  /* 0x00000004020a7225 */ /* 0x000fc800078e000a */
[----:B------:R-:W-:Y:S01]  /*2580*/  IMAD.SHL.U32 R67, R4, 0x80, RZ ;  /* 0x0000008004437824 */ /* 0x000fe200078e00ff */
[----:B------:R-:W-:Y:S01]  /*2590*/  LOP3.LUT R4, R12, 0x38, R0, 0xf8, !PT ;  /* 0x000000380c047812 */ /* 0x000fe200078ef800 */
[----:B------:R-:W-:Y:S01]  /*25a0*/  VIADD R12, R23, 0x60 ;  /* 0x00000060170c7836 */ /* 0x000fe20000000000 */
[----:B------:R-:W-:Y:S01]  /*25b0*/  SHF.R.U32.HI R66, RZ, 0x3, R69 ;  /* 0x00000003ff427819 */ /* 0x000fe20000011645 */
[----:B------:R-:W-:Y:S01]  /*25c0*/  IMAD R59, R2, R71, R3 ;  /* 0x00000047023b7224 */ /* 0x000fe200078e0203 */
[----:B------:R-:W-:Y:S02]  /*25d0*/  LOP3.LUT R3, R69, 0x18, R18, 0xf8, !PT ;  /* 0x0000001845037812 */ /* 0x000fe400078ef812 */
[----:B------:R-:W-:Y:S01]  /*25e0*/  LEA.HI R32, R32, R36, RZ, 0x5 ;  /* 0x0000002420207211 */ /* 0x000fe200078f28ff */
[----:B------:R-:W-:Y:S01]  /*25f0*/  IMAD.SHL.U32 R12, R12, 0x40, RZ ;  /* 0x000000400c0c7824 */ /* 0x000fe200078e00ff */
[----:B------:R-:W-:Y:S02]  /*2600*/  LOP3.LUT R3, R3, R66, RZ, 0x3c, !PT ;  /* 0x0000004203037212 */ /* 0x000fe400078e3cff */
[----:B------:R-:W-:-:S02]  /*2610*/  SHF.R.S32.HI R32, RZ, 0x5, R32 ;  /* 0x00000005ff207819 */ /* 0x000fc40000011420 */
[----:B------:R-:W-:Y:S01]  /*2620*/  LOP3.LUT R12, R12, 0x1c0, RZ, 0xc0, !PT ;  /* 0x000001c00c0c7812 */ /* 0x000fe200078ec0ff */
[----:B------:R-:W-:Y:S02]  /*2630*/  IMAD R7, R2, R5, R7 ;  /* 0x0000000502077224 */ /* 0x000fe400078e0207 */
[----:B------:R-:W-:Y:S01]  /*2640*/  IMAD R61, R32, 0x200, R3 ;  /* 0x00000200203d7824 */ /* 0x000fe200078e0203 */
[----:B------:R-:W-:Y:S02]  /*2650*/  LOP3.LUT R3, R69, 0x38, R0, 0xf8, !PT ;  /* 0x0000003845037812 */ /* 0x000fe400078ef800 */
[----:B------:R-:W-:Y:S02]  /*2660*/  SHF.R.U32.HI R12, RZ, 0x3, R12 ;  /* 0x00000003ff0c7819 */ /* 0x000fe4000001160c */
[----:B------:R-:W-:Y:S01]  /*2670*/  @P1 LOP3.LUT R22, R22, 0x4, RZ, 0xfc, !PT ;  /* 0x0000000416161812 */ /* 0x000fe200078efcff */
[----:B------:R-:W-:Y:S01]  /*2680*/  IMAD.WIDE.U32 R52, R2, R70, R52 ;  /* 0x0000004602347225 */ /* 0x000fe200078e0034 */
[----:B------:R-:W-:-:S02]  /*2690*/  IADD3 R8, P1, R23, R28, RZ ;  /* 0x0000001c17087210 */ /* 0x000fc40007f3e0ff */
[----:B------:R-:W-:Y:S01]  /*26a0*/  LOP3.LUT R3, R3, R66, RZ, 0x3c, !PT ;  /* 0x0000004203037212 */ /* 0x000fe200078e3cff */
[----:B------:R-:W-:Y:S01]  /*26b0*/  IMAD.IADD R58, R21, 0x1, R7 ;  /* 0x00000001153a7824 */ /* 0x000fe200078e0207 */
[----:B------:R-:W-:Y:S01]  /*26c0*/  LOP3.LUT R12, R4, R12, RZ, 0x3c, !PT ;  /* 0x0000000c040c7212 */ /* 0x000fe200078e3cff */
[----:B------:R-:W-:Y:S01]  /*26d0*/  IMAD.IADD R28, R7, 0x1, R11 ;  /* 0x00000001071c7824 */ /* 0x000fe200078e020b */
[----:B------:R-:W-:Y:S01]  /*26e0*/  LOP3.LUT R7, R0, 0xfffffff8, RZ, 0xc0, !PT ;  /* 0xfffffff800077812 */ /* 0x000fe200078ec0ff */
[----:B------:R-:W-:Y:S01]  /*26f0*/  IMAD.WIDE.U32 R30, R2, R70, R30 ;  /* 0x00000046021e7225 */ /* 0x000fe200078e001e */
[----:B------:R-:W-:Y:S02]  /*2700*/  SHF.L.U64.HI R73, R72, 0x7, R73 ;  /* 0x0000000748497819 */ /* 0x000fe40000010249 */
[----:B------:R-:W-:Y:S01]  /*2710*/  SHF.L.U64.HI R71, R70, 0x7, R71 ;  /* 0x0000000746477819 */ /* 0x000fe20000010247 */
[----:B------:R-:W-:Y:S01]  /*2720*/  IMAD.X R9, R34, 0x1, R33, P1 ;  /* 0x0000000122097824 */ /* 0x000fe200008e0621 */
[----:B------:R-:W-:Y:S01]  /*2730*/  SHF.R.S32.HI R6, RZ, 0x3, R0 ;  /* 0x00000003ff067819 */ /* 0x000fe20000011400 */
[----:B------:R-:W-:Y:S01]  /*2740*/  IMAD.IADD R60, R53, 0x1, R59 ;  /* 0x00000001353c7824 */ /* 0x000fe200078e023b */
[----:B------:R-:W-:Y:S01]  /*2750*/  ISETP.GE.AND P1, PT, R18, UR4, PT ;  /* 0x0000000412007c0c */ /* 0x000fe2000bf26270 */
[----:B------:R-:W-:Y:S01]  /*2760*/  IMAD R4, R32, 0x200, R3 ;  /* 0x0000020020047824 */ /* 0x000fe200078e0203 */
[----:B------:R-:W-:Y:S01]  /*2770*/  @!P6 BAR.SYNC.DEFER_BLOCKING 0x9, 0x100 ;  /* 0x024400000000eb1d */ /* 0x000fe20000010000 */
[----:B------:R-:W-:Y:S01]  /*2780*/  IMAD.SHL.U32 R72, R72, 0x80, RZ ;  /* 0x0000008048487824 */ /* 0x000fe200078e00ff */
[----:B------:R-:W-:Y:S01]  /*2790*/  ISETP.GE.AND P2, PT, R65, UR4, PT ;  /* 0x0000000441007c0c */ /* 0x000fe2000bf46270 */
[----:B------:R-:W-:Y:S01]  /*27a0*/  IMAD.SHL.U32 R70, R70, 0x80, RZ ;  /* 0x0000008046467824 */ /* 0x000fe200078e00ff */
[----:B------:R-:W-:Y:S01]  /*27b0*/  SHF.R.S32.HI R5, RZ, 0x1f, R7 ;  /* 0x0000001fff057819 */ /* 0x000fe20000011407 */
[----:B------:R-:W-:-:S02]  /*27c0*/  IMAD.IADD R59, R59, 0x1, R31 ;  /* 0x000000013b3b7824 */ /* 0x000fc400078e021f */
[----:B------:R-:W-:Y:S02]  /*27d0*/  IMAD.IADD R3, R14, 0x1, R12 ;  /* 0x000000010e037824 */ /* 0x000fe400078e020c */
[----:B------:R-:W-:-:S07]  /*27e0*/  IMAD.IADD R0, R55, 0x1, R13 ;  /* 0x0000000137007824 */ /* 0x000fce00078e020d */
.L_x_1405:
[----:B------:R-:W2:Y:S01]  /*27f0*/  LDL R34, [R1+0x40] ;  /* 0x0000400001227983 */ /* 0x000ea20000100800 */
[----:B0-----:R-:W0:Y:S01]  /*2800*/  LDC.64 R84, c[0x0][0x300] ;  /* 0x0000c000ff547b82 */ /* 0x001e220000000a00 */
[----:B------:R-:W-:Y:S01]  /*2810*/  VIADD R32, R26, 0xffffffff ;  /* 0xffffffff1a207836 */ /* 0x000fe20000000000 */
[----:B------:R-:W-:Y:S01]  /*2820*/  LOP3.LUT R22, R22, 0xfffffffd, RZ, 0xc0, !PT ;  /* 0xfffffffd16167812 */ /* 0x000fe200078ec0ff */
[----:B------:R-:W-:Y:S05]  /*2830*/  YIELD ;  /* 0x0000000000007946 */ /* 0x000fea0003800000 */
[----:B------:R-:W-:Y:S01]  /*2840*/  SHF.R.S32.HI R77, RZ, 0x1f, R32 ;  /* 0x0000001fff4d7819 */ /* 0x000fe20000011420 */
[----:B------:R-:W1:Y:S01]  /*2850*/  LDC.64 R78, c[0x0][0x2e8] ;  /* 0x0000ba00ff4e7b82 */ /* 0x000e620000000a00 */
[-C--:B------:R-:W-:Y:S01]  /*2860*/  IMAD R13, R73, R32.reuse, RZ ;  /* 0x00000020490d7224 */ /* 0x080fe200078e02ff */
[----:B------:R-:W-:Y:S01]  /*2870*/  BSSY B0, `(.L_x_1356) ;  /* 0x00002d3000007945 */ /* 0x000fe20003800000 */
[----:B------:R-:W-:-:S04]  /*2880*/  IMAD.WIDE.U32 R14, R72, R32, RZ ;  /* 0x00000020480e7225 */ /* 0x000fc800078e00ff */
[----:B------:R-:W-:Y:S01]  /*2890*/  IMAD R13, R77, R72, R13 ;  /* 0x000000484d0d7224 */ /* 0x000fe200078e020d */
[----:B------:R-:W3:Y:S01]  /*28a0*/  LDC R86, c[0x0][0x3f4] ;  /* 0x0000fd00ff567b82 */ /* 0x000ee20000000800 */
[----:B------:R-:W-:Y:S01]  /*28b0*/  IMAD.MOV.U32 R82, RZ, RZ, R14 ;  /* 0x000000ffff527224 */ /* 0x000fe200078e000e */
[----:B------:R-:W-:Y:S01]  /*28c0*/  IADD3 R26, P3, R75, R14, RZ ;  /* 0x0000000e4b1a7210 */ /* 0x000fe20007f7e0ff */
[----:B------:R-:W-:Y:S02]  /*28d0*/  IMAD.IADD R83, R15, 0x1, R13 ;  /* 0x000000010f537824 */ /* 0x000fe400078e020d */
[----:B0-----:R-:W-:-:S04]  /*28e0*/  IMAD.WIDE.U32 R12, R84, 0x60, R82 ;  /* 0x00000060540c7825 */ /* 0x001fc800078e0052 */
[----:B------:R-:W-:Y:S01]  /*28f0*/  IMAD R33, R85, 0x60, RZ ;  /* 0x0000006055217824 */ /* 0x000fe200078e02ff */
[----:B------:R-:W-:Y:S01]  /*2900*/  IADD3 R15, P4, R75, R12, RZ ;  /* 0x0000000c4b0f7210 */ /* 0x000fe20007f9e0ff */
[----:B------:R-:W-:-:S03]  /*2910*/  IMAD R12, R152, 0x2000, R61 ;  /* 0x00002000980c7824 */ /* 0x000fc600078e023d */
[----:B------:R-:W-:Y:S01]  /*2920*/  IADD3.X R14, R74, R13, R33, P4, !PT ;  /* 0x0000000d4a0e7210 */ /* 0x000fe200027fe421 */
[----:B------:R-:W-:Y:S01]  /*2930*/  IMAD.X R13, R83, 0x1, R74, P3 ;  /* 0x00000001530d7824 */ /* 0x000fe200018e064a */
[-C--:B-1----:R-:W-:Y:S01]  /*2940*/  LEA R38, P3, R26, R78.reuse, 0x1 ;  /* 0x0000004e1a267211 */ /* 0x082fe200078608ff */
[C---:B------:R-:W-:Y:S01]  /*2950*/  VIADD R80, R12.reuse, 0x20 ;  /* 0x000000200c507836 */ /* 0x040fe20000000000 */
[C---:B------:R-:W-:Y:S01]  /*2960*/  LEA R36, P4, R15.reuse, R78, 0x1 ;  /* 0x0000004e0f247211 */ /* 0x040fe200078808ff */
[----:B------:R-:W-:Y:S01]  /*2970*/  IMAD R81, R12, 0x2, R25 ;  /* 0x000000020c517824 */ /* 0x000fe200078e0219 */
[-C--:B------:R-:W-:Y:S01]  /*2980*/  LEA.HI.X R39, R26, R79.reuse, R13, 0x1, P3 ;  /* 0x0000004f1a277211 */ /* 0x080fe200018f0c0d */
[----:B------:R-:W-:Y:S01]  /*2990*/  IMAD.MOV.U32 R26, RZ, RZ, R32 ;  /* 0x000000ffff1a7224 */ /* 0x000fe200078e0020 */
[----:B---3--:R-:W-:Y:S02]  /*29a0*/  ISETP.GE.AND P3, PT, R86, 0x1, PT ;  /* 0x000000015600780c */ /* 0x008fe40003f66270 */
[----:B------:R-:W-:-:S02]  /*29b0*/  LEA.HI.X R37, R15, R79, R14, 0x1, P4 ;  /* 0x0000004f0f257211 */ /* 0x000fc400020f0c0e */
[----:B------:R-:W-:-:S13]  /*29c0*/  ISETP.GT.AND P4, PT, R32, R27, PT ;  /* 0x0000001b2000720c */ /* 0x000fda0003f84270 */
[----:B------:R-:W-:Y:S02]  /*29d0*/  @P4 LOP3.LUT R22, R22, 0x2, RZ, 0xfc, !PT ;  /* 0x0000000216164812 */ /* 0x000fe400078efcff */
[----:B--2---:R-:W-:-:S13]  /*29e0*/  LOP3.LUT P5, RZ, R34, 0x4, RZ, 0xc0, !PT ;  /* 0x0000000422ff7812 */ /* 0x004fda00078ac0ff */
[----:B------:R-:W-:-:S04]  /*29f0*/  @P5 VIADD R80, R12, 0xffffffe0 ;  /* 0xffffffe00c505836 */ /* 0x000fc80000000000 */
[----:B------:R-:W-:Y:S01]  /*2a00*/  IMAD R80, R80, 0x2, R25 ;  /* 0x0000000250507824 */ /* 0x000fe200078e0219 */
[----:B------:R-:W-:Y:S06]  /*2a10*/  @!P3 BRA `(.L_x_1357) ;  /* 0x000000280070b947 */ /* 0x000fec0003800000 */
[----:B------:R-:W-:Y:S01]  /*2a20*/  ULDC.U8 UR4, c[0x0][0x410] ;  /* 0x0001040000047ab9 */ /* 0x000fe20000000000 */
[-C--:B------:R-:W-:Y:S01]  /*2a30*/  IMAD R13, R71, R32.reuse, RZ ;  /* 0x00000020470d7224 */ /* 0x080fe200078e02ff */
[----:B------:R-:W-:Y:S01]  /*2a40*/  ISETP.NE.AND P3, PT, RZ, UR4, PT ;  /* 0x00000004ff007c0c */ /* 0x000fe2000bf65270 */
[----:B------:R-:W-:Y:S02]  /*2a50*/  IMAD R12, R68, R32, RZ ;  /* 0x00000020440c7224 */ /* 0x000fe400078e02ff */
[C---:B------:R-:W-:Y:S02]  /*2a60*/  IMAD R13, R77.reuse, R70, R13 ;  /* 0x000000464d0d7224 */ /* 0x040fe400078e020d */
[----:B------:R-:W-:Y:S02]  /*2a70*/  IMAD R88, R26, -0x80, R24 ;  /* 0xffffff801a587824 */ /* 0x000fe400078e0218 */
[----:B------:R-:W-:Y:S02]  /*2a80*/  IMAD R77, R77, R67, R12 ;  /* 0x000000434d4d7224 */ /* 0x000fe400078e020c */
[----:B------:R-:W-:Y:S01]  /*2a90*/  IMAD.WIDE.U32 R46, R70, R32, RZ ;  /* 0x00000020462e7225 */ /* 0x000fe200078e00ff */
[----:B------:R-:W-:-:S03]  /*2aa0*/  VIMNMX R88, R88, 0x80, PT ;  /* 0x0000008058587848 */ /* 0x000fc60003fe0100 */
[----:B------:R-:W-:-:S04]  /*2ab0*/  IMAD.WIDE.U32 R44, R67, R32, RZ ;  /* 0x00000020432c7225 */ /* 0x000fc800078e00ff */
[----:B------:R-:W-:Y:S02]  /*2ac0*/  IMAD.IADD R87, R47, 0x1, R13 ;  /* 0x000000012f577824 */ /* 0x000fe400078e020d */
[----:B------:R-:W-:Y:S01]  /*2ad0*/  IMAD.IADD R77, R45, 0x1, R77 ;  /* 0x000000012d4d7824 */ /* 0x000fe200078e024d */
[----:B------:R-:W-:Y:S06]  /*2ae0*/  @!P3 BRA `(.L_x_1358) ;  /* 0x0000001000c8b947 */ /* 0x000fec0003800000 */
[----:B------:R0:W5:Y:S01]  /*2af0*/  LDL R89, [R1+0x1c] ;  /* 0x00001c0001597983 */ /* 0x0001620000100800 */
        /* <DEDUP_REMOVED lines=10> */
[----:B0-----:R-:W-:Y:S06]  /*2ba0*/  @P4 BRA `(.L_x_1360) ;  /* 0x0000000000504947 */ /* 0x001fec0003800000 */
[----:B------:R-:W-:Y:S01]  /*2bb0*/  IADD3 R13, P3, R52, R46, RZ ;  /* 0x0000002e340d7210 */ /* 0x000fe20007f7e0ff */
[----:B------:R-:W-:Y:S01]  /*2bc0*/  ULDC.64 UR4, c[0x0][0x3e8] ;  /* 0x0000fa0000047ab9 */ /* 0x000fe20000000a00 */
[----:B------:R-:W-:Y:S02]  /*2bd0*/  CS2R R78, SRZ ;  /* 0x00000000004e7805 */ /* 0x000fe4000001ff00 */
[----:B------:R-:W-:Y:S01]  /*2be0*/  CS2R R82, SRZ ;  /* 0x0000000000527805 */ /* 0x000fe2000001ff00 */
[----:B------:R-:W-:Y:S01]  /*2bf0*/  IMAD.X R14, R87, 0x1, R60, P3 ;  /* 0x00000001570e7824 */ /* 0x000fe200018e063c */
[----:B------:R-:W-:-:S05]  /*2c00*/  IADD3 R15, P3, R20, R44, RZ ;  /* 0x0000002c140f7210 */ /* 0x000fca0007f7e0ff */
[----:B------:R-:W-:Y:S01]  /*2c10*/  IMAD.X R48, R77, 0x1, R58, P3 ;  /* 0x000000014d307824 */ /* 0x000fe200018e063a */
        /* <DEDUP_REMOVED lines=9> */
[----:B------:R0:W5:Y:S02]  /*2cb0*/  @!P3 LDG.E.64 R82, desc[UR40][R14.64] ;  /* 0x000000280e52b981 */ /* 0x000164000c1e1b00 */
[----:B-----5:R-:W-:-:S13]  /*2cc0*/  ISETP.GE.AND P3, PT, R89, R86, PT ;  /* 0x000000565900720c */ /* 0x020fda0003f66270 */
[----:B------:R0:W5:Y:S04]  /*2cd0*/  @!P3 LDG.E.64 R48, desc[UR40][R12.64+0x20] ;  /* 0x000020280c30b981 */ /* 0x000168000c1e1b00 */
[----:B------:R0:W5:Y:S02]  /*2ce0*/  @!P3 LDG.E.64 R50, desc[UR40][R14.64+0x20] ;  /* 0x000020280e32b981 */ /* 0x000164000c1e1b00 */
.L_x_1360:
[----:B------:R-:W-:Y:S05]  /*2cf0*/  BSYNC B1 ;  /* 0x0000000000017941 */ /* 0x000fea0003800000 */
.L_x_1359:
        /* <DEDUP_REMOVED lines=34> */
.L_x_1362:
[----:B------:R-:W-:Y:S05]  /*2f20*/  BSYNC B1 ;  /* 0x0000000000017941 */ /* 0x000fea0003800000 */
.L_x_1361:
[----:B------:R-:W2:Y:S01]  /*2f30*/  LDL R77, [R1+0x14] ;  /* 0x00001400014d7983 */ /* 0x000ea20000100800 */
[----:B0-----:R-:W-:Y:S01]  /*2f40*/  IMAD.MOV.U32 R12, RZ, RZ, R78 ;  /* 0x000000ffff0c7224 */ /* 0x001fe200078e004e */
[----:B------:R-:W-:Y:S01]  /*2f50*/  PRMT R85, R85, 0x5410, R84 ;  /* 0x0000541055557816 */ /* 0x000fe20000000054 */
[----:B------:R-:W-:Y:S02]  /*2f60*/  IMAD.MOV.U32 R13, RZ, RZ, R79 ;  /* 0x000000ffff0d7224 */ /* 0x000fe400078e004f */
[----:B------:R-:W-:Y:S01]  /*2f70*/  IMAD.MOV.U32 R14, RZ, RZ, R82 ;  /* 0x000000ffff0e7224 */ /* 0x000fe200078e0052 */
[----:B------:R-:W-:Y:S01]  /*2f80*/  PRMT R84, R85, 0x7610, R84 ;  /* 0x0000761055547816 */ /* 0x000fe20000000054 */
[----:B------:R-:W-:Y:S01]  /*2f90*/  IMAD.MOV.U32 R15, RZ, RZ, R83 ;  /* 0x000000ffff0f7224 */ /* 0x000fe200078e0053 */
[----:B------:R-:W-:Y:S01]  /*2fa0*/  PRMT R99, R12, 0x5410, R13 ;  /* 0x000054100c637816 */ /* 0x000fe2000000000d */
[----:B------:R-:W-:Y:S02]  /*2fb0*/  IMAD.MOV.U32 R12, RZ, RZ, R50 ;  /* 0x000000ffff0c7224 */ /* 0x000fe400078e0032 */
[----:B------:R-:W-:Y:S01]  /*2fc0*/  IMAD.MOV.U32 R13, RZ, RZ, R51 ;  /* 0x000000ffff0d7224 */ /* 0x000fe200078e0033 */
[----:B------:R-:W-:Y:S01]  /*2fd0*/  PRMT R100, R14, 0x5410, R15 ;  /* 0x000054100e647816 */ /* 0x000fe2000000000f */
[----:B-----5:R-:W-:Y:S01]  /*2fe0*/  IMAD.MOV.U32 R14, RZ, RZ, R40 ;  /* 0x000000ffff0e7224 */ /* 0x020fe200078e0028 */
[----:B------:R-:W-:Y:S01]  /*2ff0*/  PRMT R85, R12, 0x7610, R85 ;  /* 0x000076100c557816 */ /* 0x000fe20000000055 */
[----:B------:R-:W-:Y:S01]  /*3000*/  IMAD.MOV.U32 R12, RZ, RZ, R32 ;  /* 0x000000ffff0c7224 */ /* 0x000fe200078e0020 */
[----:B------:R-:W-:Y:S01]  /*3010*/  PRMT R84, R84, 0x5410, R13 ;  /* 0x0000541054547816 */ /* 0x000fe2000000000d */
[----:B------:R-:W-:-:S02]  /*3020*/  IMAD.MOV.U32 R13, RZ, RZ, R33 ;  /* 0x000000ffff0d7224 */ /* 0x000fc400078e0021 */
[----:B------:R-:W-:-:S03]  /*3030*/  IMAD.MOV.U32 R15, RZ, RZ, R41 ;  /* 0x000000ffff0f7224 */ /* 0x000fc600078e0029 */
[----:B------:R-:W-:Y:S01]  /*3040*/  PRMT R44, R12, 0x5410, R13 ;  /* 0x000054100c2c7816 */ /* 0x000fe2000000000d */
[----:B------:R-:W-:Y:S01]  /*3050*/  IMAD.MOV.U32 R12, RZ, RZ, R34 ;  /* 0x000000ffff0c7224 */ /* 0x000fe200078e0022 */
[----:B------:R-:W-:Y:S01]  /*3060*/  PRMT R46, R14, 0x5410, R15 ;  /* 0x000054100e2e7816 */ /* 0x000fe2000000000f */
[----:B------:R-:W-:Y:S02]  /*3070*/  IMAD.MOV.U32 R13, RZ, RZ, R35 ;  /* 0x000000ffff0d7224 */ /* 0x000fe400078e0023 */
[----:B------:R-:W-:Y:S02]  /*3080*/  IMAD.MOV.U32 R14, RZ, RZ, R42 ;  /* 0x000000ffff0e7224 */ /* 0x000fe400078e002a */
[----:B------:R-:W-:Y:S01]  /*3090*/  IMAD.MOV.U32 R15, RZ, RZ, R43 ;  /* 0x000000ffff0f7224 */ /* 0x000fe200078e002b */
[----:B------:R-:W-:-:S04]  /*30a0*/  PRMT R45, R12, 0x5410, R13 ;  /* 0x000054100c2d7816 */ /* 0x000fc8000000000d */
[----:B------:R-:W-:Y:S02]  /*30b0*/  PRMT R47, R14, 0x5410, R15 ;  /* 0x000054100e2f7816 */ /* 0x000fe4000000000f */
[----:B--2---:R-:W-:-:S13]  /*30c0*/  ISETP.NE.AND P3, PT, R77, 0x3, PT ;  /* 0x000000034d00780c */ /* 0x004fda0003f65270 */
[----:B------:R-:W-:Y:S05]  /*30d0*/  @!P3 BRA `(.L_x_1363) ;  /* 0x000000000004b947 */ /* 0x000fea0003800000 */
[----:B------:R-:W-:Y:S01]  /*30e0*/  BPT.TRAP 0x1 ;  /* 0x000000040000795c */ /* 0x000fe20000300000 */
.L_x_1363:
[----:B------:R-:W2:Y:S01]  /*30f0*/  LDL R12, [R1+0x18] ;  /* 0x00001800010c7983 */ /* 0x000ea20000100800 */
[----:B------:R-:W-:Y:S01]  /*3100*/  IMAD R77, R152, 0x8, R16 ;  /* 0x00000008984d7824 */ /* 0x000fe200078e0210 */
[----:B------:R-:W-:Y:S01]  /*3110*/  BSSY B1, `(.L_x_1364) ;  /* 0x0000004000017945 */ /* 0x000fe20003800000 */
[----:B--2---:R-:W-:-:S04]  /*3120*/  SHF.L.U32 R89, R12, 0x1f, RZ ;  /* 0x0000001f0c597819 */ /* 0x004fc800000006ff */
[----:B------:R-:W0:Y:S02]  /*3130*/  SYNCS.PHASECHK.TRANS64.TRYWAIT P6, [R77+URZ+0x16890], R89 ;  /* 0x016890594d0075a7 */ /* 0x000e2400080c017f */
[----:B0-----:R-:W-:Y:S05]  /*3140*/  @!P6 BRA `(.L_x_1365) ;  /* 0x000001c0000ce947 */ /* 0x001fea0003800000 */
.L_x_1702:
[----:B------:R-:W-:Y:S05]  /*3150*/  BSYNC B1 ;  /* 0x0000000000017941 */ /* 0x000fea0003800000 */
.L_x_1364:
        /* <DEDUP_REMOVED lines=8> */
[----:B------:R-:W-:Y:S01]  /*31e0*/  SHF.R.U64 R95, R78, 0x10, R79 ;  /* 0x000000104e5f7819 */ /* 0x000fe2000000124f */
[----:B--2---:R-:W-:Y:S01]  /*31f0*/  IMAD.MOV.U32 R78, RZ, RZ, R15 ;  /* 0x000000ffff4e7224 */ /* 0x004fe200078e000f */
[--C-:B------:R-:W-:Y:S01]  /*3200*/  SHF.R.U64 R94, R82, 0x10, R83.reuse ;  /* 0x00000010525e7819 */ /* 0x100fe20000001253 */
[--C-:B------:R-:W-:Y:S01]  /*3210*/  HADD2.F32 R15, -RZ, R13.reuse.H1_H1 ;  /* 0x3000000dff0f7230 */ /* 0x100fe20000004100 */
[----:B------:R-:W-:Y:S01]  /*3220*/  SHF.R.U32.HI R87, RZ, 0x10, R83 ;  /* 0x00000010ff577819 */ /* 0x000fe20000011653 */
[----:B------:R-:W-:Y:S01]  /*3230*/  HADD2.F32 R13, -RZ, R13.H0_H0 ;  /* 0x2000000dff0d7230 */ /* 0x000fe20000004100 */
[----:B------:R-:W-:Y:S01]  /*3240*/  SHF.R.U32.HI R93, RZ, 0x10, R79 ;  /* 0x00000010ff5d7819 */ /* 0x000fe2000001164f */
[----:B------:R-:W-:Y:S02]  /*3250*/  HADD2.F32 R94, -RZ, R94.H0_H0 ;  /* 0x2000005eff5e7230 */ /* 0x000fe40000004100 */
[----:B------:R-:W-:Y:S02]  /*3260*/  HADD2.F32 R87, -RZ, R87.H0_H0 ;  /* 0x20000057ff577230 */ /* 0x000fe40000004100 */
[----:B------:R-:W-:-:S02]  /*3270*/  HADD2.F32 R79, -RZ, R78.H1_H1 ;  /* 0x3000004eff4f7230 */ /* 0x000fc40000004100 */
[-C--:B------:R-:W-:Y:S01]  /*3280*/  FMUL.FTZ R96, R15, R94.reuse ;  /* 0x0000005e0f607220 */ /* 0x080fe20000410000 */
[----:B------:R-:W-:Y:S02]  /*3290*/  HADD2.F32 R82, -RZ, R95.H0_H0 ;  /* 0x2000005fff527230 */ /* 0x000fe40000004100 */
[----:B------:R-:W-:Y:S01]  /*32a0*/  FMUL.FTZ R94, R13, R94 ;  /* 0x0000005e0d5e7220 */ /* 0x000fe20000410000 */
[----:B------:R-:W-:Y:S02]  /*32b0*/  HADD2.F32 R78, -RZ, R78.H0_H0 ;  /* 0x2000004eff4e7230 */ /* 0x000fe40000004100 */
[----:B------:R-:W-:Y:S02]  /*32c0*/  HADD2.F32 R83, -RZ, R93.H0_H0 ;  /* 0x2000005dff537230 */ /* 0x000fe40000004100 */
[-C--:B------:R-:W-:Y:S01]  /*32d0*/  FMUL.FTZ R93, R79, R87.reuse ;  /* 0x000000574f5d7220 */ /* 0x080fe20000410000 */
[-C--:B------:R-:W-:Y:S01]  /*32e0*/  FFMA.FTZ R13, R13, R82.reuse, -R96 ;  /* 0x000000520d0d7223 */ /* 0x080fe20000010860 */
[C---:B------:R-:W-:Y:S01]  /*32f0*/  FMUL.FTZ R98, R78.reuse, R87 ;  /* 0x000000574e627220 */ /* 0x040fe20000410000 */
[----:B------:R-:W-:Y:S01]  /*3300*/  FFMA.FTZ R94, R15, R82, R94 ;  /* 0x000000520f5e7223 */ /* 0x000fe2000001005e */
[----:B------:R-:W-:Y:S01]  /*3310*/  FFMA.FTZ R96, R78, R83, -R93 ;  /* 0x000000534e607223 */ /* 0x000fe2000001085d */
[----:B------:R-:W-:-:S02]  /*3320*/  HADD2.F32 R82, -RZ, R100.H0_H0 ;  /* 0x20000064ff527230 */ /* 0x000fc40000004100 */
[----:B------:R-:W-:Y:S01]  /*3330*/  FFMA.FTZ R97, R79, R83, R98 ;  /* 0x000000534f617223 */ /* 0x000fe20000010062 */
[----:B------:R-:W-:Y:S01]  /*3340*/  HADD2.F32 R87, -RZ, R100.H1_H1 ;  /* 0x30000064ff577230 */ /* 0x000fe20000004100 */
[----:B------:R-:W-:Y:S01]  /*3350*/  F2FP.F16.F32.PACK_AB R13, R94, R13 ;  /* 0x0000000d5e0d723e */ /* 0x000fe200000000ff */
[----:B------:R-:W-:Y:S02]  /*3360*/  HADD2.F32 R15, -RZ, R12.H1_H1 ;  /* 0x3000000cff0f7230 */ /* 0x000fe40000004100 */
        /* <DEDUP_REMOVED lines=15> */
[----:B------:R-:W-:-:S07]  /*3460*/  F2FP.F16.F32.PACK_AB R14, R78, R95 ;  /* 0x0000005f4e0e723e */ /* 0x000fce00000000ff */
.L_x_1371:
[----:B------:R-:W-:Y:S05]  /*3470*/  BSYNC B3 ;  /* 0x0000000000037941 */ /* 0x000fea0003800000 */
.L_x_1370:
[----:B--2---:R1:W-:Y:S02]  /*3480*/  STG.E.128 desc[UR40][R38.64], R12 ;  /* 0x0000000c26007986 */ /* 0x0043e4000c101d28 */
.L_x_1369:
[----:B------:R-:W-:Y:S05]  /*3490*/  BSYNC B2 ;  /* 0x0000000000027941 */ /* 0x000fea0003800000 */
.L_x_1368:
[----:B------:R-:W-:Y:S05]  /*34a0*/  @P2 BRA `(.L_x_1367) ;  /* 0x0000000000c02947 */ /* 0x000fea0003800000 */
[----:B------:R-:W2:Y:S01]  /*34b0*/  LDL R78, [R1+0x1c] ;  /* 0x00001c00014e7983 */ /* 0x000ea20000100800 */
[----:B------:R-:W-:Y:S03]  /*34c0*/  BSSY B2, `(.L_x_1372) ;  /* 0x000002d000027945 */ /* 0x000fe60003800000 */
[----:B-1----:R1:W3:Y:S01]  /*34d0*/  LDS.128 R12, [R80+0xe000] ;  /* 0x00e00000500c7984 */ /* 0x0022e20000000c00 */
[----:B--2---:R-:W-:-:S13]  /*34e0*/  ISETP.GE.AND P4, PT, R78, R86, PT ;  /* 0x000000564e00720c */ /* 0x004fda0003f86270 */
[----:B-1-3--:R-:W-:Y:S05]  /*34f0*/  @P4 BRA `(.L_x_1373) ;  /* 0x0000000000a44947 */ /* 0x00afea0003800000 */
[--C-:B------:R-:W-:Y:S01]  /*3500*/  SHF.R.U64 R79, R48, 0x10, R49.reuse ;  /* 0x00000010304f7819 */ /* 0x100fe20000001231 */
[----:B------:R-:W-:Y:S01]  /*3510*/  IMAD.MOV.U32 R48, RZ, RZ, R14 ;  /* 0x000000ffff307224 */ /* 0x000fe200078e000e */
        /* <DEDUP_REMOVED lines=9> */
[-C--:B------:R-:W-:Y:S01]  /*35b0*/  FMUL.FTZ R94, R14, R51.reuse ;  /* 0x000000330e5e7220 */ /* 0x080fe20000410000 */
[----:B------:R-:W-:Y:S02]  /*35c0*/  HADD2.F32 R15, -RZ, R15.H0_H0 ;  /* 0x2000000fff0f7230 */ /* 0x000fe40000004100 */
[----:B------:R-:W-:Y:S01]  /*35d0*/  FMUL.FTZ R51, R13, R51 ;  /* 0x000000330d337220 */ /* 0x000fe20000410000 */
[----:B------:R-:W-:Y:S02]  /*35e0*/  HADD2.F32 R78, -RZ, R78.H0_H0 ;  /* 0x2000004eff4e7230 */ /* 0x000fe40000004100 */
[----:B------:R-:W-:Y:S01]  /*35f0*/  FMUL.FTZ R96, R49, R82 ;  /* 0x0000005231607220 */ /* 0x000fe20000410000 */
[----:B------:R-:W-:Y:S01]  /*3600*/  FFMA.FTZ R94, R13, R50, -R94 ;  /* 0x000000320d5e7223 */ /* 0x000fe2000001085e */
[----:B------:R-:W-:Y:S01]  /*3610*/  FMUL.FTZ R82, R15, R82 ;  /* 0x000000520f527220 */ /* 0x000fe20000410000 */
[----:B------:R-:W-:-:S02]  /*3620*/  HADD2.F32 R13, -RZ, R12.H1_H1 ;  /* 0x3000000cff0d7230 */ /* 0x000fc40000004100 */
[----:B------:R-:W-:Y:S01]  /*3630*/  FFMA.FTZ R96, R15, R78, -R96 ;  /* 0x0000004e0f607223 */ /* 0x000fe20000010860 */
[--C-:B------:R-:W-:Y:S02]  /*3640*/  HADD2.F32 R15, -RZ, R85.reuse.H1_H1 ;  /* 0x30000055ff0f7230 */ /* 0x100fe40000004100 */
[----:B------:R-:W-:Y:S01]  /*3650*/  FFMA.FTZ R83, R14, R50, R51 ;  /* 0x000000320e537223 */ /* 0x000fe20000010033 */
[----:B------:R-:W-:Y:S02]  /*3660*/  HADD2.F32 R85, -RZ, R85.H0_H0 ;  /* 0x20000055ff557230 */ /* 0x000fe40000004100 */
[----:B------:R-:W-:Y:S01]  /*3670*/  FFMA.FTZ R87, R49, R78, R82 ;  /* 0x0000004e31577223 */ /* 0x000fe20000010052 */
        /* <DEDUP_REMOVED lines=17> */
.L_x_1373:
[----:B------:R-:W-:Y:S05]  /*3790*/  BSYNC B2 ;  /* 0x0000000000027941 */ /* 0x000fea0003800000 */
.L_x_1372:
[----:B------:R2:W-:Y:S02]  /*37a0*/  STG.E.128 desc[UR40][R38.64+0x40], R12 ;  /* 0x0000400c26007986 */ /* 0x0005e4000c101d28 */
.L_x_1367:
[----:B------:R-:W-:Y:S05]  /*37b0*/  BSYNC B1 ;  /* 0x0000000000017941 */ /* 0x000fea0003800000 */
.L_x_1366:
        /* <DEDUP_REMOVED lines=48> */
.L_x_1378:
[----:B------:R-:W-:Y:S05]  /*3ac0*/  BSYNC B2 ;  /* 0x0000000000027941 */ /* 0x000fea0003800000 */
.L_x_1377:
[----:B--2---:R3:W-:Y:S02]  /*3ad0*/  STG.E.128 desc[UR40][R36.64], R12 ;  /* 0x0000000c24007986 */ /* 0x0047e4000c101d28 */
.L_x_1376:
[----:B------:R-:W-:Y:S05]  /*3ae0*/  BSYNC B1 ;  /* 0x0000000000017941 */ /* 0x000fea0003800000 */
.L_x_1375:
[----:B------:R-:W-:Y:S05]  /*3af0*/  @P2 BRA `(.L_x_1374) ;  /* 0x0000001800a82947 */ /* 0x000fea0003800000 */
[----:B-12---:R-:W2:Y:S01]  /*3b00*/  LDL R38, [R1+0x1c] ;  /* 0x00001c0001267983 */ /* 0x006ea20000100800 */
[----:B------:R-:W-:Y:S03]  /*3b10*/  BSSY B1, `(.L_x_1379) ;  /* 0x000002d000017945 */ /* 0x000fe60003800000 */
[----:B---3--:R1:W3:Y:S01]  /*3b20*/  LDS.128 R12, [R80+0x11000] ;  /* 0x01100000500c7984 */ /* 0x0082e20000000c00 */
        /* <DEDUP_REMOVED lines=43> */
.L_x_1380:
[----:B------:R-:W-:Y:S05]  /*3de0*/  BSYNC B1 ;  /* 0x0000000000017941 */ /* 0x000fea0003800000 */
.L_x_1379:
[----:B------:R1:W-:Y:S01]  /*3df0*/  STG.E.128 desc[UR40][R36.64+0x40], R12 ;  /* 0x0000400c24007986 */ /* 0x0003e2000c101d28 */
[----:B------:R-:W-:Y:S05]  /*3e00*/  BRA `(.L_x_1374) ;  /* 0x0000001400e47947 */ /* 0x000fea0003800000 */
.L_x_1358:
        /* <DEDUP_REMOVED lines=20> */
[CC--:B------:R-:W-:Y:S01]  /*3f50*/  ISETP.GE.OR P3, PT, R18.reuse, R86.reuse, P3 ;  /* 0x000000561200720c */ /* 0x0c0fe20001f66670 */
[----:B------:R-:W-:Y:S01]  /*3f60*/  BSSY B1, `(.L_x_1381) ;  /* 0x000001b000017945 */ /* 0x000fe20003800000 */
[----:B0-----:R-:W-:Y:S02]  /*3f70*/  CS2R R38, SRZ ;  /* 0x0000000000267805 */ /* 0x001fe4000001ff00 */
[----:B------:R-:W-:Y:S02]  /*3f80*/  CS2R R42, SRZ ;  /* 0x00000000002a7805 */ /* 0x000fe4000001ff00 */
[----:B------:R-:W-:Y:S02]  /*3f90*/  CS2R R40, SRZ ;  /* 0x0000000000287805 */ /* 0x000fe4000001ff00 */
[----:B-1----:R-:W-:Y:S02]  /*3fa0*/  CS2R R36, SRZ ;  /* 0x0000000000247805 */ /* 0x002fe4000001ff00 */
[----:B------:R-:W-:-:S03]  /*3fb0*/  ISETP.GE.AND P4, PT, R18, R86, PT ;  /* 0x000000561200720c */ /* 0x000fc60003f86270 */
[----:B------:R-:W-:Y:S10]  /*3fc0*/  @P3 BRA `(.L_x_1382) ;  /* 0x0000000000503947 */ /* 0x000ff40003800000 */
[----:B------:R-:W0:Y:S01]  /*3fd0*/  LDC.64 R36, c[0x0][0x3f8] ;  /* 0x0000fe00ff247b82 */ /* 0x000e220000000a00 */
[----:B------:R-:W-:Y:S01]  /*3fe0*/  IMAD.MOV.U32 R47, RZ, RZ, R87 ;  /* 0x000000ffff2f7224 */ /* 0x000fe200078e0057 */
[----:B------:R-:W-:Y:S01]  /*3ff0*/  ULDC.64 UR4, c[0x0][0x3e8] ;  /* 0x0000fa0000047ab9 */ /* 0x000fe20000000a00 */
[----:B------:R-:W-:Y:S02]  /*4000*/  IMAD.MOV.U32 R45, RZ, RZ, R77 ;  /* 0x000000ffff2d7224 */ /* 0x000fe400078e004d */
        /* <DEDUP_REMOVED lines=16> */
.L_x_1382:
[----:B------:R-:W-:Y:S05]  /*4110*/  BSYNC B1 ;  /* 0x0000000000017941 */ /* 0x000fea0003800000 */
.L_x_1381:
[----:B------:R-:W2:Y:S01]  /*4120*/  LDL R48, [R1+0x14] ;  /* 0x0000140001307983 */ /* 0x000ea20000100800 */
[----:B-----5:R-:W-:Y:S02]  /*4130*/  IMAD.MOV.U32 R44, RZ, RZ, R38 ;  /* 0x000000ffff2c7224 */ /* 0x020fe400078e0026 */
[----:B------:R-:W-:Y:S02]  /*4140*/  IMAD.MOV.U32 R45, RZ, RZ, R39 ;  /* 0x000000ffff2d7224 */ /* 0x000fe400078e0027 */
[----:B------:R-:W-:Y:S02]  /*4150*/  IMAD.MOV.U32 R46, RZ, RZ, R36 ;  /* 0x000000ffff2e7224 */ /* 0x000fe400078e0024 */
[----:B------:R-:W-:Y:S01]  /*4160*/  IMAD.MOV.U32 R47, RZ, RZ, R37 ;  /* 0x000000ffff2f7224 */ /* 0x000fe200078e0025 */
[----:B------:R-:W-:Y:S01]  /*4170*/  PRMT R100, R44, 0x5410, R45 ;  /* 0x000054102c647816 */ /* 0x000fe2000000002d */
[----:B------:R-:W-:Y:S02]  /*4180*/  IMAD.MOV.U32 R44, RZ, RZ, R42 ;  /* 0x000000ffff2c7224 */ /* 0x000fe400078e002a */
[----:B------:R-:W-:Y:S01]  /*4190*/  IMAD.MOV.U32 R45, RZ, RZ, R43 ;  /* 0x000000ffff2d7224 */ /* 0x000fe200078e002b */
[----:B------:R-:W-:Y:S01]  /*41a0*/  PRMT R101, R46, 0x5410, R47 ;  /* 0x000054102e657816 */ /* 0x000fe2000000002f */
[----:B------:R-:W-:-:S02]  /*41b0*/  IMAD.MOV.U32 R46, RZ, RZ, R40 ;  /* 0x000000ffff2e7224 */ /* 0x000fc400078e0028 */
        /* <DEDUP_REMOVED lines=16> */
[----:B------:R-:W-:-:S02]  /*42c0*/  PRMT R109, R45, 0x7610, R109 ;  /* 0x000076102d6d7816 */ /* 0x000fc4000000006d */
[----:B------:R-:W-:Y:S02]  /*42d0*/  PRMT R107, R46, 0x7610, R107 ;  /* 0x000076102e6b7816 */ /* 0x000fe4000000006b */
[----:B------:R-:W-:Y:S02]  /*42e0*/  PRMT R110, R47, 0x7610, R110 ;  /* 0x000076102f6e7816 */ /* 0x000fe4000000006e */
[----:B--2---:R-:W-:-:S13]  /*42f0*/  ISETP.NE.AND P3, PT, R48, 0x3, PT ;  /* 0x000000033000780c */ /* 0x004fda0003f65270 */
[----:B------:R-:W-:Y:S05]  /*4300*/  @!P3 BRA `(.L_x_1383) ;  /* 0x000000000004b947 */ /* 0x000fea0003800000 */
[----:B------:R-:W-:Y:S01]  /*4310*/  BPT.TRAP 0x1 ;  /* 0x000000040000795c */ /* 0x000fe20000300000 */
.L_x_1383:
[----:B------:R-:W2:Y:S01]  /*4320*/  LDL R44, [R1+0x18] ;  /* 0x00001800012c7983 */ /* 0x000ea20000100800 */
[----:B------:R-:W-:Y:S01]  /*4330*/  IMAD R77, R152, 0x8, R16 ;  /* 0x00000008984d7824 */ /* 0x000fe200078e0210 */
[----:B------:R-:W0:Y:S01]  /*4340*/  LDC R93, c[0x0][0x2f4] ;  /* 0x0000bd00ff5d7b82 */ /* 0x000e220000000800 */
[----:B------:R-:W-:Y:S01]  /*4350*/  BSSY B1, `(.L_x_1384) ;  /* 0x0000005000017945 */ /* 0x000fe20003800000 */
[----:B0-----:R-:W-:Y:S01]  /*4360*/  IMAD.IADD R95, R93, 0x1, -R62 ;  /* 0x000000015d5f7824 */ /* 0x001fe200078e0a3e */
[----:B--2---:R-:W-:-:S04]  /*4370*/  SHF.L.U32 R89, R44, 0x1f, RZ ;  /* 0x0000001f2c597819 */ /* 0x004fc800000006ff */
[----:B------:R-:W0:Y:S02]  /*4380*/  SYNCS.PHASECHK.TRANS64.TRYWAIT P5, [R77+URZ+0x16890], R89 ;  /* 0x016890594d0075a7 */ /* 0x000e2400080a017f */
[----:B0-----:R-:W-:Y:S05]  /*4390*/  @!P5 BRA `(.L_x_1385) ;  /* 0x000001ac008cd947 */ /* 0x001fea0003800000 */
.L_x_1703:
[----:B------:R-:W-:Y:S05]  /*43a0*/  BSYNC B1 ;  /* 0x0000000000017941 */ /* 0x000fea0003800000 */
.L_x_1384:
        /* <DEDUP_REMOVED lines=18> */
[----:B------:R-:W-:-:S03]  /*44d0*/  LEA.HI R46, R46, R47, RZ, 0x5 ;  /* 0x0000002f2e2e7211 */ /* 0x000fc600078f28ff */
[----:B------:R-:W-:Y:S01]  /*44e0*/  IMAD.SHL.U32 R98, R45, 0x8, RZ ;  /* 0x000000082d627824 */ /* 0x000fe200078e00ff */
[----:B------:R-:W-:-:S04]  /*44f0*/  SHF.R.S32.HI R46, RZ, 0x5, R46 ;  /* 0x00000005ff2e7819 */ /* 0x000fc8000001142e */
[----:B------:R-:W-:-:S04]  /*4500*/  LOP3.LUT R45, R69, 0x38, R98, 0xf8, !PT ;  /* 0x00000038452d7812 */ /* 0x000fc800078ef862 */
[----:B------:R-:W-:-:S05]  /*4510*/  LOP3.LUT R45, R45, R66, RZ, 0x3c, !PT ;  /* 0x000000422d2d7212 */ /* 0x000fca00078e3cff */
[----:B------:R-:W-:Y:S02]  /*4520*/  IMAD R47, R46, 0x200, R45 ;  /* 0x000002002e2f7824 */ /* 0x000fe400078e022d */
[C---:B------:R-:W-:Y:S02]  /*4530*/  IMAD R45, R152.reuse, 0x2000, R4 ;  /* 0x00002000982d7824 */ /* 0x040fe400078e0204 */
[----:B------:R-:W-:Y:S02]  /*4540*/  IMAD R47, R152, 0x2000, R47 ;  /* 0x00002000982f7824 */ /* 0x000fe400078e022f */
[--C-:B------:R-:W-:Y:S02]  /*4550*/  IMAD R45, R45, 0x2, R16.reuse ;  /* 0x000000022d2d7824 */ /* 0x100fe400078e0210 */
[----:B------:R-:W-:-:S04]  /*4560*/  IMAD R48, R47, 0x2, R16 ;  /* 0x000000022f307824 */ /* 0x000fc800078e0210 */
[----:B------:R-:W1:Y:S04]  /*4570*/  LDS.128 R44, [R45+0xe400] ;  /* 0x00e400002d2c7984 */ /* 0x000e680000000c00 */
[----:B------:R-:W2:Y:S01]  /*4580*/  LDS.128 R48, [R48+0xe400] ;  /* 0x00e4000030307984 */ /* 0x000ea20000000c00 */
[----:B------:R-:W-:Y:S05]  /*4590*/  @P4 BRA `(.L_x_1389) ;  /* 0x0000000400504947 */ /* 0x000fea0003800000 */
[--C-:B------:R-:W-:Y:S01]  /*45a0*/  SHF.R.U64 R12, R12, 0x10, R13.reuse ;  /* 0x000000100c0c7819 */ /* 0x100fe2000000120d */
[----:B------:R-:W-:Y:S01]  /*45b0*/  HADD2.F32 R110, -RZ, R110.H0_H0 ;  /* 0x2000006eff6e7230 */ /* 0x000fe20000004100 */
[----:B------:R-:W-:Y:S01]  /*45c0*/  SHF.R.U32.HI R99, RZ, 0x10, R13 ;  /* 0x00000010ff637819 */ /* 0x000fe2000001160d */
[----:B--2---:R-:W-:Y:S01]  /*45d0*/  HADD2.F32 R106, -RZ, R49.H1_H1 ;  /* 0x30000031ff6a7230 */ /* 0x004fe20000004100 */
[--C-:B------:R-:W-:Y:S01]  /*45e0*/  SHF.R.U64 R13, R32, 0x10, R33.reuse ;  /* 0x00000010200d7819 */ /* 0x100fe20000001221 */
[----:B-1----:R-:W-:Y:S01]  /*45f0*/  HADD2.F32 R108, -RZ, R45.H1_H1 ;  /* 0x3000002dff6c7230 */ /* 0x002fe20000004100 */
[----:B------:R-:W-:Y:S01]  /*4600*/  SHF.R.U32.HI R33, RZ, 0x10, R33 ;  /* 0x00000010ff217819 */ /* 0x000fe20000011621 */
[----:B------:R-:W-:Y:S01]  /*4610*/  HADD2.F32 R104, -RZ, R104.H0_H0 ;  /* 0x20000068ff687230 */ /* 0x000fe20000004100 */
[--C-:B------:R-:W-:Y:S01]  /*4620*/  SHF.R.U64 R14, R14, 0x10, R15.reuse ;  /* 0x000000100e0e7819 */ /* 0x100fe2000000120f */
[----:B------:R-:W-:Y:S01]  /*4630*/  HADD2.F32 R99, -RZ, R99.H0_H0 ;  /* 0x20000063ff637230 */ /* 0x000fe20000004100 */
[----:B------:R-:W-:Y:S01]  /*4640*/  SHF.R.U32.HI R32, RZ, 0x10, R15 ;  /* 0x00000010ff207819 */ /* 0x000fe2000001160f */
[----:B------:R-:W-:Y:S01]  /*4650*/  HADD2.F32 R33, -RZ, R33.H0_H0 ;  /* 0x20000021ff217230 */ /* 0x000fe20000004100 */
[----:B------:R-:W-:-:S02]  /*4660*/  SHF.R.U64 R15, R34, 0x10, R35 ;  /* 0x00000010220f7819 */ /* 0x000fc40000001223 */
[----:B------:R-:W-:Y:S01]  /*4670*/  SHF.R.U32.HI R34, RZ, 0x10, R35 ;  /* 0x00000010ff227819 */ /* 0x000fe20000011623 */
[----:B------:R-:W-:Y:S02]  /*4680*/  HADD2.F32 R35, -RZ, R49.H0_H0 ;  /* 0x20000031ff237230 */ /* 0x000fe40000004100 */
[-C--:B------:R-:W-:Y:S01]  /*4690*/  FMUL.FTZ R111, R108, R33.reuse ;  /* 0x000000216c6f7220 */ /* 0x080fe20000410000 */
[----:B------:R-:W-:Y:S02]  /*46a0*/  HADD2.F32 R49, -RZ, R45.H0_H0 ;  /* 0x2000002dff317230 */ /* 0x000fe40000004100 */
[C---:B------:R-:W-:Y:S01]  /*46b0*/  FMUL.FTZ R45, R106.reuse, R33 ;  /* 0x000000216a2d7220 */ /* 0x040fe20000410000 */
[----:B------:R-:W-:Y:S02]  /*46c0*/  HADD2.F32 R34, -RZ, R34.H0_H0 ;  /* 0x20000022ff227230 */ /* 0x000fe40000004100 */
[-C--:B------:R-:W-:Y:S01]  /*46d0*/  FMUL.FTZ R112, R35, R110.reuse ;  /* 0x0000006e23707220 */ /* 0x080fe20000410000 */
[----:B------:R-:W-:Y:S01]  /*46e0*/  FFMA.FTZ R106, R106, R99, R111 ;  /* 0x000000636a6a7223 */ /* 0x000fe2000001006f */
[----:B------:R-:W-:-:S02]  /*46f0*/  FMUL.FTZ R110, R49, R110 ;  /* 0x0000006e316e7220 */ /* 0x000fc40000410000 */
[-C--:B------:R-:W-:Y:S01]  /*4700*/  FFMA.FTZ R33, R49, R104.reuse, -R112 ;  /* 0x0000006831217223 */ /* 0x080fe20000010870 */
[----:B------:R-:W-:Y:S02]  /*4710*/  HADD2.F32 R112, -RZ, R32.H0_H0 ;  /* 0x20000020ff707230 */ /* 0x000fe40000004100 */
[----:B------:R-:W-:Y:S01]  /*4720*/  FFMA.FTZ R35, R35, R104, R110 ;  /* 0x0000006823237223 */ /* 0x000fe2000001006e */
[----:B------:R-:W-:Y:S01]  /*4730*/  FFMA.FTZ R104, R108, R99, -R45 ;  /* 0x000000636c687223 */ /* 0x000fe2000001082d */
[--C-:B------:R-:W-:Y:S02]  /*4740*/  HADD2.F32 R45, -RZ, R109.reuse.H1_H1 ;  /* 0x3000006dff2d7230 */ /* 0x100fe40000004100 */
[----:B------:R-:W-:Y:S01]  /*4750*/  HADD2.F32 R109, -RZ, R109.H0_H0 ;  /* 0x2000006dff6d7230 */ /* 0x000fe20000004100 */
[----:B------:R-:W-:Y:S01]  /*4760*/  F2FP.F16.F32.PACK_AB R35, R106, R35 ;  /* 0x000000236a23723e */ /* 0x000fe200000000ff */
[----:B------:R-:W-:Y:S01]  /*4770*/  HADD2.F32 R108, -RZ, R51.H0_H0 ;  /* 0x20000033ff6c7230 */ /* 0x000fe20000004100 */
[----:B------:R-:W-:Y:S01]  /*4780*/  F2FP.F16.F32.PACK_AB R33, R104, R33 ;  /* 0x000000216821723e */ /* 0x000fe200000000ff */
[----:B------:R-:W-:-:S02]  /*4790*/  HADD2.F32 R110, -RZ, R47.H0_H0 ;  /* 0x2000002fff6e7230 */ /* 0x000fc40000004100 */
[----:B------:R-:W-:Y:S02]  /*47a0*/  HADD2.F32 R51, -RZ, R51.H1_H1 ;  /* 0x30000033ff337230 */ /* 0x000fe40000004100 */
[-C--:B------:R-:W-:Y:S01]  /*47b0*/  FMUL.FTZ R49, R108, R109.reuse ;  /* 0x0000006d6c317220 */ /* 0x080fe20000410000 */
[----:B------:R-:W-:Y:S02]  /*47c0*/  HADD2.F32 R47, -RZ, R47.H1_H1 ;  /* 0x3000002fff2f7230 */ /* 0x000fe40000004100 */
[C---:B------:R-:W-:Y:S01]  /*47d0*/  FMUL.FTZ R109, R110.reuse, R109 ;  /* 0x0000006d6e6d7220 */ /* 0x040fe20000410000 */
[-C--:B------:R-:W-:Y:S01]  /*47e0*/  FMUL.FTZ R114, R51, R34.reuse ;  /* 0x0000002233727220 */ /* 0x080fe20000410000 */
[-C--:B------:R-:W-:Y:S01]  /*47f0*/  FFMA.FTZ R32, R110, R45.reuse, -R49 ;  /* 0x0000002d6e207223 */ /* 0x080fe20000010831 */
[C---:B------:R-:W-:Y:S01]  /*4800*/  FMUL.FTZ R116, R47.reuse, R34 ;  /* 0x000000222f747220 */ /* 0x040fe20000410000 */
[----:B------:R-:W-:Y:S01]  /*4810*/  FFMA.FTZ R34, R108, R45, R109 ;  /* 0x0000002d6c227223 */ /* 0x000fe2000001006d */
[----:B------:R-:W-:Y:S01]  /*4820*/  FFMA.FTZ R45, R47, R112, -R114 ;  /* 0x000000702f2d7223 */ /* 0x000fe20000010872 */
[----:B------:R-:W-:-:S02]  /*4830*/  HADD2.F32 R110, -RZ, R48.H0_H0 ;  /* 0x20000030ff6e7230 */ /* 0x000fc40000004100 */
[----:B------:R-:W-:Y:S01]  /*4840*/  FFMA.FTZ R47, R51, R112, R116 ;  /* 0x00000070332f7223 */ /* 0x000fe20000010074 */
[----:B------:R-:W-:Y:S02]  /*4850*/  HADD2.F32 R49, -RZ, R107.H1_H1 ;  /* 0x3000006bff317230 */ /* 0x000fe40000004100 */
[----:B------:R-:W-:Y:S02]  /*4860*/  HADD2.F32 R51, -RZ, R13.H0_H0 ;  /* 0x2000000dff337230 */ /* 0x000fe40000004100 */
[----:B------:R-:W-:Y:S02]  /*4870*/  HADD2.F32 R48, -RZ, R48.H1_H1 ;  /* 0x30000030ff307230 */ /* 0x000fe40000004100 */
[----:B------:R-:W-:Y:S02]  /*4880*/  HADD2.F32 R107, -RZ, R107.H0_H0 ;  /* 0x2000006bff6b7230 */ /* 0x000fe40000004100 */
[--C-:B------:R-:W-:Y:S02]  /*4890*/  HADD2.F32 R13, -RZ, R44.reuse.H1_H1 ;  /* 0x3000002cff0d7230 */ /* 0x100fe40000004100 */
[----:B------:R-:W-:Y:S01]  /*48a0*/  FMUL.FTZ R112, R48, R51 ;  /* 0x0000003330707220 */ /* 0x000fe20000410000 */
[----:B------:R-:W-:-:S02]  /*48b0*/  HADD2.F32 R108, -RZ, R44.H0_H0 ;  /* 0x2000002cff6c7230 */ /* 0x000fc40000004100 */
[----:B------:R-:W-:Y:S01]  /*48c0*/  FMUL.FTZ R99, R110, R107 ;  /* 0x0000006b6e637220 */ /* 0x000fe20000410000 */
[----:B------:R-:W-:Y:S02]  /*48d0*/  HADD2.F32 R44, -RZ, R12.H0_H0 ;  /* 0x2000000cff2c7230 */ /* 0x000fe40000004100 */
[C---:B------:R-:W-:Y:S01]  /*48e0*/  FMUL.FTZ R51, R13.reuse, R51 ;  /* 0x000000330d337220 */ /* 0x040fe20000410000 */
[C---:B------:R-:W-:Y:S01]  /*48f0*/  FMUL.FTZ R107, R108.reuse, R107 ;  /* 0x0000006b6c6b7220 */ /* 0x040fe20000410000 */
[-C--:B------:R-:W-:Y:S01]  /*4900*/  FFMA.FTZ R12, R108, R49.reuse, -R99 ;  /* 0x000000316c0c7223 */ /* 0x080fe20000010863 */
[-C--:B------:R-:W-:Y:S01]  /*4910*/  FFMA.FTZ R13, R13, R44.reuse, -R112 ;  /* 0x0000002c0d0d7223 */ /* 0x080fe20000010870 */
[----:B------:R-:W-:Y:S01]  /*4920*/  FFMA.FTZ R44, R48, R44, R51 ;  /* 0x0000002c302c7223 */ /* 0x000fe20000010033 */
[----:B------:R-:W-:Y:S01]  /*4930*/  FFMA.FTZ R49, R110, R49, R107 ;  /* 0x000000316e317223 */ /* 0x000fe2000001006b */
[--C-:B------:R-:W-:Y:S02]  /*4940*/  HADD2.F32 R51, -RZ, R105.reuse.H0_H0 ;  /* 0x20000069ff337230 */ /* 0x100fe40000004100 */
[----:B------:R-:W-:-:S02]  /*4950*/  HADD2.F32 R105, -RZ, R105.H1_H1 ;  /* 0x30000069ff697230 */ /* 0x000fc40000004100 */
[----:B------:R-:W-:Y:S02]  /*4960*/  HADD2.F32 R107, -RZ, R15.H0_H0 ;  /* 0x2000000fff6b7230 */ /* 0x000fe40000004100 */
[----:B------:R-:W-:Y:S02]  /*4970*/  HADD2.F32 R48, -RZ, R50.H0_H0 ;  /* 0x20000032ff307230 */ /* 0x000fe40000004100 */
[----:B------:R-:W-:Y:S02]  /*4980*/  HADD2.F32 R15, -RZ, R46.H0_H0 ;  /* 0x2000002eff0f7230 */ /* 0x000fe40000004100 */
[----:B------:R-:W-:Y:S02]  /*4990*/  HADD2.F32 R50, -RZ, R50.H1_H1 ;  /* 0x30000032ff327230 */ /* 0x000fe40000004100 */
[----:B------:R-:W-:Y:S02]  /*49a0*/  HADD2.F32 R46, -RZ, R46.H1_H1 ;  /* 0x3000002eff2e7230 */ /* 0x000fe40000004100 */
[----:B------:R-:W-:-:S02]  /*49b0*/  HADD2.F32 R99, -RZ, R14.H0_H0 ;  /* 0x2000000eff637230 */ /* 0x000fc40000004100 */
[----:B------:R-:W-:Y:S01]  /*49c0*/  FMUL.FTZ R14, R48, R105 ;  /* 0x00000069300e7220 */ /* 0x000fe20000410000 */
[----:B------:R-:W-:Y:S01]  /*49d0*/  FMUL.FTZ R109, R50, R107 ;  /* 0x0000006b326d7220 */ /* 0x000fe20000410000 */
[C---:B------:R-:W-:Y:S01]  /*49e0*/  FMUL.FTZ R105, R15.reuse, R105 ;  /* 0x000000690f697220 */ /* 0x040fe20000410000 */
[----:B------:R-:W-:Y:S01]  /*49f0*/  FMUL.FTZ R107, R46, R107 ;  /* 0x0000006b2e6b7220 */ /* 0x000fe20000410000 */
[-C--:B------:R-:W-:Y:S01]  /*4a00*/  FFMA.FTZ R14, R15, R51.reuse, -R14 ;  /* 0x000000330f0e7223 */ /* 0x080fe2000001080e */
[----:B------:R-:W-:Y:S01]  /*4a10*/  F2FP.F16.F32.PACK_AB R15, R45, R32 ;  /* 0x000000202d0f723e */ /* 0x000fe200000000ff */
[----:B------:R-:W-:Y:S01]  /*4a20*/  FFMA.FTZ R105, R48, R51, R105 ;  /* 0x0000003330697223 */ /* 0x000fe20000010069 */
[-C--:B------:R-:W-:Y:S01]  /*4a30*/  FFMA.FTZ R109, R46, R99.reuse, -R109 ;  /* 0x000000632e6d7223 */ /* 0x080fe2000001086d */
[----:B------:R-:W-:Y:S01]  /*4a40*/  FFMA.FTZ R50, R50, R99, R107 ;  /* 0x0000006332327223 */ /* 0x000fe2000001006b */
[----:B------:R-:W-:Y:S01]  /*4a50*/  F2FP.F16.F32.PACK_AB R32, R13, R12 ;  /* 0x0000000c0d20723e */ /* 0x000fe200000000ff */
[----:B------:R-:W-:Y:S01]  /*4a60*/  IMAD.MOV.U32 R45, RZ, RZ, R33 ;  /* 0x000000ffff2d7224 */ /* 0x000fe200078e0021 */
[----:B------:R-:W-:Y:S01]  /*4a70*/  F2FP.F16.F32.PACK_AB R51, R47, R34 ;  /* 0x000000222f33723e */ /* 0x000fe200000000ff */
[----:B------:R-:W-:Y:S01]  /*4a80*/  IMAD.MOV.U32 R47, RZ, RZ, R15 ;  /* 0x000000ffff2f7224 */ /* 0x000fe200078e000f */
[----:B------:R-:W-:Y:S01]  /*4a90*/  F2FP.F16.F32.PACK_AB R48, R44, R49 ;  /* 0x000000312c30723e */ /* 0x000fe200000000ff */
[----:B------:R-:W-:Y:S01]  /*4aa0*/  IMAD.MOV.U32 R44, RZ, RZ, R32 ;  /* 0x000000ffff2c7224 */ /* 0x000fe200078e0020 */
[----:B------:R-:W-:Y:S01]  /*4ab0*/  F2FP.F16.F32.PACK_AB R46, R109, R14 ;  /* 0x0000000e6d2e723e */ /* 0x000fe200000000ff */
[----:B------:R-:W-:Y:S01]  /*4ac0*/  IMAD.MOV.U32 R49, RZ, RZ, R35 ;  /* 0x000000ffff317224 */ /* 0x000fe200078e0023 */
[----:B------:R-:W-:-:S07]  /*4ad0*/  F2FP.F16.F32.PACK_AB R50, R50, R105 ;  /* 0x000000693232723e */ /* 0x000fce00000000ff */
.L_x_1389:
[----:B------:R-:W-:Y:S05]  /*4ae0*/  BSYNC B2 ;  /* 0x0000000000027941 */ /* 0x000fea0003800000 */
.L_x_1388:
        /* <DEDUP_REMOVED lines=12> */
.L_x_1387:
[----:B------:R-:W-:Y:S05]  /*4bb0*/  BSYNC B1 ;  /* 0x0000000000017941 */ /* 0x000fea0003800000 */
.L_x_1386:
[----:B-1----:R-:W-:Y:S02]  /*4bc0*/  VIADD R13, R23, 0x60 ;  /* 0x00000060170d7836 */ /* 0x002fe40000000000 */
[-C--:B------:R-:W-:Y:S02]  /*4bd0*/  IMAD R12, R64, R84.reuse, RZ ;  /* 0x00000054400c7224 */ /* 0x080fe400078e02ff */
[C---:B------:R-:W-:Y:S01]  /*4be0*/  IMAD.WIDE.U32 R82, R13.reuse, R84, R82 ;  /* 0x000000540d527225 */ /* 0x040fe200078e0052 */
[----:B------:R-:W-:-:S03]  /*4bf0*/  ISETP.GE.OR P5, PT, R13, R88, P1 ;  /* 0x000000580d00720c */ /* 0x000fc60000fa6670 */
[----:B------:R-:W-:-:S10]  /*4c00*/  IMAD R47, R13, R85, R12 ;  /* 0x000000550d2f7224 */ /* 0x000fd400078e020c */
[----:B------:R-:W-:Y:S05]  /*4c10*/  @P5 BRA `(.L_x_1374) ;  /* 0x0000000800605947 */ /* 0x000fea0003800000 */
[----:B------:R-:W2:Y:S01]  /*4c20*/  LDL R14, [R1+0x44] ;  /* 0x00004400010e7983 */ /* 0x000ea20000100800 */
[----:B------:R-:W-:Y:S01]  /*4c30*/  IMAD.IADD R47, R83, 0x1, R47 ;  /* 0x00000001532f7824 */ /* 0x000fe200078e022f */
[----:B------:R-:W-:Y:S01]  /*4c40*/  IADD3 R12, P5, P6, R56, R82, R7 ;  /* 0x00000052380c7210 */ /* 0x000fe20007ebe007 */
[C---:B------:R-:W-:Y:S01]  /*4c50*/  VIADD R15, R23.reuse, 0x60 ;  /* 0x00000060170f7836 */ /* 0x040fe20000000000 */
        /* <DEDUP_REMOVED lines=18> */
[----:B------:R-:W-:-:S05]  /*4d80*/  LOP3.LUT R12, R12, R15, RZ, 0x3c, !PT ;  /* 0x0000000f0c0c7212 */ /* 0x000fca00078e3cff */
[----:B--2---:R-:W-:-:S04]  /*4d90*/  IMAD.IADD R15, R14, 0x1, R12 ;  /* 0x000000010e0f7824 */ /* 0x004fc800078e020c */
        /* <DEDUP_REMOVED lines=37> */
[----:B------:R-:W-:-:S02]  /*4ff0*/  HADD2.F32 R86, -RZ, R102.H1_H1 ;  /* 0x30000066ff567230 */ /* 0x000fc40000004100 */
[-C--:B------:R-:W-:Y:S01]  /*5000*/  FMUL.FTZ R51, R50, R43.reuse ;  /* 0x0000002b32337220 */ /* 0x080fe20000410000 */
[----:B------:R-:W-:Y:S02]  /*5010*/  HADD2.F32 R39, -RZ, R39.H0_H0 ;  /* 0x20000027ff277230 */ /* 0x000fe40000004100 */
[----:B------:R-:W-:Y:S01]  /*5020*/  FMUL.FTZ R43, R48, R43 ;  /* 0x0000002b302b7220 */ /* 0x000fe20000410000 */
[----:B------:R-:W-:Y:S02]  /*5030*/  HADD2.F32 R35, -RZ, R33.H0_H0 ;  /* 0x20000021ff237230 */ /* 0x000fe40000004100 */
[----:B------:R-:W-:Y:S01]  /*5040*/  FMUL.FTZ R94, R41, R86 ;  /* 0x00000056295e7220 */ /* 0x000fe20000410000 */
[----:B------:R-:W-:Y:S02]  /*5050*/  HADD2.F32 R84, -RZ, R100.H1_H1 ;  /* 0x30000064ff547230 */ /* 0x000fe40000004100 */
[----:B------:R-:W-:Y:S01]  /*5060*/  FFMA.FTZ R50, R50, R39, R43 ;  /* 0x0000002732327223 */ /* 0x000fe2000001002b */
[----:B------:R-:W-:-:S02]  /*5070*/  HADD2.F32 R43, -RZ, R40.H0_H0 ;  /* 0x20000028ff2b7230 */ /* 0x000fc40000004100 */
[C---:B------:R-:W-:Y:S01]  /*5080*/  FMUL.FTZ R86, R35.reuse, R86 ;  /* 0x0000005623567220 */ /* 0x040fe20000410000 */
[----:B------:R-:W-:Y:S01]  /*5090*/  FFMA.FTZ R48, R48, R39, -R51 ;  /* 0x0000002730307223 */ /* 0x000fe20000010833 */
[----:B------:R-:W-:Y:S02]  /*50a0*/  HADD2.F32 R103, -RZ, R103.H0_H0 ;  /* 0x20000067ff677230 */ /* 0x000fe40000004100 */
[-C--:B------:R-:W-:Y:S01]  /*50b0*/  FFMA.FTZ R33, R35, R84.reuse, -R94 ;  /* 0x0000005423217223 */ /* 0x080fe2000001085e */
[----:B------:R-:W-:Y:S02]  /*50c0*/  HADD2.F32 R40, -RZ, R32.H0_H0 ;  /* 0x20000020ff287230 */ /* 0x000fe40000004100 */
[----:B------:R-:W-:Y:S01]  /*50d0*/  FFMA.FTZ R35, R41, R84, R86 ;  /* 0x0000005429237223 */ /* 0x000fe20000010056 */
[----:B------:R-:W-:Y:S02]  /*50e0*/  HADD2.F32 R39, -RZ, R12.H0_H0 ;  /* 0x2000000cff277230 */ /* 0x000fe40000004100 */
[----:B------:R-:W-:Y:S01]  /*50f0*/  HADD2.F32 R32, -RZ, R32.H1_H1 ;  /* 0x30000020ff207230 */ /* 0x000fe20000004100 */
[----:B------:R-:W-:Y:S01]  /*5100*/  F2FP.F16.F32.PACK_AB R48, R48, R33 ;  /* 0x000000213030723e */ /* 0x000fe200000000ff */
[----:B------:R-:W-:Y:S01]  /*5110*/  HADD2.F32 R12, -RZ, R12.H1_H1 ;  /* 0x3000000cff0c7230 */ /* 0x000fe20000004100 */
[----:B------:R-:W-:Y:S01]  /*5120*/  F2FP.F16.F32.PACK_AB R33, R46, R15 ;  /* 0x0000000f2e21723e */ /* 0x000fe200000000ff */
[----:B------:R-:W-:-:S02]  /*5130*/  HADD2.F32 R41, -RZ, R36.H0_H0 ;  /* 0x20000024ff297230 */ /* 0x000fc40000004100 */
[-C--:B------:R-:W-:Y:S01]  /*5140*/  FMUL.FTZ R36, R40, R103.reuse ;  /* 0x0000006728247220 */ /* 0x080fe20000410000 */
[----:B------:R-:W-:Y:S02]  /*5150*/  HADD2.F32 R101, -RZ, R101.H0_H0 ;  /* 0x20000065ff657230 */ /* 0x000fe40000004100 */
[----:B------:R-:W-:Y:S01]  /*5160*/  FMUL.FTZ R103, R39, R103 ;  /* 0x0000006727677220 */ /* 0x000fe20000410000 */
[-C--:B------:R-:W-:Y:S01]  /*5170*/  FMUL.FTZ R51, R32, R43.reuse ;  /* 0x0000002b20337220 */ /* 0x080fe20000410000 */
[----:B------:R-:W-:Y:S01]  /*5180*/  FMUL.FTZ R43, R12, R43 ;  /* 0x0000002b0c2b7220 */ /* 0x000fe20000410000 */
[----:B------:R-:W-:Y:S02]  /*5190*/  HADD2.F32 R37, -RZ, R37.H0_H0 ;  /* 0x20000025ff257230 */ /* 0x000fe40000004100 */
[----:B------:R-:W-:Y:S01]  /*51a0*/  FFMA.FTZ R103, R40, R101, R103 ;  /* 0x0000006528677223 */ /* 0x000fe20000010067 */
[-C--:B------:R-:W-:Y:S01]  /*51b0*/  FFMA.FTZ R51, R12, R41.reuse, -R51 ;  /* 0x000000290c337223 */ /* 0x080fe20000010833 */
[----:B------:R-:W-:Y:S01]  /*51c0*/  FFMA.FTZ R40, R32, R41, R43 ;  /* 0x0000002920287223 */ /* 0x000fe2000001002b */
[----:B------:R-:W-:-:S02]  /*51d0*/  HADD2.F32 R32, -RZ, R34.H0_H0 ;  /* 0x20000022ff207230 */ /* 0x000fc40000004100 */
[----:B------:R-:W-:Y:S01]  /*51e0*/  FFMA.FTZ R36, R39, R101, -R36 ;  /* 0x0000006527247223 */ /* 0x000fe20000010824 */
[----:B------:R-:W-:Y:S01]  /*51f0*/  HADD2.F32 R41, -RZ, R102.H0_H0 ;  /* 0x20000066ff297230 */ /* 0x000fe20000004100 */
[----:B------:R-:W-:Y:S01]  /*5200*/  F2FP.F16.F32.PACK_AB R35, R50, R35 ;  /* 0x000000233223723e */ /* 0x000fe200000000ff */
[----:B------:R-:W-:Y:S02]  /*5210*/  HADD2.F32 R43, -RZ, R38.H0_H0 ;  /* 0x20000026ff2b7230 */ /* 0x000fe40000004100 */
[----:B------:R-:W-:Y:S02]  /*5220*/  HADD2.F32 R12, -RZ, R14.H0_H0 ;  /* 0x2000000eff0c7230 */ /* 0x000fe40000004100 */
[----:B------:R-:W-:Y:S01]  /*5230*/  FMUL.FTZ R85, R32, R41 ;  /* 0x0000002920557220 */ /* 0x000fe20000410000 */
[----:B------:R-:W-:Y:S02]  /*5240*/  HADD2.F32 R34, -RZ, R34.H1_H1 ;  /* 0x30000022ff227230 */ /* 0x000fe40000004100 */
[----:B------:R-:W-:-:S02]  /*5250*/  HADD2.F32 R14, -RZ, R14.H1_H1 ;  /* 0x3000000eff0e7230 */ /* 0x000fc40000004100 */
[----:B------:R-:W-:Y:S01]  /*5260*/  FMUL.FTZ R41, R12, R41 ;  /* 0x000000290c297220 */ /* 0x000fe20000410000 */
[----:B------:R-:W-:Y:S02]  /*5270*/  HADD2.F32 R39, -RZ, R100.H0_H0 ;  /* 0x20000064ff277230 */ /* 0x000fe40000004100 */
[-C--:B------:R-:W-:Y:S01]  /*5280*/  FMUL.FTZ R87, R34, R43.reuse ;  /* 0x0000002b22577220 */ /* 0x080fe20000410000 */
[----:B------:R-:W-:Y:S02]  /*5290*/  IMAD.MOV.U32 R15, RZ, RZ, R48 ;  /* 0x000000ffff0f7224 */ /* 0x000fe400078e0030 */
        /* <DEDUP_REMOVED lines=9> */
.L_x_1391:
[----:B------:R-:W-:Y:S05]  /*5330*/  BSYNC B1 ;  /* 0x0000000000017941 */ /* 0x000fea0003800000 */
.L_x_1390:
[----:B-1----:R3:W-:Y:S01]  /*5340*/  STG.E.128 desc[UR40][R44.64], R12 ;  /* 0x0000000c2c007986 */ /* 0x0027e2000c101d28 */
[----:B------:R-:W-:-:S13]  /*5350*/  ISETP.GE.AND P4, PT, R49, R93, PT ;  /* 0x0000005d3100720c */ /* 0x000fda0003f86270 */
[----:B------:R-:W-:Y:S05]  /*5360*/  @P4 BRA `(.L_x_1374) ;  /* 0x00000000008c4947 */ /* 0x000fea0003800000 */
[--C-:B---3--:R-:W-:Y:S02]  /*5370*/  SHF.R.S32.HI R12, RZ, 0x1f, R49.reuse ;  /* 0x0000001fff0c7819 */ /* 0x108fe40000011431 */
[----:B------:R-:W-:-:S04]  /*5380*/  IADD3 R49, P4, P5, R56, R82, R49 ;  /* 0x0000005238317210 */ /* 0x000fc80007d9e031 */
[----:B------:R-:W-:Y:S02]  /*5390*/  IADD3.X R12, R76, R47, R12, P4, P5 ;  /* 0x0000002f4c0c7210 */ /* 0x000fe400027ea40c */
[----:B------:R-:W-:-:S04]  /*53a0*/  LEA R78, P4, R49, R78, 0x1 ;  /* 0x0000004e314e7211 */ /* 0x000fc800078808ff */
[----:B------:R-:W-:-:S05]  /*53b0*/  LEA.HI.X R79, R49, R79, R12, 0x1, P4 ;  /* 0x0000004f314f7211 */ /* 0x000fca00020f0c0c */
[----:B--2---:R4:W-:Y:S01]  /*53c0*/  STG.E.128 desc[UR40][R78.64], R32 ;  /* 0x000000204e007986 */ /* 0x0049e2000c101d28 */
[----:B------:R-:W-:Y:S05]  /*53d0*/  BRA `(.L_x_1374) ;  /* 0x0000000000707947 */ /* 0x000fea0003800000 */
.L_x_1357:
[----:B------:R-:W2:Y:S02]  /*53e0*/  LDL R12, [R1+0x14] ;  /* 0x00001400010c7983 */ /* 0x000ea40000100800 */
[----:B--2---:R-:W-:-:S13]  /*53f0*/  ISETP.NE.AND P3, PT, R12, 0x3, PT ;  /* 0x000000030c00780c */ /* 0x004fda0003f65270 */
[----:B------:R-:W-:Y:S05]  /*5400*/  @!P3 BRA `(.L_x_1392) ;  /* 0x000000000004b947 */ /* 0x000fea0003800000 */
[----:B------:R-:W-:Y:S01]  /*5410*/  BPT.TRAP 0x1 ;  /* 0x000000040000795c */ /* 0x000fe20000300000 */
.L_x_1392:
[----:B------:R-:W2:Y:S01]  /*5420*/  LDL R12, [R1+0x18] ;  /* 0x00001800010c7983 */ /* 0x000ea20000100800 */
[----:B------:R-:W-:Y:S01]  /*5430*/  IMAD R77, R152, 0x8, R16 ;  /* 0x00000008984d7824 */ /* 0x000fe200078e0210 */
[----:B------:R-:W-:Y:S01]  /*5440*/  BSSY B1, `(.L_x_1393) ;  /* 0x0000006000017945 */ /* 0x000fe20003800000 */
[----:B------:R-:W-:-:S05]  /*5450*/  IMAD R88, R26, -0x80, R24 ;  /* 0xffffff801a587824 */ /* 0x000fca00078e0218 */
[----:B------:R-:W-:Y:S02]  /*5460*/  VIMNMX R88, R88, 0x80, PT ;  /* 0x0000008058587848 */ /* 0x000fe40003fe0100 */
[----:B--2---:R-:W-:-:S04]  /*5470*/  SHF.L.U32 R89, R12, 0x1f, RZ ;  /* 0x0000001f0c597819 */ /* 0x004fc800000006ff */
[----:B------:R-:W0:Y:S02]  /*5480*/  SYNCS.PHASECHK.TRANS64.TRYWAIT P4, [R77+URZ+0x16890], R89 ;  /* 0x016890594d0075a7 */ /* 0x000e24000808017f */
[----:B0-----:R-:W-:Y:S05]  /*5490*/  @!P4 BRA `(.L_x_1394) ;  /* 0x0000019c0060c947 */ /* 0x001fea0003800000 */
.L_x_1704:
[----:B------:R-:W-:Y:S05]  /*54a0*/  BSYNC B1 ;  /* 0x0000000000017941 */ /* 0x000fea0003800000 */
.L_x_1393:
[----:B------:R-:W-:Y:S01]  /*54b0*/  ISETP.GE.AND P4, PT, R23, R88, PT ;  /* 0x000000581700720c */ /* 0x000fe20003f86270 */
[----:B------:R-:W-:-:S12]  /*54c0*/  BSSY B1, `(.L_x_1395) ;  /* 0x0000006000017945 */ /* 0x000fd80003800000 */
[----:B------:R-:W-:Y:S05]  /*54d0*/  @P4 BRA `(.L_x_1396) ;  /* 0x0000000000104947 */ /* 0x000fea0003800000 */
[----:B------:R-:W1:Y:S04]  /*54e0*/  @!P1 LDS.128 R12, [R81+0xe000] ;  /* 0x00e00000510c9984 */ /* 0x000e680000000c00 */
[----:B------:R-:W2:Y:S04]  /*54f0*/  @!P2 LDS.128 R32, [R80+0xe000] ;  /* 0x00e000005020a984 */ /* 0x000ea80000000c00 */
[----:B-1----:R1:W-:Y:S04]  /*5500*/  @!P1 STG.E.128 desc[UR40][R38.64], R12 ;  /* 0x0000000c26009986 */ /* 0x0023e8000c101d28 */
[----:B--2---:R1:W-:Y:S02]  /*5510*/  @!P2 STG.E.128 desc[UR40][R38.64+0x40], R32 ;  /* 0x000040202600a986 */ /* 0x0043e4000c101d28 */
.L_x_1396:
[----:B------:R-:W-:Y:S05]  /*5520*/  BSYNC B1 ;  /* 0x0000000000017941 */ /* 0x000fea0003800000 */
.L_x_1395:
[----:B-1----:R-:W-:-:S05]  /*5530*/  VIADD R12, R23, 0x60 ;  /* 0x00000060170c7836 */ /* 0x002fca0000000000 */
[----:B------:R-:W-:-:S13]  /*5540*/  ISETP.GE.AND P4, PT, R12, R88, PT ;  /* 0x000000580c00720c */ /* 0x000fda0003f86270 */
[----:B------:R-:W-:Y:S05]  /*5550*/  @P4 BRA `(.L_x_1374) ;  /* 0x0000000000104947 */ /* 0x000fea0003800000 */
[----:B------:R-:W1:Y:S04]  /*5560*/  @!P1 LDS.128 R12, [R81+0x11000] ;  /* 0x01100000510c9984 */ /* 0x000e680000000c00 */
[----:B------:R-:W2:Y:S04]  /*5570*/  @!P2 LDS.128 R32, [R80+0x11000] ;  /* 0x011000005020a984 */ /* 0x000ea80000000c00 */
[----:B-1----:R1:W-:Y:S04]  /*5580*/  @!P1 STG.E.128 desc[UR40][R36.64], R12 ;  /* 0x0000000c24009986 */ /* 0x0023e8000c101d28 */
[----:B--2---:R1:W-:Y:S02]  /*5590*/  @!P2 STG.E.128 desc[UR40][R36.64+0x40], R32 ;  /* 0x000040202400a986 */ /* 0x0043e4000c101d28 */
.L_x_1374:
[----:B------:R-:W-:Y:S05]  /*55a0*/  BSYNC B0 ;  /* 0x0000000000007941 */ /* 0x000fea0003800000 */
.L_x_1356:
[----:B-123--:R-:W1:Y:S01]  /*55b0*/  S2R R12, SR_TID.X ;  /* 0x00000000000c7919 */ /* 0x00ee620000002100 */
        /* <DEDUP_REMOVED lines=16> */
.L_x_1398:
[----:B------:R-:W-:Y:S05]  /*56c0*/  BSYNC B0 ;  /* 0x0000000000007941 */ /* 0x000fea0003800000 */
.L_x_1397:
[----:B------:R-:W2:Y:S01]  /*56d0*/  SYNCS.PHASECHK.TRANS64.TRYWAIT P3, [R77+URZ+0x168b0], R89 ;  /* 0x0168b0594d0075a7 */ /* 0x000ea2000806017f */
[----:B------:R-:W-:Y:S01]  /*56e0*/  ULDC UR42, c[0x0][0x2f4] ;  /* 0x0000bd00002a7ab9 */ /* 0x000fe20000000800 */
[----:B------:R-:W-:Y:S01]  /*56f0*/  ULDC.64 UR36, c[0x0][0x328] ;  /* 0x0000ca0000247ab9 */ /* 0x000fe20000000a00 */
[----:B------:R-:W-:Y:S01]  /*5700*/  ULDC.64 UR38, c[0x0][0x318] ;  /* 0x0000c60000267ab9 */ /* 0x000fe20000000a00 */
[----:B------:R-:W-:Y:S01]  /*5710*/  BSSY B0, `(.L_x_1399) ;  /* 0x0000003000007945 */ /* 0x000fe20003800000 */
[----:B----4-:R-:W-:-:S03]  /*5720*/  IMAD.WIDE R32, R26, 0x80, R8 ;  /* 0x000000801a207825 */ /* 0x010fc600078e0208 */
[----:B--2---:R-:W-:Y:S05]  /*5730*/  @!P3 BRA `(.L_x_1400) ;  /* 0x0000019800ccb947 */ /* 0x004fea0003800000 */
.L_x_1705:
[----:B------:R-:W-:Y:S05]  /*5740*/  BSYNC B0 ;  /* 0x0000000000007941 */ /* 0x000fea0003800000 */
.L_x_1399:
        /* <DEDUP_REMOVED lines=17> */
.L_x_1402:
[----:B------:R-:W-:Y:S05]  /*5860*/  BSYNC B0 ;  /* 0x0000000000007941 */ /* 0x000fea0003800000 */
.L_x_1401:
[----:B-1-3--:R-:W-:Y:S01]  /*5870*/  VIADD R12, R23, 0x60 ;  /* 0x00000060170c7836 */ /* 0x00afe20000000000 */
[----:B------:R-:W-:Y:S04]  /*5880*/  BSSY B0, `(.L_x_1403) ;  /* 0x0000013000007945 */ /* 0x000fe80003800000 */
[----:B------:R-:W-:-:S13]  /*5890*/  ISETP.GE.AND P3, PT, R12, R88, PT ;  /* 0x000000580c00720c */ /* 0x000fda0003f66270 */
[----:B------:R-:W-:Y:S05]  /*58a0*/  @P3 BRA `(.L_x_1404) ;  /* 0x0000000000403947 */ /* 0x000fea0003800000 */
[----:B------:R-:W-:Y:S01]  /*58b0*/  IADD3 R15, P3, R32, 0x60, RZ ;  /* 0x00000060200f7810 */ /* 0x000fe20007f7e0ff */
[----:B------:R-:W-:Y:S02]  /*58c0*/  IMAD.MOV.U32 R12, RZ, RZ, R54 ;  /* 0x000000ffff0c7224 */ /* 0x000fe400078e0036 */
[----:B------:R-:W-:Y:S02]  /*58d0*/  IMAD.MOV.U32 R13, RZ, RZ, R0 ;  /* 0x000000ffff0d7224 */ /* 0x000fe400078e0000 */
[----:B------:R-:W-:Y:S02]  /*58e0*/  IMAD.X R32, RZ, RZ, R33, P3 ;  /* 0x000000ffff207224 */ /* 0x000fe400018e0621 */
        /* <DEDUP_REMOVED lines=12> */
.L_x_1404:
[----:B------:R-:W-:Y:S05]  /*59b0*/  BSYNC B0 ;  /* 0x0000000000007941 */ /* 0x000fea0003800000 */
.L_x_1403:
[----:B-1----:R-:W3:Y:S01]  /*59c0*/  LDL.LU R13, [R1+0x18] ;  /* 0x00001800010d7983 */ /* 0x002ee20000300800 */
[----:B------:R-:W-:Y:S01]  /*59d0*/  VIADD R152, R152, 0x1 ;  /* 0x0000000198987836 */ /* 0x000fe20000000000 */
[----:B------:R-:W-:Y:S01]  /*59e0*/  LOP3.LUT P5, RZ, R22, 0x2, RZ, 0xc0, !PT ;  /* 0x0000000216ff7812 */ /* 0x000fe200078ac0ff */
        /* <DEDUP_REMOVED lines=10> */
[----:B------:R-:W-:Y:S02]  /*5a90*/  SEL R12, RZ, 0x1, P3 ;  /* 0x00000001ff0c7807 */ /* 0x000fe40001800000 */
[----:B------:R-:W-:Y:S01]  /*5aa0*/  SEL R152, R152, RZ, P3 ;  /* 0x000000ff98987207 */ /* 0x000fe20001800000 */
[----:B------:R0:W-:Y:S01]  /*5ab0*/  @!P4 SYNCS.ARRIVE.TRANS64.RED.A1T0 RZ, [R77+URZ], RZ ;  /* 0x000000ff4dffc9a7 */ /* 0x0001e2000810043f */
[----:B---3--:R-:W-:-:S05]  /*5ac0*/  LOP3.LUT R13, R13, R12, RZ, 0x3c, !PT ;  /* 0x0000000c0d0d7212 */ /* 0x008fca00078e3cff */
[----:B------:R0:W-:Y:S01]  /*5ad0*/  STL [R1+0x18], R13 ;  /* 0x0000180d01007387 */ /* 0x0001e20000100800 */
[----:B------:R-:W-:Y:S05]  /*5ae0*/  @P5 BRA `(.L_x_1405) ;  /* 0xffffffcc00405947 */ /* 0x000fea000383ffff */
[----:B0-----:R-:W0:Y:S01]  /*5af0*/  S2R R13, SR_TID.X ;  /* 0x00000000000d7919 */ /* 0x001e220000002100 */
[----:B------:R-:W-:Y:S02]  /*5b00*/  PLOP3.LUT P0, PT, PT, PT, PT, 0x8, 0x0 ;  /* 0x000000000000781c */ /* 0x000fe40003f0e170 */
[----:B0-----:R-:W-:-:S04]  /*5b10*/  SHF.R.U32.HI R13, RZ, 0x7, R13 ;  /* 0x00000007ff0d7819 */ /* 0x001fc8000001160d */
[----:B------:R-:W-:-:S13]  /*5b20*/  ISETP.NE.AND P5, PT, R13, 0x1, PT ;  /* 0x000000010d00780c */ /* 0x000fda0003fa5270 */
[----:B------:R-:W-:Y:S06]  /*5b30*/  @!P5 BAR.ARV 0x9, 0x100 ;  /* 0x024400000000db1d */ /* 0x000fec0000002000 */
.L_x_1351:
[----:B------:R-:W2:Y:S01]  /*5b40*/  LDL R10, [R1+0x20] ;  /* 0x00002000010a7983 */ /* 0x000ea20000100800 */
[----:B------:R-:W0:Y:S08]  /*5b50*/  LDC R0, c[0x0][0x448] ;  /* 0x00011200ff007b82 */ /* 0x000e300000000800 */
[----:B------:R-:W1:Y:S01]  /*5b60*/  LDC.64 R6, c[0x0][0x9e0] ;  /* 0x00027800ff067b82 */ /* 0x000e620000000a00 */
[----:B0-----:R-:W-:-:S02]  /*5b70*/  ISETP.NE.AND P1, PT, R0, 0x1, PT ;  /* 0x000000010000780c */ /* 0x001fc40003f25270 */
[----:B-1----:R-:W-:-:S11]  /*5b80*/  ISETP.GE.AND P2, PT, R7, 0x1, PT ;  /* 0x000000010700780c */ /* 0x002fd60003f46270 */
[----:B------:R-:W0:Y:S08]  /*5b90*/  @P1 LDC R0, c[0x0][0x44c] ;  /* 0x00011300ff001b82 */ /* 0x000e300000000800 */
[----:B------:R-:W1:Y:S01]  /*5ba0*/  @P1 LDC R5, c[0x0][0x450] ;  /* 0x00011400ff051b82 */ /* 0x000e620000000800 */
[----:B--2---:R-:W-:-:S04]  /*5bb0*/  VIADD R3, R10, 0xbf ;  /* 0x000000bf0a037836 */ /* 0x004fc80000000000 */
[----:B0-----:R-:W-:-:S05]  /*5bc0*/  @P1 IMAD.HI.U32 R0, R3, R0, RZ ;  /* 0x0000000003001227 */ /* 0x001fca00078e00ff */
[----:B-1----:R-:W-:-:S05]  /*5bd0*/  @P1 SHF.R.U32.HI R3, RZ, R5, R0 ;  /* 0x00000005ff031219 */ /* 0x002fca0000011600 */
[----:B------:R-:W-:Y:S01]  /*5be0*/  IMAD.IADD R5, R90, 0x1, R3 ;  /* 0x000000015a057824 */ /* 0x000fe200078e0203 */
[----:B------:R-:W-:Y:S06]  /*5bf0*/  @P0 BRA `(.L_x_1406) ;  /* 0x00000000000c0947 */ /* 0x000fec0003800000 */
[----:B------:R-:W0:Y:S01]  /*5c00*/  FENCE.VIEW.ASYNC.G ;  /* 0x00000000000073c6 */ /* 0x000e220000000100 */
[----:B------:R-:W-:Y:S05]  /*5c10*/  WARPSYNC.ALL ;  /* 0x0000000000007948 */ /* 0x000fea0003800000 */
[----:B0-----:R-:W-:Y:S06]  /*5c20*/  BAR.ARV 0xc, 0x200 ;  /* 0x0308000000007b1d */ /* 0x001fec0000002000 */
.L_x_1406:
[----:B------:R-:W-:Y:S01]  /*5c30*/  IMAD.IADD R0, R5, 0x1, R6 ;  /* 0x0000000105007824 */ /* 0x000fe200078e0206 */
[----:B------:R-:W-:Y:S06]  /*5c40*/  @!P2 BRA `(.L_x_1407) ;  /* 0x000000000048a947 */ /* 0x000fec0003800000 */
        /* <DEDUP_REMOVED lines=11> */
.L_x_1409:
[----:B------:R-:W-:-:S13]  /*5d00*/  ISETP.NE.AND P0, PT, R7, 0x1, PT ;  /* 0x000000010700780c */ /* 0x000fda0003f05270 */
[----:B------:R-:W0:Y:S02]  /*5d10*/  @P0 LDC.64 R4, c[0x0][0x9e8] ;  /* 0x00027a00ff040b82 */ /* 0x000e240000000a00 */
[----:B0-----:R-:W-:-:S05]  /*5d20*/  @P0 IMAD.HI.U32 R4, R3, R4, RZ ;  /* 0x0000000403040227 */ /* 0x001fca00078e00ff */
[----:B------:R-:W-:-:S07]  /*5d30*/  @P0 SHF.R.U32.HI R3, RZ, R5, R4 ;  /* 0x00000005ff030219 */ /* 0x000fce0000011604 */
.L_x_1410:
[----:B------:R-:W-:Y:S05]  /*5d40*/  BSYNC B0 ;  /* 0x0000000000007941 */ /* 0x000fea0003800000 */
.L_x_1408:
[----:B------:R-:W-:-:S05]  /*5d50*/  IMAD R3, R3, R7, R7 ;  /* 0x0000000703037224 */ /* 0x000fca00078e0207 */
[----:B------:R-:W-:-:S07]  /*5d60*/  VIMNMX R0, R0, R3, PT ;  /* 0x0000000300007248 */ /* 0x000fce0003fe0100 */
.L_x_1407:
[----:B------:R-:W0:Y:S01]  /*5d70*/  @P1 LDC R4, c[0x0][0x44c] ;  /* 0x00011300ff041b82 */ /* 0x000e220000000800 */
[----:B------:R-:W-:Y:S01]  /*5d80*/  VIADD R0, R0, 0x7f ;  /* 0x0000007f00007836 */ /* 0x000fe20000000000 */
[----:B------:R-:W-:Y:S01]  /*5d90*/  ULDC UR4, c[0x0][0x9dc] ;  /* 0x0002770000047ab9 */ /* 0x000fe20000000800 */
[----:B------:R-:W-:-:S03]  /*5da0*/  IMAD.MOV.U32 R5, RZ, RZ, R10 ;  /* 0x000000ffff057224 */ /* 0x000fc600078e000a */
[----:B------:R-:W-:Y:S02]  /*5db0*/  SHF.R.S32.HI R3, RZ, 0x1f, R0 ;  /* 0x0000001fff037819 */ /* 0x000fe40000011400 */
[----:B------:R-:W1:Y:S02]  /*5dc0*/  @P1 LDC R9, c[0x0][0x450] ;  /* 0x00011400ff091b82 */ /* 0x000e640000000800 */
[----:B------:R-:W-:-:S04]  /*5dd0*/  LEA.HI R3, R3, R0, RZ, 0x7 ;  /* 0x0000000003037211 */ /* 0x000fc800078f38ff */
[----:B------:R-:W-:-:S04]  /*5de0*/  SHF.R.S32.HI R0, RZ, 0x7, R3 ;  /* 0x00000007ff007819 */ /* 0x000fc80000011403 */
[----:B------:R-:W-:Y:S01]  /*5df0*/  VIMNMX R91, R91, R0, PT ;  /* 0x000000005b5b7248 */ /* 0x000fe20003fe0100 */
[----:B0-----:R-:W-:-:S05]  /*5e00*/  @P1 IMAD.HI.U32 R4, R10, R4, RZ ;  /* 0x000000040a041227 */ /* 0x001fca00078e00ff */
[----:B-1----:R-:W-:-:S05]  /*5e10*/  @P1 SHF.R.U32.HI R5, RZ, R9, R4 ;  /* 0x00000009ff051219 */ /* 0x002fca0000011604 */
[----:B------:R-:W-:-:S04]  /*5e20*/  IMAD.IADD R3, R92, 0x1, R5 ;  /* 0x000000015c037824 */ /* 0x000fc800078e0205 */
        /* <DEDUP_REMOVED lines=12> */
.L_x_1413:
[----:B------:R-:W-:-:S13]  /*5ef0*/  ISETP.NE.AND P0, PT, R7, 0x1, PT ;  /* 0x000000010700780c */ /* 0x000fda0003f05270 */
[----:B------:R-:W0:Y:S02]  /*5f00*/  @P0 LDC.64 R4, c[0x0][0x9e8] ;  /* 0x00027a00ff040b82 */ /* 0x000e240000000a00 */
[----:B0-----:R-:W-:-:S05]  /*5f10*/  @P0 IMAD.HI.U32 R4, R3, R4, RZ ;  /* 0x0000000403040227 */ /* 0x001fca00078e00ff */
[----:B------:R-:W-:-:S07]  /*5f20*/  @P0 SHF.R.U32.HI R3, RZ, R5, R4 ;  /* 0x00000005ff030219 */ /* 0x000fce0000011604 */
.L_x_1414:
[----:B------:R-:W-:Y:S05]  /*5f30*/  BSYNC B0 ;  /* 0x0000000000007941 */ /* 0x000fea0003800000 */
.L_x_1412:
[----:B------:R-:W-:-:S05]  /*5f40*/  IMAD R3, R3, R7, RZ ;  /* 0x0000000703037224 */ /* 0x000fca00078e02ff */
[----:B------:R-:W-:-:S07]  /*5f50*/  VIMNMX R0, R0, R3, !PT ;  /* 0x0000000300007248 */ /* 0x000fce0007fe0100 */
.L_x_1411:
[----:B------:R-:W-:Y:S01]  /*5f60*/  SHF.R.S32.HI R3, RZ, 0x1f, R0 ;  /* 0x0000001fff037819 */ /* 0x000fe20000011400 */
[----:B------:R-:W-:Y:S01]  /*5f70*/  BSSY B0, `(.L_x_1415) ;  /* 0x0000027000007945 */ /* 0x000fe20003800000 */
[----:B------:R-:W-:Y:S02]  /*5f80*/  IMAD.MOV.U32 R88, RZ, RZ, RZ ;  /* 0x000000ffff587224 */ /* 0x000fe400078e00ff */
[----:B------:R-:W-:-:S04]  /*5f90*/  LEA.HI R3, R3, R0, RZ, 0x7 ;  /* 0x0000000003037211 */ /* 0x000fc800078f38ff */
[----:B------:R-:W-:-:S04]  /*5fa0*/  SHF.R.S32.HI R3, RZ, 0x7, R3 ;  /* 0x00000007ff037819 */ /* 0x000fc80000011403 */
[----:B------:R-:W-:-:S04]  /*5fb0*/  VIMNMX R9, RZ, R3, !PT ;  /* 0x00000003ff097248 */ /* 0x000fc80007fe0100 */
[----:B------:R-:W-:-:S13]  /*5fc0*/  ISETP.GT.AND P0, PT, R91, R9, PT ;  /* 0x000000095b00720c */ /* 0x000fda0003f04270 */
[----:B------:R-:W-:Y:S05]  /*5fd0*/  @!P0 BRA `(.L_x_1416) ;  /* 0x0000000000808947 */ /* 0x000fea0003800000 */
[----:B------:R-:W2:Y:S01]  /*5fe0*/  LDL R4, [R1+0x4c] ;  /* 0x00004c0001047983 */ /* 0x000ea20000100800 */
[----:B------:R-:W-:Y:S01]  /*5ff0*/  ULDC UR4, c[0x0][0x9f0] ;  /* 0x00027c0000047ab9 */ /* 0x000fe20000000800 */
[----:B--2---:R-:W-:-:S04]  /*6000*/  ISETP.NE.AND P0, PT, R4, RZ, PT ;  /* 0x000000ff0400720c */ /* 0x004fc80003f05270 */
        /* <DEDUP_REMOVED lines=29> */
.L_x_1416:
[----:B------:R-:W-:Y:S05]  /*61e0*/  BSYNC B0 ;  /* 0x0000000000007941 */ /* 0x000fea0003800000 */
.L_x_1415:
        /* <DEDUP_REMOVED lines=18> */
[----:B--2---:R-:W-:-:S05]  /*6310*/  IMAD R0, R0, R88, R9 ;  /* 0x0000005800007224 */ /* 0x004fca00078e0209 */
[----:B------:R0:W-:Y:S01]  /*6320*/  STL [R1+0x38], R0 ;  /* 0x0000380001007387 */ /* 0x0001e20000100800 */
[----:B------:R-:W-:Y:S02]  /*6330*/  VIADDMNMX R88, R0, R88, R91, PT ;  /* 0x0000005800587246 */ /* 0x000fe4000380015b */
[----:B------:R-:W-:Y:S02]  /*6340*/  CS2R R90, SRZ ;  /* 0x00000000005a7805 */ /* 0x000fe4000001ff00 */
[----:B------:R-:W-:-:S13]  /*6350*/  ISETP.GT.AND P1, PT, R88, R0, PT ;  /* 0x000000005800720c */ /* 0x000fda0003f24270 */
[----:B0-----:R-:W-:Y:S05]  /*6360*/  @!P1 BRA `(.L_x_1417) ;  /* 0x000000ec009c9947 */ /* 0x001fea0003800000 */
[----:B------:R-:W-:-:S03]  /*6370*/  UMOV UR4, 0xffffffff ;  /* 0xffffffff00047882 */ /* 0x000fc60000000000 */
[----:B------:R-:W-:Y:S05]  /*6380*/  BRA.DIV UR4, `(.L_x_1418) ;  /* 0x0000018e04cc7947 */ /* 0x000fea000b800000 */
[----:B------:R-:W0:Y:S02]  /*6390*/  S2R R0, SR_TID.X ;  /* 0x0000000000007919 */ /* 0x000e240000002100 */
[----:B0-----:R-:W-:-:S05]  /*63a0*/  VIADD R3, R0, 0xffffff80 ;  /* 0xffffff8000037836 */ /* 0x001fca0000000000 */
[----:B------:R-:W-:-:S04]  /*63b0*/  SHF.R.S32.HI R0, RZ, 0x1f, R3 ;  /* 0x0000001fff007819 */ /* 0x000fc80000011403 */
[----:B------:R-:W-:-:S04]  /*63c0*/  LEA.HI R0, R0, R3, RZ, 0x7 ;  /* 0x0000000300007211 */ /* 0x000fc800078f38ff */
[----:B------:R-:W-:-:S06]  /*63d0*/  SHF.R.S32.HI R0, RZ, 0x7, R0 ;  /* 0x00000007ff007819 */ /* 0x000fcc0000011400 */
[----:B------:R-:W0:Y:S04]  /*63e0*/  SHFL.IDX PT, R0, R0, RZ, 0x1f ;  /* 0x00001fff00007589 */ /* 0x000e2800000e0000 */
[----:B0-----:R1:W-:Y:S02]  /*63f0*/  STL [R1+0x24], R0 ;  /* 0x0000240001007387 */ /* 0x0013e40000100800 */
.L_x_1708:
[----:B------:R-:W1:Y:S01]  /*6400*/  LDL R3, [R1+0x24] ;  /* 0x0000240001037983 */ /* 0x000e620000100800 */
[----:B------:R-:W-:Y:S01]  /*6410*/  BSSY B6, `(.L_x_1419) ;  /* 0x000001b000067945 */ /* 0x000fe20003800000 */
[----:B-1----:R-:W-:-:S05]  /*6420*/  IMAD.HI R0, R3, 0x55555556, RZ ;  /* 0x5555555603007827 */ /* 0x002fca00078e02ff */
[----:B------:R-:W-:-:S05]  /*6430*/  LEA.HI R0, R0, R0, RZ, 0x1 ;  /* 0x0000000000007211 */ /* 0x000fca00078f08ff */
[----:B------:R-:W-:Y:S02]  /*6440*/  IMAD R0, R0, -0x3, R3 ;  /* 0xfffffffd00007824 */ /* 0x000fe400078e0203 */
[----:B------:R-:W-:-:S04]  /*6450*/  VIADD R3, R16, 0x8400 ;  /* 0x0000840010037836 */ /* 0x000fc80000000000 */
[----:B------:R-:W-:Y:S01]  /*6460*/  IMAD R0, R0, 0x2000, R3 ;  /* 0x0000200000007824 */ /* 0x000fe200078e0203 */
[----:B------:R-:W-:-:S04]  /*6470*/  LOP3.LUT P0, RZ, R3, 0x3ff, RZ, 0xc0, !PT ;  /* 0x000003ff03ff7812 */ /* 0x000fc8000780c0ff */
[----:B------:R-:W-:Y:S02]  /*6480*/  SHF.R.U32.HI R0, RZ, 0x4, R0 ;  /* 0x00000004ff007819 */ /* 0x000fe40000011600 */
[----:B------:R-:W-:Y:S02]  /*6490*/  P2R R24, PR, RZ, 0x1 ;  /* 0x00000001ff187803 */ /* 0x000fe40000000000 */
[----:B------:R-:W-:-:S05]  /*64a0*/  LOP3.LUT R28, R0, 0x3fff, RZ, 0xc0, !PT ;  /* 0x00003fff001c7812 */ /* 0x000fca00078ec0ff */
[----:B------:R-:W-:Y:S05]  /*64b0*/  @!P0 BRA `(.L_x_1420) ;  /* 0x0000000000408947 */ /* 0x000fea0003800000 */
        /* <DEDUP_REMOVED lines=16> */
.L_x_1420:
[----:B------:R-:W-:Y:S05]  /*65c0*/  BSYNC B6 ;  /* 0x0000000000067941 */ /* 0x000fea0003800000 */
.L_x_1419:
        /* <DEDUP_REMOVED lines=13> */
.L_x_1424:
[----:B--2---:R2:W3:Y:S02]  /*66a0*/  SYNCS.PHASECHK.TRANS64.TRYWAIT P0, [R16+URZ+0x16800], R3 ;  /* 0x01680003100075a7 */ /* 0x0044e4000800017f */
[----:B---3--:R-:W-:Y:S05]  /*66b0*/  @!P0 NANOSLEEP.SYNCS 0x989680 ;  /* 0x009896800000895d */ /* 0x008fea0003900000 */
[----:B------:R-:W3:Y:S02]  /*66c0*/  @!P0 SYNCS.PHASECHK.TRANS64 P0, [R16+URZ+0x16800], R3 ;  /* 0x01680003100085a7 */ /* 0x000ee4000800007f */
[----:B---3--:R-:W-:Y:S05]  /*66d0*/  @!P0 BRA `(.L_x_1424) ;  /* 0xfffffffc00f08947 */ /* 0x008fea000383ffff */
.L_x_1423:
[----:B------:R-:W-:Y:S05]  /*66e0*/  BSYNC B0 ;  /* 0x0000000000007941 */ /* 0x000fea0003800000 */
.L_x_1422:
[----:B------:R-:W-:Y:S05]  /*66f0*/  BRA `(.L_x_1425) ;  /* 0x0000002c00887947 */ /* 0x000fea0003800000 */
.L_x_1421:
[----:B------:R-:W-:Y:S01]  /*6700*/  ISETP.NE.AND P0, PT, R24, RZ, PT ;  /* 0x000000ff1800720c */ /* 0x000fe20003f05270 */
[----:B------:R-:W-:Y:S01]  /*6710*/  ULDC.64 UR4, c[0x0][0x3f8] ;  /* 0x0000fe0000047ab9 */ /* 0x000fe20000000a00 */
[----:B-----5:R-:W-:Y:S01]  /*6720*/  SHF.R.S32.HI R0, RZ, 0x1f, R2 ;  /* 0x0000001fff007819 */ /* 0x020fe20000011402 */
[----:B------:R-:W-:Y:S01]  /*6730*/  ULDC.64 UR6, c[0x0][0x408] ;  /* 0x0001020000067ab9 */ /* 0x000fe20000000a00 */
[----:B------:R-:W-:Y:S01]  /*6740*/  IMAD.WIDE.U32 R26, R2, UR4, RZ ;  /* 0x00000004021a7c25 */ /* 0x000fe2000f8e00ff */
[----:B------:R-:W-:Y:S03]  /*6750*/  BSSY B6, `(.L_x_1426) ;  /* 0x0000019000067945 */ /* 0x000fe60003800000 */
[C---:B------:R-:W-:Y:S02]  /*6760*/  IMAD R3, R0.reuse, UR4, RZ ;  /* 0x0000000400037c24 */ /* 0x040fe4000f8e02ff */
[----:B------:R-:W-:-:S02]  /*6770*/  IMAD R5, R0, UR6, RZ ;  /* 0x0000000600057c24 */ /* 0x000fc4000f8e02ff */
[C---:B------:R-:W-:Y:S02]  /*6780*/  IMAD R3, R2.reuse, UR5, R3 ;  /* 0x0000000502037c24 */ /* 0x040fe4000f8e0203 */
[C---:B------:R-:W-:Y:S02]  /*6790*/  IMAD R5, R2.reuse, UR7, R5 ;  /* 0x0000000702057c24 */ /* 0x040fe4000f8e0205 */
[----:B------:R-:W-:-:S04]  /*67a0*/  IMAD.WIDE.U32 R24, R2, UR6, RZ ;  /* 0x0000000602187c25 */ /* 0x000fc8000f8e00ff */
[----:B------:R-:W-:Y:S02]  /*67b0*/  IMAD.IADD R31, R3, 0x1, R27 ;  /* 0x00000001031f7824 */ /* 0x000fe400078e021b */
[----:B------:R-:W-:Y:S01]  /*67c0*/  IMAD.IADD R33, R5, 0x1, R25 ;  /* 0x0000000105217824 */ /* 0x000fe200078e0219 */
[----:B------:R-:W-:Y:S06]  /*67d0*/  @!P0 BRA `(.L_x_1427) ;  /* 0x0000000000408947 */ /* 0x000fec0003800000 */
[----:B------:R-:W-:Y:S01]  /*67e0*/  MOV R0, 0x0 ;  /* 0x0000000000007802 */ /* 0x000fe20000000f00 */
[----:B------:R-:W-:Y:S01]  /*67f0*/  ULDC.64 UR4, c[0x4][0xa8] ;  /* 0x01002a0000047ab9 */ /* 0x000fe20000000a00 */
[----:B------:R-:W-:Y:S01]  /*6800*/  ULDC.64 UR6, c[0x4][0xb0] ;  /* 0x01002c0000067ab9 */ /* 0x000fe20000000a00 */
[----:B------:R-:W-:Y:S01]  /*6810*/  IMAD.U32 R4, RZ, RZ, UR4 ;  /* 0x00000004ff047e24 */ /* 0x000fe2000f8e00ff */
[----:B------:R1:W2:Y:S01]  /*6820*/  LDC.64 R2, c[0x4][R0] ;  /* 0x0100000000027b82 */ /* 0x0002a20000000a00 */
        /* <DEDUP_REMOVED lines=8> */
[----:B-1----:R-:W-:-:S07]  /*68b0*/  IMAD.MOV.U32 R13, RZ, RZ, RZ ;  /* 0x000000ffff0d7224 */ /* 0x002fce00078e00ff */
[----:B------:R-:W-:-:S07]  /*68c0*/  LEPC R20, `(.L_x_1427) ;  /* 0x000000001014794e */ /* 0x000fce0000000000 */
[----:B0-2---:R-:W-:Y:S05]  /*68d0*/  CALL.ABS.NOINC R2 ;  /* 0x0000000002007343 */ /* 0x005fea0003c00000 */
.L_x_1427:
[----:B------:R-:W-:Y:S05]  /*68e0*/  BSYNC B6 ;  /* 0x0000000000067941 */ /* 0x000fea0003800000 */
.L_x_1426:
[----:B------:R-:W2:Y:S01]  /*68f0*/  LDL R2, [R1+0x20] ;  /* 0x0000200001027983 */ /* 0x000ea20000100800 */
[----:B------:R-:W-:Y:S01]  /*6900*/  ULDC.U8 UR4, c[0x0][0x410] ;  /* 0x0001040000047ab9 */ /* 0x000fe20000000000 */
[----:B------:R-:W-:Y:S01]  /*6910*/  BSSY B0, `(.L_x_1428) ;  /* 0x00002b8000007945 */ /* 0x000fe20003800000 */
[----:B------:R-:W-:Y:S01]  /*6920*/  ISETP.NE.AND P0, PT, RZ, UR4, PT ;  /* 0x00000004ff007c0c */ /* 0x000fe2000bf05270 */
[----:B--2---:R-:W-:-:S12]  /*6930*/  IMAD.IADD R37, R23, 0x1, R2 ;  /* 0x0000000117257824 */ /* 0x004fd800078e0202 */
[----:B------:R-:W-:Y:S05]  /*6940*/  @!P0 BRA `(.L_x_1429) ;  /* 0x0000001400908947 */ /* 0x000fea0003800000 */
[----:B------:R-:W2:Y:S01]  /*6950*/  LDL R42, [R1+0x1c] ;  /* 0x00001c00012a7983 */ /* 0x000ea20000100800 */
[----:B------:R-:W1:Y:S01]  /*6960*/  LDC R34, c[0x0][0x448] ;  /* 0x00011200ff227b82 */ /* 0x000e620000000800 */
[----:B------:R-:W-:Y:S01]  /*6970*/  ULDC.64 UR4, c[0x0][0x3f8] ;  /* 0x0000fe0000047ab9 */ /* 0x000fe20000000a00 */
[----:B------:R-:W-:Y:S01]  /*6980*/  ULDC.64 UR6, c[0x0][0x408] ;  /* 0x0001020000067ab9 */ /* 0x000fe20000000a00 */
[----:B------:R-:W3:Y:S01]  /*6990*/  S2R R2, SR_TID.X ;  /* 0x0000000000027919 */ /* 0x000ee20000002100 */
[----:B-1----:R-:W-:Y:S01]  /*69a0*/  ISETP.NE.AND P0, PT, R34, 0x1, PT ;  /* 0x000000012200780c */ /* 0x002fe20003f05270 */
[----:B---3--:R-:W-:-:S12]  /*69b0*/  VIADD R20, R2, 0xffffff80 ;  /* 0xffffff8002147836 */ /* 0x008fd80000000000 */
[----:B------:R-:W1:Y:S01]  /*69c0*/  @P0 LDC R0, c[0x0][0x44c] ;  /* 0x00011300ff000b82 */ /* 0x000e620000000800 */
[----:B------:R-:W-:-:S07]  /*69d0*/  SHF.R.S32.HI R2, RZ, 0x1f, R20 ;  /* 0x0000001fff027819 */ /* 0x000fce0000011414 */
[----:B------:R-:W3:Y:S01]  /*69e0*/  @P0 LDC R3, c[0x0][0x450] ;  /* 0x00011400ff030b82 */ /* 0x000ee20000000800 */
[----:B------:R-:W-:-:S04]  /*69f0*/  LEA.HI R2, R2, R20, RZ, 0x2 ;  /* 0x0000001402027211 */ /* 0x000fc800078f10ff */
[----:B------:R-:W-:-:S05]  /*6a00*/  LOP3.LUT R2, R2, 0xfffffffc, RZ, 0xc0, !PT ;  /* 0xfffffffc02027812 */ /* 0x000fca00078ec0ff */
[----:B------:R-:W-:-:S04]  /*6a10*/  IMAD.IADD R2, R20, 0x1, -R2 ;  /* 0x0000000114027824 */ /* 0x000fc800078e0a02 */
[----:B------:R-:W-:-:S04]  /*6a20*/  IMAD R7, R2, 0x60, R37 ;  /* 0x0000006002077824 */ /* 0x000fc800078e0225 */
[----:B-1----:R-:W-:-:S05]  /*6a30*/  @P0 IMAD.HI.U32 R0, R7, R0, RZ ;  /* 0x0000000007000227 */ /* 0x002fca00078e00ff */
[----:B---3--:R-:W-:-:S04]  /*6a40*/  @P0 SHF.R.U32.HI R7, RZ, R3, R0 ;  /* 0x00000003ff070219 */ /* 0x008fc80000011600 */
[----:B------:R-:W-:Y:S01]  /*6a50*/  SHF.R.S32.HI R0, RZ, 0x1f, R7 ;  /* 0x0000001fff007819 */ /* 0x000fe20000011407 */
[----:B------:R-:W-:Y:S02]  /*6a60*/  IMAD.MOV.U32 R4, RZ, RZ, R26 ;  /* 0x000000ffff047224 */ /* 0x000fe400078e001a */
[----:B------:R-:W-:Y:S02]  /*6a70*/  IMAD.MOV.U32 R5, RZ, RZ, R31 ;  /* 0x000000ffff057224 */ /* 0x000fe400078e001f */
[C---:B------:R-:W-:Y:S02]  /*6a80*/  IMAD R6, R0.reuse, UR4, RZ ;  /* 0x0000000400067c24 */ /* 0x040fe4000f8e02ff */
[----:B------:R-:W-:Y:S02]  /*6a90*/  IMAD.MOV.U32 R2, RZ, RZ, R24 ;  /* 0x000000ffff027224 */ /* 0x000fe400078e0018 */
[----:B------:R-:W-:Y:S02]  /*6aa0*/  IMAD.MOV.U32 R3, RZ, RZ, R33 ;  /* 0x000000ffff037224 */ /* 0x000fe400078e0021 */
[----:B------:R-:W-:-:S02]  /*6ab0*/  IMAD R0, R0, UR6, RZ ;  /* 0x0000000600007c24 */ /* 0x000fc4000f8e02ff */
[----:B------:R-:W-:-:S04]  /*6ac0*/  IMAD.WIDE.U32 R4, R7, UR4, R4 ;  /* 0x0000000407047c25 */ /* 0x000fc8000f8e0004 */
[C---:B------:R-:W-:Y:S01]  /*6ad0*/  IMAD R9, R7.reuse, UR5, R6 ;  /* 0x0000000507097c24 */ /* 0x040fe2000f8e0206 */
[----:B------:R-:W-:Y:S01]  /*6ae0*/  ULDC.64 UR4, c[0x0][0x3e8] ;  /* 0x0000fa0000047ab9 */ /* 0x000fe20000000a00 */
[----:B------:R-:W-:-:S04]  /*6af0*/  IMAD.WIDE.U32 R2, R7, UR6, R2 ;  /* 0x0000000607027c25 */ /* 0x000fc8000f8e0002 */
[----:B------:R-:W-:Y:S01]  /*6b00*/  IMAD R7, R7, UR7, R0 ;  /* 0x0000000707077c24 */ /* 0x000fe2000f8e0200 */
[----:B------:R-:W-:Y:S01]  /*6b10*/  ULDC.64 UR6, c[0x0][0x400] ;  /* 0x0001000000067ab9 */ /* 0x000fe20000000a00 */
[----:B------:R-:W-:Y:S01]  /*6b20*/  IMAD.IADD R5, R5, 0x1, R9 ;  /* 0x0000000105057824 */ /* 0x000fe200078e0209 */
[----:B------:R-:W-:Y:S01]  /*6b30*/  LEA R0, P0, R4, UR4, 0x1 ;  /* 0x0000000404007c11 */ /* 0x000fe2000f8008ff */
[----:B------:R-:W-:Y:S01]  /*6b40*/  IMAD.IADD R7, R3, 0x1, R7 ;  /* 0x0000000103077824 */ /* 0x000fe200078e0207 */
[----:B------:R-:W-:Y:S01]  /*6b50*/  LEA R6, P1, R2, UR6, 0x1 ;  /* 0x0000000602067c11 */ /* 0x000fe2000f8208ff */
[----:B------:R-:W-:Y:S01]  /*6b60*/  UMOV UR4, 0xffffffff ;  /* 0xffffffff00047882 */ /* 0x000fe20000000000 */
[----:B------:R-:W-:Y:S02]  /*6b70*/  LEA.HI.X R4, R4, UR5, R5, 0x1, P0 ;  /* 0x0000000504047c11 */ /* 0x000fe400080f0c05 */
[----:B------:R-:W-:Y:S02]  /*6b80*/  LEA.HI.X R7, R2, UR7, R7, 0x1, P1 ;  /* 0x0000000702077c11 */ /* 0x000fe400088f0c07 */
[----:B--2---:R-:W-:Y:S01]  /*6b90*/  SHF.R.S32.HI R39, RZ, 0x1f, R42 ;  /* 0x0000001fff277819 */ /* 0x004fe2000001142a */
[----:B------:R-:W-:Y:S06]  /*6ba0*/  BRA.DIV UR4, `(.L_x_1430) ;  /* 0x0000018a04047947 */ /* 0x000fec000b800000 */
[----:B------:R1:W2:Y:S04]  /*6bb0*/  SHFL.IDX PT, R3, R4, RZ, 0x1c1f ;  /* 0x001c1fff04037589 */ /* 0x0002a800000e0000 */
[----:B------:R1:W3:Y:S04]  /*6bc0*/  SHFL.IDX PT, R2, R0, RZ, 0x1c1f ;  /* 0x001c1fff00027589 */ /* 0x0002e800000e0000 */
[----:B------:R1:W4:Y:S04]  /*6bd0*/  SHFL.IDX PT, R5, R7, RZ, 0x1c1f ;  /* 0x001c1fff07057589 */ /* 0x00032800000e0000 */
[----:B0-----:R1:W0:Y:S02]  /*6be0*/  SHFL.IDX PT, R14, R6, RZ, 0x1c1f ;  /* 0x001c1fff060e7589 */ /* 0x00122400000e0000 */
.L_x_1714:
[----:B------:R-:W-:Y:S01]  /*6bf0*/  IMAD R34, R157, R34, RZ ;  /* 0x000000229d227224 */ /* 0x000fe200078e02ff */
[----:B------:R-:W-:Y:S01]  /*6c00*/  BSSY B1, `(.L_x_1431) ;  /* 0x000001b000017945 */ /* 0x000fe20003800000 */
[----:B------:R-:W-:Y:S02]  /*6c10*/  CS2R R30, SRZ ;  /* 0x00000000001e7805 */ /* 0x000fe4000001ff00 */
[----:B------:R-:W-:Y:S02]  /*6c20*/  CS2R R24, SRZ ;  /* 0x0000000000187805 */ /* 0x000fe4000001ff00 */
[----:B------:R-:W-:Y:S02]  /*6c30*/  CS2R R26, SRZ ;  /* 0x00000000001a7805 */ /* 0x000fe4000001ff00 */
[----:B------:R-:W-:Y:S02]  /*6c40*/  ISETP.GE.AND P0, PT, R37, R34, PT ;  /* 0x000000222500720c */ /* 0x000fe40003f06270 */
[----:B------:R-:W-:-:S11]  /*6c50*/  CS2R R20, SRZ ;  /* 0x0000000000147805 */ /* 0x000fd6000001ff00 */
[----:B------:R-:W-:Y:S05]  /*6c60*/  @P0 BRA `(.L_x_1432) ;  /* 0x0000000000500947 */ /* 0x000fea0003800000 */
[----:B------:R-:W-:Y:S01]  /*6c70*/  ULDC UR4, c[0x0][0x3f4] ;  /* 0x0000fd0000047ab9 */ /* 0x000fe20000000800 */
[----:B------:R-:W-:Y:S02]  /*6c80*/  CS2R R26, SRZ ;  /* 0x00000000001a7805 */ /* 0x000fe4000001ff00 */
[----:B------:R-:W-:Y:S02]  /*6c90*/  ISETP.GE.AND P3, PT, R42, UR4, PT ;  /* 0x000000042a007c0c */ /* 0x000fe4000bf66270 */
[----:B------:R-:W-:Y:S01]  /*6ca0*/  ISETP.GE.AND P2, PT, R154, UR4, PT ;  /* 0x000000049a007c0c */ /* 0x000fe2000bf46270 */
[----:B----4-:R-:W-:-:S10]  /*6cb0*/  IMAD.MOV.U32 R15, RZ, RZ, R5 ;  /* 0x000000ffff0f7224 */ /* 0x010fd400078e0005 */
[C---:B------:R-:W-:Y:S01]  /*6cc0*/  @!P3 IMAD.SHL.U32 R13, R42.reuse, 0x2, RZ ;  /* 0x000000022a0db824 */ /* 0x040fe200078e00ff */
[----:B------:R-:W-:Y:S01]  /*6cd0*/  @!P3 SHF.L.U64.HI R24, R42, 0x1, R39 ;  /* 0x000000012a18b819 */ /* 0x000fe20000010227 */
[----:B--23--:R-:W-:-:S03]  /*6ce0*/  @!P2 IMAD.WIDE R8, R154, 0x2, R2 ;  /* 0x000000029a08a825 */ /* 0x00cfc600078e0202 */
[-C--:B------:R-:W-:Y:S02]  /*6cf0*/  @!P3 IADD3 R2, P0, R2, R13.reuse, RZ ;  /* 0x0000000d0202b210 */ /* 0x080fe40007f1e0ff */
[----:B0-----:R-:W-:Y:S02]  /*6d00*/  @!P3 IADD3 R12, P1, R14, R13, RZ ;  /* 0x0000000d0e0cb210 */ /* 0x001fe40007f3e0ff */
[----:B------:R-:W-:Y:S02]  /*6d10*/  CS2R R30, SRZ ;  /* 0x00000000001e7805 */ /* 0x000fe4000001ff00 */
[----:B------:R-:W-:Y:S01]  /*6d20*/  CS2R R20, SRZ ;  /* 0x0000000000147805 */ /* 0x000fe2000001ff00 */
[--C-:B------:R-:W-:Y:S01]  /*6d30*/  @!P3 IMAD.X R3, R3, 0x1, R24.reuse, P0 ;  /* 0x000000010303b824 */ /* 0x100fe200000e0618 */
[----:B------:R0:W5:Y:S01]  /*6d40*/  @!P2 LD.E.64 R26, desc[UR40][R8.64] ;  /* 0x00000028081aa980 */ /* 0x000162000c101b00 */
[----:B------:R-:W-:Y:S01]  /*6d50*/  @!P3 IMAD.X R13, R5, 0x1, R24, P1 ;  /* 0x00000001050db824 */ /* 0x000fe200008e0618 */
[----:B------:R-:W-:Y:S01]  /*6d60*/  CS2R R24, SRZ ;  /* 0x0000000000187805 */ /* 0x000fe2000001ff00 */
[----:B------:R-:W-:Y:S01]  /*6d70*/  @!P2 IMAD.WIDE R10, R154, 0x2, R14 ;  /* 0x000000029a0aa825 */ /* 0x000fe200078e020e */
[----:B------:R0:W5:Y:S04]  /*6d80*/  @!P3 LD.E.64 R20, desc[UR40][R2.64] ;  /* 0x000000280214b980 */ /* 0x000168000c101b00 */
[----:B------:R0:W5:Y:S04]  /*6d90*/  @!P2 LD.E.64 R30, desc[UR40][R10.64] ;  /* 0x000000280a1ea980 */ /* 0x000168000c101b00 */
[----:B------:R0:W5:Y:S02]  /*6da0*/  @!P3 LD.E.64 R24, desc[UR40][R12.64] ;  /* 0x000000280c18b980 */ /* 0x000164000c101b00 */
.L_x_1432:
[----:B------:R-:W-:Y:S05]  /*6db0*/  BSYNC B1 ;  /* 0x0000000000017941 */ /* 0x000fea0003800000 */
.L_x_1431:
[----:B0----5:R-:W-:Y:S01]  /*6dc0*/  IMAD.MOV.U32 R8, RZ, RZ, R25 ;  /* 0x000000ffff087224 */ /* 0x021fe200078e0019 */
[----:B------:R-:W-:Y:S01]  /*6dd0*/  UMOV UR4, 0xffffffff ;  /* 0xffffffff00047882 */ /* 0x000fe20000000000 */
[----:B---3--:R-:W-:Y:S02]  /*6de0*/  IMAD.MOV.U32 R2, RZ, RZ, R30 ;  /* 0x000000ffff027224 */ /* 0x008fe400078e001e */
[----:B--2---:R-:W-:Y:S01]  /*6df0*/  IMAD.MOV.U32 R3, RZ, RZ, R31 ;  /* 0x000000ffff037224 */ /* 0x004fe200078e001f */
[----:B------:R-:W-:Y:S01]  /*6e00*/  PRMT R35, R35, 0x5410, R8 ;  /* 0x0000541023237816 */ /* 0x000fe20000000008 */
[----:B----4-:R-:W-:Y:S02]  /*6e10*/  IMAD.MOV.U32 R5, RZ, RZ, R24 ;  /* 0x000000ffff057224 */ /* 0x010fe400078e0018 */
        /* <DEDUP_REMOVED lines=8> */
[----:B------:R-:W-:Y:S02]  /*6ea0*/  CS2R R8, SRZ ;  /* 0x0000000000087805 */ /* 0x000fe4000001ff00 */
[----:B------:R-:W-:Y:S02]  /*6eb0*/  PRMT R41, R2, 0x7610, R41 ;  /* 0x0000761002297816 */ /* 0x000fe40000000029 */
[----:B------:R-:W-:Y:S01]  /*6ec0*/  PRMT R48, R5, 0x7610, R48 ;  /* 0x0000761005307816 */ /* 0x000fe20000000030 */
[----:B------:R-:W-:Y:S06]  /*6ed0*/  BRA.DIV UR4, `(.L_x_1433) ;  /* 0x0000018604a87947 */ /* 0x000fec000b800000 */
[----:B------:R0:W2:Y:S04]  /*6ee0*/  SHFL.IDX PT, R3, R4, 0x1, 0x1c1f ;  /* 0x003c1f0004037f89 */ /* 0x0000a800000e0000 */
[----:B------:R0:W3:Y:S04]  /*6ef0*/  SHFL.IDX PT, R2, R0, 0x1, 0x1c1f ;  /* 0x003c1f0000027f89 */ /* 0x0000e800000e0000 */
[----:B------:R0:W4:Y:S04]  /*6f00*/  SHFL.IDX PT, R5, R7, 0x1, 0x1c1f ;  /* 0x003c1f0007057f89 */ /* 0x00012800000e0000 */
[----:B------:R0:W0:Y:S02]  /*6f10*/  SHFL.IDX PT, R14, R6, 0x1, 0x1c1f ;  /* 0x003c1f00060e7f89 */ /* 0x00002400000e0000 */
.L_x_1720:
[----:B01----:R-:W5:Y:S04]  /*6f20*/  LDL R4, [R1+0x58] ;  /* 0x0000580001047983 */ /* 0x003f680000100800 */
[----:B------:R-:W2:Y:S01]  /*6f30*/  LDL R40, [R1+0x40] ;  /* 0x0000400001287983 */ /* 0x000ea20000100800 */
[----:B------:R-:W-:Y:S01]  /*6f40*/  VIADD R37, R37, 0x60 ;  /* 0x0000006025257836 */ /* 0x000fe20000000000 */
[----:B------:R-:W-:Y:S01]  /*6f50*/  BSSY B1, `(.L_x_1434) ;  /* 0x000001f000017945 */ /* 0x000fe20003800000 */
[----:B------:R-:W-:Y:S02]  /*6f60*/  CS2R R12, SRZ ;  /* 0x00000000000c7805 */ /* 0x000fe4000001ff00 */
[----:B------:R-:W-:Y:S02]  /*6f70*/  CS2R R32, SRZ ;  /* 0x0000000000207805 */ /* 0x000fe4000001ff00 */
[----:B------:R-:W-:-:S02]  /*6f80*/  CS2R R10, SRZ ;  /* 0x00000000000a7805 */ /* 0x000fc4000001ff00 */
[----:B------:R-:W-:Y:S02]  /*6f90*/  ISETP.GE.AND P0, PT, R37, R34, PT ;  /* 0x000000222500720c */ /* 0x000fe40003f06270 */
[----:B-----5:R-:W-:-:S04]  /*6fa0*/  LEA.HI R0, R4, R4, RZ, 0x1 ;  /* 0x0000000404007211 */ /* 0x020fc800078f08ff */
[----:B------:R-:W-:Y:S01]  /*6fb0*/  LOP3.LUT R0, R0, 0xfffffffe, RZ, 0xc0, !PT ;  /* 0xfffffffe00007812 */ /* 0x000fe200078ec0ff */
[----:B--2---:R-:W-:-:S04]  /*6fc0*/  IMAD.SHL.U32 R38, R40, 0x40, RZ ;  /* 0x0000004028267824 */ /* 0x004fc800078e00ff */
[----:B------:R-:W-:-:S05]  /*6fd0*/  IMAD.IADD R0, R4, 0x1, -R0 ;  /* 0x0000000104007824 */ /* 0x000fca00078e0a00 */
[----:B------:R-:W-:Y:S01]  /*6fe0*/  SHF.L.U32 R37, R0, 0x1f, RZ ;  /* 0x0000001f00257819 */ /* 0x000fe200000006ff */
[----:B------:R-:W-:Y:S06]  /*6ff0*/  @P0 BRA `(.L_x_1435) ;  /* 0x0000000000500947 */ /* 0x000fec0003800000 */
[----:B------:R-:W-:Y:S01]  /*7000*/  ULDC UR4, c[0x0][0x3f4] ;  /* 0x0000fd0000047ab9 */ /* 0x000fe20000000800 */
[----:B------:R-:W-:Y:S02]  /*7010*/  CS2R R32, SRZ ;  /* 0x0000000000207805 */ /* 0x000fe4000001ff00 */
[----:B------:R-:W-:Y:S02]  /*7020*/  ISETP.GE.AND P3, PT, R42, UR4, PT ;  /* 0x000000042a007c0c */ /* 0x000fe4000bf66270 */
[----:B------:R-:W-:Y:S01]  /*7030*/  ISETP.GE.AND P2, PT, R154, UR4, PT ;  /* 0x000000049a007c0c */ /* 0x000fe2000bf46270 */
[----:B----4-:R-:W-:Y:S01]  /*7040*/  IMAD.MOV.U32 R15, RZ, RZ, R5 ;  /* 0x000000ffff0f7224 */ /* 0x010fe200078e0005 */
[----:B------:R-:W-:-:S09]  /*7050*/  CS2R R10, SRZ ;  /* 0x00000000000a7805 */ /* 0x000fd2000001ff00 */
[C---:B------:R-:W-:Y:S01]  /*7060*/  @!P3 IMAD.SHL.U32 R9, R42.reuse, 0x2, RZ ;  /* 0x000000022a09b824 */ /* 0x040fe200078e00ff */
[----:B------:R-:W-:Y:S01]  /*7070*/  @!P3 SHF.L.U64.HI R0, R42, 0x1, R39 ;  /* 0x000000012a00b819 */ /* 0x000fe20000010227 */
[----:B---3--:R-:W-:-:S03]  /*7080*/  @!P2 IMAD.WIDE R6, R154, 0x2, R2 ;  /* 0x000000029a06a825 */ /* 0x008fc600078e0202 */
[-C--:B------:R-:W-:Y:S02]  /*7090*/  @!P3 IADD3 R2, P0, R2, R9.reuse, RZ ;  /* 0x000000090202b210 */ /* 0x080fe40007f1e0ff */
[----:B------:R-:W-:Y:S02]  /*70a0*/  @!P3 IADD3 R4, P1, R14, R9, RZ ;  /* 0x000000090e04b210 */ /* 0x000fe40007f3e0ff */
[----:B------:R-:W-:Y:S02]  /*70b0*/  CS2R R8, SRZ ;  /* 0x0000000000087805 */ /* 0x000fe4000001ff00 */
[----:B------:R-:W-:Y:S01]  /*70c0*/  CS2R R12, SRZ ;  /* 0x00000000000c7805 */ /* 0x000fe2000001ff00 */
[----:B------:R-:W-:Y:S01]  /*70d0*/  @!P2 IMAD.WIDE R14, R154, 0x2, R14 ;  /* 0x000000029a0ea825 */ /* 0x000fe200078e020e */
[----:B------:R0:W5:Y:S03]  /*70e0*/  @!P2 LD.E.64 R32, desc[UR40][R6.64] ;  /* 0x000000280620a980 */ /* 0x000166000c101b00 */
[--C-:B------:R-:W-:Y:S01]  /*70f0*/  @!P3 IMAD.X R3, R3, 0x1, R0.reuse, P0 ;  /* 0x000000010303b824 */ /* 0x100fe200000e0600 */
[----:B------:R0:W5:Y:S01]  /*7100*/  @!P2 LD.E.64 R8, desc[UR40][R14.64] ;  /* 0x000000280e08a980 */ /* 0x000162000c101b00 */
[----:B------:R-:W-:-:S03]  /*7110*/  @!P3 IMAD.X R5, R5, 0x1, R0, P1 ;  /* 0x000000010505b824 */ /* 0x000fc600008e0600 */
[----:B------:R0:W5:Y:S04]  /*7120*/  @!P3 LD.E.64 R10, desc[UR40][R2.64] ;  /* 0x00000028020ab980 */ /* 0x000168000c101b00 */
[----:B------:R0:W5:Y:S02]  /*7130*/  @!P3 LD.E.64 R12, desc[UR40][R4.64] ;  /* 0x00000028040cb980 */ /* 0x000164000c101b00 */
.L_x_1435:
[----:B------:R-:W-:Y:S05]  /*7140*/  BSYNC B1 ;  /* 0x0000000000017941 */ /* 0x000fea0003800000 */
.L_x_1434:
[----:B0-----:R-:W0:Y:S01]  /*7150*/  S2R R6, SR_TID.X ;  /* 0x0000000000067919 */ /* 0x001e220000002100 */
[----:B------:R-:W1:Y:S01]  /*7160*/  SYNCS.PHASECHK.TRANS64.TRYWAIT P0, [R16+URZ+0x16800], R37 ;  /* 0x01680025100075a7 */ /* 0x000e62000800017f */
[----:B------:R-:W-:Y:S01]  /*7170*/  LOP3.LUT R3, R38, 0x1c0, RZ, 0xc0, !PT ;  /* 0x000001c026037812 */ /* 0x000fe200078ec0ff */
[----:B---3-5:R-:W-:Y:S01]  /*7180*/  IMAD.MOV.U32 R2, RZ, RZ, R8 ;  /* 0x000000ffff027224 */ /* 0x028fe200078e0008 */
[----:B------:R-:W-:Y:S01]  /*7190*/  BSSY B1, `(.L_x_1436) ;  /* 0x000001e000017945 */ /* 0x000fe20003800000 */
[----:B------:R-:W-:Y:S01]  /*71a0*/  IMAD R34, R29, -0xc0, R34 ;  /* 0xffffff401d227824 */ /* 0x000fe200078e0222 */
[----:B------:R-:W-:Y:S01]  /*71b0*/  LOP3.LUT R0, R3, 0x18, R18, 0xf8, !PT ;  /* 0x0000001803007812 */ /* 0x000fe200078ef812 */
[----:B----4-:R-:W-:Y:S01]  /*71c0*/  IMAD.MOV.U32 R5, RZ, RZ, R32 ;  /* 0x000000ffff057224 */ /* 0x010fe200078e0020 */
[----:B------:R-:W-:Y:S01]  /*71d0*/  SHF.R.U32.HI R3, RZ, 0x3, R3 ;  /* 0x00000003ff037819 */ /* 0x000fe20000011603 */
[----:B------:R-:W-:Y:S01]  /*71e0*/  IMAD.MOV.U32 R4, RZ, RZ, R13 ;  /* 0x000000ffff047224 */ /* 0x000fe200078e000d */
[----:B------:R-:W-:Y:S01]  /*71f0*/  PRMT R29, R2, 0x7610, R29 ;  /* 0x00007610021d7816 */ /* 0x000fe2000000001d */
[----:B------:R-:W-:Y:S01]  /*7200*/  IMAD.MOV.U32 R2, RZ, RZ, R9 ;  /* 0x000000ffff027224 */ /* 0x000fe200078e0009 */
[----:B------:R-:W-:Y:S01]  /*7210*/  LOP3.LUT R0, R0, R3, RZ, 0x3c, !PT ;  /* 0x0000000300007212 */ /* 0x000fe200078e3cff */
[----:B------:R-:W-:Y:S01]  /*7220*/  IMAD.MOV.U32 R3, RZ, RZ, R12 ;  /* 0x000000ffff037224 */ /* 0x000fe200078e000c */
[----:B------:R-:W-:-:S02]  /*7230*/  PRMT R29, R29, 0x5410, R5 ;  /* 0x000054101d1d7816 */ /* 0x000fc40000000005 */
[----:B------:R-:W-:Y:S02]  /*7240*/  PRMT R15, R2, 0x7610, R15 ;  /* 0x00007610020f7816 */ /* 0x000fe4000000000f */
[----:B------:R-:W-:Y:S01]  /*7250*/  PRMT R3, R3, 0x5410, R4 ;  /* 0x0000541003037816 */ /* 0x000fe20000000004 */
[----:B------:R-:W-:Y:S01]  /*7260*/  IMAD.MOV.U32 R4, RZ, RZ, R10 ;  /* 0x000000ffff047224 */ /* 0x000fe200078e000a */
[----:B------:R-:W-:Y:S02]  /*7270*/  VIMNMX R34, R34, 0xc0, PT ;  /* 0x000000c022227848 */ /* 0x000fe40003fe0100 */
[----:B------:R-:W-:Y:S02]  /*7280*/  LOP3.LUT P2, RZ, R40, 0x4, RZ, 0xc0, !PT ;  /* 0x0000000428ff7812 */ /* 0x000fe4000784c0ff */
[----:B------:R-:W-:Y:S02]  /*7290*/  PRMT R14, R4, 0x7610, R14 ;  /* 0x00007610040e7816 */ /* 0x000fe4000000000e */
[----:B------:R-:W-:Y:S01]  /*72a0*/  ISETP.GE.AND P1, PT, R23, R34, PT ;  /* 0x000000221700720c */ /* 0x000fe20003f26270 */
[----:B0-----:R-:W-:-:S05]  /*72b0*/  VIADD R7, R6, 0xffffff80 ;  /* 0xffffff8006077836 */ /* 0x001fca0000000000 */
[----:B------:R-:W-:-:S04]  /*72c0*/  SHF.R.S32.HI R6, RZ, 0x1f, R7 ;  /* 0x0000001fff067819 */ /* 0x000fc80000011407 */
[----:B------:R-:W-:-:S04]  /*72d0*/  LEA.HI R6, R6, R7, RZ, 0x5 ;  /* 0x0000000706067211 */ /* 0x000fc800078f28ff */
[----:B------:R-:W-:-:S05]  /*72e0*/  SHF.R.S32.HI R6, RZ, 0x5, R6 ;  /* 0x00000005ff067819 */ /* 0x000fca0000011406 */
[----:B------:R-:W-:Y:S02]  /*72f0*/  IMAD R5, R6, 0x200, R0 ;  /* 0x0000020006057824 */ /* 0x000fe400078e0200 */
[----:B------:R-:W-:Y:S02]  /*7300*/  IMAD.MOV.U32 R0, RZ, RZ, R33 ;  /* 0x000000ffff007224 */ /* 0x000fe400078e0021 */
[----:B------:R-:W-:Y:S02]  /*7310*/  IMAD R2, R5, 0x2, R16 ;  /* 0x0000000205027824 */ /* 0x000fe400078e0210 */
[----:B------:R-:W-:Y:S01]  /*7320*/  IMAD.MOV.U32 R5, RZ, RZ, R11 ;  /* 0x000000ffff057224 */ /* 0x000fe200078e000b */
[----:B------:R-:W-:Y:S01]  /*7330*/  PRMT R15, R15, 0x5410, R0 ;  /* 0x000054100f0f7816 */ /* 0x000fe20000000000 */
[C---:B------:R-:W-:Y:S02]  /*7340*/  VIADD R4, R2.reuse, 0x8400 ;  /* 0x0000840002047836 */ /* 0x040fe40000000000 */
[----:B------:R-:W-:Y:S01]  /*7350*/  VIADD R0, R2, 0x8440 ;  /* 0x0000844002007836 */ /* 0x000fe20000000000 */
[----:B-1----:R-:W-:Y:S06]  /*7360*/  @!P0 BRA `(.L_x_1437) ;  /* 0x0000018000f48947 */ /* 0x002fec0003800000 */
.L_x_1721:
[----:B------:R-:W-:Y:S05]  /*7370*/  BSYNC B1 ;  /* 0x0000000000017941 */ /* 0x000fea0003800000 */
.L_x_1436:
[----:B------:R-:W-:Y:S01]  /*7380*/  BSSY B1, `(.L_x_1438) ;  /* 0x0000060000017945 */ /* 0x000fe20003800000 */
[----:B------:R-:W-:Y:S01]  /*7390*/  PRMT R14, R14, 0x5410, R5 ;  /* 0x000054100e0e7816 */ /* 0x000fe20000000005 */
[----:B------:R-:W-:Y:S02]  /*73a0*/  @P2 VIADD R0, R4, 0xffffffc0 ;  /* 0xffffffc004002836 */ /* 0x000fe40000000000 */
[----:B------:R-:W-:Y:S05]  /*73b0*/  @P1 BRA `(.L_x_1439) ;  /* 0x0000000400701947 */ /* 0x000fea0003800000 */
[----:B------:R-:W2:Y:S01]  /*73c0*/  LDL R6, [R1+0x1c] ;  /* 0x00001c0001067983 */ /* 0x000ea20000100800 */
[----:B------:R-:W1:Y:S01]  /*73d0*/  LDC R5, c[0x0][0x3f4] ;  /* 0x0000fd00ff057b82 */ /* 0x000e620000000800 */
[----:B------:R-:W-:Y:S01]  /*73e0*/  BSSY B2, `(.L_x_1440) ;  /* 0x000002e000027945 */ /* 0x000fe20003800000 */
[-C--:B-1----:R-:W-:Y:S02]  /*73f0*/  ISETP.GE.AND P0, PT, R154, R5.reuse, PT ;  /* 0x000000059a00720c */ /* 0x082fe40003f06270 */
[----:B--2---:R-:W-:-:S11]  /*7400*/  ISETP.GE.AND P1, PT, R6, R5, PT ;  /* 0x000000050600720c */ /* 0x004fd60003f26270 */
[----:B------:R-:W-:Y:S05]  /*7410*/  @P0 BRA `(.L_x_1441) ;  /* 0x0000000000a80947 */ /* 0x000fea0003800000 */
[----:B------:R-:W1:Y:S01]  /*7420*/  LDS.128 R4, [R2+0x8400] ;  /* 0x0084000002047984 */ /* 0x000e620000000c00 */
[----:B------:R-:W-:Y:S01]  /*7430*/  SHF.R.U32.HI R40, RZ, 0x10, R31 ;  /* 0x00000010ff287819 */ /* 0x000fe2000001161f */
[----:B------:R-:W-:Y:S01]  /*7440*/  HADD2.F32 R39, -RZ, R36.H1_H1 ;  /* 0x30000024ff277230 */ /* 0x000fe20000004100 */
[----:B------:R-:W-:Y:S01]  /*7450*/  SHF.R.U32.HI R38, RZ, 0x10, R27 ;  /* 0x00000010ff267819 */ /* 0x000fe2000001161b */
[----:B0-----:R-:W-:Y:S01]  /*7460*/  HADD2.F32 R37, -RZ, R41.H0_H0 ;  /* 0x20000029ff257230 */ /* 0x001fe20000004100 */
[----:B------:R-:W-:Y:S01]  /*7470*/  SHF.R.U64 R45, R30, 0x10, R31 ;  /* 0x000000101e2d7819 */ /* 0x000fe2000000121f */
[----:B------:R-:W-:Y:S01]  /*7480*/  HADD2.F32 R40, -RZ, R40.H0_H0 ;  /* 0x20000028ff287230 */ /* 0x000fe20000004100 */
[----:B------:R-:W-:Y:S01]  /*7490*/  SHF.R.U64 R46, R26, 0x10, R27 ;  /* 0x000000101a2e7819 */ /* 0x000fe2000000121b */
[----:B------:R-:W-:Y:S02]  /*74a0*/  HADD2.F32 R38, -RZ, R38.H0_H0 ;  /* 0x20000026ff267230 */ /* 0x000fe40000004100 */
[----:B-1----:R-:W-:-:S02]  /*74b0*/  HADD2.F32 R30, -RZ, R7.H0_H0 ;  /* 0x20000007ff1e7230 */ /* 0x002fc40000004100 */
[----:B------:R-:W-:Y:S02]  /*74c0*/  HADD2.F32 R31, -RZ, R7.H1_H1 ;  /* 0x30000007ff1f7230 */ /* 0x000fe40000004100 */
[--C-:B------:R-:W-:Y:S02]  /*74d0*/  HADD2.F32 R7, -RZ, R4.reuse.H0_H0 ;  /* 0x20000004ff077230 */ /* 0x100fe40000004100 */
[----:B------:R-:W-:Y:S02]  /*74e0*/  HADD2.F32 R4, -RZ, R4.H1_H1 ;  /* 0x30000004ff047230 */ /* 0x000fe40000004100 */
[C---:B------:R-:W-:Y:S01]  /*74f0*/  FMUL.FTZ R41, R31.reuse, R40 ;  /* 0x000000281f297220 */ /* 0x040fe20000410000 */
[----:B------:R-:W-:Y:S01]  /*7500*/  FMUL.FTZ R31, R31, R38 ;  /* 0x000000261f1f7220 */ /* 0x000fe20000410000 */
[--C-:B------:R-:W-:Y:S02]  /*7510*/  HADD2.F32 R26, -RZ, R6.reuse.H0_H0 ;  /* 0x20000006ff1a7230 */ /* 0x100fe40000004100 */
[----:B------:R-:W-:Y:S01]  /*7520*/  FMUL.FTZ R42, R4, R39 ;  /* 0x00000027042a7220 */ /* 0x000fe20000410000 */
[----:B------:R-:W-:-:S02]  /*7530*/  HADD2.F32 R27, -RZ, R6.H1_H1 ;  /* 0x30000006ff1b7230 */ /* 0x000fc40000004100 */
[C---:B------:R-:W-:Y:S01]  /*7540*/  FFMA.FTZ R43, R30.reuse, R38, -R41 ;  /* 0x000000261e2b7223 */ /* 0x040fe20000010829 */
[--C-:B------:R-:W-:Y:S02]  /*7550*/  HADD2.F32 R6, -RZ, R5.reuse.H0_H0 ;  /* 0x20000005ff067230 */ /* 0x100fe40000004100 */
[----:B------:R-:W-:Y:S01]  /*7560*/  FFMA.FTZ R44, R30, R40, R31 ;  /* 0x000000281e2c7223 */ /* 0x000fe2000001001f */
[-C--:B------:R-:W-:Y:S01]  /*7570*/  FMUL.FTZ R38, R4, R37.reuse ;  /* 0x0000002504267220 */ /* 0x080fe20000410000 */
[C---:B------:R-:W-:Y:S01]  /*7580*/  FFMA.FTZ R42, R7.reuse, R37, -R42 ;  /* 0x00000025072a7223 */ /* 0x040fe2000001082a */
[----:B------:R-:W-:Y:S02]  /*7590*/  HADD2.F32 R5, -RZ, R5.H1_H1 ;  /* 0x30000005ff057230 */ /* 0x000fe40000004100 */
[--C-:B------:R-:W-:Y:S02]  /*75a0*/  HADD2.F32 R37, -RZ, R47.reuse.H0_H0 ;  /* 0x2000002fff257230 */ /* 0x100fe40000004100 */
[----:B------:R-:W-:Y:S01]  /*75b0*/  FFMA.FTZ R39, R7, R39, R38 ;  /* 0x0000002707277223 */ /* 0x000fe20000010026 */
[----:B------:R-:W-:-:S02]  /*75c0*/  HADD2.F32 R30, -RZ, R47.H1_H1 ;  /* 0x3000002fff1e7230 */ /* 0x000fc40000004100 */
[----:B------:R-:W-:Y:S02]  /*75d0*/  HADD2.F32 R31, -RZ, R45.H0_H0 ;  /* 0x2000002dff1f7230 */ /* 0x000fe40000004100 */
[C---:B------:R-:W-:Y:S01]  /*75e0*/  FMUL.FTZ R41, R27.reuse, R37 ;  /* 0x000000251b297220 */ /* 0x040fe20000410000 */
[----:B------:R-:W-:Y:S02]  /*75f0*/  HADD2.F32 R4, -RZ, R46.H0_H0 ;  /* 0x2000002eff047230 */ /* 0x000fe40000004100 */
[-C--:B------:R-:W-:Y:S01]  /*7600*/  FMUL.FTZ R40, R27, R30.reuse ;  /* 0x0000001e1b287220 */ /* 0x080fe20000410000 */
[C---:B------:R-:W-:Y:S01]  /*7610*/  FMUL.FTZ R7, R5.reuse, R31 ;  /* 0x0000001f05077220 */ /* 0x040fe20000410000 */
[C---:B------:R-:W-:Y:S01]  /*7620*/  FFMA.FTZ R41, R26.reuse, R30, -R41 ;  /* 0x0000001e1a297223 */ /* 0x040fe20000010829 */
[-C--:B------:R-:W-:Y:S01]  /*7630*/  FMUL.FTZ R38, R5, R4.reuse ;  /* 0x0000000405267220 */ /* 0x080fe20000410000 */
[----:B------:R-:W-:Y:S01]  /*7640*/  FFMA.FTZ R40, R26, R37, R40 ;  /* 0x000000251a287223 */ /* 0x000fe20000010028 */
[----:B------:R-:W-:Y:S01]  /*7650*/  FFMA.FTZ R5, R6, R4, -R7 ;  /* 0x0000000406057223 */ /* 0x000fe20000010807 */
[----:B------:R-:W-:Y:S01]  /*7660*/  F2FP.F16.F32.PACK_AB R7, R44, R43 ;  /* 0x0000002b2c07723e */ /* 0x000fe200000000ff */
[----:B------:R-:W-:Y:S01]  /*7670*/  FFMA.FTZ R38, R6, R31, R38 ;  /* 0x0000001f06267223 */ /* 0x000fe20000010026 */
[----:B------:R-:W-:-:S02]  /*7680*/  F2FP.F16.F32.PACK_AB R4, R39, R42 ;  /* 0x0000002a2704723e */ /* 0x000fc400000000ff */
[----:B------:R-:W-:Y:S02]  /*7690*/  F2FP.F16.F32.PACK_AB R6, R40, R41 ;  /* 0x000000292806723e */ /* 0x000fe400000000ff */
[----:B------:R-:W-:-:S05]  /*76a0*/  F2FP.F16.F32.PACK_AB R5, R38, R5 ;  /* 0x000000052605723e */ /* 0x000fca00000000ff */
[----:B------:R1:W-:Y:S02]  /*76b0*/  STS.128 [R2+0x8400], R4 ;  /* 0x0084000402007388 */ /* 0x0003e40000000c00 */
.L_x_1441:
[----:B------:R-:W-:Y:S05]  /*76c0*/  BSYNC B2 ;  /* 0x0000000000027941 */ /* 0x000fea0003800000 */
.L_x_1440:
[----:B------:R-:W-:Y:S05]  /*76d0*/  @P1 BRA `(.L_x_1439) ;  /* 0x0000000000a81947 */ /* 0x000fea0003800000 */
[----:B-1----:R-:W1:Y:S01]  /*76e0*/  LDS.128 R4, [R0] ;  /* 0x0000000000047984 */ /* 0x002e620000000c00 */
[----:B------:R-:W-:Y:S01]  /*76f0*/  SHF.R.U32.HI R30, RZ, 0x10, R25 ;  /* 0x00000010ff1e7819 */ /* 0x000fe20000011619 */
[----:B------:R-:W-:Y:S01]  /*7700*/  HADD2.F32 R26, -RZ, R48.H0_H0 ;  /* 0x20000030ff1a7230 */ /* 0x000fe20000004100 */
[----:B------:R-:W-:Y:S01]  /*7710*/  SHF.R.U32.HI R27, RZ, 0x10, R21 ;  /* 0x00000010ff1b7819 */ /* 0x000fe20000011615 */
[----:B------:R-:W-:Y:S01]  /*7720*/  HADD2.F32 R36, -RZ, R36.H0_H0 ;  /* 0x20000024ff247230 */ /* 0x000fe20000004100 */
[----:B------:R-:W-:Y:S01]  /*7730*/  SHF.R.U64 R39, R24, 0x10, R25 ;  /* 0x0000001018277819 */ /* 0x000fe20000001219 */
[----:B------:R-:W-:Y:S01]  /*7740*/  HADD2.F32 R30, -RZ, R30.H0_H0 ;  /* 0x2000001eff1e7230 */ /* 0x000fe20000004100 */
[----:B------:R-:W-:Y:S01]  /*7750*/  SHF.R.U64 R41, R20, 0x10, R21 ;  /* 0x0000001014297819 */ /* 0x000fe20000001215 */
[----:B------:R-:W-:Y:S02]  /*7760*/  HADD2.F32 R27, -RZ, R27.H0_H0 ;  /* 0x2000001bff1b7230 */ /* 0x000fe40000004100 */
[----:B-1----:R-:W-:-:S02]  /*7770*/  HADD2.F32 R25, -RZ, R7.H1_H1 ;  /* 0x30000007ff197230 */ /* 0x002fc40000004100 */
[----:B------:R-:W-:Y:S02]  /*7780*/  HADD2.F32 R24, -RZ, R7.H0_H0 ;  /* 0x20000007ff187230 */ /* 0x000fe40000004100 */
[--C-:B------:R-:W-:Y:S02]  /*7790*/  HADD2.F32 R7, -RZ, R4.reuse.H0_H0 ;  /* 0x20000004ff077230 */ /* 0x100fe40000004100 */
[CC--:B------:R-:W-:Y:S01]  /*77a0*/  FMUL.FTZ R31, R25.reuse, R30.reuse ;  /* 0x0000001e191f7220 */ /* 0x0c0fe20000410000 */
[----:B------:R-:W-:Y:S01]  /*77b0*/  FMUL.FTZ R25, R25, R27 ;  /* 0x0000001b19197220 */ /* 0x000fe20000410000 */
[----:B------:R-:W-:Y:S02]  /*77c0*/  HADD2.F32 R4, -RZ, R4.H1_H1 ;  /* 0x30000004ff047230 */ /* 0x000fe40000004100 */
[--C-:B------:R-:W-:Y:S02]  /*77d0*/  HADD2.F32 R20, -RZ, R6.reuse.H0_H0 ;  /* 0x20000006ff147230 */ /* 0x100fe40000004100 */
[----:B------:R-:W-:Y:S01]  /*77e0*/  FFMA.FTZ R40, R24, R30, R25 ;  /* 0x0000001e18287223 */ /* 0x000fe20000010019 */
[----:B------:R-:W-:-:S02]  /*77f0*/  HADD2.F32 R21, -RZ, R6.H1_H1 ;  /* 0x30000006ff157230 */ /* 0x000fc40000004100 */
[----:B------:R-:W-:Y:S01]  /*7800*/  FMUL.FTZ R38, R4, R36 ;  /* 0x0000002404267220 */ /* 0x000fe20000410000 */
[----:B------:R-:W-:Y:S02]  /*7810*/  HADD2.F32 R25, -RZ, R35.H1_H1 ;  /* 0x30000023ff197230 */ /* 0x000fe40000004100 */
[----:B0-----:R-:W-:Y:S01]  /*7820*/  FFMA.FTZ R37, R24, R27, -R31 ;  /* 0x0000001b18257223 */ /* 0x001fe2000001081f */
[----:B------:R-:W-:Y:S02]  /*7830*/  HADD2.F32 R6, -RZ, R5.H0_H0 ;  /* 0x20000005ff067230 */ /* 0x000fe40000004100 */
[-C--:B------:R-:W-:Y:S01]  /*7840*/  FMUL.FTZ R30, R4, R26.reuse ;  /* 0x0000001a041e7220 */ /* 0x080fe20000410000 */
[----:B------:R-:W-:Y:S02]  /*7850*/  HADD2.F32 R35, -RZ, R35.H0_H0 ;  /* 0x20000023ff237230 */ /* 0x000fe40000004100 */
[----:B------:R-:W-:Y:S01]  /*7860*/  FFMA.FTZ R38, R7, R26, -R38 ;  /* 0x0000001a07267223 */ /* 0x000fe20000010826 */
[----:B------:R-:W-:-:S02]  /*7870*/  HADD2.F32 R5, -RZ, R5.H1_H1 ;  /* 0x30000005ff057230 */ /* 0x000fc40000004100 */
[----:B------:R-:W-:Y:S01]  /*7880*/  FFMA.FTZ R27, R7, R36, R30 ;  /* 0x00000024071b7223 */ /* 0x000fe2000001001e */
        /* <DEDUP_REMOVED lines=14> */
[----:B------:R2:W-:Y:S02]  /*7970*/  STS.128 [R0], R4 ;  /* 0x0000000400007388 */ /* 0x0005e40000000c00 */
.L_x_1439:
[----:B------:R-:W-:Y:S05]  /*7980*/  BSYNC B1 ;  /* 0x0000000000017941 */ /* 0x000fea0003800000 */
.L_x_1438:
[----:B-12---:R-:W-:-:S05]  /*7990*/  VIADD R4, R23, 0x60 ;  /* 0x0000006017047836 */ /* 0x006fca0000000000 */
[----:B------:R-:W-:-:S13]  /*79a0*/  ISETP.GE.AND P0, PT, R4, R34, PT ;  /* 0x000000220400720c */ /* 0x000fda0003f06270 */
        /* <DEDUP_REMOVED lines=9> */
[--C-:B------:R-:W-:Y:S01]  /*7a40*/  HADD2.F32 R24, -RZ, R29.reuse.H1_H1 ;  /* 0x3000001dff187230 */ /* 0x100fe20000004100 */
[--C-:B------:R-:W-:Y:S01]  /*7a50*/  SHF.R.U32.HI R25, RZ, 0x10, R33.reuse ;  /* 0x00000010ff197819 */ /* 0x100fe20000011621 */
        /* <DEDUP_REMOVED lines=15> */
[----:B------:R-:W-:Y:S02]  /*7b50*/  HADD2.F32 R21, -RZ, R15.H0_H0 ;  /* 0x2000000fff157230 */ /* 0x000fe40000004100 */
[----:B------:R-:W-:Y:S01]  /*7b60*/  FFMA.FTZ R27, R20, R25, -R27 ;  /* 0x00000019141b7223 */ /* 0x000fe2000001081b */
[----:B------:R-:W-:Y:S02]  /*7b70*/  HADD2.F32 R6, -RZ, R5.H0_H0 ;  /* 0x20000005ff067230 */ /* 0x000fe40000004100 */
[-C--:B------:R-:W-:Y:S01]  /*7b80*/  FMUL.FTZ R26, R4, R24.reuse ;  /* 0x00000018041a7220 */ /* 0x080fe20000410000 */
[----:B------:R-:W-:Y:S02]  /*7b90*/  HADD2.F32 R15, -RZ, R15.H1_H1 ;  /* 0x3000000fff0f7230 */ /* 0x000fe40000004100 */
        /* <DEDUP_REMOVED lines=18> */
.L_x_1444:
[----:B------:R-:W-:Y:S05]  /*7cc0*/  BSYNC B1 ;  /* 0x0000000000017941 */ /* 0x000fea0003800000 */
.L_x_1443:
[----:B------:R-:W-:Y:S05]  /*7cd0*/  @P1 BRA `(.L_x_1442) ;  /* 0x0000001400ec1947 */ /* 0x000fea0003800000 */
[----:B-1----:R-:W1:Y:S01]  /*7ce0*/  LDS.128 R4, [R0+0x3000] ;  /* 0x0030000000047984 */ /* 0x002e620000000c00 */
[----:B------:R-:W-:Y:S02]  /*7cf0*/  SHF.R.U32.HI R15, RZ, 0x10, R13 ;  /* 0x00000010ff0f7819 */ /* 0x000fe4000001160d */
[--C-:B------:R-:W-:Y:S02]  /*7d00*/  SHF.R.U32.HI R8, RZ, 0x10, R11.reuse ;  /* 0x00000010ff087819 */ /* 0x100fe4000001160b */
[----:B------:R-:W-:Y:S01]  /*7d10*/  SHF.R.U64 R26, R10, 0x10, R11 ;  /* 0x000000100a1a7819 */ /* 0x000fe2000000120b */
[----:B------:R-:W-:Y:S01]  /*7d20*/  HADD2.F32 R15, -RZ, R15.H0_H0 ;  /* 0x2000000fff0f7230 */ /* 0x000fe20000004100 */
[----:B------:R-:W-:Y:S01]  /*7d30*/  SHF.R.U64 R24, R12, 0x10, R13 ;  /* 0x000000100c187819 */ /* 0x000fe2000000120d */
[----:B------:R-:W-:Y:S02]  /*7d40*/  HADD2.F32 R12, -RZ, R8.H0_H0 ;  /* 0x20000008ff0c7230 */ /* 0x000fe40000004100 */
[----:B------:R-:W-:-:S02]  /*7d50*/  HADD2.F32 R11, -RZ, R14.H0_H0 ;  /* 0x2000000eff0b7230 */ /* 0x000fc40000004100 */
[----:B------:R-:W-:Y:S02]  /*7d60*/  HADD2.F32 R13, -RZ, R3.H0_H0 ;  /* 0x20000003ff0d7230 */ /* 0x000fe40000004100 */
[----:B------:R-:W-:Y:S02]  /*7d70*/  HADD2.F32 R14, -RZ, R14.H1_H1 ;  /* 0x3000000eff0e7230 */ /* 0x000fe40000004100 */
[--C-:B-1----:R-:W-:Y:S02]  /*7d80*/  HADD2.F32 R10, -RZ, R7.reuse.H1_H1 ;  /* 0x30000007ff0a7230 */ /* 0x102fe40000004100 */
[----:B------:R-:W-:Y:S02]  /*7d90*/  HADD2.F32 R9, -RZ, R7.H0_H0 ;  /* 0x20000007ff097230 */ /* 0x000fe40000004100 */
[--C-:B------:R-:W-:Y:S02]  /*7da0*/  HADD2.F32 R2, -RZ, R4.reuse.H0_H0 ;  /* 0x20000004ff027230 */ /* 0x100fe40000004100 */
[C---:B------:R-:W-:Y:S01]  /*7db0*/  FMUL.FTZ R20, R10.reuse, R15 ;  /* 0x0000000f0a147220 */ /* 0x040fe20000410000 */
[----:B------:R-:W-:Y:S01]  /*7dc0*/  FMUL.FTZ R10, R10, R12 ;  /* 0x0000000c0a0a7220 */ /* 0x000fe20000410000 */
[----:B------:R-:W-:-:S02]  /*7dd0*/  HADD2.F32 R4, -RZ, R4.H1_H1 ;  /* 0x30000004ff047230 */ /* 0x000fc40000004100 */
[C---:B------:R-:W-:Y:S01]  /*7de0*/  FFMA.FTZ R20, R9.reuse, R12, -R20 ;  /* 0x0000000c09147223 */ /* 0x040fe20000010814 */
[----:B------:R-:W-:Y:S01]  /*7df0*/  FFMA.FTZ R25, R9, R15, R10 ;  /* 0x0000000f09197223 */ /* 0x000fe2000001000a */
[--C-:B------:R-:W-:Y:S02]  /*7e00*/  HADD2.F32 R7, -RZ, R6.reuse.H0_H0 ;  /* 0x20000006ff077230 */ /* 0x100fe40000004100 */
[C---:B------:R-:W-:Y:S01]  /*7e10*/  FMUL.FTZ R21, R4.reuse, R13 ;  /* 0x0000000d04157220 */ /* 0x040fe20000410000 */
[----:B------:R-:W-:Y:S02]  /*7e20*/  HADD2.F32 R8, -RZ, R6.H1_H1 ;  /* 0x30000006ff087230 */ /* 0x000fe40000004100 */
[-C--:B------:R-:W-:Y:S01]  /*7e30*/  FMUL.FTZ R15, R4, R11.reuse ;  /* 0x0000000b040f7220 */ /* 0x080fe20000410000 */
[----:B------:R-:W-:Y:S02]  /*7e40*/  HADD2.F32 R9, -RZ, R3.H1_H1 ;  /* 0x30000003ff097230 */ /* 0x000fe40000004100 */
[----:B------:R-:W-:Y:S01]  /*7e50*/  FFMA.FTZ R21, R2, R11, -R21 ;  /* 0x0000000b02157223 */ /* 0x000fe20000010815 */
[----:B------:R-:W-:-:S02]  /*7e60*/  HADD2.F32 R6, -RZ, R5.H0_H0 ;  /* 0x20000005ff067230 */ /* 0x000fc40000004100 */
[----:B------:R-:W-:Y:S01]  /*7e70*/  FFMA.FTZ R2, R2, R13, R15 ;  /* 0x0000000d02027223 */ /* 0x000fe2000001000f */
[----:B------:R-:W-:Y:S02]  /*7e80*/  HADD2.F32 R5, -RZ, R5.H1_H1 ;  /* 0x30000005ff057230 */ /* 0x000fe40000004100 */
[CC--:B------:R-:W-:Y:S01]  /*7e90*/  FMUL.FTZ R10, R8.reuse, R9.reuse ;  /* 0x00000009080a7220 */ /* 0x0c0fe20000410000 */
[----:B------:R-:W-:Y:S02]  /*7ea0*/  HADD2.F32 R4, -RZ, R24.H0_H0 ;  /* 0x20000018ff047230 */ /* 0x000fe40000004100 */
[-C--:B------:R-:W-:Y:S01]  /*7eb0*/  FMUL.FTZ R8, R8, R14.reuse ;  /* 0x0000000e08087220 */ /* 0x080fe20000410000 */
[----:B------:R-:W-:Y:S02]  /*7ec0*/  HADD2.F32 R3, -RZ, R26.H0_H0 ;  /* 0x2000001aff037230 */ /* 0x000fe40000004100 */
[----:B------:R-:W-:Y:S01]  /*7ed0*/  FFMA.FTZ R10, R7, R14, -R10 ;  /* 0x0000000e070a7223 */ /* 0x000fe2000001080a */
[----:B------:R-:W-:Y:S01]  /*7ee0*/  FMUL.FTZ R11, R5, R4 ;  /* 0x00000004050b7220 */ /* 0x000fe20000410000 */
[----:B------:R-:W-:Y:S01]  /*7ef0*/  FFMA.FTZ R9, R7, R9, R8 ;  /* 0x0000000907097223 */ /* 0x000fe20000010008 */
[-C--:B------:R-:W-:Y:S01]  /*7f00*/  FMUL.FTZ R13, R5, R3.reuse ;  /* 0x00000003050d7220 */ /* 0x080fe20000410000 */
[----:B------:R-:W-:Y:S01]  /*7f10*/  F2FP.F16.F32.PACK_AB R7, R25, R20 ;  /* 0x000000141907723e */ /* 0x000fe200000000ff */
[----:B------:R-:W-:-:S02]  /*7f20*/  FFMA.FTZ R5, R6, R3, -R11 ;  /* 0x0000000306057223 */ /* 0x000fc4000001080b */
[----:B------:R-:W-:Y:S01]  /*7f30*/  FFMA.FTZ R8, R6, R4, R13 ;  /* 0x0000000406087223 */ /* 0x000fe2000001000d */
[----:B------:R-:W-:Y:S02]  /*7f40*/  F2FP.F16.F32.PACK_AB R6, R9, R10 ;  /* 0x0000000a0906723e */ /* 0x000fe400000000ff */
[----:B------:R-:W-:Y:S02]  /*7f50*/  F2FP.F16.F32.PACK_AB R4, R2, R21 ;  /* 0x000000150204723e */ /* 0x000fe400000000ff */
[----:B------:R-:W-:-:S05]  /*7f60*/  F2FP.F16.F32.PACK_AB R5, R8, R5 ;  /* 0x000000050805723e */ /* 0x000fca00000000ff */
[----:B------:R2:W-:Y:S01]  /*7f70*/  STS.128 [R0+0x3000], R4 ;  /* 0x0030000400007388 */ /* 0x0005e20000000c00 */
[----:B------:R-:W-:Y:S05]  /*7f80*/  BRA `(.L_x_1442) ;  /* 0x0000001400407947 */ /* 0x000fea0003800000 */
.L_x_1429:
[----:B------:R-:W1:Y:S01]  /*7f90*/  S2R R0, SR_TID.X ;  /* 0x0000000000007919 */ /* 0x000e620000002100 */
[----:B------:R-:W2:Y:S01]  /*7fa0*/  LDC R30, c[0x0][0x448] ;  /* 0x00011200ff1e7b82 */ /* 0x000ea20000000800 */
[----:B------:R-:W-:Y:S01]  /*7fb0*/  ULDC.64 UR4, c[0x0][0x3f8] ;  /* 0x0000fe0000047ab9 */ /* 0x000fe20000000a00 */
[----:B------:R-:W-:Y:S01]  /*7fc0*/  ULDC.64 UR6, c[0x0][0x408] ;  /* 0x0001020000067ab9 */ /* 0x000fe20000000a00 */
[----:B------:R-:W-:Y:S01]  /*7fd0*/  IMAD.MOV.U32 R27, RZ, RZ, R31 ;  /* 0x000000ffff1b7224 */ /* 0x000fe200078e001f */
[----:B------:R-:W-:Y:S02]  /*7fe0*/  SHF.R.S32.HI R39, RZ, 0x1f, R18 ;  /* 0x0000001fff277819 */ /* 0x000fe40000011412 */
[----:B--2---:R-:W-:Y:S01]  /*7ff0*/  ISETP.NE.AND P0, PT, R30, 0x1, PT ;  /* 0x000000011e00780c */ /* 0x004fe20003f05270 */
[----:B-1----:R-:W-:-:S05]  /*8000*/  VIADD R0, R0, 0xffffff80 ;  /* 0xffffff8000007836 */ /* 0x002fca0000000000 */
[----:B------:R-:W-:-:S07]  /*8010*/  SHF.R.S32.HI R2, RZ, 0x1f, R0 ;  /* 0x0000001fff027819 */ /* 0x000fce0000011400 */
[----:B------:R-:W1:Y:S01]  /*8020*/  @P0 LDC R3, c[0x0][0x450] ;  /* 0x00011400ff030b82 */ /* 0x000e620000000800 */
[----:B------:R-:W-:-:S04]  /*8030*/  LEA.HI R2, R2, R0, RZ, 0x2 ;  /* 0x0000000002027211 */ /* 0x000fc800078f10ff */
[----:B------:R-:W-:-:S05]  /*8040*/  LOP3.LUT R2, R2, 0xfffffffc, RZ, 0xc0, !PT ;  /* 0xfffffffc02027812 */ /* 0x000fca00078ec0ff */
[----:B------:R-:W-:Y:S02]  /*8050*/  IMAD.IADD R2, R0, 0x1, -R2 ;  /* 0x0000000100027824 */ /* 0x000fe400078e0a02 */
[----:B------:R-:W2:Y:S02]  /*8060*/  @P0 LDC R0, c[0x0][0x44c] ;  /* 0x00011300ff000b82 */ /* 0x000ea40000000800 */
[----:B------:R-:W-:Y:S02]  /*8070*/  IMAD R5, R2, 0x60, R37 ;  /* 0x0000006002057824 */ /* 0x000fe400078e0225 */
[----:B------:R-:W-:Y:S02]  /*8080*/  IMAD.MOV.U32 R2, RZ, RZ, R24 ;  /* 0x000000ffff027224 */ /* 0x000fe400078e0018 */
[----:B--2---:R-:W-:-:S05]  /*8090*/  @P0 IMAD.HI.U32 R0, R5, R0, RZ ;  /* 0x0000000005000227 */ /* 0x004fca00078e00ff */
[----:B-1----:R-:W-:Y:S01]  /*80a0*/  @P0 SHF.R.U32.HI R5, RZ, R3, R0 ;  /* 0x00000003ff050219 */ /* 0x002fe20000011600 */
[----:B------:R-:W-:-:S03]  /*80b0*/  IMAD.MOV.U32 R3, RZ, RZ, R33 ;  /* 0x000000ffff037224 */ /* 0x000fc600078e0021 */
[----:B------:R-:W-:Y:S01]  /*80c0*/  SHF.R.S32.HI R0, RZ, 0x1f, R5 ;  /* 0x0000001fff007819 */ /* 0x000fe20000011405 */
[----:B------:R-:W-:-:S04]  /*80d0*/  IMAD.WIDE.U32 R26, R5, UR4, R26 ;  /* 0x00000004051a7c25 */ /* 0x000fc8000f8e001a */
[C---:B------:R-:W-:Y:S02]  /*80e0*/  IMAD R4, R0.reuse, UR4, RZ ;  /* 0x0000000400047c24 */ /* 0x040fe4000f8e02ff */
[----:B------:R-:W-:Y:S02]  /*80f0*/  IMAD R0, R0, UR6, RZ ;  /* 0x0000000600007c24 */ /* 0x000fe4000f8e02ff */
[C---:B------:R-:W-:Y:S01]  /*8100*/  IMAD R7, R5.reuse, UR5, R4 ;  /* 0x0000000505077c24 */ /* 0x040fe2000f8e0204 */
[----:B------:R-:W-:Y:S01]  /*8110*/  ULDC.64 UR4, c[0x0][0x3e8] ;  /* 0x0000fa0000047ab9 */ /* 0x000fe20000000a00 */
[C---:B------:R-:W-:Y:S01]  /*8120*/  IMAD.WIDE.U32 R2, R5.reuse, UR6, R2 ;  /* 0x0000000605027c25 */ /* 0x040fe2000f8e0002 */
[----:B------:R-:W-:Y:S01]  /*8130*/  LEA R24, P0, R26, UR4, 0x1 ;  /* 0x000000041a187c11 */ /* 0x000fe2000f8008ff */
[----:B------:R-:W-:Y:S02]  /*8140*/  UMOV UR4, 0xffffffff ;  /* 0xffffffff00047882 */ /* 0x000fe40000000000 */
[----:B------:R-:W-:Y:S01]  /*8150*/  IMAD R25, R5, UR7, R0 ;  /* 0x0000000705197c24 */ /* 0x000fe2000f8e0200 */
[----:B------:R-:W-:Y:S01]  /*8160*/  ULDC.64 UR6, c[0x0][0x400] ;  /* 0x0001000000067ab9 */ /* 0x000fe20000000a00 */
[----:B------:R-:W-:Y:S01]  /*8170*/  IMAD.IADD R5, R27, 0x1, R7 ;  /* 0x000000011b057824 */ /* 0x000fe200078e0207 */
[----:B------:R-:W-:Y:S01]  /*8180*/  LEA R27, P1, R2, UR6, 0x1 ;  /* 0x00000006021b7c11 */ /* 0x000fe2000f8208ff */
[----:B------:R-:W-:-:S03]  /*8190*/  IMAD.IADD R25, R3, 0x1, R25 ;  /* 0x0000000103197824 */ /* 0x000fc600078e0219 */
[----:B------:R-:W-:Y:S02]  /*81a0*/  LEA.HI.X R26, R26, UR5, R5, 0x1, P0 ;  /* 0x000000051a1a7c11 */ /* 0x000fe400080f0c05 */
[----:B------:R-:W-:Y:S01]  /*81b0*/  LEA.HI.X R25, R2, UR7, R25, 0x1, P1 ;  /* 0x0000000702197c11 */ /* 0x000fe200088f0c19 */
[----:B------:R-:W-:Y:S06]  /*81c0*/  BRA.DIV UR4, `(.L_x_1445) ;  /* 0x0000017604707947 */ /* 0x000fec000b800000 */
[----:B------:R-:W1:Y:S01]  /*81d0*/  LDC R43, c[0x0][0x3f4] ;  /* 0x0000fd00ff2b7b82 */ /* 0x000e620000000800 */
[----:B------:R-:W2:Y:S01]  /*81e0*/  SHFL.IDX PT, R2, R24, RZ, 0x1c1f ;  /* 0x001c1fff18027589 */ /* 0x000ea200000e0000 */
[----:B------:R-:W-:-:S03]  /*81f0*/  IMAD R30, R157, R30, RZ ;  /* 0x0000001e9d1e7224 */ /* 0x000fc600078e02ff */
[----:B------:R-:W3:Y:S04]  /*8200*/  SHFL.IDX PT, R0, R26, RZ, 0x1c1f ;  /* 0x001c1fff1a007589 */ /* 0x000ee800000e0000 */
[----:B0-----:R-:W0:Y:S04]  /*8210*/  SHFL.IDX PT, R14, R27, RZ, 0x1c1f ;  /* 0x001c1fff1b0e7589 */ /* 0x001e2800000e0000 */
[----:B------:R-:W4:Y:S01]  /*8220*/  SHFL.IDX PT, R3, R25, RZ, 0x1c1f ;  /* 0x001c1fff19037589 */ /* 0x000f2200000e0000 */
[----:B-1----:R-:W-:-:S04]  /*8230*/  ISETP.GE.AND P0, PT, R18, R43, PT ;  /* 0x0000002b1200720c */ /* 0x002fc80003f06270 */
[----:B------:R-:W-:-:S13]  /*8240*/  ISETP.GE.OR P1, PT, R37, R30, P0 ;  /* 0x0000001e2500720c */ /* 0x000fda0000726670 */
[C---:B------:R-:W-:Y:S01]  /*8250*/  @!P1 IMAD.SHL.U32 R7, R18.reuse, 0x2, RZ ;  /* 0x0000000212079824 */ /* 0x040fe200078e00ff */
[----:B------:R-:W-:-:S04]  /*8260*/  @!P1 SHF.L.U64.HI R4, R18, 0x1, R39 ;  /* 0x0000000112049819 */ /* 0x000fc80000010227 */
[----:B--2---:R-:W-:-:S05]  /*8270*/  @!P1 IADD3 R2, P2, R2, R7, RZ ;  /* 0x0000000702029210 */ /* 0x004fca0007f5e0ff */
[----:B---3--:R-:W-:Y:S02]  /*8280*/  @!P1 IMAD.X R5, R0, 0x1, R4, P2 ;  /* 0x0000000100059824 */ /* 0x008fe400010e0604 */
[----:B------:R-:W-:Y:S02]  /*8290*/  @!P1 IMAD.MOV.U32 R8, RZ, RZ, R2 ;  /* 0x000000ffff089224 */ /* 0x000fe400078e0002 */
[----:B------:R-:W-:-:S06]  /*82a0*/  @!P1 IMAD.MOV.U32 R9, RZ, RZ, R5 ;  /* 0x000000ffff099224 */ /* 0x000fcc00078e0005 */
[----:B------:R-:W2:Y:S01]  /*82b0*/  @!P1 LD.E.128 R8, desc[UR40][R8.64] ;  /* 0x0000002808089980 */ /* 0x000ea2000c101d00 */
[----:B0-----:R-:W-:-:S05]  /*82c0*/  @!P1 IADD3 R14, P2, R14, R7, RZ ;  /* 0x000000070e0e9210 */ /* 0x001fca0007f5e0ff */
[----:B----4-:R-:W-:-:S04]  /*82d0*/  @!P1 IMAD.X R3, R3, 0x1, R4, P2 ;  /* 0x0000000103039824 */ /* 0x010fc800010e0604 */
[----:B------:R-:W-:-:S05]  /*82e0*/  @!P1 IMAD.MOV.U32 R15, RZ, RZ, R3 ;  /* 0x000000ffff0f9224 */ /* 0x000fca00078e0003 */
[----:B------:R0:W3:Y:S01]  /*82f0*/  @!P1 LD.E.128 R4, desc[UR40][R14.64] ;  /* 0x000000280e049980 */ /* 0x0000e2000c101d00 */
[----:B------:R-:W-:Y:S02]  /*8300*/  CS2R R32, SRZ ;  /* 0x0000000000207805 */ /* 0x000fe4000001ff00 */
[----:B------:R-:W-:Y:S02]  /*8310*/  CS2R R20, SRZ ;  /* 0x0000000000147805 */ /* 0x000fe4000001ff00 */
[----:B------:R-:W-:Y:S01]  /*8320*/  CS2R R34, SRZ ;  /* 0x0000000000227805 */ /* 0x000fe2000001ff00 */
[----:B------:R-:W1:Y:S04]  /*8330*/  SHFL.IDX PT, R24, R24, 0x1, 0x1c1f ;  /* 0x003c1f0018187f89 */ /* 0x000e6800000e0000 */
[----:B------:R-:W4:Y:S04]  /*8340*/  SHFL.IDX PT, R25, R25, 0x1, 0x1c1f ;  /* 0x003c1f0019197f89 */ /* 0x000f2800000e0000 */
[----:B0-----:R0:W0:Y:S01]  /*8350*/  SHFL.IDX PT, R14, R27, 0x1, 0x1c1f ;  /* 0x003c1f001b0e7f89 */ /* 0x00102200000e0000 */
[----:B--2---:R-:W-:-:S02]  /*8360*/  @!P1 IMAD.MOV.U32 R32, RZ, RZ, R8 ;  /* 0x000000ffff209224 */ /* 0x004fc400078e0008 */
[----:B------:R-:W-:Y:S02]  /*8370*/  @!P1 IMAD.MOV.U32 R33, RZ, RZ, R9 ;  /* 0x000000ffff219224 */ /* 0x000fe400078e0009 */
[----:B------:R-:W-:Y:S02]  /*8380*/  IMAD.MOV.U32 R0, RZ, RZ, R32 ;  /* 0x000000ffff007224 */ /* 0x000fe400078e0020 */
[----:B------:R-:W-:Y:S02]  /*8390*/  IMAD.MOV.U32 R2, RZ, RZ, R33 ;  /* 0x000000ffff027224 */ /* 0x000fe400078e0021 */
[----:B------:R-:W-:Y:S01]  /*83a0*/  @!P1 IMAD.MOV.U32 R34, RZ, RZ, R10 ;  /* 0x000000ffff229224 */ /* 0x000fe200078e000a */
[----:B------:R-:W-:Y:S01]  /*83b0*/  PRMT R41, R0, 0x7610, R41 ;  /* 0x0000761000297816 */ /* 0x000fe20000000029 */
[----:B------:R-:W-:Y:S01]  /*83c0*/  @!P1 IMAD.MOV.U32 R35, RZ, RZ, R11 ;  /* 0x000000ffff239224 */ /* 0x000fe200078e000b */
[----:B------:R2:W0:Y:S01]  /*83d0*/  SHFL.IDX PT, R0, R26, 0x1, 0x1c1f ;  /* 0x003c1f001a007f89 */ /* 0x00042200000e0000 */
[----:B------:R-:W-:-:S02]  /*83e0*/  PRMT R42, R2, 0x7610, R42 ;  /* 0x00007610022a7816 */ /* 0x000fc4000000002a */
[----:B------:R-:W-:Y:S01]  /*83f0*/  CS2R R2, SRZ ;  /* 0x0000000000027805 */ /* 0x000fe2000001ff00 */
[----:B------:R-:W-:Y:S02]  /*8400*/  IMAD.MOV.U32 R8, RZ, RZ, R34 ;  /* 0x000000ffff087224 */ /* 0x000fe400078e0022 */
[----:B---3--:R-:W-:Y:S02]  /*8410*/  @!P1 IMAD.MOV.U32 R20, RZ, RZ, R4 ;  /* 0x000000ffff149224 */ /* 0x008fe400078e0004 */
[----:B------:R-:W-:Y:S02]  /*8420*/  @!P1 IMAD.MOV.U32 R21, RZ, RZ, R5 ;  /* 0x000000ffff159224 */ /* 0x000fe400078e0005 */
[----:B------:R-:W-:Y:S02]  /*8430*/  @!P1 IMAD.MOV.U32 R2, RZ, RZ, R6 ;  /* 0x000000ffff029224 */ /* 0x000fe400078e0006 */
[----:B------:R-:W-:Y:S02]  /*8440*/  @!P1 IMAD.MOV.U32 R3, RZ, RZ, R7 ;  /* 0x000000ffff039224 */ /* 0x000fe400078e0007 */
[----:B------:R-:W-:-:S02]  /*8450*/  IMAD.MOV.U32 R4, RZ, RZ, R20 ;  /* 0x000000ffff047224 */ /* 0x000fc400078e0014 */
[----:B------:R-:W-:Y:S02]  /*8460*/  IMAD.MOV.U32 R5, RZ, RZ, R21 ;  /* 0x000000ffff057224 */ /* 0x000fe400078e0015 */
[----:B------:R-:W-:Y:S02]  /*8470*/  IMAD.MOV.U32 R6, RZ, RZ, R2 ;  /* 0x000000ffff067224 */ /* 0x000fe400078e0002 */
[----:B------:R-:W-:Y:S01]  /*8480*/  IMAD.MOV.U32 R9, RZ, RZ, R35 ;  /* 0x000000ffff097224 */ /* 0x000fe200078e0023 */
[----:B------:R-:W-:Y:S01]  /*8490*/  PRMT R41, R41, 0x5410, R5 ;  /* 0x0000541029297816 */ /* 0x000fe20000000005 */
[----:B------:R-:W-:Y:S01]  /*84a0*/  IMAD.MOV.U32 R7, RZ, RZ, R3 ;  /* 0x000000ffff077224 */ /* 0x000fe200078e0003 */
[----:B------:R-:W-:Y:S02]  /*84b0*/  PRMT R56, R4, 0x5410, R6 ;  /* 0x0000541004387816 */ /* 0x000fe40000000006 */
[----:B------:R-:W-:Y:S02]  /*84c0*/  CS2R R4, SRZ ;  /* 0x0000000000047805 */ /* 0x000fe4000001ff00 */
[----:B------:R-:W-:-:S02]  /*84d0*/  PRMT R31, R8, 0x5410, R9 ;  /* 0x00005410081f7816 */ /* 0x000fc40000000009 */
[----:B012-4-:R-:W-:-:S07]  /*84e0*/  PRMT R47, R7, 0x7610, R47 ;  /* 0x00007610072f7816 */ /* 0x017fce000000002f */
.L_x_1731:
[----:B------:R-:W2:Y:S01]  /*84f0*/  LDL R7, [R1+0x58] ;  /* 0x0000580001077983 */ /* 0x000ea20000100800 */
[----:B------:R-:W-:Y:S01]  /*8500*/  VIADD R37, R37, 0x60 ;  /* 0x0000006025257836 */ /* 0x000fe20000000000 */
[----:B------:R-:W-:Y:S01]  /*8510*/  BSSY B1, `(.L_x_1446) ;  /* 0x0000016000017945 */ /* 0x000fe20003800000 */
[----:B------:R-:W-:Y:S02]  /*8520*/  CS2R R8, SRZ ;  /* 0x0000000000087805 */ /* 0x000fe4000001ff00 */
[----:B------:R-:W-:Y:S02]  /*8530*/  CS2R R10, SRZ ;  /* 0x00000000000a7805 */ /* 0x000fe4000001ff00 */
[----:B------:R-:W-:Y:S02]  /*8540*/  ISETP.GE.AND P1, PT, R37, R30, PT ;  /* 0x0000001e2500720c */ /* 0x000fe40003f26270 */
[----:B--2---:R-:W-:-:S04]  /*8550*/  LEA.HI R6, R7, R7, RZ, 0x1 ;  /* 0x0000000707067211 */ /* 0x004fc800078f08ff */
[----:B------:R-:W-:-:S05]  /*8560*/  LOP3.LUT R6, R6, 0xfffffffe, RZ, 0xc0, !PT ;  /* 0xfffffffe06067812 */ /* 0x000fca00078ec0ff */
[----:B------:R-:W-:Y:S01]  /*8570*/  IMAD.IADD R13, R7, 0x1, -R6 ;  /* 0x00000001070d7824 */ /* 0x000fe200078e0a06 */
[----:B------:R-:W-:-:S04]  /*8580*/  CS2R R6, SRZ ;  /* 0x0000000000067805 */ /* 0x000fc8000001ff00 */
[----:B------:R-:W-:Y:S01]  /*8590*/  SHF.L.U32 R13, R13, 0x1f, RZ ;  /* 0x0000001f0d0d7819 */ /* 0x000fe200000006ff */
[----:B------:R-:W-:Y:S06]  /*85a0*/  @P1 BRA `(.L_x_1447) ;  /* 0x0000000000301947 */ /* 0x000fec0003800000 */
[----:B------:R-:W-:Y:S02]  /*85b0*/  CS2R R6, SRZ ;  /* 0x0000000000067805 */ /* 0x000fe4000001ff00 */
[----:B------:R-:W-:Y:S02]  /*85c0*/  CS2R R8, SRZ ;  /* 0x0000000000087805 */ /* 0x000fe4000001ff00 */
[----:B------:R-:W-:Y:S01]  /*85d0*/  CS2R R10, SRZ ;  /* 0x00000000000a7805 */ /* 0x000fe2000001ff00 */
[----:B------:R-:W-:Y:S06]  /*85e0*/  @P0 BRA `(.L_x_1447) ;  /* 0x0000000000200947 */ /* 0x000fec0003800000 */
[C---:B------:R-:W-:Y:S01]  /*85f0*/  IMAD.SHL.U32 R7, R18.reuse, 0x2, RZ ;  /* 0x0000000212077824 */ /* 0x040fe200078e00ff */
[----:B------:R-:W-:-:S04]  /*8600*/  SHF.L.U64.HI R5, R18, 0x1, R39 ;  /* 0x0000000112057819 */ /* 0x000fc80000010227 */
[-C--:B------:R-:W-:Y:S02]  /*8610*/  IADD3 R8, P1, R24, R7.reuse, RZ ;  /* 0x0000000718087210 */ /* 0x080fe40007f3e0ff */
[----:B------:R-:W-:-:S03]  /*8620*/  IADD3 R4, P2, R14, R7, RZ ;  /* 0x000000070e047210 */ /* 0x000fc60007f5e0ff */
[--C-:B------:R-:W-:Y:S02]  /*8630*/  IMAD.X R9, R0, 0x1, R5.reuse, P1 ;  /* 0x0000000100097824 */ /* 0x100fe400008e0605 */
[----:B------:R-:W-:-:S04]  /*8640*/  IMAD.X R5, R25, 0x1, R5, P2 ;  /* 0x0000000119057824 */ /* 0x000fc800010e0605 */
[----:B------:R-:W5:Y:S04]  /*8650*/  LD.E.128 R8, desc[UR40][R8.64] ;  /* 0x0000002808087980 */ /* 0x000f68000c101d00 */
[----:B------:R-:W5:Y:S02]  /*8660*/  LD.E.128 R4, desc[UR40][R4.64] ;  /* 0x0000002804047980 */ /* 0x000f64000c101d00 */
.L_x_1447:
[----:B------:R-:W-:Y:S05]  /*8670*/  BSYNC B1 ;  /* 0x0000000000017941 */ /* 0x000fea0003800000 */
.L_x_1446:
[----:B------:R-:W0:Y:S01]  /*8680*/  SYNCS.PHASECHK.TRANS64.TRYWAIT P1, [R16+URZ+0x16800], R13 ;  /* 0x0168000d100075a7 */ /* 0x000e22000802017f */
[----:B------:R-:W-:Y:S01]  /*8690*/  IMAD R29, R29, -0xc0, R30 ;  /* 0xffffff401d1d7824 */ /* 0x000fe200078e021e */
[----:B------:R-:W-:Y:S01]  /*86a0*/  BSSY B1, `(.L_x_1448) ;  /* 0x0000012000017945 */ /* 0x000fe20003800000 */
[----:B------:R-:W-:Y:S02]  /*86b0*/  VIADD R15, R23, 0x60 ;  /* 0x00000060170f7836 */ /* 0x000fe40000000000 */
[----:B-----5:R-:W-:Y:S01]  /*86c0*/  IMAD.MOV.U32 R12, RZ, RZ, R4 ;  /* 0x000000ffff0c7224 */ /* 0x020fe200078e0004 */
[----:B------:R-:W-:Y:S01]  /*86d0*/  VIMNMX R0, R29, 0xc0, PT ;  /* 0x000000c01d007848 */ /* 0x000fe20003fe0100 */
[----:B------:R-:W-:Y:S02]  /*86e0*/  IMAD.MOV.U32 R14, RZ, RZ, R5 ;  /* 0x000000ffff0e7224 */ /* 0x000fe400078e0005 */
[----:B------:R-:W-:Y:S01]  /*86f0*/  IMAD.IADD R30, R18, 0x1, R43 ;  /* 0x00000001121e7824 */ /* 0x000fe200078e022b */
[----:B------:R-:W-:-:S02]  /*8700*/  ISETP.GE.OR P2, PT, R23, R0, P0 ;  /* 0x000000001700720c */ /* 0x000fc40000746670 */
[----:B------:R-:W-:Y:S01]  /*8710*/  ISETP.GE.OR P0, PT, R15, R0, P0 ;  /* 0x000000000f00720c */ /* 0x000fe20000706670 */
[----:B------:R-:W-:Y:S01]  /*8720*/  IMAD.MOV.U32 R0, RZ, RZ, R6 ;  /* 0x000000ffff007224 */ /* 0x000fe200078e0006 */
[----:B------:R-:W-:Y:S01]  /*8730*/  PRMT R38, R38, 0x5410, R12 ;  /* 0x0000541026267816 */ /* 0x000fe2000000000c */
[----:B------:R-:W-:Y:S01]  /*8740*/  IMAD.MOV.U32 R12, RZ, RZ, R7 ;  /* 0x000000ffff0c7224 */ /* 0x000fe200078e0007 */
[----:B------:R-:W-:Y:S01]  /*8750*/  PRMT R39, R14, 0x7610, R39 ;  /* 0x000076100e277816 */ /* 0x000fe20000000027 */
[----:B------:R-:W-:Y:S02]  /*8760*/  IMAD.MOV.U32 R14, RZ, RZ, R8 ;  /* 0x000000ffff0e7224 */ /* 0x000fe400078e0008 */
[----:B------:R-:W-:Y:S01]  /*8770*/  IMAD.MOV.U32 R15, RZ, RZ, R9 ;  /* 0x000000ffff0f7224 */ /* 0x000fe200078e0009 */
[----:B------:R-:W-:Y:S02]  /*8780*/  PRMT R37, R0, 0x5410, R12 ;  /* 0x0000541000257816 */ /* 0x000fe4000000000c */
[----:B------:R-:W-:-:S02]  /*8790*/  PRMT R38, R14, 0x7610, R38 ;  /* 0x000076100e267816 */ /* 0x000fc40000000026 */
[----:B------:R-:W-:Y:S01]  /*87a0*/  PRMT R39, R39, 0x5410, R15 ;  /* 0x0000541027277816 */ /* 0x000fe2000000000f */
[----:B0-----:R-:W-:Y:S06]  /*87b0*/  @!P1 BRA `(.L_x_1449) ;  /* 0x0000017400649947 */ /* 0x001fec0003800000 */
.L_x_1732:
[----:B------:R-:W-:Y:S05]  /*87c0*/  BSYNC B1 ;  /* 0x0000000000017941 */ /* 0x000fea0003800000 */
.L_x_1448:
[----:B------:R-:W-:Y:S01]  /*87d0*/  BSSY B1, `(.L_x_1450) ;  /* 0x0000069000017945 */ /* 0x000fe20003800000 */
[----:B------:R-:W-:Y:S01]  /*87e0*/  IMAD.MOV.U32 R0, RZ, RZ, R10 ;  /* 0x000000ffff007224 */ /* 0x000fe200078e000a */
[----:B------:R-:W-:Y:S01]  /*87f0*/  LOP3.LUT R30, R30, 0x38, RZ, 0xc0, !PT ;  /* 0x000000381e1e7812 */ /* 0x000fe200078ec0ff */
[----:B------:R-:W-:Y:S01]  /*8800*/  IMAD.MOV.U32 R29, RZ, RZ, R11 ;  /* 0x000000ffff1d7224 */ /* 0x000fe200078e000b */
[----:B------:R-:W-:Y:S06]  /*8810*/  @P2 BRA `(.L_x_1451) ;  /* 0x0000000400902947 */ /* 0x000fec0003800000 */
[----:B------:R-:W2:Y:S01]  /*8820*/  LDL R12, [R1+0x40] ;  /* 0x00004000010c7983 */ /* 0x000ea20000100800 */
[----:B------:R-:W1:Y:S02]  /*8830*/  S2R R14, SR_TID.X ;  /* 0x00000000000e7919 */ /* 0x000e640000002100 */
[----:B-1----:R-:W-:-:S05]  /*8840*/  VIADD R14, R14, 0xffffff80 ;  /* 0xffffff800e0e7836 */ /* 0x002fca0000000000 */
[----:B------:R-:W-:-:S04]  /*8850*/  SHF.R.S32.HI R26, RZ, 0x1f, R14 ;  /* 0x0000001fff1a7819 */ /* 0x000fc8000001140e */
[----:B------:R-:W-:-:S04]  /*8860*/  LEA.HI R26, R26, R14, RZ, 0x5 ;  /* 0x0000000e1a1a7211 */ /* 0x000fc800078f28ff */
[----:B------:R-:W-:Y:S01]  /*8870*/  SHF.R.S32.HI R26, RZ, 0x5, R26 ;  /* 0x00000005ff1a7819 */ /* 0x000fe2000001141a */
[----:B------:R-:W-:Y:S01]  /*8880*/  HADD2.F32 R42, -RZ, R42.H0_H0 ;  /* 0x2000002aff2a7230 */ /* 0x000fe20000004100 */
[----:B------:R-:W-:Y:S01]  /*8890*/  SHF.R.U64 R55, R32, 0x10, R33 ;  /* 0x0000001020377819 */ /* 0x000fe20000001221 */
[----:B------:R-:W-:Y:S01]  /*88a0*/  HADD2.F32 R43, -RZ, R41.H1_H1 ;  /* 0x30000029ff2b7230 */ /* 0x000fe20000004100 */
[----:B------:R-:W-:Y:S02]  /*88b0*/  SHF.R.U32.HI R44, RZ, 0x10, R21 ;  /* 0x00000010ff2c7819 */ /* 0x000fe40000011615 */
[----:B------:R-:W-:Y:S02]  /*88c0*/  SHF.R.U32.HI R45, RZ, 0x10, R33 ;  /* 0x00000010ff2d7819 */ /* 0x000fe40000011621 */
[--C-:B------:R-:W-:Y:S02]  /*88d0*/  SHF.R.U64 R51, R2, 0x10, R3.reuse ;  /* 0x0000001002337819 */ /* 0x100fe40000001203 */
[----:B------:R-:W-:Y:S01]  /*88e0*/  SHF.R.U32.HI R49, RZ, 0x10, R3 ;  /* 0x00000010ff317819 */ /* 0x000fe20000011603 */
[----:B------:R-:W-:Y:S01]  /*88f0*/  HADD2.F32 R44, -RZ, R44.H0_H0 ;  /* 0x2000002cff2c7230 */ /* 0x000fe20000004100 */
[----:B------:R-:W-:-:S02]  /*8900*/  SHF.R.U64 R54, R34, 0x10, R35 ;  /* 0x0000001022367819 */ /* 0x000fc40000001223 */
[----:B------:R-:W-:Y:S02]  /*8910*/  SHF.R.U64 R52, R20, 0x10, R21 ;  /* 0x0000001014347819 */ /* 0x000fe40000001215 */
[----:B------:R-:W-:Y:S01]  /*8920*/  SHF.R.U32.HI R53, RZ, 0x10, R35 ;  /* 0x00000010ff357819 */ /* 0x000fe20000011623 */
[----:B------:R-:W-:Y:S02]  /*8930*/  HADD2.F32 R41, -RZ, R41.H0_H0 ;  /* 0x20000029ff297230 */ /* 0x000fe40000004100 */
[----:B--2---:R-:W-:-:S05]  /*8940*/  IMAD.SHL.U32 R12, R12, 0x40, RZ ;  /* 0x000000400c0c7824 */ /* 0x004fca00078e00ff */
[----:B------:R-:W-:-:S04]  /*8950*/  LOP3.LUT R15, R12, 0x1c0, RZ, 0xc0, !PT ;  /* 0x000001c00c0f7812 */ /* 0x000fc800078ec0ff */
[--C-:B------:R-:W-:Y:S02]  /*8960*/  SHF.R.U32.HI R25, RZ, 0x3, R15.reuse ;  /* 0x00000003ff197819 */ /* 0x100fe4000001160f */
[----:B------:R-:W-:Y:S02]  /*8970*/  LOP3.LUT R12, R15, 0x38, R18, 0xf8, !PT ;  /* 0x000000380f0c7812 */ /* 0x000fe400078ef812 */
[----:B------:R-:W-:Y:S02]  /*8980*/  LOP3.LUT R24, R25, R30, R15, 0x1e, !PT ;  /* 0x0000001e19187212 */ /* 0x000fe400078e1e0f */
[----:B------:R-:W-:-:S03]  /*8990*/  LOP3.LUT R12, R12, R25, RZ, 0x3c, !PT ;  /* 0x000000190c0c7212 */ /* 0x000fc600078e3cff */
[C---:B------:R-:W-:Y:S02]  /*89a0*/  IMAD R25, R26.reuse, 0x200, R24 ;  /* 0x000002001a197824 */ /* 0x040fe400078e0218 */
[----:B0-----:R-:W-:Y:S02]  /*89b0*/  IMAD R13, R26, 0x200, R12 ;  /* 0x000002001a0d7824 */ /* 0x001fe400078e020c */
[--C-:B------:R-:W-:Y:S02]  /*89c0*/  IMAD R40, R25, 0x2, R16.reuse ;  /* 0x0000000219287824 */ /* 0x100fe400078e0210 */
[----:B------:R-:W-:-:S03]  /*89d0*/  IMAD R36, R13, 0x2, R16 ;  /* 0x000000020d247824 */ /* 0x000fc600078e0210 */
[----:B------:R-:W0:Y:S04]  /*89e0*/  LDS.128 R24, [R40+0x8400] ;  /* 0x0084000028187984 */ /* 0x000e280000000c00 */
[----:B------:R-:W1:Y:S01]  /*89f0*/  LDS.128 R12, [R36+0x8400] ;  /* 0x00840000240c7984 */ /* 0x000e620000000c00 */
[--C-:B0-----:R-:W-:Y:S02]  /*8a00*/  HADD2.F32 R32, -RZ, R25.reuse.H0_H0 ;  /* 0x20000019ff207230 */ /* 0x101fe40000004100 */
[----:B------:R-:W-:Y:S02]  /*8a10*/  HADD2.F32 R33, -RZ, R25.H1_H1 ;  /* 0x30000019ff217230 */ /* 0x000fe40000004100 */
[----:B-1----:R-:W-:Y:S02]  /*8a20*/  HADD2.F32 R3, -RZ, R13.H0_H0 ;  /* 0x2000000dff037230 */ /* 0x002fe40000004100 */
[C---:B------:R-:W-:Y:S01]  /*8a30*/  FMUL.FTZ R46, R32.reuse, R43 ;  /* 0x0000002b202e7220 */ /* 0x040fe20000410000 */
[----:B------:R-:W-:Y:S01]  /*8a40*/  FMUL.FTZ R48, R32, R42 ;  /* 0x0000002a20307220 */ /* 0x000fe20000410000 */
[----:B------:R-:W-:-:S02]  /*8a50*/  HADD2.F32 R32, -RZ, R45.H0_H0 ;  /* 0x2000002dff207230 */ /* 0x000fc40000004100 */
[----:B------:R-:W-:Y:S02]  /*8a60*/  HADD2.F32 R13, -RZ, R13.H1_H1 ;  /* 0x3000000dff0d7230 */ /* 0x000fe40000004100 */
[C---:B------:R-:W-:Y:S01]  /*8a70*/  FFMA.FTZ R46, R3.reuse, R42, -R46 ;  /* 0x0000002a032e7223 */ /* 0x040fe2000001082e */
[----:B------:R-:W-:Y:S02]  /*8a80*/  HADD2.F32 R34, -RZ, R27.H0_H0 ;  /* 0x2000001bff227230 */ /* 0x000fe40000004100 */
[----:B------:R-:W-:Y:S01]  /*8a90*/  FFMA.FTZ R48, R3, R43, R48 ;  /* 0x0000002b03307223 */ /* 0x000fe20000010030 */
[----:B------:R-:W-:Y:S02]  /*8aa0*/  HADD2.F32 R45, -RZ, R47.H0_H0 ;  /* 0x2000002fff2d7230 */ /* 0x000fe40000004100 */
[C---:B------:R-:W-:Y:S01]  /*8ab0*/  FMUL.FTZ R42, R33.reuse, R44 ;  /* 0x0000002c212a7220 */ /* 0x040fe20000410000 */
[----:B------:R-:W-:Y:S02]  /*8ac0*/  HADD2.F32 R3, -RZ, R31.H1_H1 ;  /* 0x3000001fff037230 */ /* 0x000fe40000004100 */
[----:B------:R-:W-:Y:S01]  /*8ad0*/  FMUL.FTZ R50, R33, R32 ;  /* 0x0000002021327220 */ /* 0x000fe20000410000 */
[----:B------:R-:W-:-:S02]  /*8ae0*/  HADD2.F32 R20, -RZ, R15.H0_H0 ;  /* 0x2000000fff147230 */ /* 0x000fc40000004100 */
[----:B------:R-:W-:Y:S01]  /*8af0*/  FFMA.FTZ R33, R13, R32, -R42 ;  /* 0x000000200d217223 */ /* 0x000fe2000001082a */
[C---:B------:R-:W-:Y:S01]  /*8b00*/  FMUL.FTZ R47, R34.reuse, R45 ;  /* 0x0000002d222f7220 */ /* 0x040fe20000410000 */
[----:B------:R-:W-:Y:S02]  /*8b10*/  HADD2.F32 R35, -RZ, R27.H1_H1 ;  /* 0x3000001bff237230 */ /* 0x000fe40000004100 */
[-C--:B------:R-:W-:Y:S01]  /*8b20*/  FMUL.FTZ R34, R34, R3.reuse ;  /* 0x0000000322227220 */ /* 0x080fe20000410000 */
[----:B------:R-:W-:Y:S02]  /*8b30*/  HADD2.F32 R42, -RZ, R49.H0_H0 ;  /* 0x20000031ff2a7230 */ /* 0x000fe40000004100 */
[C---:B------:R-:W-:Y:S01]  /*8b40*/  FFMA.FTZ R47, R20.reuse, R3, -R47 ;  /* 0x00000003142f7223 */ /* 0x040fe2000001082f */
[----:B------:R-:W-:Y:S02]  /*8b50*/  HADD2.F32 R21, -RZ, R15.H1_H1 ;  /* 0x3000000fff157230 */ /* 0x000fe40000004100 */
[----:B------:R-:W-:Y:S01]  /*8b60*/  FFMA.FTZ R45, R20, R45, R34 ;  /* 0x0000002d142d7223 */ /* 0x000fe20000010022 */
[----:B------:R-:W-:-:S02]  /*8b70*/  HADD2.F32 R32, -RZ, R53.H0_H0 ;  /* 0x20000035ff207230 */ /* 0x000fc40000004100 */
[----:B------:R-:W-:Y:S01]  /*8b80*/  FMUL.FTZ R20, R35, R42 ;  /* 0x0000002a23147220 */ /* 0x000fe20000410000 */
[----:B------:R-:W-:Y:S02]  /*8b90*/  HADD2.F32 R25, -RZ, R24.H0_H0 ;  /* 0x20000018ff197230 */ /* 0x000fe40000004100 */
[----:B------:R-:W-:Y:S02]  /*8ba0*/  HADD2.F32 R3, -RZ, R56.H0_H0 ;  /* 0x20000038ff037230 */ /* 0x000fe40000004100 */
[----:B------:R-:W-:Y:S01]  /*8bb0*/  FFMA.FTZ R43, R13, R44, R50 ;  /* 0x0000002c0d2b7223 */ /* 0x000fe20000010032 */
[----:B------:R-:W-:Y:S02]  /*8bc0*/  HADD2.F32 R2, -RZ, R12.H0_H0 ;  /* 0x2000000cff027230 */ /* 0x000fe40000004100 */
[-C--:B------:R-:W-:Y:S01]  /*8bd0*/  FMUL.FTZ R50, R35, R32.reuse ;  /* 0x0000002023327220 */ /* 0x080fe20000410000 */
[----:B------:R-:W-:Y:S01]  /*8be0*/  FFMA.FTZ R44, R21, R32, -R20 ;  /* 0x00000020152c7223 */ /* 0x000fe20000010814 */
[----:B------:R-:W-:-:S02]  /*8bf0*/  HADD2.F32 R27, -RZ, R26.H0_H0 ;  /* 0x2000001aff1b7230 */ /* 0x000fc40000004100 */
[C---:B------:R-:W-:Y:S01]  /*8c00*/  FMUL.FTZ R13, R25.reuse, R3 ;  /* 0x00000003190d7220 */ /* 0x040fe20000410000 */
[----:B------:R-:W-:Y:S02]  /*8c10*/  HADD2.F32 R32, -RZ, R56.H1_H1 ;  /* 0x30000038ff207230 */ /* 0x000fe40000004100 */
[-C--:B------:R-:W-:Y:S01]  /*8c20*/  FMUL.FTZ R34, R25, R41.reuse ;  /* 0x0000002919227220 */ /* 0x080fe20000410000 */
[----:B------:R-:W-:Y:S02]  /*8c30*/  HADD2.F32 R20, -RZ, R31.H0_H0 ;  /* 0x2000001fff147230 */ /* 0x000fe40000004100 */
[----:B------:R-:W-:Y:S01]  /*8c40*/  FFMA.FTZ R50, R21, R42, R50 ;  /* 0x0000002a15327223 */ /* 0x000fe20000010032 */
[----:B------:R-:W-:Y:S02]  /*8c50*/  HADD2.F32 R15, -RZ, R14.H0_H0 ;  /* 0x2000000eff0f7230 */ /* 0x000fe40000004100 */
[C---:B------:R-:W-:Y:S01]  /*8c60*/  FFMA.FTZ R41, R2.reuse, R41, -R13 ;  /* 0x0000002902297223 */ /* 0x040fe2000001080d */
[----:B------:R-:W-:Y:S01]  /*8c70*/  FFMA.FTZ R34, R2, R3, R34 ;  /* 0x0000000302227223 */ /* 0x000fe20000010022 */
[----:B------:R-:W-:-:S02]  /*8c80*/  HADD2.F32 R24, -RZ, R24.H1_H1 ;  /* 0x30000018ff187230 */ /* 0x000fc40000004100 */
[C---:B------:R-:W-:Y:S01]  /*8c90*/  FMUL.FTZ R42, R27.reuse, R32 ;  /* 0x000000201b2a7220 */ /* 0x040fe20000410000 */
[----:B------:R-:W-:Y:S01]  /*8ca0*/  FMUL.FTZ R2, R27, R20 ;  /* 0x000000141b027220 */ /* 0x000fe20000410000 */
[----:B------:R-:W-:Y:S02]  /*8cb0*/  HADD2.F32 R21, -RZ, R52.H0_H0 ;  /* 0x20000034ff157230 */ /* 0x000fe40000004100 */
[----:B------:R-:W-:Y:S02]  /*8cc0*/  HADD2.F32 R26, -RZ, R26.H1_H1 ;  /* 0x3000001aff1a7230 */ /* 0x000fe40000004100 */
[----:B------:R-:W-:Y:S02]  /*8cd0*/  HADD2.F32 R25, -RZ, R51.H0_H0 ;  /* 0x20000033ff197230 */ /* 0x000fe40000004100 */
[----:B------:R-:W-:Y:S02]  /*8ce0*/  HADD2.F32 R3, -RZ, R55.H0_H0 ;  /* 0x20000037ff037230 */ /* 0x000fe40000004100 */
[----:B------:R-:W-:-:S02]  /*8cf0*/  HADD2.F32 R13, -RZ, R54.H0_H0 ;  /* 0x20000036ff0d7230 */ /* 0x000fc40000004100 */
[C---:B------:R-:W-:Y:S01]  /*8d00*/  FFMA.FTZ R42, R15.reuse, R20, -R42 ;  /* 0x000000140f2a7223 */ /* 0x040fe2000001082a */
[----:B------:R-:W-:Y:S02]  /*8d10*/  HADD2.F32 R12, -RZ, R12.H1_H1 ;  /* 0x3000000cff0c7230 */ /* 0x000fe40000004100 */
[----:B------:R-:W-:Y:S01]  /*8d20*/  FFMA.FTZ R32, R15, R32, R2 ;  /* 0x000000200f207223 */ /* 0x000fe20000010002 */
[----:B------:R-:W-:Y:S02]  /*8d30*/  HADD2.F32 R14, -RZ, R14.H1_H1 ;  /* 0x3000000eff0e7230 */ /* 0x000fe40000004100 */
[----:B------:R-:W-:Y:S01]  /*8d40*/  FMUL.FTZ R15, R24, R21 ;  /* 0x00000015180f7220 */ /* 0x000fe20000410000 */
[----:B------:R-:W-:Y:S01]  /*8d50*/  FMUL.FTZ R27, R26, R25 ;  /* 0x000000191a1b7220 */ /* 0x000fe20000410000 */
[----:B------:R-:W-:Y:S01]  /*8d60*/  FMUL.FTZ R24, R24, R3 ;  /* 0x0000000318187220 */ /* 0x000fe20000410000 */
[----:B------:R-:W-:Y:S01]  /*8d70*/  FMUL.FTZ R26, R26, R13 ;  /* 0x0000000d1a1a7220 */ /* 0x000fe20000410000 */
[----:B------:R-:W-:Y:S01]  /*8d80*/  FFMA.FTZ R2, R12, R3, -R15 ;  /* 0x000000030c027223 */ /* 0x000fe2000001080f */
[----:B------:R-:W-:Y:S01]  /*8d90*/  FFMA.FTZ R3, R14, R13, -R27 ;  /* 0x0000000d0e037223 */ /* 0x000fe2000001081b */
        /* <DEDUP_REMOVED lines=12> */
.L_x_1451:
[----:B------:R-:W-:Y:S05]  /*8e60*/  BSYNC B1 ;  /* 0x0000000000017941 */ /* 0x000fea0003800000 */
.L_x_1450:
[----:B------:R-:W-:Y:S01]  /*8e70*/  PRMT R31, R0, 0x5410, R29 ;  /* 0x00005410001f7816 */ /* 0x000fe2000000001d */
[----:B------:R-:W-:Y:S06]  /*8e80*/  @P0 BRA `(.L_x_1442) ;  /* 0x0000000400800947 */ /* 0x000fec0003800000 */
[----:B------:R-:W2:Y:S01]  /*8e90*/  LDL R2, [R1+0x44] ;  /* 0x0000440001027983 */ /* 0x000ea20000100800 */
[C---:B------:R-:W-:Y:S02]  /*8ea0*/  VIADD R3, R23.reuse, 0x60 ;  /* 0x0000006017037836 */ /* 0x040fe40000000000 */
[----:B-1----:R-:W-:Y:S01]  /*8eb0*/  VIADD R12, R23, 0x60 ;  /* 0x00000060170c7836 */ /* 0x002fe20000000000 */
[----:B------:R-:W0:Y:S01]  /*8ec0*/  LDL R41, [R1+0x60] ;  /* 0x0000600001297983 */ /* 0x000e220000100800 */
[----:B------:R-:W-:Y:S02]  /*8ed0*/  IMAD.SHL.U32 R3, R3, 0x40, RZ ;  /* 0x0000004003037824 */ /* 0x000fe400078e00ff */
[----:B------:R-:W-:-:S03]  /*8ee0*/  IMAD.SHL.U32 R12, R12, 0x40, RZ ;  /* 0x000000400c0c7824 */ /* 0x000fc600078e00ff */
[----:B------:R-:W-:Y:S02]  /*8ef0*/  LOP3.LUT R3, R3, 0x1c0, RZ, 0xc0, !PT ;  /* 0x000001c003037812 */ /* 0x000fe400078ec0ff */
[----:B------:R-:W-:Y:S02]  /*8f00*/  LOP3.LUT R12, R12, 0x1c0, RZ, 0xc0, !PT ;  /* 0x000001c00c0c7812 */ /* 0x000fe400078ec0ff */
[----:B------:R-:W-:-:S04]  /*8f10*/  SHF.R.U32.HI R3, RZ, 0x3, R3 ;  /* 0x00000003ff037819 */ /* 0x000fc80000011603 */
[----:B------:R-:W-:Y:S02]  /*8f20*/  LOP3.LUT R30, R3, R30, R12, 0x1e, !PT ;  /* 0x0000001e031e7212 */ /* 0x000fe400078e1e0c */
[----:B------:R-:W-:Y:S01]  /*8f30*/  SHF.R.U64 R36, R10, 0x10, R11 ;  /* 0x000000100a247819 */ /* 0x000fe2000000120b */
[--C-:B------:R-:W-:Y:S01]  /*8f40*/  HADD2.F32 R10, -RZ, R39.reuse.H1_H1 ;  /* 0x30000027ff0a7230 */ /* 0x100fe20000004100 */
[--C-:B------:R-:W-:Y:S01]  /*8f50*/  SHF.R.U64 R33, R6, 0x10, R7.reuse ;  /* 0x0000001006217819 */ /* 0x100fe20000001207 */
[----:B------:R-:W-:Y:S01]  /*8f60*/  HADD2.F32 R39, -RZ, R39.H0_H0 ;  /* 0x20000027ff277230 */ /* 0x000fe20000004100 */
[----:B------:R-:W-:Y:S02]  /*8f70*/  SHF.R.U32.HI R32, RZ, 0x10, R7 ;  /* 0x00000010ff207819 */ /* 0x000fe40000011607 */
[----:B------:R-:W-:Y:S02]  /*8f80*/  SHF.R.U32.HI R35, RZ, 0x10, R11 ;  /* 0x00000010ff237819 */ /* 0x000fe4000001160b */
[----:B------:R-:W-:-:S02]  /*8f90*/  SHF.R.U32.HI R21, RZ, 0x10, R9 ;  /* 0x00000010ff157819 */ /* 0x000fc40000011609 */
[----:B------:R-:W-:-:S05]  /*8fa0*/  SHF.R.U32.HI R20, RZ, 0x10, R5 ;  /* 0x00000010ff147819 */ /* 0x000fca0000011605 */
[----:B------:R-:W-:Y:S01]  /*8fb0*/  HADD2.F32 R20, -RZ, R20.H0_H0 ;  /* 0x20000014ff147230 */ /* 0x000fe20000004100 */
[----:B------:R-:W-:Y:S02]  /*8fc0*/  SHF.R.U64 R40, R8, 0x10, R9 ;  /* 0x0000001008287819 */ /* 0x000fe40000001209 */
[----:B------:R-:W-:Y:S01]  /*8fd0*/  SHF.R.U64 R34, R4, 0x10, R5 ;  /* 0x0000001004227819 */ /* 0x000fe20000001205 */
[----:B--2---:R-:W-:-:S04]  /*8fe0*/  IMAD.IADD R3, R2, 0x1, R30 ;  /* 0x0000000102037824 */ /* 0x004fc800078e021e */
[----:B------:R-:W-:Y:S01]  /*8ff0*/  IMAD R3, R3, 0x2, R16 ;  /* 0x0000000203037824 */ /* 0x000fe200078e0210 */
[----:B0-----:R-:W0:Y:S04]  /*9000*/  LDS.128 R12, [R41+0x8400] ;  /* 0x00840000290c7984 */ /* 0x001e280000000c00 */
[----:B------:R-:W1:Y:S01]  /*9010*/  LDS.128 R24, [R3+0x8400] ;  /* 0x0084000003187984 */ /* 0x000e620000000c00 */
[----:B0-----:R-:W-:Y:S02]  /*9020*/  HADD2.F32 R2, -RZ, R13.H0_H0 ;  /* 0x2000000dff027230 */ /* 0x001fe40000004100 */
[----:B-1----:R-:W-:-:S05]  /*9030*/  HADD2.F32 R7, -RZ, R25.H0_H0 ;  /* 0x20000019ff077230 */ /* 0x002fca0000004100 */
[CC--:B------:R-:W-:Y:S01]  /*9040*/  FMUL.FTZ R11, R7.reuse, R39.reuse ;  /* 0x00000027070b7220 */ /* 0x0c0fe20000410000 */
[-C--:B------:R-:W-:Y:S01]  /*9050*/  FMUL.FTZ R7, R7, R10.reuse ;  /* 0x0000000a07077220 */ /* 0x080fe20000410000 */
[----:B------:R-:W-:Y:S02]  /*9060*/  HADD2.F32 R25, -RZ, R25.H1_H1 ;  /* 0x30000019ff197230 */ /* 0x000fe40000004100 */
[C---:B------:R-:W-:Y:S01]  /*9070*/  FFMA.FTZ R29, R2.reuse, R10, -R11 ;  /* 0x0000000a021d7223 */ /* 0x040fe2000001080b */
[----:B------:R-:W-:Y:S02]  /*9080*/  HADD2.F32 R10, -RZ, R21.H0_H0 ;  /* 0x20000015ff0a7230 */ /* 0x000fe40000004100 */
[----:B------:R-:W-:Y:S01]  /*9090*/  FFMA.FTZ R39, R2, R39, R7 ;  /* 0x0000002702277223 */ /* 0x000fe20000010007 */
[----:B------:R-:W-:Y:S02]  /*90a0*/  HADD2.F32 R6, -RZ, R24.H0_H0 ;  /* 0x20000018ff067230 */ /* 0x000fe40000004100 */
[----:B------:R-:W-:-:S02]  /*90b0*/  HADD2.F32 R11, -RZ, R38.H1_H1 ;  /* 0x30000026ff0b7230 */ /* 0x000fc40000004100 */
[----:B------:R-:W-:Y:S02]  /*90c0*/  HADD2.F32 R7, -RZ, R38.H0_H0 ;  /* 0x20000026ff077230 */ /* 0x000fe40000004100 */
[C---:B------:R-:W-:Y:S01]  /*90d0*/  FMUL.FTZ R30, R25.reuse, R20 ;  /* 0x00000014191e7220 */ /* 0x040fe20000410000 */
[----:B------:R-:W-:Y:S02]  /*90e0*/  HADD2.F32 R0, -RZ, R12.H0_H0 ;  /* 0x2000000cff007230 */ /* 0x000fe40000004100 */
[----:B------:R-:W-:Y:S01]  /*90f0*/  FMUL.FTZ R2, R25, R10 ;  /* 0x0000000a19027220 */ /* 0x000fe20000410000 */
[----:B------:R-:W-:Y:S02]  /*9100*/  HADD2.F32 R13, -RZ, R13.H1_H1 ;  /* 0x3000000dff0d7230 */ /* 0x000fe40000004100 */
[C---:B------:R-:W-:Y:S01]  /*9110*/  FMUL.FTZ R25, R6.reuse, R11 ;  /* 0x0000000b06197220 */ /* 0x040fe20000410000 */
[----:B------:R-:W-:Y:S01]  /*9120*/  FMUL.FTZ R6, R6, R7 ;  /* 0x0000000706067220 */ /* 0x000fe20000410000 */
[----:B------:R-:W-:-:S02]  /*9130*/  HADD2.F32 R8, -RZ, R26.H0_H0 ;  /* 0x2000001aff087230 */ /* 0x000fc40000004100 */
[C---:B------:R-:W-:Y:S01]  /*9140*/  FFMA.FTZ R25, R0.reuse, R7, -R25 ;  /* 0x0000000700197223 */ /* 0x040fe20000010819 */
[C---:B------:R-:W-:Y:S01]  /*9150*/  FFMA.FTZ R30, R13.reuse, R10, -R30 ;  /* 0x0000000a0d1e7223 */ /* 0x040fe2000001081e */
[----:B------:R-:W-:Y:S02]  /*9160*/  HADD2.F32 R21, -RZ, R37.H0_H0 ;  /* 0x20000025ff157230 */ /* 0x000fe40000004100 */
[----:B------:R-:W-:Y:S01]  /*9170*/  FFMA.FTZ R10, R0, R11, R6 ;  /* 0x0000000b000a7223 */ /* 0x000fe20000010006 */
[----:B------:R-:W-:Y:S02]  /*9180*/  HADD2.F32 R7, -RZ, R31.H0_H0 ;  /* 0x2000001fff077230 */ /* 0x000fe40000004100 */
[----:B------:R-:W-:Y:S02]  /*9190*/  HADD2.F32 R9, -RZ, R27.H0_H0 ;  /* 0x2000001bff097230 */ /* 0x000fe40000004100 */
[----:B------:R-:W-:Y:S02]  /*91a0*/  HADD2.F32 R6, -RZ, R37.H1_H1 ;  /* 0x30000025ff067230 */ /* 0x000fe40000004100 */
[----:B------:R-:W-:Y:S01]  /*91b0*/  FFMA.FTZ R20, R13, R20, R2 ;  /* 0x000000140d147223 */ /* 0x000fe20000010002 */
[----:B------:R-:W-:-:S02]  /*91c0*/  HADD2.F32 R0, -RZ, R31.H1_H1 ;  /* 0x3000001fff007230 */ /* 0x000fc40000004100 */
[C---:B------:R-:W-:Y:S01]  /*91d0*/  FMUL.FTZ R11, R8.reuse, R21 ;  /* 0x00000015080b7220 */ /* 0x040fe20000410000 */
[----:B------:R-:W-:Y:S01]  /*91e0*/  FMUL.FTZ R13, R8, R7 ;  /* 0x00000007080d7220 */ /* 0x000fe20000410000 */
[----:B------:R-:W-:Y:S02]  /*91f0*/  HADD2.F32 R5, -RZ, R15.H0_H0 ;  /* 0x2000000fff057230 */ /* 0x000fe40000004100 */
[----:B------:R-:W-:Y:S02]  /*9200*/  HADD2.F32 R8, -RZ, R32.H0_H0 ;  /* 0x20000020ff087230 */ /* 0x000fe40000004100 */
[C---:B------:R-:W-:Y:S01]  /*9210*/  FMUL.FTZ R32, R9.reuse, R6 ;  /* 0x0000000609207220 */ /* 0x040fe20000410000 */
[----:B------:R-:W-:Y:S02]  /*9220*/  HADD2.F32 R4, -RZ, R14.H0_H0 ;  /* 0x2000000eff047230 */ /* 0x000fe40000004100 */
[----:B------:R-:W-:Y:S01]  /*9230*/  FMUL.FTZ R9, R9, R0 ;  /* 0x0000000009097220 */ /* 0x000fe20000410000 */
[----:B------:R-:W-:-:S02]  /*9240*/  HADD2.F32 R27, -RZ, R27.H1_H1 ;  /* 0x3000001bff1b7230 */ /* 0x000fc40000004100 */
[----:B------:R-:W-:Y:S02]  /*9250*/  HADD2.F32 R2, -RZ, R35.H0_H0 ;  /* 0x20000023ff027230 */ /* 0x000fe40000004100 */
[C---:B------:R-:W-:Y:S01]  /*9260*/  FFMA.FTZ R32, R5.reuse, R0, -R32 ;  /* 0x0000000005207223 */ /* 0x040fe20000010820 */
[----:B------:R-:W-:Y:S01]  /*9270*/  FFMA.FTZ R0, R5, R6, R9 ;  /* 0x0000000605007223 */ /* 0x000fe20000010009 */
[----:B------:R-:W-:Y:S02]  /*9280*/  HADD2.F32 R15, -RZ, R15.H1_H1 ;  /* 0x3000000fff0f7230 */ /* 0x000fe40000004100 */
[C---:B------:R-:W-:Y:S01]  /*9290*/  FFMA.FTZ R31, R4.reuse, R7, -R11 ;  /* 0x00000007041f7223 */ /* 0x040fe2000001080b */
[----:B------:R-:W-:Y:S02]  /*92a0*/  HADD2.F32 R24, -RZ, R24.H1_H1 ;  /* 0x30000018ff187230 */ /* 0x000fe40000004100 */
[----:B------:R-:W-:Y:S01]  /*92b0*/  FFMA.FTZ R21, R4, R21, R13 ;  /* 0x0000001504157223 */ /* 0x000fe2000001000d */
[----:B------:R-:W-:-:S02]  /*92c0*/  HADD2.F32 R9, -RZ, R34.H0_H0 ;  /* 0x20000022ff097230 */ /* 0x000fc40000004100 */
[C---:B------:R-:W-:Y:S01]  /*92d0*/  FMUL.FTZ R4, R27.reuse, R8 ;  /* 0x000000081b047220 */ /* 0x040fe20000410000 */
[----:B------:R-:W-:Y:S02]  /*92e0*/  HADD2.F32 R26, -RZ, R26.H1_H1 ;  /* 0x3000001aff1a7230 */ /* 0x000fe40000004100 */
[-C--:B------:R-:W-:Y:S01]  /*92f0*/  FMUL.FTZ R6, R27, R2.reuse ;  /* 0x000000021b067220 */ /* 0x080fe20000410000 */
[----:B------:R-:W-:Y:S02]  /*9300*/  HADD2.F32 R5, -RZ, R40.H0_H0 ;  /* 0x20000028ff057230 */ /* 0x000fe40000004100 */
[----:B------:R-:W-:Y:S02]  /*9310*/  HADD2.F32 R11, -RZ, R33.H0_H0 ;  /* 0x20000021ff0b7230 */ /* 0x000fe40000004100 */
[----:B------:R-:W-:Y:S02]  /*9320*/  HADD2.F32 R7, -RZ, R36.H0_H0 ;  /* 0x20000024ff077230 */ /* 0x000fe40000004100 */
[----:B------:R-:W-:Y:S01]  /*9330*/  FFMA.FTZ R27, R15, R2, -R4 ;  /* 0x000000020f1b7223 */ /* 0x000fe20000010804 */
[----:B------:R-:W-:-:S02]  /*9340*/  HADD2.F32 R12, -RZ, R12.H1_H1 ;  /* 0x3000000cff0c7230 */ /* 0x000fc40000004100 */
[----:B------:R-:W-:Y:S01]  /*9350*/  FFMA.FTZ R33, R15, R8, R6 ;  /* 0x000000080f217223 */ /* 0x000fe20000010006 */
[----:B------:R-:W-:Y:S02]  /*9360*/  HADD2.F32 R14, -RZ, R14.H1_H1 ;  /* 0x3000000eff0e7230 */ /* 0x000fe40000004100 */
[C---:B------:R-:W-:Y:S01]  /*9370*/  FMUL.FTZ R13, R24.reuse, R9 ;  /* 0x00000009180d7220 */ /* 0x040fe20000410000 */
[----:B------:R-:W-:Y:S01]  /*9380*/  FMUL.FTZ R24, R24, R5 ;  /* 0x0000000518187220 */ /* 0x000fe20000410000 */
[C---:B------:R-:W-:Y:S01]  /*9390*/  FMUL.FTZ R15, R26.reuse, R11 ;  /* 0x0000000b1a0f7220 */ /* 0x040fe20000410000 */
[----:B------:R-:W-:Y:S01]  /*93a0*/  FMUL.FTZ R26, R26, R7 ;  /* 0x000000071a1a7220 */ /* 0x000fe20000410000 */
[C---:B------:R-:W-:Y:S01]  /*93b0*/  FFMA.FTZ R4, R12.reuse, R5, -R13 ;  /* 0x000000050c047223 */ /* 0x040fe2000001080d */
[----:B------:R-:W-:Y:S01]  /*93c0*/  FFMA.FTZ R13, R12, R9, R24 ;  /* 0x000000090c0d7223 */ /* 0x000fe20000010018 */
[C---:B------:R-:W-:Y:S01]  /*93d0*/  FFMA.FTZ R6, R14.reuse, R7, -R15 ;  /* 0x000000070e067223 */ /* 0x040fe2000001080f */
        /* <DEDUP_REMOVED lines=11> */
.L_x_1442:
[----:B------:R-:W-:Y:S05]  /*9490*/  BSYNC B0 ;  /* 0x0000000000007941 */ /* 0x000fea0003800000 */
.L_x_1428:
[----:B------:R-:W-:Y:S01]  /*94a0*/  @!PT LDS RZ, [RZ] ;  /* 0x00000000fffff984 */ /* 0x000fe20000000800 */
[----:B------:R-:W-:Y:S01]  /*94b0*/  @!PT LDS RZ, [RZ] ;  /* 0x00000000fffff984 */ /* 0x000fe20000000800 */
[----:B------:R-:W-:Y:S01]  /*94c0*/  @!PT LDS RZ, [RZ] ;  /* 0x00000000fffff984 */ /* 0x000fe20000000800 */
[----:B------:R-:W-:Y:S01]  /*94d0*/  @!PT LDS RZ, [RZ] ;  /* 0x00000000fffff984 */ /* 0x000fe20000000800 */
[----:B------:R4:W-:Y:S06]  /*94e0*/  MEMBAR.ALL.CTA ;  /* 0x0000000000007992 */ /* 0x0009ec0000008000 */
[----:B----4-:R-:W4:Y:S01]  /*94f0*/  FENCE.VIEW.ASYNC.S ;  /* 0x00000000000073c6 */ /* 0x010f220000000000 */
[----:B------:R-:W-:Y:S05]  /*9500*/  WARPSYNC.ALL ;  /* 0x0000000000007948 */ /* 0x000fea0003800000 */
[----:B----4-:R-:W-:Y:S06]  /*9510*/  BAR.SYNC.DEFER_BLOCKING 0xd, 0x180 ;  /* 0x0346000000007b1d */ /* 0x010fec0000010000 */
.L_x_1425:
[----:B--2---:R-:W2:Y:S02]  /*9520*/  LDL R0, [R1+0x14] ;  /* 0x0000140001007983 */ /* 0x004ea40000100800 */
[----:B--2---:R-:W-:-:S13]  /*9530*/  ISETP.NE.AND P0, PT, R0, 0x3, PT ;  /* 0x000000030000780c */ /* 0x004fda0003f05270 */
[----:B------:R-:W-:Y:S05]  /*9540*/  @!P0 BRA `(.L_x_1452) ;  /* 0x0000000000048947 */ /* 0x000fea0003800000 */
[----:B------:R-:W-:Y:S01]  /*9550*/  BPT.TRAP 0x1 ;  /* 0x000000040000795c */ /* 0x000fe20000300000 */
.L_x_1452:
[----:B-1-3--:R-:W-:Y:S01]  /*9560*/  IMAD R7, R17, 0x8, R16 ;  /* 0x0000000811077824 */ /* 0x00afe200078e0210 */
[----:B------:R-:W-:-:S04]  /*9570*/  SHF.L.U32 R0, R153, 0x1f, RZ ;  /* 0x0000001f99007819 */ /* 0x000fc800000006ff */
[----:B------:R1:W2:Y:S01]  /*9580*/  SYNCS.PHASECHK.TRANS64.TRYWAIT P2, [R7+URZ+0x16830], R0 ;  /* 0x01683000070075a7 */ /* 0x0002a2000804017f */
[----:B------:R-:W-:Y:S05]  /*9590*/  @!P0 BRA `(.L_x_1453) ;  /* 0x0000000000048947 */ /* 0x000fea0003800000 */
[----:B------:R-:W-:Y:S01]  /*95a0*/  BPT.TRAP 0x1 ;  /* 0x000000040000795c */ /* 0x000fe20000300000 */
.L_x_1453:
[----:B-----5:R-:W3:Y:S02]  /*95b0*/  S2R R2, SR_TID.X ;  /* 0x0000000000027919 */ /* 0x020ee40000002100 */
[----:B---3--:R-:W-:-:S04]  /*95c0*/  LOP3.LUT R2, R2, 0x7f, RZ, 0xc0, !PT ;  /* 0x0000007f02027812 */ /* 0x008fc800078ec0ff */
[----:B------:R-:W-:Y:S01]  /*95d0*/  ISETP.NE.AND P1, PT, R2, RZ, PT ;  /* 0x000000ff0200720c */ /* 0x000fe20003f25270 */
[----:B--2---:R-:W-:-:S12]  /*95e0*/  @P2 BRA `(.L_x_1454) ;  /* 0x0000000000082947 */ /* 0x004fd80003800000 */
[----:B------:R-:W2:Y:S02]  /*95f0*/  SYNCS.PHASECHK.TRANS64.TRYWAIT P2, [R7+URZ+0x16830], R0 ;  /* 0x01683000070075a7 */ /* 0x000ea4000804017f */
[----:B--2---:R-:W-:Y:S05]  /*9600*/  @!P2 BRA `(.L_x_1455) ;  /* 0x0000016400e4a947 */ /* 0x004fea0003800000 */
.L_x_1454:
[----:B------:R-:W-:Y:S05]  /*9610*/  WARPSYNC.ALL ;  /* 0x0000000000007948 */ /* 0x000fea0003800000 */
[----:B-12---:R-:W-:Y:S01]  /*9620*/  VIADD R0, R16, 0xe400 ;  /* 0x0000e40010007836 */ /* 0x006fe20000000000 */
[----:B------:R-:W-:-:S04]  /*9630*/  LOP3.LUT R10, R28, 0x10000, RZ, 0xfc, !PT ;  /* 0x000100001c0a7812 */ /* 0x000fc800078efcff */
[----:B------:R-:W-:-:S04]  /*9640*/  SHF.R.U32.HI R0, RZ, 0x4, R0 ;  /* 0x00000004ff007819 */ /* 0x000fc80000011600 */
[----:B------:R-:W-:-:S04]  /*9650*/  LOP3.LUT R0, R0, 0x3fff, RZ, 0xc0, !PT ;  /* 0x00003fff00007812 */ /* 0x000fc800078ec0ff */
[----:B------:R-:W-:Y:S01]  /*9660*/  LOP3.LUT R2, R0, 0x10000, RZ, 0xfc, !PT ;  /* 0x0001000000027812 */ /* 0x000fe200078efcff */
[----:B------:R-:W-:Y:S02]  /*9670*/  IMAD.MOV.U32 R11, RZ, RZ, 0x40000040 ;  /* 0x40000040ff0b7424 */ /* 0x000fe400078e00ff */
[----:B------:R-:W-:Y:S01]  /*9680*/  IMAD.MOV.U32 R3, RZ, RZ, 0x40000040 ;  /* 0x40000040ff037424 */ /* 0x000fe200078e00ff */
[C---:B------:R-:W-:Y:S01]  /*9690*/  R2UR UR4, R10.reuse ;  /* 0x000000000a0472ca */ /* 0x040fe200000e0000 */
[----:B------:R1:W-:Y:S01]  /*96a0*/  STL [R1+0x28], R2 ;  /* 0x0000280201007387 */ /* 0x0003e20000100800 */
[----:B------:R-:W-:Y:S01]  /*96b0*/  R2UR UR5, R11 ;  /* 0x000000000b0572ca */ /* 0x000fe200000e0000 */
[----:B0-----:R-:W-:Y:S01]  /*96c0*/  WARPGROUP.ARRIVE ;  /* 0x00000000000079c5 */ /* 0x001fe20000000000 */
[----:B------:R-:W-:Y:S01]  /*96d0*/  R2UR UR7, R3 ;  /* 0x00000000030772ca */ /* 0x000fe200000e0000 */
[----:B------:R-:W-:Y:S01]  /*96e0*/  VIADD R12, R10, 0x2 ;  /* 0x000000020a0c7836 */ /* 0x000fe20000000000 */
[----:B------:R-:W2:Y:S01]  /*96f0*/  LDL R6, [R1+0x30] ;  /* 0x0000300001067983 */ /* 0x000ea20000100800 */
[----:B------:R-:W-:Y:S01]  /*9700*/  IMAD.MOV.U32 R13, RZ, RZ, 0x40000040 ;  /* 0x40000040ff0d7424 */ /* 0x000fe200078e00ff */
[----:B------:R-:W0:Y:S01]  /*9710*/  LDC R0, c[0x0][0x448] ;  /* 0x00011200ff007b82 */ /* 0x000e220000000800 */
[----:B-1----:R-:W-:-:S05]  /*9720*/  IMAD R2, R17, 0x400, R2 ;  /* 0x0000040011027824 */ /* 0x002fca00078e0202 */
[----:B------:R-:W-:-:S13]  /*9730*/  R2UR UR6, R2 ;  /* 0x00000000020672ca */ /* 0x000fda00000e0000 */
[----:B------:R-:W-:Y:S01]  /*9740*/  HGMMA.64x128x16.F32 R24, gdesc[UR4], RZ, !UPT, gsb0 ;  /* 0x01e00000041879f0 */ /* 0x000fe2000c0008ff */
[----:B------:R-:W-:Y:S02]  /*9750*/  VIADD R4, R2, 0x2 ;  /* 0x0000000202047836 */ /* 0x000fe40000000000 */
[----:B------:R-:W-:Y:S01]  /*9760*/  IMAD.MOV.U32 R5, RZ, RZ, 0x40000040 ;  /* 0x40000040ff057424 */ /* 0x000fe200078e00ff */
[----:B------:R-:W-:Y:S02]  /*9770*/  R2UR UR4, R12 ;  /* 0x000000000c0472ca */ /* 0x000fe400000e0000 */
[----:B------:R-:W-:Y:S02]  /*9780*/  R2UR UR5, R13 ;  /* 0x000000000d0572ca */ /* 0x000fe400000e0000 */
[----:B------:R-:W-:Y:S02]  /*9790*/  R2UR UR6, R4 ;  /* 0x00000000040672ca */ /* 0x000fe400000e0000 */
[----:B------:R-:W-:Y:S01]  /*97a0*/  R2UR UR7, R5 ;  /* 0x00000000050772ca */ /* 0x000fe200000e0000 */
[----:B------:R1:W-:Y:S04]  /*97b0*/  STL.64 [R1+0x8], R12 ;  /* 0x0000080c01007387 */ /* 0x0003e80000100a00 */
[----:B------:R-:W2:Y:S04]  /*97c0*/  LDL R94, [R1+0x20] ;  /* 0x00002000015e7983 */ /* 0x000ea80000100800 */
[----:B------:R-:W3:Y:S01]  /*97d0*/  LDL R96, [R1+0x10] ;  /* 0x0000100001607983 */ /* 0x000ee20000100800 */
[----:B------:R-:W-:-:S02]  /*97e0*/  VIADD R8, R10, 0x4 ;  /* 0x000000040a087836 */ /* 0x000fc40000000000 */
[----:B------:R-:W-:Y:S02]  /*97f0*/  VIADD R4, R2, 0x4 ;  /* 0x0000000402047836 */ /* 0x000fe40000000000 */
[----:B------:R-:W-:Y:S02]  /*9800*/  IMAD.MOV.U32 R9, RZ, RZ, 0x40000040 ;  /* 0x40000040ff097424 */ /* 0x000fe400078e00ff */
[----:B------:R-:W-:Y:S02]  /*9810*/  VIADD R14, R10, 0x6 ;  /* 0x000000060a0e7836 */ /* 0x000fe40000000000 */
[----:B------:R-:W-:Y:S02]  /*9820*/  IMAD.MOV.U32 R15, RZ, RZ, 0x40000040 ;  /* 0x40000040ff0f7424 */ /* 0x000fe400078e00ff */
[----:B------:R-:W-:Y:S01]  /*9830*/  IMAD.MOV.U32 R3, RZ, RZ, 0x40000040 ;  /* 0x40000040ff037424 */ /* 0x000fe200078e00ff */
[----:B0-----:R-:W-:Y:S01]  /*9840*/  ISETP.NE.AND P2, PT, R0, 0x1, PT ;  /* 0x000000010000780c */ /* 0x001fe20003f45270 */
[----:B------:R-:W-:-:S02]  /*9850*/  WARPGROUP.DEPBAR.LE gsb0, 0x0 ;  /* 0x00008000000079c5 */ /* 0x000fc40000010000 */
[----:B------:R-:W-:Y:S01]  /*9860*/  WARPGROUP.ARRIVE ;  /* 0x00000000000079c5 */ /* 0x000fe20000000000 */
[----:B------:R-:W-:-:S09]  /*9870*/  IMAD.MOV.U32 R5, RZ, RZ, 0x40000040 ;  /* 0x40000040ff057424 */ /* 0x000fd200078e00ff */
[----:B------:R-:W0:Y:S01]  /*9880*/  @P2 LDC R0, c[0x0][0x44c] ;  /* 0x00011300ff002b82 */ /* 0x000e220000000800 */
[----:B------:R-:W-:Y:S01]  /*9890*/  HGMMA.64x128x16.F32 R24, gdesc[UR4], R24, gsb0 ;  /* 0x01e00000041879f0 */ /* 0x000fe20008000818 */
[----:B------:R-:W-:Y:S02]  /*98a0*/  R2UR UR4, R8 ;  /* 0x00000000080472ca */ /* 0x000fe400000e0000 */
[----:B------:R-:W-:-:S04]  /*98b0*/  R2UR UR5, R9 ;  /* 0x00000000090572ca */ /* 0x000fc800000e0000 */
[----:B-1----:R-:W1:Y:S01]  /*98c0*/  LDC.64 R12, c[0x0][0x9e0] ;  /* 0x00027800ff0c7b82 */ /* 0x002e620000000a00 */
[----:B------:R-:W-:Y:S02]  /*98d0*/  R2UR UR6, R4 ;  /* 0x00000000040672ca */ /* 0x000fe400000e0000 */
[----:B------:R-:W-:Y:S01]  /*98e0*/  R2UR UR7, R5 ;  /* 0x00000000050772ca */ /* 0x000fe200000e0000 */
[----:B------:R-:W-:Y:S01]  /*98f0*/  VIADD R2, R2, 0x6 ;  /* 0x0000000602027836 */ /* 0x000fe20000000000 */
[----:B------:R-:W-:Y:S02]  /*9900*/  WARPGROUP.DEPBAR.LE gsb0, 0x0 ;  /* 0x00008000000079c5 */ /* 0x000fe40000010000 */
[----:B------:R-:W-:-:S09]  /*9910*/  WARPGROUP.ARRIVE ;  /* 0x00000000000079c5 */ /* 0x000fd20000000000 */
[----:B------:R-:W-:Y:S01]  /*9920*/  HGMMA.64x128x16.F32 R24, gdesc[UR4], R24, gsb0 ;  /* 0x01e00000041879f0 */ /* 0x000fe20008000818 */
[----:B------:R-:W-:Y:S02]  /*9930*/  R2UR UR4, R14 ;  /* 0x000000000e0472ca */ /* 0x000fe400000e0000 */
[----:B------:R-:W-:Y:S02]  /*9940*/  R2UR UR5, R15 ;  /* 0x000000000f0572ca */ /* 0x000fe400000e0000 */
[----:B------:R-:W-:Y:S02]  /*9950*/  R2UR UR6, R2 ;  /* 0x00000000020672ca */ /* 0x000fe400000e0000 */
[----:B------:R-:W-:Y:S02]  /*9960*/  R2UR UR7, R3 ;  /* 0x00000000030772ca */ /* 0x000fe400000e0000 */
[----:B------:R-:W4:Y:S01]  /*9970*/  @P2 LDC R3, c[0x0][0x450] ;  /* 0x00011400ff032b82 */ /* 0x000f220000000800 */
[----:B------:R-:W-:-:S02]  /*9980*/  IMAD.MOV.U32 R21, RZ, RZ, -0x80 ;  /* 0xffffff80ff157424 */ /* 0x000fc400078e00ff */
[----:B--2---:R-:W-:-:S04]  /*9990*/  IMAD.IADD R89, R6, 0x1, R94 ;  /* 0x0000000106597824 */ /* 0x004fc800078e025e */
[----:B0-----:R-:W-:Y:S01]  /*99a0*/  @P2 IMAD.HI.U32 R0, R89, R0, RZ ;  /* 0x0000000059002227 */ /* 0x001fe200078e00ff */
[----:B------:R-:W-:Y:S02]  /*99b0*/  WARPGROUP.DEPBAR.LE gsb0, 0x0 ;  /* 0x00008000000079c5 */ /* 0x000fe40000010000 */
[----:B------:R-:W-:-:S06]  /*99c0*/  WARPGROUP.ARRIVE ;  /* 0x00000000000079c5 */ /* 0x000fcc0000000000 */
[----:B------:R-:W-:Y:S01]  /*99d0*/  HGMMA.64x128x16.F32 R24, gdesc[UR4], R24, gsb0 ;  /* 0x01e00000041879f0 */ /* 0x000fe20008000818 */
[----:B----4-:R-:W-:Y:S01]  /*99e0*/  @P2 SHF.R.U32.HI R89, RZ, R3, R0 ;  /* 0x00000003ff592219 */ /* 0x010fe20000011600 */
[----:B------:R-:W-:Y:S01]  /*99f0*/  @!P1 VIADD R0, R7, 0x16840 ;  /* 0x0001684007009836 */ /* 0x000fe20000000000 */
[----:B------:R-:W-:-:S03]  /*9a00*/  ULDC UR4, c[0x0][0x9dc] ;  /* 0x0002770000047ab9 */ /* 0x000fc60000000800 */
[----:B------:R-:W0:Y:S01]  /*9a10*/  SHFL.IDX PT, R90, R89, RZ, 0x1c1f ;  /* 0x001c1fff595a7589 */ /* 0x000e2200000e0000 */
[----:B------:R-:W-:Y:S01]  /*9a20*/  @!P1 PRMT R0, RZ, 0x654, R0 ;  /* 0x00000654ff009816 */ /* 0x000fe20000000000 */
[----:B------:R-:W-:Y:S02]  /*9a30*/  IMAD R21, R88, R21, 0x80 ;  /* 0x0000008058157424 */ /* 0x000fe400078e0215 */
[----:B------:R2:W-:Y:S01]  /*9a40*/  STL.64 [R1], R8 ;  /* 0x0000000801007387 */ /* 0x0005e20000100a00 */
[----:B-1----:R-:W-:Y:S01]  /*9a50*/  ISETP.GE.AND P3, PT, R13, 0x1, PT ;  /* 0x000000010d00780c */ /* 0x002fe20003f66270 */
[----:B--2---:R-:W-:-:S05]  /*9a60*/  IMAD.U32 R8, RZ, RZ, UR4 ;  /* 0x00000004ff087e24 */ /* 0x004fca000f8e00ff */
[----:B------:R-:W-:Y:S02]  /*9a70*/  LOP3.LUT R2, RZ, R8, RZ, 0x33, !PT ;  /* 0x00000008ff027212 */ /* 0x000fe400078e33ff */
[C-C-:B---3--:R-:W-:Y:S01]  /*9a80*/  IADD3 R20, -R156.reuse, R96, R21.reuse ;  /* 0x000000609c147210 */ /* 0x148fe20007ffe115 */
[----:B------:R-:W-:Y:S02]  /*9a90*/  WARPGROUP.DEPBAR.LE gsb0, 0x0 ;  /* 0x00008000000079c5 */ /* 0x000fe40000010000 */
[----:B------:R1:W-:Y:S02]  /*9aa0*/  @!P1 SYNCS.ARRIVE.TRANS64.RED.A1T0 RZ, [R0+URZ], RZ ;  /* 0x000000ff00ff99a7 */ /* 0x0003e4000810043f */
[----:B-1----:R-:W-:-:S04]  /*9ab0*/  IADD3 R0, -R156, 0x1, R21 ;  /* 0x000000019c007810 */ /* 0x002fc80007ffe115 */
[----:B------:R-:W-:-:S05]  /*9ac0*/  IADD3 R7, -R157, R0, R96 ;  /* 0x000000009d077210 */ /* 0x000fca0007ffe160 */
[C---:B------:R-:W-:Y:S02]  /*9ad0*/  IMAD.IADD R9, R7.reuse, 0x1, R2 ;  /* 0x0000000107097824 */ /* 0x040fe400078e0202 */
[----:B------:R-:W-:Y:S01]  /*9ae0*/  IMAD.IADD R7, R7, 0x1, R12 ;  /* 0x0000000107077824 */ /* 0x000fe200078e020c */
[----:B------:R-:W-:Y:S01]  /*9af0*/  LEA R0, R88, 0xffffff80, 0x7 ;  /* 0xffffff8058007811 */ /* 0x000fe200078e38ff */
[----:B0-----:R-:W-:-:S03]  /*9b00*/  IMAD.IADD R6, R9, 0x1, R90 ;  /* 0x0000000109067824 */ /* 0x001fc600078e025a */
[----:B------:R-:W-:Y:S01]  /*9b10*/  VIADDMNMX R4, R90, R7, R20, PT ;  /* 0x000000075a047246 */ /* 0x000fe20003800114 */
[----:B------:R-:W-:Y:S06]  /*9b20*/  @!P3 BRA `(.L_x_1456) ;  /* 0x000000000050b947 */ /* 0x000fec0003800000 */
[----:B------:R-:W-:Y:S01]  /*9b30*/  IADD3 R5, -R157, R96, R90 ;  /* 0x000000609d057210 */ /* 0x000fe20007ffe15a */
[----:B------:R-:W-:Y:S03]  /*9b40*/  BSSY B0, `(.L_x_1457) ;  /* 0x000000e000007945 */ /* 0x000fe60003800000 */
        /* <DEDUP_REMOVED lines=9> */
.L_x_1458:
[----:B------:R-:W-:-:S13]  /*9be0*/  ISETP.NE.AND P4, PT, R13, 0x1, PT ;  /* 0x000000010d00780c */ /* 0x000fda0003f85270 */
[----:B------:R-:W0:Y:S02]  /*9bf0*/  @P4 LDC.64 R2, c[0x0][0x9e8] ;  /* 0x00027a00ff024b82 */ /* 0x000e240000000a00 */
[----:B0-----:R-:W-:-:S05]  /*9c00*/  @P4 IMAD.HI.U32 R2, R5, R2, RZ ;  /* 0x0000000205024227 */ /* 0x001fca00078e00ff */
[----:B------:R-:W-:-:S07]  /*9c10*/  @P4 SHF.R.U32.HI R5, RZ, R3, R2 ;  /* 0x00000003ff054219 */ /* 0x000fce0000011602 */
.L_x_1459:
[----:B------:R-:W-:Y:S05]  /*9c20*/  BSYNC B0 ;  /* 0x0000000000007941 */ /* 0x000fea0003800000 */
.L_x_1457:
[----:B------:R-:W-:-:S04]  /*9c30*/  IMAD R5, R5, R13, -R0 ;  /* 0x0000000d05057224 */ /* 0x000fc800078e0a00 */
[----:B------:R-:W-:-:S05]  /*9c40*/  IMAD.IADD R5, R5, 0x1, -R156 ;  /* 0x0000000105057824 */ /* 0x000fca00078e0a9c */
[----:B------:R-:W-:Y:S02]  /*9c50*/  VIMNMX R6, R6, R5, !PT ;  /* 0x0000000506067248 */ /* 0x000fe40007fe0100 */
[----:B------:R-:W-:-:S07]  /*9c60*/  VIADDMNMX R4, R5, R13, R4, PT ;  /* 0x0000000d05047246 */ /* 0x000fce0003800104 */
.L_x_1456:
[C---:B------:R-:W-:Y:S01]  /*9c70*/  ISETP.GE.AND P4, PT, R21.reuse, 0x2, PT ;  /* 0x000000021500780c */ /* 0x040fe20003f86270 */
[----:B------:R-:W0:Y:S01]  /*9c80*/  SHFL.IDX PT, R2, R89, 0x1, 0x1c1f ;  /* 0x003c1f0059027f89 */ /* 0x000e2200000e0000 */
[----:B------:R-:W-:Y:S02]  /*9c90*/  ISETP.GE.AND P6, PT, R21, 0x9, PT ;  /* 0x000000091500780c */ /* 0x000fe40003fc6270 */
[----:B------:R-:W-:Y:S02]  /*9ca0*/  ISETP.GT.AND P5, PT, R6, 0x1, !P4 ;  /* 0x000000010600780c */ /* 0x000fe400067a4270 */
[----:B------:R-:W-:Y:S02]  /*9cb0*/  LOP3.LUT R22, R22, 0xfffffffd, RZ, 0xc0, !PT ;  /* 0xfffffffd16167812 */ /* 0x000fe400078ec0ff */
[----:B------:R-:W-:-:S04]  /*9cc0*/  ISETP.LT.OR P5, PT, R4, 0x2, P5 ;  /* 0x000000020400780c */ /* 0x000fc80002fa1670 */
[----:B------:R-:W-:Y:S02]  /*9cd0*/  FSEL R25, R25, -INF , !P5 ;  /* 0xff80000019197808 */ /* 0x000fe40006800000 */
[----:B------:R-:W-:Y:S02]  /*9ce0*/  ISETP.GT.AND P5, PT, R6, 0x8, !P6 ;  /* 0x000000080600780c */ /* 0x000fe400077a4270 */
[----:B------:R-:W-:Y:S02]  /*9cf0*/  @P6 LOP3.LUT R22, R22, 0x2, RZ, 0xfc, !PT ;  /* 0x0000000216166812 */ /* 0x000fe400078efcff */
[----:B------:R-:W-:Y:S02]  /*9d00*/  ISETP.GE.AND P6, PT, R21, 0xa, PT ;  /* 0x0000000a1500780c */ /* 0x000fe40003fc6270 */
[----:B------:R-:W-:Y:S02]  /*9d10*/  ISETP.LT.OR P5, PT, R4, 0x9, P5 ;  /* 0x000000090400780c */ /* 0x000fe40002fa1670 */
[----:B------:R-:W-:-:S02]  /*9d20*/  LOP3.LUT R22, R22, 0xefffffff, RZ, 0xc0, !PT ;  /* 0xefffffff16167812 */ /* 0x000fc400078ec0ff */
[----:B------:R-:W-:Y:S01]  /*9d30*/  FSEL R5, R28, -INF , !P5 ;  /* 0xff8000001c057808 */ /* 0x000fe20006800000 */
[----:B0-----:R-:W-:Y:S01]  /*9d40*/  IMAD.IADD R9, R9, 0x1, R2 ;  /* 0x0000000109097824 */ /* 0x001fe200078e0202 */
[----:B------:R-:W-:Y:S02]  /*9d50*/  ISETP.GT.AND P5, PT, R6, 0x9, !P6 ;  /* 0x000000090600780c */ /* 0x000fe400077a4270 */
[----:B------:R-:W-:Y:S02]  /*9d60*/  VIADDMNMX R20, R2, R7, R20, PT ;  /* 0x0000000702147246 */ /* 0x000fe40003800114 */
[----:B------:R-:W-:Y:S02]  /*9d70*/  ISETP.LT.OR P5, PT, R4, 0xa, P5 ;  /* 0x0000000a0400780c */ /* 0x000fe40002fa1670 */
[----:B------:R-:W-:Y:S02]  /*9d80*/  @P6 LOP3.LUT R22, R22, 0x10000000, RZ, 0xfc, !PT ;  /* 0x1000000016166812 */ /* 0x000fe400078efcff */
[----:B------:R-:W-:-:S02]  /*9d90*/  ISETP.GE.AND P6, PT, R21, 0x11, PT ;  /* 0x000000111500780c */ /* 0x000fc40003fc6270 */
        /* <DEDUP_REMOVED lines=170> */
[----:B------:R-:W-:-:S04]  /*a840*/  ISETP.LT.OR P6, PT, R4, 0x7a, P6 ;  /* 0x0000007a0400780c */ /* 0x000fc800037c1670 */
[----:B------:R-:W-:Y:S01]  /*a850*/  FSEL R85, R85, -INF , !P6 ;  /* 0xff80000055557808 */ /* 0x000fe20007000000 */
[----:B------:R-:W-:Y:S08]  /*a860*/  @!P3 BRA `(.L_x_1460) ;  /* 0x000000000050b947 */ /* 0x000ff00003800000 */
        /* <DEDUP_REMOVED lines=11> */
.L_x_1462:
[----:B------:R-:W-:-:S13]  /*a920*/  ISETP.NE.AND P6, PT, R13, 0x1, PT ;  /* 0x000000010d00780c */ /* 0x000fda0003fc5270 */
[----:B------:R-:W0:Y:S02]  /*a930*/  @P6 LDC.64 R2, c[0x0][0x9e8] ;  /* 0x00027a00ff026b82 */ /* 0x000e240000000a00 */
[----:B0-----:R-:W-:-:S05]  /*a940*/  @P6 IMAD.HI.U32 R2, R7, R2, RZ ;  /* 0x0000000207026227 */ /* 0x001fca00078e00ff */
[----:B------:R-:W-:-:S07]  /*a950*/  @P6 SHF.R.U32.HI R7, RZ, R3, R2 ;  /* 0x00000003ff076219 */ /* 0x000fce0000011602 */
.L_x_1463:
[----:B------:R-:W-:Y:S05]  /*a960*/  BSYNC B0 ;  /* 0x0000000000007941 */ /* 0x000fea0003800000 */
.L_x_1461:
[----:B------:R-:W-:-:S04]  /*a970*/  IMAD R7, R7, R13, -R0 ;  /* 0x0000000d07077224 */ /* 0x000fc800078e0a00 */
[----:B------:R-:W-:-:S05]  /*a980*/  IMAD.IADD R0, R7, 0x1, -R156 ;  /* 0x0000000107007824 */ /* 0x000fca00078e0a9c */
[----:B------:R-:W-:Y:S02]  /*a990*/  VIMNMX R9, R9, R0, !PT ;  /* 0x0000000009097248 */ /* 0x000fe40007fe0100 */
[----:B------:R-:W-:-:S07]  /*a9a0*/  VIADDMNMX R20, R0, R13, R20, PT ;  /* 0x0000000d00147246 */ /* 0x000fce0003800114 */
.L_x_1460:
[----:B------:R-:W-:Y:S01]  /*a9b0*/  ISETP.GT.AND P4, PT, R9, 0x1, !P4 ;  /* 0x000000010900780c */ /* 0x000fe20006784270 */
[----:B------:R-:W-:Y:S01]  /*a9c0*/  ULDC UR4, c[0x0][0x988] ;  /* 0x0002620000047ab9 */ /* 0x000fe20000000800 */
[----:B------:R-:W-:Y:S02]  /*a9d0*/  LOP3.LUT P6, RZ, R22, 0x1000000, RZ, 0xc0, !PT ;  /* 0x0100000016ff7812 */ /* 0x000fe400078cc0ff */
        /* <DEDUP_REMOVED lines=38> */
[----:B------:R-:W-:Y:S02]  /*ac40*/  ISETP.GT.AND P4, PT, R9, 0x19, !P6 ;  /* 0x000000190900780c */ /* 0x000fe40007784270 */
[----:B------:R-:W-:-:S02]  /*ac50*/  LOP3.LUT P6, RZ, R22, 0x2000, RZ, 0xc0, !PT ;  /* 0x0000200016ff7812 */ /* 0x000fc400078cc0ff */
        /* <DEDUP_REMOVED lines=36> */
[----:B------:R-:W-:-:S02]  /*aea0*/  ISETP.LT.OR P4, PT, R20, 0x31, P4 ;  /* 0x000000311400780c */ /* 0x000fc40002781670 */
[C---:B------:R-:W-:Y:S01]  /*aeb0*/  ISETP.GT.AND P5, PT, R9.reuse, 0x78, !P5 ;  /* 0x000000780900780c */ /* 0x040fe20006fa4270 */
[----:B------:R-:W0:Y:S01]  /*aec0*/  SHFL.BFLY PT, R3, R2, 0x2, 0x1f ;  /* 0x0c401f0002037f89 */ /* 0x000e2200000e0000 */
[----:B------:R-:W-:Y:S02]  /*aed0*/  FSEL R123, R50, -INF , !P4 ;  /* 0xff800000327b7808 */ /* 0x000fe40006000000 */
[----:B------:R-:W-:Y:S02]  /*aee0*/  LOP3.LUT P4, RZ, R22, 0x40000, RZ, 0xc0, !PT ;  /* 0x0004000016ff7812 */ /* 0x000fe4000788c0ff */
[----:B------:R-:W-:Y:S02]  /*aef0*/  ISETP.LT.OR P5, PT, R20, 0x79, P5 ;  /* 0x000000791400780c */ /* 0x000fe40002fa1670 */
[----:B------:R-:W-:-:S04]  /*af00*/  ISETP.GT.AND P4, PT, R9, 0x31, !P4 ;  /* 0x000000310900780c */ /* 0x000fc80006784270 */
[----:B------:R-:W-:-:S04]  /*af10*/  ISETP.LT.OR P4, PT, R20, 0x32, P4 ;  /* 0x000000321400780c */ /* 0x000fc80002781670 */
[----:B------:R-:W-:Y:S02]  /*af20*/  FSEL R51, R51, -INF , !P4 ;  /* 0xff80000033337808 */ /* 0x000fe40006000000 */
[----:B------:R-:W-:-:S04]  /*af30*/  LOP3.LUT P4, RZ, R22, 0x20000, RZ, 0xc0, !PT ;  /* 0x0002000016ff7812 */ /* 0x000fc8000788c0ff */
[----:B------:R-:W-:Y:S02]  /*af40*/  ISETP.GT.AND P4, PT, R9, 0x38, !P4 ;  /* 0x000000380900780c */ /* 0x000fe40006784270 */
[----:B0-----:R-:W-:Y:S02]  /*af50*/  FMNMX.FTZ R6, R2, R3, !PT ;  /* 0x0000000302067209 */ /* 0x001fe40007810000 */
[----:B------:R-:W-:-:S03]  /*af60*/  ISETP.LT.OR P4, PT, R20, 0x39, P4 ;  /* 0x000000391400780c */ /* 0x000fc60002781670 */
[----:B------:R-:W0:Y:S01]  /*af70*/  SHFL.BFLY PT, R3, R6, 0x1, 0x1f ;  /* 0x0c201f0006037f89 */ /* 0x000e2200000e0000 */
[----:B------:R-:W-:Y:S02]  /*af80*/  FSEL R125, R54, -INF , !P4 ;  /* 0xff800000367d7808 */ /* 0x000fe40006000000 */
[----:B------:R-:W-:-:S04]  /*af90*/  LOP3.LUT P4, RZ, R22, 0x10000, RZ, 0xc0, !PT ;  /* 0x0001000016ff7812 */ /* 0x000fc8000788c0ff */
[----:B------:R-:W-:-:S04]  /*afa0*/  ISETP.GT.AND P4, PT, R9, 0x39, !P4 ;  /* 0x000000390900780c */ /* 0x000fc80006784270 */
[----:B------:R-:W-:-:S04]  /*afb0*/  ISETP.LT.OR P4, PT, R20, 0x3a, P4 ;  /* 0x0000003a1400780c */ /* 0x000fc80002781670 */
[----:B------:R-:W-:Y:S02]  /*afc0*/  FSEL R55, R55, -INF , !P4 ;  /* 0xff80000037377808 */ /* 0x000fe40006000000 */
[----:B------:R-:W-:-:S04]  /*afd0*/  LOP3.LUT P4, RZ, R22, 0x8000, RZ, 0xc0, !PT ;  /* 0x0000800016ff7812 */ /* 0x000fc8000788c0ff */
[----:B------:R-:W-:Y:S02]  /*afe0*/  ISETP.GT.AND P4, PT, R9, 0x40, !P4 ;  /* 0x000000400900780c */ /* 0x000fe40006784270 */
[----:B0-----:R-:W-:Y:S02]  /*aff0*/  FMNMX.FTZ R3, R6, R3, !PT ;  /* 0x0000000306037209 */ /* 0x001fe40007810000 */
[----:B------:R-:W-:-:S03]  /*b000*/  ISETP.LT.OR P4, PT, R20, 0x41, P4 ;  /* 0x000000411400780c */ /* 0x000fc60002781670 */
[----:B------:R-:W-:Y:S01]  /*b010*/  FMUL.FTZ R4, R3, R0 ;  /* 0x0000000003047220 */ /* 0x000fe20000410000 */
        /* <DEDUP_REMOVED lines=60> */
[----:B------:R-:W-:Y:S01]  /*b3e0*/  FSEL R91, R86, -INF , !P5 ;  /* 0xff800000565b7808 */ /* 0x000fe20006800000 */
[-CC-:B------:R-:W-:Y:S01]  /*b3f0*/  FFMA.FTZ R148, R24, R0.reuse, -R4.reuse ;  /* 0x0000000018947223 */ /* 0x180fe20000010804 */
[----:B------:R-:W-:Y:S01]  /*b400*/  FSEL R26, R26, -INF , !P4 ;  /* 0xff8000001a1a7808 */ /* 0x000fe20006000000 */
[-CC-:B------:R-:W-:Y:S01]  /*b410*/  FFMA.FTZ R25, R25, R0.reuse, -R4.reuse ;  /* 0x0000000019197223 */ /* 0x180fe20000010804 */
[----:B------:R-:W-:Y:S01]  /*b420*/  ISETP.GT.AND P4, PT, R9, 0x79, !P6 ;  /* 0x000000790900780c */ /* 0x000fe20007784270 */
[-CC-:B------:R-:W-:Y:S01]  /*b430*/  FFMA.FTZ R150, R5, R0.reuse, -R4.reuse ;  /* 0x0000000005967223 */ /* 0x180fe20000010804 */
[----:B------:R-:W-:Y:S01]  /*b440*/  FMNMX.FTZ R2, R26, R27, !PT ;  /* 0x0000001b1a027209 */ /* 0x000fe20007810000 */
[----:B------:R-:W-:Y:S01]  /*b450*/  MUFU.EX2 R148, R148 ;  /* 0x0000009400947308 */ /* 0x000fe20000000800 */
[----:B------:R-:W-:Y:S01]  /*b460*/  ISETP.LT.OR P4, PT, R20, 0x7a, P4 ;  /* 0x0000007a1400780c */ /* 0x000fe20002781670 */
[--C-:B------:R-:W-:Y:S01]  /*b470*/  FFMA.FTZ R5, R29, R0, -R4.reuse ;  /* 0x000000001d057223 */ /* 0x100fe20000010804 */
[----:B------:R-:W-:Y:S01]  /*b480*/  FMNMX.FTZ R2, R7, R2, !PT ;  /* 0x0000000207027209 */ /* 0x000fe20007810000 */
[-CC-:B------:R-:W-:Y:S01]  /*b490*/  FFMA.FTZ R29, R33, R0.reuse, -R4.reuse ;  /* 0x00000000211d7223 */ /* 0x180fe20000010804 */
[----:B------:R-:W-:Y:S01]  /*b4a0*/  FSEL R87, R87, -INF , !P4 ;  /* 0xff80000057577808 */ /* 0x000fe20006000000 */
[--C-:B------:R-:W-:Y:S01]  /*b4b0*/  FFMA.FTZ R33, R37, R0, -R4.reuse ;  /* 0x0000000025217223 */ /* 0x100fe20000010804 */
[----:B------:R-:W-:Y:S01]  /*b4c0*/  FMNMX.FTZ R2, R31, R2, !PT ;  /* 0x000000021f027209 */ /* 0x000fe20007810000 */
[----:B------:R-:W0:Y:S01]  /*b4d0*/  MUFU.EX2 R25, R25 ;  /* 0x0000001900197308 */ /* 0x000e220000000800 */
[-CC-:B------:R-:W-:Y:S01]  /*b4e0*/  FFMA.FTZ R37, R41, R0.reuse, -R4.reuse ;  /* 0x0000000029257223 */ /* 0x180fe20000010804 */
[--C-:B------:R-:W-:Y:S01]  /*b4f0*/  FFMA.FTZ R41, R45, R0, -R4.reuse ;  /* 0x000000002d297223 */ /* 0x100fe20000010804 */
[----:B------:R-:W-:Y:S01]  /*b500*/  FMNMX.FTZ R2, R21, R2, !PT ;  /* 0x0000000215027209 */ /* 0x000fe20007810000 */
[-CC-:B------:R-:W-:Y:S01]  /*b510*/  FFMA.FTZ R45, R49, R0.reuse, -R4.reuse ;  /* 0x00000000312d7223 */ /* 0x180fe20000010804 */
[-CC-:B------:R-:W-:Y:S01]  /*b520*/  FFMA.FTZ R49, R53, R0.reuse, -R4.reuse ;  /* 0x0000000035317223 */ /* 0x180fe20000010804 */
[--C-:B------:R-:W-:Y:S01]  /*b530*/  FFMA.FTZ R9, R57, R0, -R4.reuse ;  /* 0x0000000039097223 */ /* 0x100fe20000010804 */
[----:B------:R-:W-:Y:S01]  /*b540*/  FMNMX.FTZ R2, R35, R2, !PT ;  /* 0x0000000223027209 */ /* 0x000fe20007810000 */
[----:B------:R-:W1:Y:S01]  /*b550*/  MUFU.EX2 R150, R150 ;  /* 0x0000009600967308 */ /* 0x000e620000000800 */
[-CC-:B------:R-:W-:Y:S01]  /*b560*/  FFMA.FTZ R53, R61, R0.reuse, -R4.reuse ;  /* 0x000000003d357223 */ /* 0x180fe20000010804 */
[--C-:B------:R-:W-:Y:S01]  /*b570*/  FFMA.FTZ R57, R65, R0, -R4.reuse ;  /* 0x0000000041397223 */ /* 0x100fe20000010804 */
[----:B------:R-:W-:Y:S01]  /*b580*/  FMNMX.FTZ R2, R89, R2, !PT ;  /* 0x0000000259027209 */ /* 0x000fe20007810000 */
[-CC-:B------:R-:W-:Y:S01]  /*b590*/  FFMA.FTZ R61, R69, R0.reuse, -R4.reuse ;  /* 0x00000000453d7223 */ /* 0x180fe20000010804 */
[-CC-:B------:R-:W-:Y:S01]  /*b5a0*/  FFMA.FTZ R65, R73, R0.reuse, -R4.reuse ;  /* 0x0000000049417223 */ /* 0x180fe20000010804 */
[--C-:B------:R-:W-:Y:S01]  /*b5b0*/  FFMA.FTZ R69, R77, R0, -R4.reuse ;  /* 0x000000004d457223 */ /* 0x100fe20000010804 */
[----:B------:R-:W-:Y:S01]  /*b5c0*/  FMNMX.FTZ R2, R39, R2, !PT ;  /* 0x0000000227027209 */ /* 0x000fe20007810000 */
[----:B------:R-:W2:Y:S01]  /*b5d0*/  MUFU.EX2 R5, R5 ;  /* 0x0000000500057308 */ /* 0x000ea20000000800 */
        /* <DEDUP_REMOVED lines=17> */
[----:B------:R-:W-:Y:S01]  /*b6f0*/  FFMA.FTZ R77, R85, R0, -R4 ;  /* 0x00000000554d7223 */ /* 0x000fe20000010804 */
[----:B------:R-:W-:Y:S01]  /*b700*/  FMNMX.FTZ R2, R123, R2, !PT ;  /* 0x000000027b027209 */ /* 0x000fe20007810000 */
[----:B------:R-:W3:Y:S03]  /*b710*/  MUFU.EX2 R144, R144 ;  /* 0x0000009000907308 */ /* 0x000ee60000000800 */
[----:B------:R-:W-:-:S04]  /*b720*/  FMNMX.FTZ R2, R51, R2, !PT ;  /* 0x0000000233027209 */ /* 0x000fc80007810000 */
[----:B------:R-:W-:Y:S01]  /*b730*/  FMNMX.FTZ R2, R125, R2, !PT ;  /* 0x000000027d027209 */ /* 0x000fe20007810000 */
[----:B------:R-:W4:Y:S03]  /*b740*/  MUFU.EX2 R29, R29 ;  /* 0x0000001d001d7308 */ /* 0x000f260000000800 */
[----:B------:R-:W-:-:S04]  /*b750*/  FMNMX.FTZ R2, R55, R2, !PT ;  /* 0x0000000237027209 */ /* 0x000fc80007810000 */
[----:B------:R-:W-:Y:S01]  /*b760*/  FMNMX.FTZ R2, R127, R2, !PT ;  /* 0x000000027f027209 */ /* 0x000fe20007810000 */
[----:B------:R-:W5:Y:S03]  /*b770*/  MUFU.EX2 R146, R146 ;  /* 0x0000009200927308 */ /* 0x000f660000000800 */
[----:B------:R-:W-:-:S04]  /*b780*/  FMNMX.FTZ R2, R59, R2, !PT ;  /* 0x000000023b027209 */ /* 0x000fc80007810000 */
[----:B------:R-:W-:Y:S01]  /*b790*/  FMNMX.FTZ R2, R129, R2, !PT ;  /* 0x0000000281027209 */ /* 0x000fe20007810000 */
[----:B------:R-:W5:Y:S03]  /*b7a0*/  MUFU.EX2 R33, R33 ;  /* 0x0000002100217308 */ /* 0x000f660000000800 */
[----:B------:R-:W-:-:S04]  /*b7b0*/  FMNMX.FTZ R2, R63, R2, !PT ;  /* 0x000000023f027209 */ /* 0x000fc80007810000 */
[----:B------:R-:W-:Y:S01]  /*b7c0*/  FMNMX.FTZ R2, R131, R2, !PT ;  /* 0x0000000283027209 */ /* 0x000fe20007810000 */
[----:B------:R-:W-:Y:S03]  /*b7d0*/  MUFU.EX2 R140, R140 ;  /* 0x0000008c008c7308 */ /* 0x000fe60000000800 */
        /* <DEDUP_REMOVED lines=15> */
[----:B------:R-:W-:-:S05]  /*b8d0*/  FMNMX.FTZ R2, R87, R2, !PT ;  /* 0x0000000257027209 */ /* 0x000fca0007810000 */
[----:B------:R-:W0:Y:S01]  /*b8e0*/  SHFL.BFLY PT, R93, R2, 0x2, 0x1f ;  /* 0x0c401f00025d7f89 */ /* 0x000e2200000e0000 */
[----:B------:R-:W-:Y:S08]  /*b8f0*/  MUFU.EX2 R138, R138 ;  /* 0x0000008a008a7308 */ /* 0x000ff00000000800 */
[----:B------:R-:W-:Y:S08]  /*b900*/  MUFU.EX2 R49, R49 ;  /* 0x0000003100317308 */ /* 0x000ff00000000800 */
[----:B------:R-:W-:Y:S01]  /*b910*/  MUFU.EX2 R132, R132 ;  /* 0x0000008400847308 */ /* 0x000fe20000000800 */
[----:B0-----:R-:W-:-:S07]  /*b920*/  FMNMX.FTZ R93, R2, R93, !PT ;  /* 0x0000005d025d7209 */ /* 0x001fce0007810000 */
[----:B------:R-:W-:Y:S01]  /*b930*/  MUFU.EX2 R9, R9 ;  /* 0x0000000900097308 */ /* 0x000fe20000000800 */
[----:B------:R-:W0:Y:S07]  /*b940*/  SHFL.BFLY PT, R2, R93, 0x1, 0x1f ;  /* 0x0c201f005d027f89 */ /* 0x000e2e00000e0000 */
[----:B------:R-:W-:Y:S08]  /*b950*/  MUFU.EX2 R134, R134 ;  /* 0x0000008600867308 */ /* 0x000ff00000000800 */
[----:B------:R-:W-:Y:S08]  /*b960*/  MUFU.EX2 R53, R53 ;  /* 0x0000003500357308 */ /* 0x000ff00000000800 */
[----:B------:R-:W-:Y:S01]  /*b970*/  MUFU.EX2 R128, R128 ;  /* 0x0000008000807308 */ /* 0x000fe20000000800 */
[----:B0-----:R-:W-:-:S04]  /*b980*/  FMNMX.FTZ R2, R93, R2, !PT ;  /* 0x000000025d027209 */ /* 0x001fc80007810000 */
        /* <DEDUP_REMOVED lines=9> */
[----:B------:R-:W-:Y:S01]  /*ba20*/  FADD.FTZ R31, R148, R25 ;  /* 0x00000019941f7221 */ /* 0x000fe20000010000 */
[-CC-:B------:R-:W-:Y:S01]  /*ba30*/  FFMA.FTZ R145, R21, R0.reuse, -R6.reuse ;  /* 0x0000000015917223 */ /* 0x180fe20000010806 */
[-CC-:B------:R-:W-:Y:S01]  /*ba40*/  FFMA.FTZ R24, R35, R0.reuse, -R6.reuse ;  /* 0x0000000023187223 */ /* 0x180fe20000010806 */
[----:B------:R-:W-:Y:S01]  /*ba50*/  MUFU.EX2 R149, R149 ;  /* 0x0000009500957308 */ /* 0x000fe20000000800 */
[----:B-1----:R-:W-:Y:S01]  /*ba60*/  FADD.FTZ R36, R150, R31 ;  /* 0x0000001f96247221 */ /* 0x002fe20000010000 */
[-CC-:B------:R-:W-:Y:S01]  /*ba70*/  FFMA.FTZ R147, R89, R0.reuse, -R6.reuse ;  /* 0x0000000059937223 */ /* 0x180fe20000010806 */
[-CC-:B------:R-:W-:Y:S01]  /*ba80*/  FFMA.FTZ R26, R39, R0.reuse, -R6.reuse ;  /* 0x00000000271a7223 */ /* 0x180fe20000010806 */
[-C--:B------:R-:W-:Y:S01]  /*ba90*/  FFMA.FTZ R28, R43, R0.reuse, -R6 ;  /* 0x000000002b1c7223 */ /* 0x080fe20000010806 */
[----:B--2---:R-:W-:Y:S01]  /*baa0*/  FADD.FTZ R31, R5, R36 ;  /* 0x00000024051f7221 */ /* 0x004fe20000010000 */
[----:B------:R-:W0:Y:S01]  /*bab0*/  @P2 LDC R43, c[0x0][0x44c] ;  /* 0x00011300ff2b2b82 */ /* 0x000e220000000800 */
[-CC-:B------:R-:W-:Y:S01]  /*bac0*/  FFMA.FTZ R141, R119, R0.reuse, -R6.reuse ;  /* 0x00000000778d7223 */ /* 0x180fe20000010806 */
[----:B------:R-:W1:Y:S01]  /*bad0*/  MUFU.EX2 R4, R4 ;  /* 0x0000000400047308 */ /* 0x000e620000000800 */
[----:B---3--:R-:W-:Y:S01]  /*bae0*/  FADD.FTZ R38, R144, R31 ;  /* 0x0000001f90267221 */ /* 0x008fe20000010000 */
[-CC-:B------:R-:W-:Y:S01]  /*baf0*/  FFMA.FTZ R30, R47, R0.reuse, -R6.reuse ;  /* 0x000000002f1e7223 */ /* 0x180fe20000010806 */
[-CC-:B------:R-:W-:Y:S01]  /*bb00*/  FFMA.FTZ R143, R121, R0.reuse, -R6.reuse ;  /* 0x00000000798f7223 */ /* 0x180fe20000010806 */
[-C--:B------:R-:W-:Y:S01]  /*bb10*/  FFMA.FTZ R7, R123, R0.reuse, -R6 ;  /* 0x000000007b077223 */ /* 0x080fe20000010806 */
[----:B----4-:R-:W-:Y:S01]  /*bb20*/  FADD.FTZ R35, R29, R38 ;  /* 0x000000261d237221 */ /* 0x010fe20000010000 */
[----:B------:R-:W2:Y:S01]  /*bb30*/  @P2 LDC R47, c[0x0][0x450] ;  /* 0x00011400ff2f2b82 */ /* 0x000ea20000000800 */
[-CC-:B------:R-:W-:Y:S01]  /*bb40*/  FFMA.FTZ R32, R51, R0.reuse, -R6.reuse ;  /* 0x0000000033207223 */ /* 0x180fe20000010806 */
[----:B------:R-:W3:Y:S01]  /*bb50*/  MUFU.EX2 R151, R151 ;  /* 0x0000009700977308 */ /* 0x000ee20000000800 */
[----:B-----5:R-:W-:Y:S01]  /*bb60*/  FADD.FTZ R38, R146, R35 ;  /* 0x0000002392267221 */ /* 0x020fe20000010000 */
[-CC-:B------:R-:W-:Y:S01]  /*bb70*/  FFMA.FTZ R21, R125, R0.reuse, -R6.reuse ;  /* 0x000000007d157223 */ /* 0x180fe20000010806 */
[-CC-:B------:R-:W-:Y:S01]  /*bb80*/  FFMA.FTZ R34, R55, R0.reuse, -R6.reuse ;  /* 0x0000000037227223 */ /* 0x180fe20000010806 */
[-C--:B------:R-:W-:Y:S01]  /*bb90*/  FFMA.FTZ R27, R127, R0.reuse, -R6 ;  /* 0x000000007f1b7223 */ /* 0x080fe20000010806 */
[----:B------:R-:W-:Y:S01]  /*bba0*/  FADD.FTZ R39, R33, R38 ;  /* 0x0000002621277221 */ /* 0x000fe20000010000 */
[-CC-:B------:R-:W-:Y:S01]  /*bbb0*/  FFMA.FTZ R36, R59, R0.reuse, -R6.reuse ;  /* 0x000000003b247223 */ /* 0x180fe20000010806 */
[-C--:B------:R-:W-:Y:S01]  /*bbc0*/  FFMA.FTZ R31, R129, R0.reuse, -R6 ;  /* 0x00000000811f7223 */ /* 0x080fe20000010806 */
[----:B------:R-:W4:Y:S01]  /*bbd0*/  MUFU.EX2 R20, R20 ;  /* 0x0000001400147308 */ /* 0x000f220000000800 */
[----:B-1----:R-:W-:Y:S01]  /*bbe0*/  FADD.FTZ R40, R149, R4 ;  /* 0x0000000495287221 */ /* 0x002fe20000010000 */
[----:B------:R-:W-:Y:S01]  /*bbf0*/  FADD.FTZ R42, R140, R39 ;  /* 0x000000278c2a7221 */ /* 0x000fe20000010000 */
[-CC-:B------:R-:W-:Y:S01]  /*bc00*/  FFMA.FTZ R38, R63, R0.reuse, -R6.reuse ;  /* 0x000000003f267223 */ /* 0x180fe20000010806 */
[-CC-:B------:R-:W-:Y:S01]  /*bc10*/  FFMA.FTZ R129, R131, R0.reuse, -R6.reuse ;  /* 0x0000000083817223 */ /* 0x180fe20000010806 */
[-C--:B------:R-:W-:Y:S01]  /*bc20*/  FFMA.FTZ R131, R133, R0.reuse, -R6 ;  /* 0x0000000085837223 */ /* 0x080fe20000010806 */
[----:B------:R-:W-:Y:S01]  /*bc30*/  FADD.FTZ R39, R37, R42 ;  /* 0x0000002a25277221 */ /* 0x000fe20000010000 */
[----:B0-----:R-:W-:Y:S01]  /*bc40*/  @P2 IMAD.HI.U32 R46, R94, R43, RZ ;  /* 0x0000002b5e2e2227 */ /* 0x001fe200078e00ff */
[----:B------:R-:W0:Y:S03]  /*bc50*/  MUFU.EX2 R145, R145 ;  /* 0x0000009100917308 */ /* 0x000e260000000800 */
[----:B---3--:R-:W-:Y:S01]  /*bc60*/  FADD.FTZ R35, R151, R40 ;  /* 0x0000002897237221 */ /* 0x008fe20000010000 */
[-CC-:B------:R-:W-:Y:S01]  /*bc70*/  FFMA.FTZ R125, R135, R0.reuse, -R6.reuse ;  /* 0x00000000877d7223 */ /* 0x180fe20000010806 */
[-CC-:B------:R-:W-:Y:S01]  /*bc80*/  FFMA.FTZ R127, R137, R0.reuse, -R6.reuse ;  /* 0x00000000897f7223 */ /* 0x180fe20000010806 */
[-CC-:B------:R-:W-:Y:S01]  /*bc90*/  FFMA.FTZ R139, R139, R0.reuse, -R6.reuse ;  /* 0x000000008b8b7223 */ /* 0x180fe20000010806 */
[-CC-:B------:R-:W-:Y:S01]  /*bca0*/  FFMA.FTZ R83, R83, R0.reuse, -R6.reuse ;  /* 0x0000000053537223 */ /* 0x180fe20000010806 */
[-CC-:B------:R-:W-:Y:S01]  /*bcb0*/  FFMA.FTZ R91, R91, R0.reuse, -R6.reuse ;  /* 0x000000005b5b7223 */ /* 0x180fe20000010806 */
[----:B------:R-:W-:Y:S01]  /*bcc0*/  FFMA.FTZ R87, R87, R0, -R6 ;  /* 0x0000000057577223 */ /* 0x000fe20000010806 */
[----:B------:R-:W1:Y:S01]  /*bcd0*/  MUFU.EX2 R24, R24 ;  /* 0x0000001800187308 */ /* 0x000e620000000800 */
[----:B----4-:R-:W-:Y:S01]  /*bce0*/  FADD.FTZ R40, R20, R35 ;  /* 0x0000002314287221 */ /* 0x010fe20000010000 */
[----:B------:R-:W-:-:S02]  /*bcf0*/  F2FP.F16.F32.PACK_AB R150, R5, R150 ;  /* 0x000000960596723e */ /* 0x000fc400000000ff */
[----:B------:R-:W-:Y:S02]  /*bd00*/  F2FP.F16.F32.PACK_AB R148, R25, R148 ;  /* 0x000000941994723e */ /* 0x000fe400000000ff */
[----:B------:R-:W-:Y:S02]  /*bd10*/  F2FP.F16.F32.PACK_AB R149, R4, R149 ;  /* 0x000000950495723e */ /* 0x000fe400000000ff */
[----:B------:R-:W3:Y:S01]  /*bd20*/  MUFU.EX2 R147, R147 ;  /* 0x0000009300937308 */ /* 0x000ee20000000800 */
[----:B0-----:R-:W-:Y:S01]  /*bd30*/  FADD.FTZ R35, R145, R40 ;  /* 0x0000002891237221 */ /* 0x001fe20000010000 */
[----:B------:R-:W-:Y:S01]  /*bd40*/  FADD.FTZ R40, R142, R39 ;  /* 0x000000278e287221 */ /* 0x000fe20000010000 */
[----:B------:R-:W-:Y:S02]  /*bd50*/  F2FP.F16.F32.PACK_AB R151, R20, R151 ;  /* 0x000000971497723e */ /* 0x000fe400000000ff */
[----:B------:R-:W-:Y:S02]  /*bd60*/  F2FP.F16.F32.PACK_AB R144, R29, R144 ;  /* 0x000000901d90723e */ /* 0x000fe400000000ff */
[----:B------:R-:W-:Y:S01]  /*bd70*/  F2FP.F16.F32.PACK_AB R146, R33, R146 ;  /* 0x000000922192723e */ /* 0x000fe200000000ff */
[----:B------:R-:W0:Y:S01]  /*bd80*/  MUFU.EX2 R26, R26 ;  /* 0x0000001a001a7308 */ /* 0x000e220000000800 */
[----:B-1----:R-:W-:Y:S01]  /*bd90*/  FADD.FTZ R42, R24, R35 ;  /* 0x00000023182a7221 */ /* 0x002fe20000010000 */
[----:B------:R-:W-:Y:S01]  /*bda0*/  FADD.FTZ R35, R41, R40 ;  /* 0x0000002829237221 */ /* 0x000fe20000010000 */
[----:B------:R-:W-:Y:S01]  /*bdb0*/  FFMA.FTZ R40, R67, R0, -R6 ;  /* 0x0000000043287223 */ /* 0x000fe20000010806 */
[----:B------:R-:W-:-:S02]  /*bdc0*/  F2FP.F16.F32.PACK_AB R140, R37, R140 ;  /* 0x0000008c258c723e */ /* 0x000fc400000000ff */
[----:B------:R-:W-:Y:S01]  /*bdd0*/  FADD.FTZ R44, R136, R35 ;  /* 0x00000023882c7221 */ /* 0x000fe20000010000 */
[----:B------:R-:W-:Y:S01]  /*bde0*/  IMAD.MOV.U32 R35, RZ, RZ, R94 ;  /* 0x000000ffff237224 */ /* 0x000fe200078e005e */
[----:B------:R-:W1:Y:S01]  /*bdf0*/  MUFU.EX2 R141, R141 ;  /* 0x0000008d008d7308 */ /* 0x000e620000000800 */
[----:B---3--:R-:W-:Y:S01]  /*be00*/  FADD.FTZ R39, R147, R42 ;  /* 0x0000002a93277221 */ /* 0x008fe20000010000 */
[----:B------:R-:W-:Y:S01]  /*be10*/  FADD.FTZ R43, R45, R44 ;  /* 0x0000002c2d2b7221 */ /* 0x000fe20000010000 */
[----:B--2---:R-:W-:Y:S02]  /*be20*/  @P2 SHF.R.U32.HI R35, RZ, R47, R46 ;  /* 0x0000002fff232219 */ /* 0x004fe4000001162e */
[----:B------:R-:W-:Y:S01]  /*be30*/  F2FP.F16.F32.PACK_AB R142, R41, R142 ;  /* 0x0000008e298e723e */ /* 0x000fe200000000ff */
[----:B------:R-:W-:Y:S01]  /*be40*/  FADD.FTZ R44, R138, R43 ;  /* 0x0000002b8a2c7221 */ /* 0x000fe20000010000 */
[----:B------:R-:W-:Y:S01]  /*be50*/  F2FP.F16.F32.PACK_AB R136, R45, R136 ;  /* 0x000000882d88723e */ /* 0x000fe200000000ff */
[----:B------:R-:W2:Y:S01]  /*be60*/  MUFU.EX2 R28, R28 ;  /* 0x0000001c001c7308 */ /* 0x000ea20000000800 */
[----:B0-----:R-:W-:Y:S01]  /*be70*/  FADD.FTZ R42, R26, R39 ;  /* 0x000000271a2a7221 */ /* 0x001fe20000010000 */
[----:B------:R-:W-:Y:S01]  /*be80*/  FADD.FTZ R43, R49, R44 ;  /* 0x0000002c312b7221 */ /* 0x000fe20000010000 */
[----:B------:R-:W-:Y:S01]  /*be90*/  FFMA.FTZ R44, R75, R0, -R6 ;  /* 0x000000004b2c7223 */ /* 0x000fe20000010806 */
[----:B------:R-:W-:Y:S01]  /*bea0*/  IMAD.IADD R35, R92, 0x1, R35 ;  /* 0x000000015c237824 */ /* 0x000fe200078e0223 */
[----:B------:R-:W-:-:S02]  /*beb0*/  F2FP.F16.F32.PACK_AB R138, R49, R138 ;  /* 0x0000008a318a723e */ /* 0x000fc400000000ff */
[----:B------:R-:W-:Y:S01]  /*bec0*/  F2FP.F16.F32.PACK_AB R145, R24, R145 ;  /* 0x000000911891723e */ /* 0x000fe200000000ff */
[----:B------:R-:W0:Y:S01]  /*bed0*/  MUFU.EX2 R143, R143 ;  /* 0x0000008f008f7308 */ /* 0x000e220000000800 */
[----:B-1----:R-:W-:Y:S01]  /*bee0*/  FADD.FTZ R39, R141, R42 ;  /* 0x0000002a8d277221 */ /* 0x002fe20000010000 */
[----:B------:R-:W-:Y:S01]  /*bef0*/  FFMA.FTZ R42, R71, R0, -R6 ;  /* 0x00000000472a7223 */ /* 0x000fe20000010806 */
[----:B------:R-:W-:Y:S01]  /*bf00*/  F2FP.F16.F32.PACK_AB R147, R26, R147 ;  /* 0x000000931a93723e */ /* 0x000fe200000000ff */
[----:B------:R-:W-:-:S04]  /*bf10*/  IMAD.IADD R12, R35, 0x1, R12 ;  /* 0x00000001230c7824 */ /* 0x000fc800078e020c */
[----:B------:R-:W1:Y:S01]  /*bf20*/  MUFU.EX2 R30, R30 ;  /* 0x0000001e001e7308 */ /* 0x000e620000000800 */
[C---:B--2---:R-:W-:Y:S01]  /*bf30*/  FADD.FTZ R46, R28.reuse, R39 ;  /* 0x000000271c2e7221 */ /* 0x044fe20000010000 */
[----:B------:R-:W-:-:S06]  /*bf40*/  F2FP.F16.F32.PACK_AB R141, R28, R141 ;  /* 0x0000008d1c8d723e */ /* 0x000fcc00000000ff */
[----:B------:R-:W2:Y:S01]  /*bf50*/  MUFU.EX2 R7, R7 ;  /* 0x0000000700077308 */ /* 0x000ea20000000800 */
[----:B0-----:R-:W-:Y:S01]  /*bf60*/  FADD.FTZ R39, R143, R46 ;  /* 0x0000002e8f277221 */ /* 0x001fe20000010000 */
[----:B------:R-:W-:Y:S01]  /*bf70*/  FADD.FTZ R46, R132, R43 ;  /* 0x0000002b842e7221 */ /* 0x000fe20000010000 */
[----:B------:R-:W-:-:S03]  /*bf80*/  F2FP.F16.F32.PACK_AB R132, R9, R132 ;  /* 0x000000840984723e */ /* 0x000fc600000000ff */
[----:B------:R-:W-:Y:S01]  /*bf90*/  FADD.FTZ R43, R9, R46 ;  /* 0x0000002e092b7221 */ /* 0x000fe20000010000 */
[----:B------:R-:W-:Y:S01]  /*bfa0*/  FFMA.FTZ R46, R79, R0, -R6 ;  /* 0x000000004f2e7223 */ /* 0x000fe20000010806 */
[----:B------:R-:W0:Y:S01]  /*bfb0*/  MUFU.EX2 R32, R32 ;  /* 0x0000002000207308 */ /* 0x000e220000000800 */
[----:B-1----:R-:W-:Y:S01]  /*bfc0*/  FADD.FTZ R48, R30, R39 ;  /* 0x000000271e307221 */ /* 0x002fe20000010000 */
[----:B------:R-:W-:Y:S01]  /*bfd0*/  FADD.FTZ R50, R134, R43 ;  /* 0x0000002b86327221 */ /* 0x000fe20000010000 */
[C---:B------:R-:W-:Y:S02]  /*bfe0*/  F2FP.F16.F32.PACK_AB R134, R53.reuse, R134 ;  /* 0x000000863586723e */ /* 0x040fe400000000ff */
[----:B------:R-:W-:Y:S01]  /*bff0*/  F2FP.F16.F32.PACK_AB R143, R30, R143 ;  /* 0x0000008f1e8f723e */ /* 0x000fe200000000ff */
[----:B------:R-:W-:Y:S02]  /*c000*/  FADD.FTZ R43, R53, R50 ;  /* 0x00000032352b7221 */ /* 0x000fe40000010000 */
[----:B------:R-:W1:Y:S01]  /*c010*/  MUFU.EX2 R21, R21 ;  /* 0x0000001500157308 */ /* 0x000e620000000800 */
[----:B--2---:R-:W-:-:S07]  /*c020*/  FADD.FTZ R39, R7, R48 ;  /* 0x0000003007277221 */ /* 0x004fce0000010000 */
[----:B------:R-:W2:Y:S01]  /*c030*/  MUFU.EX2 R34, R34 ;  /* 0x0000002200227308 */ /* 0x000ea20000000800 */
[C---:B0-----:R-:W-:Y:S01]  /*c040*/  FADD.FTZ R48, R32.reuse, R39 ;  /* 0x0000002720307221 */ /* 0x041fe20000010000 */
[----:B------:R-:W-:-:S06]  /*c050*/  F2FP.F16.F32.PACK_AB R137, R32, R7 ;  /* 0x000000072089723e */ /* 0x000fcc00000000ff */
[----:B------:R-:W0:Y:S01]  /*c060*/  MUFU.EX2 R27, R27 ;  /* 0x0000001b001b7308 */ /* 0x000e220000000800 */
[----:B-1----:R-:W-:Y:S01]  /*c070*/  FADD.FTZ R39, R21, R48 ;  /* 0x0000003015277221 */ /* 0x002fe20000010000 */
[----:B------:R-:W-:Y:S01]  /*c080*/  FADD.FTZ R48, R128, R43 ;  /* 0x0000002b80307221 */ /* 0x000fe20000010000 */
[----:B------:R-:W-:-:S05]  /*c090*/  F2FP.F16.F32.PACK_AB R128, R57, R128 ;  /* 0x000000803980723e */ /* 0x000fca00000000ff */
[----:B------:R-:W1:Y:S01]  /*c0a0*/  MUFU.EX2 R36, R36 ;  /* 0x0000002400247308 */ /* 0x000e620000000800 */
[----:B--2---:R-:W-:Y:S01]  /*c0b0*/  FADD.FTZ R6, R34, R39 ;  /* 0x0000002722067221 */ /* 0x004fe20000010000 */
[----:B------:R-:W-:-:S04]  /*c0c0*/  FADD.FTZ R39, R57, R48 ;  /* 0x0000003039277221 */ /* 0x000fc80000010000 */
[----:B------:R-:W-:Y:S02]  /*c0d0*/  FADD.FTZ R48, R130, R39 ;  /* 0x0000002782307221 */ /* 0x000fe40000010000 */
        /* <DEDUP_REMOVED lines=43> */
[----:B------:R1:W3:Y:S01]  /*c390*/  MUFU.EX2 R121, R139 ;  /* 0x0000008b00797308 */ /* 0x0002e20000000800 */
[----:B--2---:R-:W-:-:S07]  /*c3a0*/  FADD.FTZ R5, R127, R50 ;  /* 0x000000327f057221 */ /* 0x004fce0000010000 */
[----:B------:R-:W2:Y:S01]  /*c3b0*/  MUFU.EX2 R48, R83 ;  /* 0x0000005300307308 */ /* 0x000ea20000000800 */
[----:B0-----:R-:W-:Y:S01]  /*c3c0*/  FADD.FTZ R20, R46, R5 ;  /* 0x000000052e147221 */ /* 0x001fe20000010000 */
[----:B-1----:R-:W-:Y:S02]  /*c3d0*/  F2FP.F16.F32.PACK_AB R139, R34, R21 ;  /* 0x00000015228b723e */ /* 0x002fe400000000ff */
[----:B------:R-:W-:-:S04]  /*c3e0*/  F2FP.F16.F32.PACK_AB R127, R46, R127 ;  /* 0x0000007f2e7f723e */ /* 0x000fc800000000ff */
[----:B------:R-:W0:Y:S01]  /*c3f0*/  MUFU.EX2 R91, R91 ;  /* 0x0000005b005b7308 */ /* 0x000e220000000800 */
[----:B---3--:R-:W-:-:S07]  /*c400*/  FADD.FTZ R5, R121, R20 ;  /* 0x0000001479057221 */ /* 0x008fce0000010000 */
[----:B------:R-:W1:Y:S01]  /*c410*/  MUFU.EX2 R122, R122 ;  /* 0x0000007a007a7308 */ /* 0x000e620000000800 */
[C---:B--2---:R-:W-:Y:S01]  /*c420*/  FADD.FTZ R20, R48.reuse, R5 ;  /* 0x0000000530147221 */ /* 0x044fe20000010000 */
[----:B------:R-:W-:-:S06]  /*c430*/  F2FP.F16.F32.PACK_AB R121, R48, R121 ;  /* 0x000000793079723e */ /* 0x000fcc00000000ff */
[----:B------:R-:W2:Y:S01]  /*c440*/  MUFU.EX2 R4, R87 ;  /* 0x0000005700047308 */ /* 0x000ea20000000800 */
[----:B0-----:R-:W-:-:S07]  /*c450*/  FADD.FTZ R5, R91, R20 ;  /* 0x000000145b057221 */ /* 0x001fce0000010000 */
[----:B------:R-:W0:Y:S01]  /*c460*/  MUFU.EX2 R77, R77 ;  /* 0x0000004d004d7308 */ /* 0x000e220000000800 */
[----:B-1----:R-:W-:Y:S01]  /*c470*/  FADD.FTZ R6, R122, R9 ;  /* 0x000000097a067221 */ /* 0x002fe20000010000 */
[C---:B--2---:R-:W-:Y:S01]  /*c480*/  FADD.FTZ R5, R4.reuse, R5 ;  /* 0x0000000504057221 */ /* 0x044fe20000010000 */
[----:B------:R-:W-:Y:S01]  /*c490*/  F2FP.F16.F32.PACK_AB R123, R4, R91 ;  /* 0x0000005b047b723e */ /* 0x000fe200000000ff */
[----:B------:R-:W-:Y:S02]  /*c4a0*/  VIADD R4, R88, 0xfffffffe ;  /* 0xfffffffe58047836 */ /* 0x000fe40000000000 */
[C---:B0-----:R-:W-:Y:S01]  /*c4b0*/  FADD.FTZ R6, R77.reuse, R6 ;  /* 0x000000064d067221 */ /* 0x041fe20000010000 */
[----:B------:R-:W-:Y:S01]  /*c4c0*/  F2FP.F16.F32.PACK_AB R122, R77, R122 ;  /* 0x0000007a4d7a723e */ /* 0x000fe200000000ff */
        /* <DEDUP_REMOVED lines=12> */
.L_x_1466:
[----:B------:R-:W-:-:S13]  /*c590*/  ISETP.NE.AND P4, PT, R13, 0x1, PT ;  /* 0x000000010d00780c */ /* 0x000fda0003f85270 */
[----:B------:R-:W0:Y:S02]  /*c5a0*/  @P4 LDC.64 R20, c[0x0][0x9e8] ;  /* 0x00027a00ff144b82 */ /* 0x000e240000000a00 */
[----:B0-----:R-:W-:-:S05]  /*c5b0*/  @P4 IMAD.HI.U32 R20, R7, R20, RZ ;  /* 0x0000001407144227 */ /* 0x001fca00078e00ff */
[----:B------:R-:W-:-:S07]  /*c5c0*/  @P4 SHF.R.U32.HI R7, RZ, R21, R20 ;  /* 0x00000015ff074219 */ /* 0x000fce0000011614 */
.L_x_1467:
[----:B------:R-:W-:Y:S05]  /*c5d0*/  BSYNC B0 ;  /* 0x0000000000007941 */ /* 0x000fea0003800000 */
.L_x_1465:
[----:B------:R-:W-:-:S05]  /*c5e0*/  IMAD R7, R7, R13, R13 ;  /* 0x0000000d07077224 */ /* 0x000fca00078e020d */
[----:B------:R-:W-:-:S07]  /*c5f0*/  VIMNMX R12, R12, R7, PT ;  /* 0x000000070c0c7248 */ /* 0x000fce0003fe0100 */
.L_x_1464:
[----:B------:R-:W2:Y:S01]  /*c600*/  LDL R9, [R1+0x38] ;  /* 0x0000380001097983 */ /* 0x000ea20000100800 */
[----:B------:R-:W-:Y:S01]  /*c610*/  SHF.R.S32.HI R7, RZ, 0x1f, R12 ;  /* 0x0000001fff077819 */ /* 0x000fe2000001140c */
[----:B------:R-:W-:Y:S01]  /*c620*/  ULDC UR4, c[0x0][0x9e4] ;  /* 0x0002790000047ab9 */ /* 0x000fe20000000800 */
[----:B------:R-:W-:Y:S01]  /*c630*/  ULDC UR5, c[0x0][0x9e4] ;  /* 0x0002790000057ab9 */ /* 0x000fe20000000800 */
[----:B------:R-:W-:Y:S01]  /*c640*/  ULDC UR6, c[0x0][0x9dc] ;  /* 0x0002770000067ab9 */ /* 0x000fe20000000800 */
[----:B------:R-:W-:Y:S01]  /*c650*/  LEA.HI R7, R7, R12, RZ, 0x7 ;  /* 0x0000000c07077211 */ /* 0x000fe200078f38ff */
[----:B------:R-:W-:Y:S01]  /*c660*/  ULDC UR7, c[0x0][0x9dc] ;  /* 0x0002770000077ab9 */ /* 0x000fe20000000800 */
[----:B------:R-:W-:Y:S01]  /*c670*/  ULDC UR8, c[0x0][0x9e0] ;  /* 0x0002780000087ab9 */ /* 0x000fe20000000800 */
[----:B------:R-:W-:Y:S01]  /*c680*/  ULDC UR9, c[0x0][0x9e0] ;  /* 0x0002780000097ab9 */ /* 0x000fe20000000800 */
[----:B------:R-:W-:Y:S02]  /*c690*/  SHF.R.S32.HI R7, RZ, 0x7, R7 ;  /* 0x00000007ff077819 */ /* 0x000fe40000011407 */
        /* <DEDUP_REMOVED lines=16> */
[----:B--2---:R-:W-:-:S04]  /*c7a0*/  VIMNMX R21, R9, R7, !PT ;  /* 0x0000000709157248 */ /* 0x004fc80007fe0100 */
[----:B------:R-:W-:-:S13]  /*c7b0*/  ISETP.GE.AND P4, PT, R4, R21, PT ;  /* 0x000000150400720c */ /* 0x000fda0003f86270 */
[----:B------:R-:W-:Y:S05]  /*c7c0*/  @!P4 BRA `(.L_x_1468) ;  /* 0x0000002c00f0c947 */ /* 0x000fea0003800000 */
[----:B------:R-:W-:-:S07]  /*c7d0*/  IMAD.MOV.U32 R119, RZ, RZ, RZ ;  /* 0x000000ffff777224 */ /* 0x000fce00078e00ff */
.L_x_1486:
        /* <DEDUP_REMOVED lines=11> */
.L_x_1470:
[----:B------:R-:W-:Y:S01]  /*c890*/  IMAD R9, R7, 0x8, R16 ;  /* 0x0000000807097824 */ /* 0x000fe200078e0210 */
[----:B------:R-:W-:-:S04]  /*c8a0*/  SHF.L.U32 R0, R20, 0x1f, RZ ;  /* 0x0000001f14007819 */ /* 0x000fc800000006ff */
[----:B------:R0:W1:Y:S01]  /*c8b0*/  SYNCS.PHASECHK.TRANS64.TRYWAIT P5, [R9+URZ+0x16830], R0 ;  /* 0x01683000090075a7 */ /* 0x00006200080a017f */
[----:B------:R-:W-:Y:S05]  /*c8c0*/  @!P0 BRA `(.L_x_1471) ;  /* 0x0000000000048947 */ /* 0x000fea0003800000 */
[----:B------:R-:W-:Y:S01]  /*c8d0*/  BPT.TRAP 0x1 ;  /* 0x000000040000795c */ /* 0x000fe20000300000 */
.L_x_1471:
[----:B------:R-:W-:Y:S04]  /*c8e0*/  BSSY B0, `(.L_x_1469) ;  /* 0x0000004000007945 */ /* 0x000fe80003800000 */
[----:B-1----:R-:W-:Y:S05]  /*c8f0*/  @P5 BRA `(.L_x_1472) ;  /* 0x0000000000085947 */ /* 0x002fea0003800000 */
[----:B------:R-:W1:Y:S02]  /*c900*/  SYNCS.PHASECHK.TRANS64.TRYWAIT P5, [R9+URZ+0x16830], R0 ;  /* 0x01683000090075a7 */ /* 0x000e6400080a017f */
[----:B-1----:R-:W-:Y:S05]  /*c910*/  @!P5 BRA `(.L_x_1473) ;  /* 0x000001340034d947 */ /* 0x002fea0003800000 */
.L_x_1472:
[----:B------:R-:W-:Y:S05]  /*c920*/  BSYNC B0 ;  /* 0x0000000000007941 */ /* 0x000fea0003800000 */
.L_x_1469:
[----:B------:R-:W2:Y:S01]  /*c930*/  LDL R8, [R1+0x28] ;  /* 0x0000280001087983 */ /* 0x000ea20000100800 */
[----:B01----:R-:W-:Y:S01]  /*c940*/  IMAD.MOV.U32 R9, RZ, RZ, 0x40000040 ;  /* 0x40000040ff097424 */ /* 0x003fe200078e00ff */
[----:B------:R-:W-:Y:S05]  /*c950*/  WARPSYNC.ALL ;  /* 0x0000000000007948 */ /* 0x000fea0003800000 */
[----:B------:R-:W-:Y:S01]  /*c960*/  R2UR UR23, R9 ;  /* 0x00000000091772ca */ /* 0x000fe200000e0000 */
[----:B------:R-:W-:Y:S01]  /*c970*/  IMAD.MOV.U32 R13, RZ, RZ, 0x40000040 ;  /* 0x40000040ff0d7424 */ /* 0x000fe200078e00ff */
[----:B------:R-:W0:Y:S04]  /*c980*/  S2R R0, SR_TID.X ;  /* 0x0000000000007919 */ /* 0x000e280000002100 */
[----:B------:R-:W-:Y:S01]  /*c990*/  R2UR UR19, R13 ;  /* 0x000000000d1372ca */ /* 0x000fe200000e0000 */
[----:B------:R-:W-:Y:S01]  /*c9a0*/  IMAD.MOV.U32 R25, RZ, RZ, 0x40000040 ;  /* 0x40000040ff197424 */ /* 0x000fe200078e00ff */
[----:B0-----:R-:W-:-:S05]  /*c9b0*/  SHF.R.U32.HI R0, RZ, 0x7, R0 ;  /* 0x00000007ff007819 */ /* 0x001fca0000011600 */
[----:B------:R-:W-:Y:S01]  /*c9c0*/  VIADD R0, R0, 0x8 ;  /* 0x0000000800007836 */ /* 0x000fe20000000000 */
[----:B------:R-:W-:Y:S02]  /*c9d0*/  R2UR UR12, R10 ;  /* 0x000000000a0c72ca */ /* 0x000fe400000e0000 */
[----:B------:R-:W-:Y:S02]  /*c9e0*/  R2UR UR13, R11 ;  /* 0x000000000b0d72ca */ /* 0x000fe400000e0000 */
[C---:B------:R-:W-:Y:S02]  /*c9f0*/  R2UR UR15, R25.reuse ;  /* 0x00000000190f72ca */ /* 0x040fe400000e0000 */
[----:B------:R-:W-:Y:S01]  /*ca00*/  R2UR UR27, R25 ;  /* 0x00000000191b72ca */ /* 0x000fe200000e0000 */
[----:B------:R0:W-:Y:S01]  /*ca10*/  BAR.SYNC.DEFER_BLOCKING R0, 0x100 ;  /* 0x000400000000751d */ /* 0x0001e20000010000 */
[----:B--2---:R-:W-:-:S04]  /*ca20*/  IMAD R24, R7, 0x400, R8 ;  /* 0x0000040007187824 */ /* 0x004fc800078e0208 */
[----:B------:R-:W-:-:S05]  /*ca30*/  VIADD R8, R24, 0x4 ;  /* 0x0000000418087836 */ /* 0x000fca0000000000 */
[----:B------:R-:W-:Y:S02]  /*ca40*/  R2UR UR22, R8 ;  /* 0x00000000081672ca */ /* 0x000fe400000e0000 */
[----:B------:R-:W2:Y:S01]  /*ca50*/  LDL.64 R8, [R1+0x8] ;  /* 0x0000080001087983 */ /* 0x000ea20000100a00 */
[----:B------:R-:W-:-:S05]  /*ca60*/  VIADD R12, R24, 0x2 ;  /* 0x00000002180c7836 */ /* 0x000fca0000000000 */
[----:B------:R-:W-:Y:S02]  /*ca70*/  R2UR UR18, R12 ;  /* 0x000000000c1272ca */ /* 0x000fe400000e0000 */
[----:B------:R-:W3:Y:S01]  /*ca80*/  LDL.64 R12, [R1] ;  /* 0x00000000010c7983 */ /* 0x000ee20000100a00 */
[C---:B------:R-:W-:Y:S01]  /*ca90*/  R2UR UR14, R24.reuse ;  /* 0x00000000180e72ca */ /* 0x040fe200000e0000 */
[----:B------:R-:W-:-:S05]  /*caa0*/  VIADD R24, R24, 0x6 ;  /* 0x0000000618187836 */ /* 0x000fca0000000000 */
[----:B------:R-:W-:Y:S02]  /*cab0*/  R2UR UR26, R24 ;  /* 0x00000000181a72ca */ /* 0x000fe400000e0000 */
[----:B------:R-:W-:-:S06]  /*cac0*/  WARPGROUP.ARRIVE ;  /* 0x00000000000079c5 */ /* 0x000fcc0000000000 */
[----:B------:R-:W-:Y:S03]  /*cad0*/  HGMMA.64x128x16.F32 R24, gdesc[UR12], RZ, !UPT, gsb0 ;  /* 0x01e000000c1879f0 */ /* 0x000fe6000c0008ff */
[----:B------:R-:W-:Y:S02]  /*cae0*/  WARPGROUP.DEPBAR.LE gsb0, 0x0 ;  /* 0x00008000000079c5 */ /* 0x000fe40000010000 */
[----:B------:R-:W-:Y:S01]  /*caf0*/  WARPGROUP.ARRIVE ;  /* 0x00000000000079c5 */ /* 0x000fe20000000000 */
[----:B--2---:R-:W-:Y:S02]  /*cb00*/  R2UR UR16, R8 ;  /* 0x00000000081072ca */ /* 0x004fe400000e0000 */
[----:B------:R-:W-:-:S13]  /*cb10*/  R2UR UR17, R9 ;  /* 0x00000000091172ca */ /* 0x000fda00000e0000 */
[----:B------:R-:W-:Y:S01]  /*cb20*/  HGMMA.64x128x16.F32 R24, gdesc[UR16], R24, gsb0 ;  /* 0x01e00000101879f0 */ /* 0x000fe20008000818 */
[----:B---3--:R-:W-:Y:S02]  /*cb30*/  R2UR UR20, R12 ;  /* 0x000000000c1472ca */ /* 0x008fe400000e0000 */
[----:B------:R-:W-:Y:S02]  /*cb40*/  R2UR UR21, R13 ;  /* 0x000000000d1572ca */ /* 0x000fe400000e0000 */
[----:B------:R-:W-:Y:S02]  /*cb50*/  R2UR UR24, R14 ;  /* 0x000000000e1872ca */ /* 0x000fe400000e0000 */
[----:B------:R-:W-:Y:S01]  /*cb60*/  R2UR UR25, R15 ;  /* 0x000000000f1972ca */ /* 0x000fe200000e0000 */
[----:B------:R-:W-:Y:S02]  /*cb70*/  WARPGROUP.DEPBAR.LE gsb0, 0x0 ;  /* 0x00008000000079c5 */ /* 0x000fe40000010000 */
[----:B------:R-:W-:-:S06]  /*cb80*/  WARPGROUP.ARRIVE ;  /* 0x00000000000079c5 */ /* 0x000fcc0000000000 */
        /* <DEDUP_REMOVED lines=8> */
.L_x_1475:
[----:B------:R-:W-:Y:S01]  /*cc10*/  SHF.L.U32 R0, R153, 0x1f, RZ ;  /* 0x0000001f99007819 */ /* 0x000fe200000006ff */
[----:B------:R-:W-:-:S04]  /*cc20*/  IMAD R8, R17, 0x8, R16 ;  /* 0x0000000811087824 */ /* 0x000fc800078e0210 */
[----:B------:R0:W1:Y:S01]  /*cc30*/  SYNCS.PHASECHK.TRANS64.TRYWAIT P4, [R8+URZ+0x16850], R0 ;  /* 0x01685000080075a7 */ /* 0x000062000808017f */
[----:B------:R-:W-:Y:S05]  /*cc40*/  @!P0 BRA `(.L_x_1476) ;  /* 0x0000000000048947 */ /* 0x000fea0003800000 */
[----:B------:R-:W-:Y:S01]  /*cc50*/  BPT.TRAP 0x1 ;  /* 0x000000040000795c */ /* 0x000fe20000300000 */
.L_x_1476:
[----:B-1----:R-:W-:Y:S05]  /*cc60*/  @P4 BRA `(.L_x_1474) ;  /* 0x0000000000084947 */ /* 0x002fea0003800000 */
[----:B------:R-:W1:Y:S02]  /*cc70*/  SYNCS.PHASECHK.TRANS64.TRYWAIT P4, [R8+URZ+0x16850], R0 ;  /* 0x01685000080075a7 */ /* 0x000e64000808017f */
[----:B-1----:R-:W-:Y:S05]  /*cc80*/  @!P4 BRA `(.L_x_1477) ;  /* 0x00000130006cc947 */ /* 0x002fea0003800000 */
.L_x_1474:
[----:B01----:R-:W-:Y:S01]  /*cc90*/  VIADD R0, R16, 0x400 ;  /* 0x0000040010007836 */ /* 0x003fe20000000000 */
[----:B------:R-:W2:Y:S01]  /*cca0*/  LDL R153, [R1+0x10] ;  /* 0x0000100001997983 */ /* 0x000ea20000100800 */
[----:B------:R-:W-:Y:S01]  /*ccb0*/  IMAD.MOV.U32 R9, RZ, RZ, 0x40000040 ;  /* 0x40000040ff097424 */ /* 0x000fe200078e00ff */
[----:B------:R-:W-:Y:S05]  /*ccc0*/  WARPSYNC.ALL ;  /* 0x0000000000007948 */ /* 0x000fea0003800000 */
[----:B------:R-:W-:Y:S01]  /*ccd0*/  SHF.R.U32.HI R0, RZ, 0x4, R0 ;  /* 0x00000004ff007819 */ /* 0x000fe20000011600 */
[----:B------:R-:W-:Y:S01]  /*cce0*/  WARPGROUP.ARRIVE ;  /* 0x00000000000079c5 */ /* 0x000fe20000000000 */
[----:B------:R-:W-:-:S02]  /*ccf0*/  R2UR UR11, R9 ;  /* 0x00000000090b72ca */ /* 0x000fc400000e0000 */
[----:B------:R-:W-:-:S05]  /*cd00*/  LOP3.LUT R0, R0, 0x3fff, RZ, 0xc0, !PT ;  /* 0x00003fff00007812 */ /* 0x000fca00078ec0ff */
[----:B------:R-:W-:Y:S02]  /*cd10*/  IMAD R8, R17, 0x400, R0 ;  /* 0x0000040011087824 */ /* 0x000fe400078e0200 */
[----:B------:R-:W-:Y:S01]  /*cd20*/  IMAD.MOV.U32 R13, RZ, RZ, 0x40000040 ;  /* 0x40000040ff0d7424 */ /* 0x000fe200078e00ff */
[----:B------:R-:W0:Y:S02]  /*cd30*/  @P2 LDC R0, c[0x0][0x44c] ;  /* 0x00011300ff002b82 */ /* 0x000e240000000800 */
[----:B------:R-:W-:-:S13]  /*cd40*/  R2UR UR10, R8 ;  /* 0x00000000080a72ca */ /* 0x000fda00000e0000 */
[----:B------:R-:W-:Y:S01]  /*cd50*/  HGMMA.64x64x16.F32 R88, R148, gdesc[UR8].tnspB, R88, gsb0 ;  /* 0x40e0000894587df0 */ /* 0x000fe20008000858 */
[----:B------:R-:W-:Y:S01]  /*cd60*/  VIADD R12, R8, 0x80 ;  /* 0x00000080080c7836 */ /* 0x000fe20000000000 */
[----:B------:R-:W-:-:S04]  /*cd70*/  R2UR UR11, R13 ;  /* 0x000000000d0b72ca */ /* 0x000fc800000e0000 */
[----:B------:R-:W-:Y:S01]  /*cd80*/  R2UR UR10, R12 ;  /* 0x000000000c0a72ca */ /* 0x000fe200000e0000 */
[----:B------:R-:W-:Y:S02]  /*cd90*/  VIADD R12, R8, 0x100 ;  /* 0x00000100080c7836 */ /* 0x000fe40000000000 */
[----:B------:R-:W-:Y:S01]  /*cda0*/  IMAD.MOV.U32 R13, RZ, RZ, 0x40000040 ;  /* 0x40000040ff0d7424 */ /* 0x000fe200078e00ff */
[----:B------:R-:W-:Y:S02]  /*cdb0*/  WARPGROUP.DEPBAR.LE gsb0, 0x0 ;  /* 0x00008000000079c5 */ /* 0x000fe40000010000 */
[----:B------:R-:W-:Y:S01]  /*cdc0*/  WARPGROUP.ARRIVE ;  /* 0x00000000000079c5 */ /* 0x000fe20000000000 */
[----:B------:R-:W3:Y:S04]  /*cdd0*/  LDL R149, [R1+0x20] ;  /* 0x0000200001957983 */ /* 0x000ee80000100800 */
[----:B------:R-:W3:Y:S02]  /*cde0*/  LDL R151, [R1+0x30] ;  /* 0x0000300001977983 */ /* 0x000ee40000100800 */
[----:B------:R-:W-:Y:S01]  /*cdf0*/  HGMMA.64x64x16.F32 R88, R144, gdesc[UR8].tnspB, R88, gsb0 ;  /* 0x40e0000890587df0 */ /* 0x000fe20008000858 */
[----:B------:R-:W-:Y:S01]  /*ce00*/  R2UR UR10, R12 ;  /* 0x000000000c0a72ca */ /* 0x000fe200000e0000 */
[----:B------:R-:W-:Y:S01]  /*ce10*/  VIADD R12, R8, 0x180 ;  /* 0x00000180080c7836 */ /* 0x000fe20000000000 */
[----:B------:R-:W-:Y:S01]  /*ce20*/  R2UR UR11, R13 ;  /* 0x000000000d0b72ca */ /* 0x000fe200000e0000 */
[----:B------:R-:W-:Y:S01]  /*ce30*/  IMAD.MOV.U32 R13, RZ, RZ, 0x40000040 ;  /* 0x40000040ff0d7424 */ /* 0x000fe200078e00ff */
[----:B------:R-:W1:Y:S01]  /*ce40*/  S2R R150, SR_TID.X ;  /* 0x0000000000967919 */ /* 0x000e620000002100 */
[----:B------:R-:W-:Y:S01]  /*ce50*/  IMAD.MOV.U32 R9, RZ, RZ, 0x40000040 ;  /* 0x40000040ff097424 */ /* 0x000fe200078e00ff */
[----:B-1----:R-:W-:Y:S01]  /*ce60*/  ISETP.GE.U32.AND P4, PT, R150, 0x180, PT ;  /* 0x000001809600780c */ /* 0x002fe20003f86070 */
[----:B------:R-:W-:-:S02]  /*ce70*/  WARPGROUP.DEPBAR.LE gsb0, 0x0 ;  /* 0x00008000000079c5 */ /* 0x000fc40000010000 */
[----:B------:R-:W-:-:S06]  /*ce80*/  WARPGROUP.ARRIVE ;  /* 0x00000000000079c5 */ /* 0x000fcc0000000000 */
[----:B------:R-:W-:Y:S01]  /*ce90*/  HGMMA.64x64x16.F32 R88, R140, gdesc[UR8].tnspB, R88, gsb0 ;  /* 0x40e000088c587df0 */ /* 0x000fe20008000858 */
[----:B------:R-:W-:Y:S01]  /*cea0*/  R2UR UR10, R12 ;  /* 0x000000000c0a72ca */ /* 0x000fe200000e0000 */
[----:B------:R-:W-:Y:S01]  /*ceb0*/  VIADD R12, R8, 0x200 ;  /* 0x00000200080c7836 */ /* 0x000fe20000000000 */
[----:B------:R-:W-:Y:S01]  /*cec0*/  R2UR UR11, R13 ;  /* 0x000000000d0b72ca */ /* 0x000fe200000e0000 */
[----:B------:R-:W-:Y:S01]  /*ced0*/  IMAD.MOV.U32 R13, RZ, RZ, 0x40000040 ;  /* 0x40000040ff0d7424 */ /* 0x000fe200078e00ff */
[----:B------:R-:W-:Y:S02]  /*cee0*/  WARPGROUP.DEPBAR.LE gsb0, 0x0 ;  /* 0x00008000000079c5 */ /* 0x000fe40000010000 */
[----:B------:R-:W-:-:S09]  /*cef0*/  WARPGROUP.ARRIVE ;  /* 0x00000000000079c5 */ /* 0x000fd20000000000 */
        /* <DEDUP_REMOVED lines=9> */
[C---:B------:R-:W-:Y:S01]  /*cf90*/  VIADD R12, R8.reuse, 0x300 ;  /* 0x00000300080c7836 */ /* 0x040fe20000000000 */
[----:B------:R-:W-:Y:S01]  /*cfa0*/  R2UR UR11, R13 ;  /* 0x000000000d0b72ca */ /* 0x000fe200000e0000 */
[----:B------:R-:W-:Y:S02]  /*cfb0*/  IMAD.MOV.U32 R13, RZ, RZ, 0x40000040 ;  /* 0x40000040ff0d7424 */ /* 0x000fe400078e00ff */
[----:B------:R-:W-:Y:S01]  /*cfc0*/  VIADD R8, R8, 0x380 ;  /* 0x0000038008087836 */ /* 0x000fe20000000000 */
[----:B------:R-:W-:Y:S02]  /*cfd0*/  WARPGROUP.DEPBAR.LE gsb0, 0x0 ;  /* 0x00008000000079c5 */ /* 0x000fe40000010000 */
[----:B------:R-:W-:-:S07]  /*cfe0*/  WARPGROUP.ARRIVE ;  /* 0x00000000000079c5 */ /* 0x000fce0000000000 */
[----:B------:R-:W-:Y:S01]  /*cff0*/  HGMMA.64x64x16.F32 R88, R128, gdesc[UR8].tnspB, R88, gsb0 ;  /* 0x40e0000880587df0 */ /* 0x000fe20008000858 */
[----:B------:R-:W-:Y:S02]  /*d000*/  R2UR UR10, R12 ;  /* 0x000000000c0a72ca */ /* 0x000fe400000e0000 */
[----:B------:R-:W-:Y:S01]  /*d010*/  R2UR UR11, R13 ;  /* 0x000000000d0b72ca */ /* 0x000fe200000e0000 */
[----:B------:R-:W-:Y:S02]  /*d020*/  WARPGROUP.DEPBAR.LE gsb0, 0x0 ;  /* 0x00008000000079c5 */ /* 0x000fe40000010000 */
[----:B------:R-:W-:-:S10]  /*d030*/  WARPGROUP.ARRIVE ;  /* 0x00000000000079c5 */ /* 0x000fd40000000000 */
[----:B------:R-:W-:Y:S01]  /*d040*/  HGMMA.64x64x16.F32 R88, R124, gdesc[UR8].tnspB, R88, gsb0 ;  /* 0x40e000087c587df0 */ /* 0x000fe20008000858 */
[----:B------:R-:W-:Y:S02]  /*d050*/  R2UR UR10, R8 ;  /* 0x00000000080a72ca */ /* 0x000fe400000e0000 */
[----:B------:R-:W-:Y:S01]  /*d060*/  R2UR UR11, R9 ;  /* 0x00000000090b72ca */ /* 0x000fe200000e0000 */
[----:B------:R-:W1:Y:S01]  /*d070*/  @P2 LDC R8, c[0x0][0x450] ;  /* 0x00011400ff082b82 */ /* 0x000e620000000800 */
[----:B------:R-:W-:Y:S01]  /*d080*/  @!P1 IMAD R9, R7, 0x8, R16 ;  /* 0x0000000807099824 */ /* 0x000fe200078e0210 */
[----:B------:R-:W-:Y:S02]  /*d090*/  WARPGROUP.DEPBAR.LE gsb0, 0x0 ;  /* 0x00008000000079c5 */ /* 0x000fe40000010000 */
[----:B------:R-:W-:-:S08]  /*d0a0*/  WARPGROUP.ARRIVE ;  /* 0x00000000000079c5 */ /* 0x000fd00000000000 */
[----:B------:R-:W-:Y:S03]  /*d0b0*/  HGMMA.64x64x16.F32 R88, R120, gdesc[UR8].tnspB, R88, gsb0 ;  /* 0x40e0000878587df0 */ /* 0x000fe60008000858 */
[----:B------:R-:W-:Y:S02]  /*d0c0*/  WARPGROUP.DEPBAR.LE gsb0, 0x0 ;  /* 0x00008000000079c5 */ /* 0x000fe40000010000 */
[----:B---3--:R-:W-:Y:S01]  /*d0d0*/  IMAD.IADD R123, R151, 0x1, R149 ;  /* 0x00000001977b7824 */ /* 0x008fe200078e0295 */
[----:B------:R-:W-:-:S03]  /*d0e0*/  SHF.R.U32.HI R151, RZ, 0x7, R150 ;  /* 0x00000007ff977819 */ /* 0x000fc60000011696 */
[----:B0-----:R-:W-:-:S05]  /*d0f0*/  @P2 IMAD.HI.U32 R0, R123, R0, RZ ;  /* 0x000000007b002227 */ /* 0x001fca00078e00ff */
[----:B-1----:R-:W-:Y:S01]  /*d100*/  @P2 SHF.R.U32.HI R123, RZ, R8, R0 ;  /* 0x00000008ff7b2219 */ /* 0x002fe20000011600 */
[----:B------:R-:W-:Y:S02]  /*d110*/  VIADD R0, R151, 0x9 ;  /* 0x0000000997007836 */ /* 0x000fe40000000000 */
[----:B------:R-:W-:Y:S02]  /*d120*/  @!P1 VIADD R8, R9, 0x16840 ;  /* 0x0001684009089836 */ /* 0x000fe40000000000 */
[----:B------:R-:W0:Y:S01]  /*d130*/  SHFL.IDX PT, R124, R123, RZ, 0x1c1f ;  /* 0x001c1fff7b7c7589 */ /* 0x000e2200000e0000 */
[----:B------:R-:W-:Y:S02]  /*d140*/  SEL R0, R0, 0x9, !P4 ;  /* 0x0000000900007807 */ /* 0x000fe40006000000 */
[----:B------:R-:W-:-:S03]  /*d150*/  @!P1 PRMT R8, RZ, 0x654, R8 ;  /* 0x00000654ff089816 */ /* 0x000fc60000000008 */
[----:B------:R1:W-:Y:S06]  /*d160*/  BAR.ARV R0, 0x100 ;  /* 0x000400000000751d */ /* 0x0003ec0000002000 */
[----:B------:R3:W-:Y:S01]  /*d170*/  @!P1 SYNCS.ARRIVE.TRANS64.RED.A1T0 RZ, [R8+URZ], RZ ;  /* 0x000000ff08ff99a7 */ /* 0x0007e2000810043f */
[----:B-1----:R-:W-:-:S05]  /*d180*/  IMAD.SHL.U32 R0, R4, 0x80, RZ ;  /* 0x0000008004007824 */ /* 0x002fca00078e00ff */
[----:B------:R-:W-:Y:S01]  /*d190*/  IADD3 R121, -R156, 0x1, -R0 ;  /* 0x000000019c797810 */ /* 0x000fe20007ffe900 */
[----:B---3--:R-:W-:-:S03]  /*d1a0*/  IMAD.U32 R8, RZ, RZ, UR6 ;  /* 0x00000006ff087e24 */ /* 0x008fc6000f8e00ff */
[----:B--2---:R-:W-:Y:S02]  /*d1b0*/  IADD3 R121, -R157, R121, R153 ;  /* 0x000000799d797210 */ /* 0x004fe40007ffe199 */
[----:B------:R-:W-:-:S03]  /*d1c0*/  LOP3.LUT R9, RZ, R8, RZ, 0x33, !PT ;  /* 0x00000008ff097212 */ /* 0x000fc600078e33ff */
[----:B------:R-:W-:Y:S02]  /*d1d0*/  VIADD R122, R121, UR8 ;  /* 0x00000008797a7c36 */ /* 0x000fe40008000000 */
[----:B------:R-:W-:Y:S02]  /*d1e0*/  IMAD.IADD R121, R9, 0x1, R121 ;  /* 0x0000000109797824 */ /* 0x000fe400078e0279 */
[--C-:B0-----:R-:W-:Y:S02]  /*d1f0*/  IMAD.IADD R120, R122, 0x1, R124.reuse ;  /* 0x000000017a787824 */ /* 0x101fe400078e027c */
[----:B------:R-:W-:Y:S01]  /*d200*/  IMAD.IADD R9, R121, 0x1, R124 ;  /* 0x0000000179097824 */ /* 0x000fe200078e027c */
[----:B------:R-:W-:Y:S06]  /*d210*/  @!P3 BRA `(.L_x_1478) ;  /* 0x000000000058b947 */ /* 0x000fec0003800000 */
[----:B------:R-:W-:Y:S01]  /*d220*/  IADD3 R124, -R157, R153, R124 ;  /* 0x000000999d7c7210 */ /* 0x000fe20007ffe17c */
[----:B------:R-:W-:Y:S03]  /*d230*/  BSSY B0, `(.L_x_1479) ;  /* 0x0000010000007945 */ /* 0x000fe60003800000 */
        /* <DEDUP_REMOVED lines=10> */
.L_x_1480:
[----:B------:R-:W-:-:S05]  /*d2e0*/  IMAD.U32 R125, RZ, RZ, UR4 ;  /* 0x00000004ff7d7e24 */ /* 0x000fca000f8e00ff */
[----:B------:R-:W-:-:S13]  /*d2f0*/  ISETP.NE.AND P4, PT, R125, 0x1, PT ;  /* 0x000000017d00780c */ /* 0x000fda0003f85270 */
[----:B------:R-:W0:Y:S02]  /*d300*/  @P4 LDC.64 R12, c[0x0][0x9e8] ;  /* 0x00027a00ff0c4b82 */ /* 0x000e240000000a00 */
[----:B0-----:R-:W-:-:S05]  /*d310*/  @P4 IMAD.HI.U32 R12, R124, R12, RZ ;  /* 0x0000000c7c0c4227 */ /* 0x001fca00078e00ff */
[----:B------:R-:W-:-:S07]  /*d320*/  @P4 SHF.R.U32.HI R124, RZ, R13, R12 ;  /* 0x0000000dff7c4219 */ /* 0x000fce000001160c */
.L_x_1481:
[----:B------:R-:W-:Y:S05]  /*d330*/  BSYNC B0 ;  /* 0x0000000000007941 */ /* 0x000fea0003800000 */
.L_x_1479:
[----:B------:R-:W-:-:S04]  /*d340*/  IMAD R124, R124, R125, -R0 ;  /* 0x0000007d7c7c7224 */ /* 0x000fc800078e0a00 */
[----:B------:R-:W-:-:S05]  /*d350*/  IMAD.IADD R124, R124, 0x1, -R156 ;  /* 0x000000017c7c7824 */ /* 0x000fca00078e0a9c */
[----:B------:R-:W-:Y:S02]  /*d360*/  VIMNMX R9, R9, R124, !PT ;  /* 0x0000007c09097248 */ /* 0x000fe40007fe0100 */
[----:B------:R-:W-:-:S07]  /*d370*/  VIADDMNMX R120, R124, R125, R120, PT ;  /* 0x0000007d7c787246 */ /* 0x000fce0003800178 */
.L_x_1478:
[----:B------:R-:W-:Y:S01]  /*d380*/  ISETP.GT.AND P5, PT, R4, -0x1, PT ;  /* 0xffffffff0400780c */ /* 0x000fe20003fa4270 */
[----:B------:R-:W0:Y:S03]  /*d390*/  SHFL.IDX PT, R123, R123, 0x1, 0x1c1f ;  /* 0x003c1f007b7b7f89 */ /* 0x000e2600000e0000 */
[----:B------:R-:W-:-:S04]  /*d3a0*/  ISETP.GT.AND P4, PT, R9, RZ, P5 ;  /* 0x000000ff0900720c */ /* 0x000fc80002f84270 */
[----:B------:R-:W-:-:S04]  /*d3b0*/  ISETP.LT.OR P4, PT, R120, 0x1, P4 ;  /* 0x000000017800780c */ /* 0x000fc80002781670 */
[----:B------:R-:W-:Y:S02]  /*d3c0*/  FSEL R24, R24, -INF , !P4 ;  /* 0xff80000018187808 */ /* 0x000fe40006000000 */
[----:B------:R-:W-:-:S04]  /*d3d0*/  ISETP.GT.AND P4, PT, R9, 0x1, P5 ;  /* 0x000000010900780c */ /* 0x000fc80002f84270 */
[----:B------:R-:W-:-:S04]  /*d3e0*/  ISETP.LT.OR P4, PT, R120, 0x2, P4 ;  /* 0x000000027800780c */ /* 0x000fc80002781670 */
[----:B------:R-:W-:Y:S02]  /*d3f0*/  FSEL R25, R25, -INF , !P4 ;  /* 0xff80000019197808 */ /* 0x000fe40006000000 */
[----:B------:R-:W-:Y:S01]  /*d400*/  ISETP.GT.AND P4, PT, R9, 0x8, P5 ;  /* 0x000000080900780c */ /* 0x000fe20002f84270 */
[--C-:B0-----:R-:W-:Y:S02]  /*d410*/  IMAD.IADD R122, R122, 0x1, R123.reuse ;  /* 0x000000017a7a7824 */ /* 0x101fe400078e027b */
[----:B------:R-:W-:Y:S01]  /*d420*/  IMAD.IADD R121, R121, 0x1, R123 ;  /* 0x0000000179797824 */ /* 0x000fe200078e027b */
[----:B------:R-:W-:-:S04]  /*d430*/  ISETP.LT.OR P4, PT, R120, 0x9, P4 ;  /* 0x000000097800780c */ /* 0x000fc80002781670 */
[----:B------:R-:W-:Y:S02]  /*d440*/  FSEL R28, R28, -INF , !P4 ;  /* 0xff8000001c1c7808 */ /* 0x000fe40006000000 */
[----:B------:R-:W-:-:S04]  /*d450*/  ISETP.GT.AND P4, PT, R9, 0x9, P5 ;  /* 0x000000090900780c */ /* 0x000fc80002f84270 */
        /* <DEDUP_REMOVED lines=85> */
[----:B------:R-:W-:Y:S01]  /*d9b0*/  FSEL R85, R85, -INF , !P4 ;  /* 0xff80000055557808 */ /* 0x000fe20006000000 */
[----:B------:R-:W-:Y:S08]  /*d9c0*/  @!P3 BRA `(.L_x_1482) ;  /* 0x000000000058b947 */ /* 0x000ff00003800000 */
        /* <DEDUP_REMOVED lines=12> */
.L_x_1484:
[----:B------:R-:W-:-:S05]  /*da90*/  IMAD.U32 R9, RZ, RZ, UR4 ;  /* 0x00000004ff097e24 */ /* 0x000fca000f8e00ff */
[----:B------:R-:W-:-:S13]  /*daa0*/  ISETP.NE.AND P4, PT, R9, 0x1, PT ;  /* 0x000000010900780c */ /* 0x000fda0003f85270 */
[----:B------:R-:W0:Y:S02]  /*dab0*/  @P4 LDC.64 R12, c[0x0][0x9e8] ;  /* 0x00027a00ff0c4b82 */ /* 0x000e240000000a00 */
[----:B0-----:R-:W-:-:S05]  /*dac0*/  @P4 IMAD.HI.U32 R12, R123, R12, RZ ;  /* 0x0000000c7b0c4227 */ /* 0x001fca00078e00ff */
[----:B------:R-:W-:-:S07]  /*dad0*/  @P4 SHF.R.U32.HI R123, RZ, R13, R12 ;  /* 0x0000000dff7b4219 */ /* 0x000fce000001160c */
.L_x_1485:
[----:B------:R-:W-:Y:S05]  /*dae0*/  BSYNC B0 ;  /* 0x0000000000007941 */ /* 0x000fea0003800000 */
.L_x_1483:
[----:B------:R-:W-:-:S04]  /*daf0*/  IMAD R0, R123, R9, -R0 ;  /* 0x000000097b007224 */ /* 0x000fc800078e0a00 */
[----:B------:R-:W-:-:S05]  /*db00*/  IMAD.IADD R0, R0, 0x1, -R156 ;  /* 0x0000000100007824 */ /* 0x000fca00078e0a9c */
[----:B------:R-:W-:Y:S02]  /*db10*/  VIMNMX R121, R121, R0, !PT ;  /* 0x0000000079797248 */ /* 0x000fe40007fe0100 */
[----:B------:R-:W-:-:S07]  /*db20*/  VIADDMNMX R122, R0, R9, R122, PT ;  /* 0x00000009007a7246 */ /* 0x000fce000380017a */
.L_x_1482:
[----:B------:R-:W-:Y:S02]  /*db30*/  @!P1 IMAD R0, R17, 0x8, R16 ;  /* 0x0000000811009824 */ /* 0x000fe400078e0210 */
[----:B------:R-:W-:Y:S02]  /*db40*/  IMAD.MOV.U32 R153, RZ, RZ, R20 ;  /* 0x000000ffff997224 */ /* 0x000fe400078e0014 */
[----:B------:R-:W-:-:S05]  /*db50*/  @!P1 VIADD R0, R0, 0x16860 ;  /* 0x0001686000009836 */ /* 0x000fca0000000000 */
[----:B------:R-:W-:-:S04]  /*db60*/  @!P1 PRMT R0, RZ, 0x654, R0 ;  /* 0x00000654ff009816 */ /* 0x000fc80000000000 */
[----:B------:R0:W-:Y:S02]  /*db70*/  @!P1 SYNCS.ARRIVE.TRANS64.RED.A1T0 RZ, [R0+URZ], RZ ;  /* 0x000000ff00ff99a7 */ /* 0x0001e4000810043f */
[----:B0-----:R-:W-:-:S04]  /*db80*/  FMNMX.FTZ R0, R24, R3, !PT ;  /* 0x0000000318007209 */ /* 0x001fc80007810000 */
        /* <DEDUP_REMOVED lines=30> */
[----:B------:R-:W-:-:S05]  /*dd70*/  FMNMX.FTZ R0, R85, R0, !PT ;  /* 0x0000000055007209 */ /* 0x000fca0007810000 */
[----:B------:R-:W0:Y:S02]  /*dd80*/  SHFL.BFLY PT, R9, R0, 0x2, 0x1f ;  /* 0x0c401f0000097f89 */ /* 0x000e2400000e0000 */
[----:B0-----:R-:W-:-:S05]  /*dd90*/  FMNMX.FTZ R9, R0, R9, !PT ;  /* 0x0000000900097209 */ /* 0x001fca0007810000 */
[----:B------:R-:W0:Y:S02]  /*dda0*/  SHFL.BFLY PT, R0, R9, 0x1, 0x1f ;  /* 0x0c201f0009007f89 */ /* 0x000e2400000e0000 */
[----:B0-----:R-:W-:Y:S02]  /*ddb0*/  FMNMX.FTZ R9, R9, R0, !PT ;  /* 0x0000000009097209 */ /* 0x001fe40007810000 */
[----:B------:R-:W0:Y:S02]  /*ddc0*/  LDC R0, c[0x0][0x988] ;  /* 0x00026200ff007b82 */ /* 0x000e240000000800 */
[----:B------:R-:W-:-:S04]  /*ddd0*/  FSETP.NEU.FTZ.AND P4, PT, R9, -INF , PT ;  /* 0xff8000000900780b */ /* 0x000fc80003f9d000 */
[----:B------:R-:W-:-:S05]  /*dde0*/  FSEL R12, R9, RZ, P4 ;  /* 0x000000ff090c7208 */ /* 0x000fca0002000000 */
[----:B------:R-:W-:Y:S01]  /*ddf0*/  FADD.FTZ R12, -R12, R3 ;  /* 0x000000030c0c7221 */ /* 0x000fe20000010100 */
[----:B0-----:R-:W-:-:S03]  /*de00*/  FMUL.FTZ R3, R9, R0 ;  /* 0x0000000009037220 */ /* 0x001fc60000410000 */
[-C--:B------:R-:W-:Y:S02]  /*de10*/  FMUL.FTZ R12, R12, R0.reuse ;  /* 0x000000000c0c7220 */ /* 0x080fe40000410000 */
[----:B------:R-:W-:Y:S02]  /*de20*/  FSEL R3, R3, RZ, P4 ;  /* 0x000000ff03037208 */ /* 0x000fe40002000000 */
[----:B------:R-:W-:Y:S02]  /*de30*/  ISETP.GT.AND P4, PT, R121, 0x1, P5 ;  /* 0x000000017900780c */ /* 0x000fe40002f84270 */
[----:B------:R-:W-:Y:S01]  /*de40*/  MUFU.EX2 R12, R12 ;  /* 0x0000000c000c7308 */ /* 0x000fe20000000800 */
[-CC-:B------:R-:W-:Y:S01]  /*de50*/  FFMA.FTZ R24, R24, R0.reuse, -R3.reuse ;  /* 0x0000000018187223 */ /* 0x180fe20000010803 */
[----:B------:R-:W-:Y:S01]  /*de60*/  ISETP.LT.OR P4, PT, R122, 0x2, P4 ;  /* 0x000000027a00780c */ /* 0x000fe20002781670 */
[-CC-:B------:R-:W-:Y:S01]  /*de70*/  FFMA.FTZ R25, R25, R0.reuse, -R3.reuse ;  /* 0x0000000019197223 */ /* 0x180fe20000010803 */
[-CC-:B------:R-:W-:Y:S01]  /*de80*/  FFMA.FTZ R28, R28, R0.reuse, -R3.reuse ;  /* 0x000000001c1c7223 */ /* 0x180fe20000010803 */
[----:B------:R-:W-:Y:S01]  /*de90*/  FFMA.FTZ R29, R29, R0, -R3 ;  /* 0x000000001d1d7223 */ /* 0x000fe20000010803 */
[----:B------:R-:W-:-:S02]  /*dea0*/  FSEL R27, R27, -INF , !P4 ;  /* 0xff8000001b1b7808 */ /* 0x000fc40006000000 */
[----:B------:R-:W0:Y:S01]  /*deb0*/  MUFU.EX2 R24, R24 ;  /* 0x0000001800187308 */ /* 0x000e220000000800 */
[----:B------:R-:W-:Y:S01]  /*dec0*/  ISETP.GT.AND P4, PT, R121, 0x8, P5 ;  /* 0x000000087900780c */ /* 0x000fe20002f84270 */
[-CC-:B------:R-:W-:Y:S01]  /*ded0*/  FFMA.FTZ R32, R32, R0.reuse, -R3.reuse ;  /* 0x0000000020207223 */ /* 0x180fe20000010803 */
[-CC-:B------:R-:W-:Y:S01]  /*dee0*/  FFMA.FTZ R33, R33, R0.reuse, -R3.reuse ;  /* 0x0000000021217223 */ /* 0x180fe20000010803 */
[-CC-:B------:R-:W-:Y:S01]  /*def0*/  FFMA.FTZ R36, R36, R0.reuse, -R3.reuse ;  /* 0x0000000024247223 */ /* 0x180fe20000010803 */
[----:B------:R-:W-:Y:S01]  /*df00*/  ISETP.LT.OR P4, PT, R122, 0x9, P4 ;  /* 0x000000097a00780c */ /* 0x000fe20002781670 */
[-CC-:B------:R-:W-:Y:S01]  /*df10*/  FFMA.FTZ R37, R37, R0.reuse, -R3.reuse ;  /* 0x0000000025257223 */ /* 0x180fe20000010803 */
[-CC-:B------:R-:W-:Y:S01]  /*df20*/  FFMA.FTZ R40, R40, R0.reuse, -R3.reuse ;  /* 0x0000000028287223 */ /* 0x180fe20000010803 */
[----:B------:R-:W1:Y:S01]  /*df30*/  MUFU.EX2 R25, R25 ;  /* 0x0000001900197308 */ /* 0x000e620000000800 */
[----:B------:R-:W-:Y:S01]  /*df40*/  FSEL R30, R30, -INF , !P4 ;  /* 0xff8000001e1e7808 */ /* 0x000fe20006000000 */
[-CC-:B------:R-:W-:Y:S01]  /*df50*/  FFMA.FTZ R41, R41, R0.reuse, -R3.reuse ;  /* 0x0000000029297223 */ /* 0x180fe20000010803 */
[----:B------:R-:W-:Y:S01]  /*df60*/  ISETP.GT.AND P4, PT, R121, 0x9, P5 ;  /* 0x000000097900780c */ /* 0x000fe20002f84270 */
[-CC-:B------:R-:W-:Y:S01]  /*df70*/  FFMA.FTZ R44, R44, R0.reuse, -R3.reuse ;  /* 0x000000002c2c7223 */ /* 0x180fe20000010803 */
[-CC-:B------:R-:W-:Y:S01]  /*df80*/  FFMA.FTZ R45, R45, R0.reuse, -R3.reuse ;  /* 0x000000002d2d7223 */ /* 0x180fe20000010803 */
[--C-:B------:R-:W-:Y:S01]  /*df90*/  FFMA.FTZ R48, R48, R0, -R3.reuse ;  /* 0x0000000030307223 */ /* 0x100fe20000010803 */
[----:B------:R-:W-:Y:S01]  /*dfa0*/  ISETP.LT.OR P4, PT, R122, 0xa, P4 ;  /* 0x0000000a7a00780c */ /* 0x000fe20002781670 */
[----:B------:R-:W2:Y:S01]  /*dfb0*/  MUFU.EX2 R28, R28 ;  /* 0x0000001c001c7308 */ /* 0x000ea20000000800 */
[----:B0-----:R-:W-:Y:S01]  /*dfc0*/  FFMA.FTZ R6, R12, R6, R24 ;  /* 0x000000060c067223 */ /* 0x001fe20000010018 */
[-CC-:B------:R-:W-:Y:S01]  /*dfd0*/  FFMA.FTZ R49, R49, R0.reuse, -R3.reuse ;  /* 0x0000000031317223 */ /* 0x180fe20000010803 */
[----:B------:R-:W-:Y:S01]  /*dfe0*/  FSEL R31, R31, -INF , !P4 ;  /* 0xff8000001f1f7808 */ /* 0x000fe20006000000 */
[-CC-:B------:R-:W-:Y:S01]  /*dff0*/  FFMA.FTZ R52, R52, R0.reuse, -R3.reuse ;  /* 0x0000000034347223 */ /* 0x180fe20000010803 */
[----:B------:R-:W-:Y:S01]  /*e000*/  ISETP.GT.AND P4, PT, R121, 0x10, P5 ;  /* 0x000000107900780c */ /* 0x000fe20002f84270 */
[-CC-:B------:R-:W-:Y:S01]  /*e010*/  FFMA.FTZ R53, R53, R0.reuse, -R3.reuse ;  /* 0x0000000035357223 */ /* 0x180fe20000010803 */
[--C-:B------:R-:W-:Y:S01]  /*e020*/  FFMA.FTZ R56, R56, R0, -R3.reuse ;  /* 0x0000000038387223 */ /* 0x100fe20000010803 */
[----:B------:R-:W0:Y:S01]  /*e030*/  MUFU.EX2 R29, R29 ;  /* 0x0000001d001d7308 */ /* 0x000e220000000800 */
[----:B------:R-:W-:Y:S01]  /*e040*/  ISETP.LT.OR P4, PT, R122, 0x11, P4 ;  /* 0x000000117a00780c */ /* 0x000fe20002781670 */
[C---:B-1----:R-:W-:Y:S01]  /*e050*/  FADD.FTZ R6, R25.reuse, R6 ;  /* 0x0000000619067221 */ /* 0x042fe20000010000 */
[----:B------:R-:W-:Y:S01]  /*e060*/  F2FP.F16.F32.PACK_AB R148, R25, R24 ;  /* 0x000000181994723e */ /* 0x000fe200000000ff */
[-CC-:B------:R-:W-:Y:S01]  /*e070*/  FFMA.FTZ R57, R57, R0.reuse, -R3.reuse ;  /* 0x0000000039397223 */ /* 0x180fe20000010803 */
[----:B------:R-:W-:Y:S01]  /*e080*/  FSEL R34, R34, -INF , !P4 ;  /* 0xff80000022227808 */ /* 0x000fe20006000000 */
[-CC-:B------:R-:W-:Y:S01]  /*e090*/  FFMA.FTZ R60, R60, R0.reuse, -R3.reuse ;  /* 0x000000003c3c7223 */ /* 0x180fe20000010803 */
[----:B------:R-:W-:Y:S01]  /*e0a0*/  ISETP.GT.AND P4, PT, R121, 0x11, P5 ;  /* 0x000000117900780c */ /* 0x000fe20002f84270 */
[----:B------:R-:W1:Y:S01]  /*e0b0*/  MUFU.EX2 R32, R32 ;  /* 0x0000002000207308 */ /* 0x000e620000000800 */
[----:B--2---:R-:W-:Y:S01]  /*e0c0*/  FADD.FTZ R6, R28, R6 ;  /* 0x000000061c067221 */ /* 0x004fe20000010000 */
[-CC-:B------:R-:W-:Y:S01]  /*e0d0*/  FFMA.FTZ R61, R61, R0.reuse, -R3.reuse ;  /* 0x000000003d3d7223 */ /* 0x180fe20000010803 */
[----:B------:R-:W-:Y:S01]  /*e0e0*/  ISETP.LT.OR P4, PT, R122, 0x12, P4 ;  /* 0x000000127a00780c */ /* 0x000fe20002781670 */
[-CC-:B------:R-:W-:Y:S01]  /*e0f0*/  FFMA.FTZ R64, R64, R0.reuse, -R3.reuse ;  /* 0x0000000040407223 */ /* 0x180fe20000010803 */
[-CC-:B------:R-:W-:Y:S01]  /*e100*/  FFMA.FTZ R65, R65, R0.reuse, -R3.reuse ;  /* 0x0000000041417223 */ /* 0x180fe20000010803 */
[-CC-:B------:R-:W-:Y:S01]  /*e110*/  FFMA.FTZ R68, R68, R0.reuse, -R3.reuse ;  /* 0x0000000044447223 */ /* 0x180fe20000010803 */
[----:B------:R-:W-:Y:S01]  /*e120*/  FSEL R35, R35, -INF , !P4 ;  /* 0xff80000023237808 */ /* 0x000fe20006000000 */
[----:B------:R-:W2:Y:S01]  /*e130*/  MUFU.EX2 R33, R33 ;  /* 0x0000002100217308 */ /* 0x000ea20000000800 */
[----:B------:R-:W-:Y:S01]  /*e140*/  ISETP.GT.AND P4, PT, R121, 0x18, P5 ;  /* 0x000000187900780c */ /* 0x000fe20002f84270 */
[----:B0-----:R-:W-:Y:S01]  /*e150*/  FADD.FTZ R6, R29, R6 ;  /* 0x000000061d067221 */ /* 0x001fe20000010000 */
[-CC-:B------:R-:W-:Y:S01]  /*e160*/  FFMA.FTZ R69, R69, R0.reuse, -R3.reuse ;  /* 0x0000000045457223 */ /* 0x180fe20000010803 */
[-CC-:B------:R-:W-:Y:S01]  /*e170*/  FFMA.FTZ R72, R72, R0.reuse, -R3.reuse ;  /* 0x0000000048487223 */ /* 0x180fe20000010803 */
[----:B------:R-:W-:Y:S01]  /*e180*/  ISETP.LT.OR P4, PT, R122, 0x19, P4 ;  /* 0x000000197a00780c */ /* 0x000fe20002781670 */
[-CC-:B------:R-:W-:Y:S01]  /*e190*/  FFMA.FTZ R73, R73, R0.reuse, -R3.reuse ;  /* 0x0000000049497223 */ /* 0x180fe20000010803 */
[-CC-:B------:R-:W-:Y:S01]  /*e1a0*/  FFMA.FTZ R76, R76, R0.reuse, -R3.reuse ;  /* 0x000000004c4c7223 */ /* 0x180fe20000010803 */
[----:B------:R-:W0:Y:S01]  /*e1b0*/  MUFU.EX2 R36, R36 ;  /* 0x0000002400247308 */ /* 0x000e220000000800 */
[----:B------:R-:W-:Y:S01]  /*e1c0*/  FSEL R38, R38, -INF , !P4 ;  /* 0xff80000026267808 */ /* 0x000fe20006000000 */
[----:B-1----:R-:W-:Y:S01]  /*e1d0*/  FADD.FTZ R6, R32, R6 ;  /* 0x0000000620067221 */ /* 0x002fe20000010000 */
[----:B------:R-:W-:Y:S01]  /*e1e0*/  ISETP.GT.AND P4, PT, R121, 0x19, P5 ;  /* 0x000000197900780c */ /* 0x000fe20002f84270 */
[-CC-:B------:R-:W-:Y:S01]  /*e1f0*/  FFMA.FTZ R77, R77, R0.reuse, -R3.reuse ;  /* 0x000000004d4d7223 */ /* 0x180fe20000010803 */
[-CC-:B------:R-:W-:Y:S01]  /*e200*/  FFMA.FTZ R80, R80, R0.reuse, -R3.reuse ;  /* 0x0000000050507223 */ /* 0x180fe20000010803 */
[-CC-:B------:R-:W-:Y:S01]  /*e210*/  FFMA.FTZ R81, R81, R0.reuse, -R3.reuse ;  /* 0x0000000051517223 */ /* 0x180fe20000010803 */
[----:B------:R-:W-:Y:S01]  /*e220*/  ISETP.LT.OR P4, PT, R122, 0x1a, P4 ;  /* 0x0000001a7a00780c */ /* 0x000fe20002781670 */
[----:B------:R-:W1:Y:S01]  /*e230*/  MUFU.EX2 R37, R37 ;  /* 0x0000002500257308 */ /* 0x000e620000000800 */
[----:B--2---:R-:W-:Y:S01]  /*e240*/  FADD.FTZ R6, R33, R6 ;  /* 0x0000000621067221 */ /* 0x004fe20000010000 */
[-CC-:B------:R-:W-:Y:S01]  /*e250*/  FFMA.FTZ R84, R84, R0.reuse, -R3.reuse ;  /* 0x0000000054547223 */ /* 0x180fe20000010803 */
[----:B------:R-:W-:Y:S01]  /*e260*/  FSEL R39, R39, -INF , !P4 ;  /* 0xff80000027277808 */ /* 0x000fe20006000000 */
[----:B------:R-:W-:Y:S01]  /*e270*/  FFMA.FTZ R3, R85, R0, -R3 ;  /* 0x0000000055037223 */ /* 0x000fe20000010803 */
[----:B------:R-:W-:Y:S01]  /*e280*/  ISETP.GT.AND P4, PT, R121, 0x20, P5 ;  /* 0x000000207900780c */ /* 0x000fe20002f84270 */
[-C--:B------:R-:W-:Y:S01]  /*e290*/  FMUL.FTZ R88, R88, R12.reuse ;  /* 0x0000000c58587220 */ /* 0x080fe20000410000 */
[-C--:B------:R-:W-:Y:S01]  /*e2a0*/  FMUL.FTZ R89, R89, R12.reuse ;  /* 0x0000000c59597220 */ /* 0x080fe20000410000 */
[----:B------:R-:W2:Y:S01]  /*e2b0*/  MUFU.EX2 R40, R40 ;  /* 0x0000002800287308 */ /* 0x000ea20000000800 */
[----:B------:R-:W-:Y:S01]  /*e2c0*/  ISETP.LT.OR P4, PT, R122, 0x21, P4 ;  /* 0x000000217a00780c */ /* 0x000fe20002781670 */
[----:B0-----:R-:W-:Y:S01]  /*e2d0*/  FADD.FTZ R6, R36, R6 ;  /* 0x0000000624067221 */ /* 0x001fe20000010000 */
[-C--:B------:R-:W-:Y:S01]  /*e2e0*/  FMUL.FTZ R92, R92, R12.reuse ;  /* 0x0000000c5c5c7220 */ /* 0x080fe20000410000 */
[-C--:B------:R-:W-:Y:S01]  /*e2f0*/  FMUL.FTZ R93, R93, R12.reuse ;  /* 0x0000000c5d5d7220 */ /* 0x080fe20000410000 */
[----:B------:R-:W-:Y:S01]  /*e300*/  FSEL R42, R42, -INF , !P4 ;  /* 0xff8000002a2a7808 */ /* 0x000fe20006000000 */
[-C--:B------:R-:W-:Y:S01]  /*e310*/  FMUL.FTZ R96, R96, R12.reuse ;  /* 0x0000000c60607220 */ /* 0x080fe20000410000 */
[----:B------:R-:W-:Y:S01]  /*e320*/  ISETP.GT.AND P4, PT, R121, 0x21, P5 ;  /* 0x000000217900780c */ /* 0x000fe20002f84270 */
[----:B------:R-:W0:Y:S01]  /*e330*/  MUFU.EX2 R41, R41 ;  /* 0x0000002900297308 */ /* 0x000e220000000800 */
[----:B-1----:R-:W-:Y:S01]  /*e340*/  FADD.FTZ R25, R37, R6 ;  /* 0x0000000625197221 */ /* 0x002fe20000010000 */
[-C--:B------:R-:W-:Y:S01]  /*e350*/  FMUL.FTZ R97, R97, R12.reuse ;  /* 0x0000000c61617220 */ /* 0x080fe20000410000 */
[----:B------:R-:W-:Y:S01]  /*e360*/  ISETP.LT.OR P4, PT, R122, 0x22, P4 ;  /* 0x000000227a00780c */ /* 0x000fe20002781670 */
[-C--:B------:R-:W-:Y:S01]  /*e370*/  FMUL.FTZ R100, R100, R12.reuse ;  /* 0x0000000c64647220 */ /* 0x080fe20000410000 */
[-C--:B------:R-:W-:Y:S01]  /*e380*/  FMUL.FTZ R101, R101, R12.reuse ;  /* 0x0000000c65657220 */ /* 0x080fe20000410000 */
[-C--:B------:R-:W-:Y:S01]  /*e390*/  FMUL.FTZ R104, R104, R12.reuse ;  /* 0x0000000c68687220 */ /* 0x080fe20000410000 */
[----:B------:R-:W-:Y:S01]  /*e3a0*/  FSEL R43, R43, -INF , !P4 ;  /* 0xff8000002b2b7808 */ /* 0x000fe20006000000 */
[----:B------:R-:W1:Y:S01]  /*e3b0*/  MUFU.EX2 R44, R44 ;  /* 0x0000002c002c7308 */ /* 0x000e620000000800 */
[----:B------:R-:W-:Y:S01]  /*e3c0*/  ISETP.GT.AND P4, PT, R121, 0x28, P5 ;  /* 0x000000287900780c */ /* 0x000fe20002f84270 */
[----:B--2---:R-:W-:Y:S01]  /*e3d0*/  FADD.FTZ R6, R40, R25 ;  /* 0x0000001928067221 */ /* 0x004fe20000010000 */
[-C--:B------:R-:W-:Y:S01]  /*e3e0*/  FMUL.FTZ R105, R105, R12.reuse ;  /* 0x0000000c69697220 */ /* 0x080fe20000410000 */
[-C--:B------:R-:W-:Y:S01]  /*e3f0*/  FMUL.FTZ R108, R108, R12.reuse ;  /* 0x0000000c6c6c7220 */ /* 0x080fe20000410000 */
[----:B------:R-:W-:Y:S01]  /*e400*/  ISETP.LT.OR P4, PT, R122, 0x29, P4 ;  /* 0x000000297a00780c */ /* 0x000fe20002781670 */
[-C--:B------:R-:W-:Y:S01]  /*e410*/  FMUL.FTZ R109, R109, R12.reuse ;  /* 0x0000000c6d6d7220 */ /* 0x080fe20000410000 */
[-C--:B------:R-:W-:Y:S01]  /*e420*/  FMUL.FTZ R112, R112, R12.reuse ;  /* 0x0000000c70707220 */ /* 0x080fe20000410000 */
[----:B------:R-:W2:Y:S01]  /*e430*/  MUFU.EX2 R45, R45 ;  /* 0x0000002d002d7308 */ /* 0x000ea20000000800 */
[----:B------:R-:W-:Y:S01]  /*e440*/  FSEL R46, R46, -INF , !P4 ;  /* 0xff8000002e2e7808 */ /* 0x000fe20006000000 */
[----:B0-----:R-:W-:Y:S01]  /*e450*/  FADD.FTZ R25, R41, R6 ;  /* 0x0000000629197221 */ /* 0x001fe20000010000 */
[----:B------:R-:W-:Y:S01]  /*e460*/  ISETP.GT.AND P4, PT, R121, 0x29, P5 ;  /* 0x000000297900780c */ /* 0x000fe20002f84270 */
[-C--:B------:R-:W-:Y:S01]  /*e470*/  FMUL.FTZ R113, R113, R12.reuse ;  /* 0x0000000c71717220 */ /* 0x080fe20000410000 */
[-C--:B------:R-:W-:Y:S01]  /*e480*/  FMUL.FTZ R116, R116, R12.reuse ;  /* 0x0000000c74747220 */ /* 0x080fe20000410000 */
[----:B------:R-:W-:Y:S01]  /*e490*/  FMUL.FTZ R117, R117, R12 ;  /* 0x0000000c75757220 */ /* 0x000fe20000410000 */
[----:B------:R-:W-:Y:S01]  /*e4a0*/  ISETP.LT.OR P4, PT, R122, 0x2a, P4 ;  /* 0x0000002a7a00780c */ /* 0x000fe20002781670 */
[----:B------:R-:W-:Y:S01]  /*e4b0*/  MUFU.EX2 R48, R48 ;  /* 0x0000003000307308 */ /* 0x000fe20000000800 */
[----:B-1----:R-:W-:Y:S01]  /*e4c0*/  FADD.FTZ R6, R44, R25 ;  /* 0x000000192c067221 */ /* 0x002fe20000010000 */
[----:B------:R-:W-:-:S02]  /*e4d0*/  F2FP.F16.F32.PACK_AB R150, R29, R28 ;  /* 0x0000001c1d96723e */ /* 0x000fc400000000ff */
[----:B------:R-:W-:Y:S02]  /*e4e0*/  FSEL R47, R47, -INF , !P4 ;  /* 0xff8000002f2f7808 */ /* 0x000fe40006000000 */
[----:B------:R-:W-:Y:S02]  /*e4f0*/  ISETP.GT.AND P4, PT, R121, 0x30, P5 ;  /* 0x000000307900780c */ /* 0x000fe40002f84270 */
[----:B------:R-:W0:Y:S01]  /*e500*/  MUFU.EX2 R49, R49 ;  /* 0x0000003100317308 */ /* 0x000e220000000800 */
[----:B--2---:R-:W-:Y:S01]  /*e510*/  FADD.FTZ R25, R45, R6 ;  /* 0x000000062d197221 */ /* 0x004fe20000010000 */
[----:B------:R-:W-:Y:S02]  /*e520*/  ISETP.LT.OR P4, PT, R122, 0x31, P4 ;  /* 0x000000317a00780c */ /* 0x000fe40002781670 */
[----:B------:R-:W-:Y:S02]  /*e530*/  F2FP.F16.F32.PACK_AB R144, R33, R32 ;  /* 0x000000202190723e */ /* 0x000fe400000000ff */
[----:B------:R-:W-:-:S02]  /*e540*/  FSEL R50, R50, -INF , !P4 ;  /* 0xff80000032327808 */ /* 0x000fc40006000000 */
[----:B------:R-:W-:Y:S01]  /*e550*/  ISETP.GT.AND P4, PT, R121, 0x31, P5 ;  /* 0x000000317900780c */ /* 0x000fe20002f84270 */
[----:B------:R-:W-:Y:S01]  /*e560*/  MUFU.EX2 R52, R52 ;  /* 0x0000003400347308 */ /* 0x000fe20000000800 */
[----:B------:R-:W-:Y:S02]  /*e570*/  F2FP.F16.F32.PACK_AB R146, R37, R36 ;  /* 0x000000242592723e */ /* 0x000fe400000000ff */
[----:B------:R-:W-:Y:S02]  /*e580*/  ISETP.LT.OR P4, PT, R122, 0x32, P4 ;  /* 0x000000327a00780c */ /* 0x000fe40002781670 */
[----:B------:R-:W-:Y:S02]  /*e590*/  F2FP.F16.F32.PACK_AB R140, R41, R40 ;  /* 0x00000028298c723e */ /* 0x000fe400000000ff */
[----:B------:R-:W-:Y:S01]  /*e5a0*/  FSEL R51, R51, -INF , !P4 ;  /* 0xff80000033337808 */ /* 0x000fe20006000000 */
[----:B------:R-:W1:Y:S01]  /*e5b0*/  MUFU.EX2 R53, R53 ;  /* 0x0000003500357308 */ /* 0x000e620000000800 */
[----:B------:R-:W-:-:S02]  /*e5c0*/  ISETP.GT.AND P4, PT, R121, 0x38, P5 ;  /* 0x000000387900780c */ /* 0x000fc40002f84270 */
[----:B------:R-:W-:Y:S02]  /*e5d0*/  F2FP.F16.F32.PACK_AB R142, R45, R44 ;  /* 0x0000002c2d8e723e */ /* 0x000fe400000000ff */
[----:B------:R-:W-:Y:S02]  /*e5e0*/  ISETP.LT.OR P4, PT, R122, 0x39, P4 ;  /* 0x000000397a00780c */ /* 0x000fe40002781670 */
[----:B0-----:R-:W-:Y:S01]  /*e5f0*/  F2FP.F16.F32.PACK_AB R136, R49, R48 ;  /* 0x000000303188723e */ /* 0x001fe200000000ff */
[----:B------:R-:W-:Y:S01]  /*e600*/  MUFU.EX2 R56, R56 ;  /* 0x0000003800387308 */ /* 0x000fe20000000800 */
[----:B------:R-:W-:Y:S02]  /*e610*/  FSEL R54, R54, -INF , !P4 ;  /* 0xff80000036367808 */ /* 0x000fe40006000000 */
[----:B------:R-:W-:-:S04]  /*e620*/  ISETP.GT.AND P4, PT, R121, 0x39, P5 ;  /* 0x000000397900780c */ /* 0x000fc80002f84270 */
[----:B------:R-:W-:Y:S01]  /*e630*/  ISETP.LT.OR P4, PT, R122, 0x3a, P4 ;  /* 0x0000003a7a00780c */ /* 0x000fe20002781670 */
[----:B------:R-:W0:Y:S01]  /*e640*/  MUFU.EX2 R57, R57 ;  /* 0x0000003900397308 */ /* 0x000e220000000800 */
[----:B-1----:R-:W-:Y:S02]  /*e650*/  F2FP.F16.F32.PACK_AB R138, R53, R52 ;  /* 0x00000034358a723e */ /* 0x002fe400000000ff */
[----:B------:R-:W-:Y:S02]  /*e660*/  FSEL R55, R55, -INF , !P4 ;  /* 0xff80000037377808 */ /* 0x000fe40006000000 */
[----:B------:R-:W-:-:S03]  /*e670*/  ISETP.GT.AND P4, PT, R121, 0x40, P5 ;  /* 0x000000407900780c */ /* 0x000fc60002f84270 */
[----:B------:R-:W-:Y:S01]  /*e680*/  MUFU.EX2 R60, R60 ;  /* 0x0000003c003c7308 */ /* 0x000fe20000000800 */
[----:B------:R-:W-:-:S04]  /*e690*/  ISETP.LT.OR P4, PT, R122, 0x41, P4 ;  /* 0x000000417a00780c */ /* 0x000fc80002781670 */
[----:B------:R-:W-:Y:S02]  /*e6a0*/  FSEL R58, R58, -INF , !P4 ;  /* 0xff8000003a3a7808 */ /* 0x000fe40006000000 */
[----:B------:R-:W-:Y:S01]  /*e6b0*/  ISETP.GT.AND P4, PT, R121, 0x41, P5 ;  /* 0x000000417900780c */ /* 0x000fe20002f84270 */
[----:B------:R-:W1:Y:S01]  /*e6c0*/  MUFU.EX2 R61, R61 ;  /* 0x0000003d003d7308 */ /* 0x000e620000000800 */
[----:B0-----:R-:W-:Y:S02]  /*e6d0*/  F2FP.F16.F32.PACK_AB R132, R57, R56 ;  /* 0x000000383984723e */ /* 0x001fe400000000ff */
[----:B------:R-:W-:-:S04]  /*e6e0*/  ISETP.LT.OR P4, PT, R122, 0x42, P4 ;  /* 0x000000427a00780c */ /* 0x000fc80002781670 */
[----:B------:R-:W-:Y:S01]  /*e6f0*/  FSEL R59, R59, -INF , !P4 ;  /* 0xff8000003b3b7808 */ /* 0x000fe20006000000 */
[----:B------:R-:W-:Y:S01]  /*e700*/  MUFU.EX2 R64, R64 ;  /* 0x0000004000407308 */ /* 0x000fe20000000800 */
[----:B------:R-:W-:-:S04]  /*e710*/  ISETP.GT.AND P4, PT, R121, 0x48, P5 ;  /* 0x000000487900780c */ /* 0x000fc80002f84270 */
[----:B------:R-:W-:-:S03]  /*e720*/  ISETP.LT.OR P4, PT, R122, 0x49, P4 ;  /* 0x000000497a00780c */ /* 0x000fc60002781670 */
[----:B------:R-:W0:Y:S01]  /*e730*/  MUFU.EX2 R65, R65 ;  /* 0x0000004100417308 */ /* 0x000e220000000800 */
[----:B------:R-:W-:Y:S02]  /*e740*/  FSEL R62, R62, -INF , !P4 ;  /* 0xff8000003e3e7808 */ /* 0x000fe40006000000 */
[----:B------:R-:W-:Y:S02]  /*e750*/  ISETP.GT.AND P4, PT, R121, 0x49, P5 ;  /* 0x000000497900780c */ /* 0x000fe40002f84270 */
[----:B-1----:R-:W-:Y:S02]  /*e760*/  F2FP.F16.F32.PACK_AB R134, R61, R60 ;  /* 0x0000003c3d86723e */ /* 0x002fe400000000ff */
[----:B------:R-:W-:Y:S01]  /*e770*/  ISETP.LT.OR P4, PT, R122, 0x4a, P4 ;  /* 0x0000004a7a00780c */ /* 0x000fe20002781670 */
[----:B------:R-:W-:Y:S03]  /*e780*/  MUFU.EX2 R68, R68 ;  /* 0x0000004400447308 */ /* 0x000fe60000000800 */
[----:B------:R-:W-:-:S02]  /*e790*/  FSEL R63, R63, -INF , !P4 ;  /* 0xff8000003f3f7808 */ /* 0x000fc40006000000 */
[----:B------:R-:W-:-:S03]  /*e7a0*/  ISETP.GT.AND P4, PT, R121, 0x50, P5 ;  /* 0x000000507900780c */ /* 0x000fc60002f84270 */
[----:B------:R-:W1:Y:S01]  /*e7b0*/  MUFU.EX2 R69, R69 ;  /* 0x0000004500457308 */ /* 0x000e620000000800 */
[----:B------:R-:W-:Y:S02]  /*e7c0*/  ISETP.LT.OR P4, PT, R122, 0x51, P4 ;  /* 0x000000517a00780c */ /* 0x000fe40002781670 */
[----:B0-----:R-:W-:Y:S02]  /*e7d0*/  F2FP.F16.F32.PACK_AB R128, R65, R64 ;  /* 0x000000404180723e */ /* 0x001fe400000000ff */
[----:B------:R-:W-:Y:S02]  /*e7e0*/  FSEL R66, R66, -INF , !P4 ;  /* 0xff80000042427808 */ /* 0x000fe40006000000 */
[----:B------:R-:W-:Y:S01]  /*e7f0*/  ISETP.GT.AND P4, PT, R121, 0x51, P5 ;  /* 0x000000517900780c */ /* 0x000fe20002f84270 */
[----:B------:R-:W-:Y:S03]  /*e800*/  MUFU.EX2 R72, R72 ;  /* 0x0000004800487308 */ /* 0x000fe60000000800 */
[----:B------:R-:W-:-:S04]  /*e810*/  ISETP.LT.OR P4, PT, R122, 0x52, P4 ;  /* 0x000000527a00780c */ /* 0x000fc80002781670 */
[----:B------:R-:W-:Y:S01]  /*e820*/  FSEL R67, R67, -INF , !P4 ;  /* 0xff80000043437808 */ /* 0x000fe20006000000 */
[----:B------:R-:W0:Y:S01]  /*e830*/  MUFU.EX2 R73, R73 ;  /* 0x0000004900497308 */ /* 0x000e220000000800 */
[----:B------:R-:W-:Y:S02]  /*e840*/  ISETP.GT.AND P4, PT, R121, 0x58, P5 ;  /* 0x000000587900780c */ /* 0x000fe40002f84270 */
[----:B-1----:R-:W-:Y:S02]  /*e850*/  F2FP.F16.F32.PACK_AB R130, R69, R68 ;  /* 0x000000444582723e */ /* 0x002fe400000000ff */
[----:B------:R-:W-:-:S03]  /*e860*/  ISETP.LT.OR P4, PT, R122, 0x59, P4 ;  /* 0x000000597a00780c */ /* 0x000fc60002781670 */
[----:B------:R-:W-:Y:S01]  /*e870*/  MUFU.EX2 R76, R76 ;  /* 0x0000004c004c7308 */ /* 0x000fe20000000800 */
[----:B------:R-:W-:Y:S02]  /*e880*/  FSEL R70, R70, -INF , !P4 ;  /* 0xff80000046467808 */ /* 0x000fe40006000000 */
[----:B------:R-:W-:-:S04]  /*e890*/  ISETP.GT.AND P4, PT, R121, 0x59, P5 ;  /* 0x000000597900780c */ /* 0x000fc80002f84270 */
[----:B------:R-:W-:Y:S01]  /*e8a0*/  ISETP.LT.OR P4, PT, R122, 0x5a, P4 ;  /* 0x0000005a7a00780c */ /* 0x000fe20002781670 */
[----:B------:R-:W1:Y:S01]  /*e8b0*/  MUFU.EX2 R77, R77 ;  /* 0x0000004d004d7308 */ /* 0x000e620000000800 */
[----:B0-----:R-:W-:Y:S02]  /*e8c0*/  F2FP.F16.F32.PACK_AB R124, R73, R72 ;  /* 0x00000048497c723e */ /* 0x001fe400000000ff */
[----:B------:R-:W-:Y:S02]  /*e8d0*/  FSEL R71, R71, -INF , !P4 ;  /* 0xff80000047477808 */ /* 0x000fe40006000000 */
[----:B------:R-:W-:-:S03]  /*e8e0*/  ISETP.GT.AND P4, PT, R121, 0x60, P5 ;  /* 0x000000607900780c */ /* 0x000fc60002f84270 */
[----:B------:R-:W-:Y:S01]  /*e8f0*/  MUFU.EX2 R80, R80 ;  /* 0x0000005000507308 */ /* 0x000fe20000000800 */
[----:B------:R-:W-:-:S04]  /*e900*/  ISETP.LT.OR P4, PT, R122, 0x61, P4 ;  /* 0x000000617a00780c */ /* 0x000fc80002781670 */
[----:B------:R-:W-:Y:S02]  /*e910*/  FSEL R74, R74, -INF , !P4 ;  /* 0xff8000004a4a7808 */ /* 0x000fe40006000000 */
[----:B------:R-:W-:Y:S01]  /*e920*/  ISETP.GT.AND P4, PT, R121, 0x61, P5 ;  /* 0x000000617900780c */ /* 0x000fe20002f84270 */
[----:B------:R-:W0:Y:S01]  /*e930*/  MUFU.EX2 R81, R81 ;  /* 0x0000005100517308 */ /* 0x000e220000000800 */
[----:B-1----:R-:W-:Y:S02]  /*e940*/  F2FP.F16.F32.PACK_AB R126, R77, R76 ;  /* 0x0000004c4d7e723e */ /* 0x002fe400000000ff */
[----:B------:R-:W-:-:S04]  /*e950*/  ISETP.LT.OR P4, PT, R122, 0x62, P4 ;  /* 0x000000627a00780c */ /* 0x000fc80002781670 */
[----:B------:R-:W-:Y:S01]  /*e960*/  FSEL R75, R75, -INF , !P4 ;  /* 0xff8000004b4b7808 */ /* 0x000fe20006000000 */
[----:B------:R-:W-:Y:S01]  /*e970*/  MUFU.EX2 R84, R84 ;  /* 0x0000005400547308 */ /* 0x000fe20000000800 */
[----:B------:R-:W-:-:S04]  /*e980*/  ISETP.GT.AND P4, PT, R121, 0x68, P5 ;  /* 0x000000687900780c */ /* 0x000fc80002f84270 */
[----:B------:R-:W-:-:S03]  /*e990*/  ISETP.LT.OR P4, PT, R122, 0x69, P4 ;  /* 0x000000697a00780c */ /* 0x000fc60002781670 */
[----:B------:R-:W1:Y:S01]  /*e9a0*/  MUFU.EX2 R3, R3 ;  /* 0x0000000300037308 */ /* 0x000e620000000800 */
[----:B------:R-:W-:Y:S02]  /*e9b0*/  FSEL R78, R78, -INF , !P4 ;  /* 0xff8000004e4e7808 */ /* 0x000fe40006000000 */
[----:B------:R-:W-:Y:S02]  /*e9c0*/  ISETP.GT.AND P4, PT, R121, 0x69, P5 ;  /* 0x000000697900780c */ /* 0x000fe40002f84270 */
[----:B0-----:R-:W-:Y:S02]  /*e9d0*/  F2FP.F16.F32.PACK_AB R120, R81, R80 ;  /* 0x000000505178723e */ /* 0x001fe400000000ff */
        /* <DEDUP_REMOVED lines=8> */
[----:B------:R-:W-:-:S04]  /*ea60*/  ISETP.GT.AND P4, PT, R121, RZ, P5 ;  /* 0x000000ff7900720c */ /* 0x000fc80002f84270 */
[----:B------:R-:W-:-:S04]  /*ea70*/  ISETP.LT.OR P4, PT, R122, 0x1, P4 ;  /* 0x000000017a00780c */ /* 0x000fc80002781670 */
[----:B------:R-:W-:Y:S02]  /*ea80*/  FSEL R26, R26, -INF , !P4 ;  /* 0xff8000001a1a7808 */ /* 0x000fe40006000000 */
        /* <DEDUP_REMOVED lines=12> */
[----:B-1----:R-:W-:Y:S02]  /*eb50*/  F2FP.F16.F32.PACK_AB R122, R3, R84 ;  /* 0x00000054037a723e */ /* 0x002fe400000000ff */
        /* <DEDUP_REMOVED lines=29> */
[----:B0-----:R-:W-:-:S04]  /*ed30*/  FMNMX.FTZ R13, R13, R17, !PT ;  /* 0x000000110d0d7209 */ /* 0x001fc80007810000 */
[C---:B------:R-:W-:Y:S01]  /*ed40*/  FSETP.NEU.FTZ.AND P4, PT, R13.reuse, -INF , PT ;  /* 0xff8000000d00780b */ /* 0x040fe20003f9d000 */
[----:B------:R-:W-:-:S03]  /*ed50*/  FMUL.FTZ R17, R13, R0 ;  /* 0x000000000d117220 */ /* 0x000fc60000410000 */
[----:B------:R-:W-:Y:S02]  /*ed60*/  FSEL R24, R13, RZ, P4 ;  /* 0x000000ff0d187208 */ /* 0x000fe40002000000 */
[----:B------:R-:W-:Y:S02]  /*ed70*/  FSEL R17, R17, RZ, P4 ;  /* 0x000000ff11117208 */ /* 0x000fe40002000000 */
[----:B------:R-:W-:Y:S01]  /*ed80*/  ISETP.GT.AND P4, PT, R4, R21, PT ;  /* 0x000000150400720c */ /* 0x000fe20003f84270 */
[----:B------:R-:W-:Y:S01]  /*ed90*/  FADD.FTZ R24, -R24, R2 ;  /* 0x0000000218187221 */ /* 0x000fe20000010100 */
[----:B------:R-:W-:Y:S02]  /*eda0*/  VIADD R4, R4, 0xffffffff ;  /* 0xffffffff04047836 */ /* 0x000fe40000000000 */
[-CC-:B------:R-:W-:Y:S01]  /*edb0*/  FFMA.FTZ R26, R26, R0.reuse, -R17.reuse ;  /* 0x000000001a1a7223 */ /* 0x180fe20000010811 */
[-CC-:B------:R-:W-:Y:S01]  /*edc0*/  FFMA.FTZ R27, R27, R0.reuse, -R17.reuse ;  /* 0x000000001b1b7223 */ /* 0x180fe20000010811 */
[-C--:B------:R-:W-:Y:S01]  /*edd0*/  FMUL.FTZ R2, R24, R0.reuse ;  /* 0x0000000018027220 */ /* 0x080fe20000410000 */
[-CC-:B------:R-:W-:Y:S01]  /*ede0*/  FFMA.FTZ R30, R30, R0.reuse, -R17.reuse ;  /* 0x000000001e1e7223 */ /* 0x180fe20000010811 */
[-CC-:B------:R-:W-:Y:S01]  /*edf0*/  FFMA.FTZ R31, R31, R0.reuse, -R17.reuse ;  /* 0x000000001f1f7223 */ /* 0x180fe20000010811 */
[-CC-:B------:R-:W-:Y:S01]  /*ee00*/  FFMA.FTZ R34, R34, R0.reuse, -R17.reuse ;  /* 0x0000000022227223 */ /* 0x180fe20000010811 */
[----:B------:R-:W-:Y:S01]  /*ee10*/  MUFU.EX2 R26, R26 ;  /* 0x0000001a001a7308 */ /* 0x000fe20000000800 */
[-CC-:B------:R-:W-:Y:S01]  /*ee20*/  FFMA.FTZ R35, R35, R0.reuse, -R17.reuse ;  /* 0x0000000023237223 */ /* 0x180fe20000010811 */
[-C--:B------:R-:W-:Y:S01]  /*ee30*/  FFMA.FTZ R38, R38, R0.reuse, -R17 ;  /* 0x0000000026267223 */ /* 0x080fe20000010811 */
[----:B------:R-:W-:Y:S01]  /*ee40*/  FADD.FTZ R24, R48, R25 ;  /* 0x0000001930187221 */ /* 0x000fe20000010000 */
[-CC-:B------:R-:W-:Y:S01]  /*ee50*/  FFMA.FTZ R39, R39, R0.reuse, -R17.reuse ;  /* 0x0000000027277223 */ /* 0x180fe20000010811 */
[-CC-:B------:R-:W-:Y:S01]  /*ee60*/  FFMA.FTZ R42, R42, R0.reuse, -R17.reuse ;  /* 0x000000002a2a7223 */ /* 0x180fe20000010811 */
[-CC-:B------:R-:W-:Y:S01]  /*ee70*/  FFMA.FTZ R43, R43, R0.reuse, -R17.reuse ;  /* 0x000000002b2b7223 */ /* 0x180fe20000010811 */
[----:B------:R-:W-:Y:S01]  /*ee80*/  FADD.FTZ R25, R49, R24 ;  /* 0x0000001831197221 */ /* 0x000fe20000010000 */
[----:B------:R-:W0:Y:S01]  /*ee90*/  MUFU.EX2 R2, R2 ;  /* 0x0000000200027308 */ /* 0x000e220000000800 */
[-CC-:B------:R-:W-:Y:S01]  /*eea0*/  FFMA.FTZ R46, R46, R0.reuse, -R17.reuse ;  /* 0x000000002e2e7223 */ /* 0x180fe20000010811 */
[-C--:B------:R-:W-:Y:S01]  /*eeb0*/  FFMA.FTZ R47, R47, R0.reuse, -R17 ;  /* 0x000000002f2f7223 */ /* 0x080fe20000010811 */
[----:B------:R-:W-:Y:S01]  /*eec0*/  FADD.FTZ R24, R52, R25 ;  /* 0x0000001934187221 */ /* 0x000fe20000010000 */
[-CC-:B------:R-:W-:Y:S01]  /*eed0*/  FFMA.FTZ R50, R50, R0.reuse, -R17.reuse ;  /* 0x0000000032327223 */ /* 0x180fe20000010811 */
[-CC-:B------:R-:W-:Y:S01]  /*eee0*/  FFMA.FTZ R51, R51, R0.reuse, -R17.reuse ;  /* 0x0000000033337223 */ /* 0x180fe20000010811 */
[-CC-:B------:R-:W-:Y:S01]  /*eef0*/  FFMA.FTZ R54, R54, R0.reuse, -R17.reuse ;  /* 0x0000000036367223 */ /* 0x180fe20000010811 */
[----:B------:R-:W-:Y:S01]  /*ef00*/  FADD.FTZ R25, R53, R24 ;  /* 0x0000001835197221 */ /* 0x000fe20000010000 */
[----:B------:R-:W1:Y:S01]  /*ef10*/  MUFU.EX2 R27, R27 ;  /* 0x0000001b001b7308 */ /* 0x000e620000000800 */
[-CC-:B------:R-:W-:Y:S01]  /*ef20*/  FFMA.FTZ R55, R55, R0.reuse, -R17.reuse ;  /* 0x0000000037377223 */ /* 0x180fe20000010811 */
[-C--:B------:R-:W-:Y:S01]  /*ef30*/  FFMA.FTZ R58, R58, R0.reuse, -R17 ;  /* 0x000000003a3a7223 */ /* 0x080fe20000010811 */
[----:B------:R-:W-:Y:S01]  /*ef40*/  FADD.FTZ R24, R56, R25 ;  /* 0x0000001938187221 */ /* 0x000fe20000010000 */
[-CC-:B------:R-:W-:Y:S01]  /*ef50*/  FFMA.FTZ R59, R59, R0.reuse, -R17.reuse ;  /* 0x000000003b3b7223 */ /* 0x180fe20000010811 */
[-CC-:B------:R-:W-:Y:S01]  /*ef60*/  FFMA.FTZ R62, R62, R0.reuse, -R17.reuse ;  /* 0x000000003e3e7223 */ /* 0x180fe20000010811 */
[-CC-:B------:R-:W-:Y:S01]  /*ef70*/  FFMA.FTZ R63, R63, R0.reuse, -R17.reuse ;  /* 0x000000003f3f7223 */ /* 0x180fe20000010811 */
[----:B------:R-:W-:Y:S01]  /*ef80*/  FADD.FTZ R25, R57, R24 ;  /* 0x0000001839197221 */ /* 0x000fe20000010000 */
[----:B------:R-:W2:Y:S01]  /*ef90*/  MUFU.EX2 R30, R30 ;  /* 0x0000001e001e7308 */ /* 0x000ea20000000800 */
[----:B0-----:R-:W-:Y:S01]  /*efa0*/  FFMA.FTZ R6, R2, R5, R26 ;  /* 0x0000000502067223 */ /* 0x001fe2000001001a */
[-C--:B------:R-:W-:Y:S01]  /*efb0*/  FFMA.FTZ R66, R66, R0.reuse, -R17 ;  /* 0x0000000042427223 */ /* 0x080fe20000010811 */
[----:B------:R-:W-:Y:S01]  /*efc0*/  FADD.FTZ R24, R60, R25 ;  /* 0x000000193c187221 */ /* 0x000fe20000010000 */
[-CC-:B------:R-:W-:Y:S01]  /*efd0*/  FFMA.FTZ R67, R67, R0.reuse, -R17.reuse ;  /* 0x0000000043437223 */ /* 0x180fe20000010811 */
[-CC-:B------:R-:W-:Y:S01]  /*efe0*/  FFMA.FTZ R70, R70, R0.reuse, -R17.reuse ;  /* 0x0000000046467223 */ /* 0x180fe20000010811 */
[-CC-:B------:R-:W-:Y:S01]  /*eff0*/  FFMA.FTZ R71, R71, R0.reuse, -R17.reuse ;  /* 0x0000000047477223 */ /* 0x180fe20000010811 */
[----:B------:R-:W-:Y:S01]  /*f000*/  FADD.FTZ R25, R61, R24 ;  /* 0x000000183d197221 */ /* 0x000fe20000010000 */
[----:B------:R-:W0:Y:S01]  /*f010*/  MUFU.EX2 R31, R31 ;  /* 0x0000001f001f7308 */ /* 0x000e220000000800 */
[----:B-1----:R-:W-:Y:S01]  /*f020*/  FADD.FTZ R5, R27, R6 ;  /* 0x000000061b057221 */ /* 0x002fe20000010000 */
[-C--:B------:R-:W-:Y:S01]  /*f030*/  FFMA.FTZ R74, R74, R0.reuse, -R17 ;  /* 0x000000004a4a7223 */ /* 0x080fe20000010811 */
[----:B------:R-:W-:Y:S01]  /*f040*/  FADD.FTZ R24, R64, R25 ;  /* 0x0000001940187221 */ /* 0x000fe20000010000 */
[-CC-:B------:R-:W-:Y:S01]  /*f050*/  FFMA.FTZ R75, R75, R0.reuse, -R17.reuse ;  /* 0x000000004b4b7223 */ /* 0x180fe20000010811 */
[-CC-:B------:R-:W-:Y:S01]  /*f060*/  FFMA.FTZ R78, R78, R0.reuse, -R17.reuse ;  /* 0x000000004e4e7223 */ /* 0x180fe20000010811 */
[-C--:B------:R-:W-:Y:S01]  /*f070*/  FFMA.FTZ R79, R79, R0.reuse, -R17 ;  /* 0x000000004f4f7223 */ /* 0x080fe20000010811 */
[----:B------:R-:W-:Y:S01]  /*f080*/  FADD.FTZ R25, R65, R24 ;  /* 0x0000001841197221 */ /* 0x000fe20000010000 */
[----:B------:R-:W1:Y:S01]  /*f090*/  MUFU.EX2 R34, R34 ;  /* 0x0000002200227308 */ /* 0x000e620000000800 */
[----:B--2---:R-:W-:Y:S01]  /*f0a0*/  FADD.FTZ R6, R30, R5 ;  /* 0x000000051e067221 */ /* 0x004fe20000010000 */
[-C--:B------:R-:W-:Y:S01]  /*f0b0*/  FFMA.FTZ R82, R82, R0.reuse, -R17 ;  /* 0x0000000052527223 */ /* 0x080fe20000010811 */
[----:B------:R-:W-:Y:S01]  /*f0c0*/  FADD.FTZ R24, R68, R25 ;  /* 0x0000001944187221 */ /* 0x000fe20000010000 */
[-CC-:B------:R-:W-:Y:S01]  /*f0d0*/  FFMA.FTZ R83, R83, R0.reuse, -R17.reuse ;  /* 0x0000000053537223 */ /* 0x180fe20000010811 */
[-CC-:B------:R-:W-:Y:S01]  /*f0e0*/  FFMA.FTZ R86, R86, R0.reuse, -R17.reuse ;  /* 0x0000000056567223 */ /* 0x180fe20000010811 */
[----:B------:R-:W-:Y:S01]  /*f0f0*/  FFMA.FTZ R17, R87, R0, -R17 ;  /* 0x0000000057117223 */ /* 0x000fe20000010811 */
[----:B------:R-:W-:Y:S01]  /*f100*/  FADD.FTZ R25, R69, R24 ;  /* 0x0000001845197221 */ /* 0x000fe20000010000 */
[----:B------:R-:W2:Y:S01]  /*f110*/  MUFU.EX2 R35, R35 ;  /* 0x0000002300237308 */ /* 0x000ea20000000800 */
[----:B0-----:R-:W-:Y:S01]  /*f120*/  FADD.FTZ R5, R31, R6 ;  /* 0x000000061f057221 */ /* 0x001fe20000010000 */
[-C--:B------:R-:W-:Y:S01]  /*f130*/  FMUL.FTZ R90, R90, R2.reuse ;  /* 0x000000025a5a7220 */ /* 0x080fe20000410000 */
[----:B------:R-:W-:Y:S01]  /*f140*/  FADD.FTZ R24, R72, R25 ;  /* 0x0000001948187221 */ /* 0x000fe20000010000 */
[-C--:B------:R-:W-:Y:S01]  /*f150*/  FMUL.FTZ R91, R91, R2.reuse ;  /* 0x000000025b5b7220 */ /* 0x080fe20000410000 */
[-C--:B------:R-:W-:Y:S01]  /*f160*/  FMUL.FTZ R94, R94, R2.reuse ;  /* 0x000000025e5e7220 */ /* 0x080fe20000410000 */
[-C--:B------:R-:W-:Y:S01]  /*f170*/  FMUL.FTZ R95, R95, R2.reuse ;  /* 0x000000025f5f7220 */ /* 0x080fe20000410000 */
[----:B------:R-:W-:Y:S01]  /*f180*/  FADD.FTZ R25, R73, R24 ;  /* 0x0000001849197221 */ /* 0x000fe20000010000 */
[----:B------:R-:W0:Y:S01]  /*f190*/  MUFU.EX2 R38, R38 ;  /* 0x0000002600267308 */ /* 0x000e220000000800 */
[----:B-1----:R-:W-:Y:S01]  /*f1a0*/  FADD.FTZ R6, R34, R5 ;  /* 0x0000000522067221 */ /* 0x002fe20000010000 */
[-C--:B------:R-:W-:Y:S01]  /*f1b0*/  FMUL.FTZ R98, R98, R2.reuse ;  /* 0x0000000262627220 */ /* 0x080fe20000410000 */
[----:B------:R-:W-:Y:S01]  /*f1c0*/  FADD.FTZ R24, R76, R25 ;  /* 0x000000194c187221 */ /* 0x000fe20000010000 */
[-C--:B------:R-:W-:Y:S01]  /*f1d0*/  FMUL.FTZ R99, R99, R2.reuse ;  /* 0x0000000263637220 */ /* 0x080fe20000410000 */
[-C--:B------:R-:W-:Y:S01]  /*f1e0*/  FMUL.FTZ R102, R102, R2.reuse ;  /* 0x0000000266667220 */ /* 0x080fe20000410000 */
[-C--:B------:R-:W-:Y:S01]  /*f1f0*/  FMUL.FTZ R103, R103, R2.reuse ;  /* 0x0000000267677220 */ /* 0x080fe20000410000 */
[----:B------:R-:W-:Y:S01]  /*f200*/  FADD.FTZ R25, R77, R24 ;  /* 0x000000184d197221 */ /* 0x000fe20000010000 */
[----:B------:R-:W1:Y:S01]  /*f210*/  MUFU.EX2 R39, R39 ;  /* 0x0000002700277308 */ /* 0x000e620000000800 */
[----:B--2---:R-:W-:Y:S01]  /*f220*/  FADD.FTZ R5, R35, R6 ;  /* 0x0000000623057221 */ /* 0x004fe20000010000 */
[-C--:B------:R-:W-:Y:S01]  /*f230*/  FMUL.FTZ R106, R106, R2.reuse ;  /* 0x000000026a6a7220 */ /* 0x080fe20000410000 */
[----:B------:R-:W-:Y:S01]  /*f240*/  FADD.FTZ R24, R80, R25 ;  /* 0x0000001950187221 */ /* 0x000fe20000010000 */
[-C--:B------:R-:W-:Y:S01]  /*f250*/  FMUL.FTZ R107, R107, R2.reuse ;  /* 0x000000026b6b7220 */ /* 0x080fe20000410000 */
[-C--:B------:R-:W-:Y:S01]  /*f260*/  FMUL.FTZ R110, R110, R2.reuse ;  /* 0x000000026e6e7220 */ /* 0x080fe20000410000 */
[-C--:B------:R-:W-:Y:S01]  /*f270*/  FMUL.FTZ R111, R111, R2.reuse ;  /* 0x000000026f6f7220 */ /* 0x080fe20000410000 */
[----:B------:R-:W-:Y:S01]  /*f280*/  FADD.FTZ R25, R81, R24 ;  /* 0x0000001851197221 */ /* 0x000fe20000010000 */
[----:B------:R-:W2:Y:S01]  /*f290*/  MUFU.EX2 R42, R42 ;  /* 0x0000002a002a7308 */ /* 0x000ea20000000800 */
[----:B0-----:R-:W-:Y:S01]  /*f2a0*/  FADD.FTZ R6, R38, R5 ;  /* 0x0000000526067221 */ /* 0x001fe20000010000 */
[-C--:B------:R-:W-:Y:S01]  /*f2b0*/  FMUL.FTZ R114, R114, R2.reuse ;  /* 0x0000000272727220 */ /* 0x080fe20000410000 */
[----:B------:R-:W-:Y:S01]  /*f2c0*/  FADD.FTZ R24, R84, R25 ;  /* 0x0000001954187221 */ /* 0x000fe20000010000 */
[-C--:B------:R-:W-:Y:S01]  /*f2d0*/  FMUL.FTZ R115, R115, R2.reuse ;  /* 0x0000000273737220 */ /* 0x080fe20000410000 */
[-C--:B------:R-:W-:Y:S01]  /*f2e0*/  FMUL.FTZ R118, R118, R2.reuse ;  /* 0x0000000276767220 */ /* 0x080fe20000410000 */
[----:B------:R-:W-:Y:S01]  /*f2f0*/  FMUL.FTZ R119, R119, R2 ;  /* 0x0000000277777220 */ /* 0x000fe20000410000 */
[----:B------:R-:W-:Y:S01]  /*f300*/  F2FP.F16.F32.PACK_AB R149, R27, R26 ;  /* 0x0000001a1b95723e */ /* 0x000fe200000000ff */
[----:B------:R-:W0:Y:S01]  /*f310*/  MUFU.EX2 R43, R43 ;  /* 0x0000002b002b7308 */ /* 0x000e220000000800 */
[----:B-1----:R-:W-:Y:S01]  /*f320*/  FADD.FTZ R5, R39, R6 ;  /* 0x0000000627057221 */ /* 0x002fe20000010000 */
[----:B------:R-:W-:Y:S01]  /*f330*/  F2FP.F16.F32.PACK_AB R151, R31, R30 ;  /* 0x0000001e1f97723e */ /* 0x000fe200000000ff */
[----:B------:R-:W-:Y:S01]  /*f340*/  IMAD.MOV.U32 R2, RZ, RZ, R13 ;  /* 0x000000ffff027224 */ /* 0x000fe200078e000d */
[----:B------:R-:W-:-:S02]  /*f350*/  F2FP.F16.F32.PACK_AB R145, R35, R34 ;  /* 0x000000222391723e */ /* 0x000fc400000000ff */
[----:B------:R-:W-:Y:S02]  /*f360*/  F2FP.F16.F32.PACK_AB R147, R39, R38 ;  /* 0x000000262793723e */ /* 0x000fe400000000ff */
        /* <DEDUP_REMOVED lines=28> */
[----:B-1----:R-:W-:Y:S01]  /*f530*/  FADD.FTZ R5, R63, R6 ;  /* 0x000000063f057221 */ /* 0x002fe20000010000 */
[----:B------:R-:W-:Y:S01]  /*f540*/  FADD.FTZ R6, R3, R24 ;  /* 0x0000001803067221 */ /* 0x000fe20000010000 */
[----:B------:R-:W-:-:S05]  /*f550*/  F2FP.F16.F32.PACK_AB R135, R63, R62 ;  /* 0x0000003e3f87723e */ /* 0x000fca00000000ff */
        /* <DEDUP_REMOVED lines=24> */
[----:B------:R-:W-:-:S03]  /*f6e0*/  F2FP.F16.F32.PACK_AB R121, R83, R82 ;  /* 0x000000525379723e */ /* 0x000fc600000000ff */
[----:B0-----:R-:W-:-:S04]  /*f6f0*/  FADD.FTZ R3, R86, R3 ;  /* 0x0000000356037221 */ /* 0x001fc80000010000 */
[C---:B-1----:R-:W-:Y:S01]  /*f700*/  FADD.FTZ R5, R17.reuse, R3 ;  /* 0x0000000311057221 */ /* 0x042fe20000010000 */
[----:B------:R-:W-:Y:S01]  /*f710*/  F2FP.F16.F32.PACK_AB R123, R17, R86 ;  /* 0x00000056117b723e */ /* 0x000fe200000000ff */
[----:B------:R-:W-:Y:S02]  /*f720*/  IMAD.MOV.U32 R17, RZ, RZ, R7 ;  /* 0x000000ffff117224 */ /* 0x000fe400078e0007 */
[----:B------:R-:W-:Y:S01]  /*f730*/  IMAD.MOV.U32 R3, RZ, RZ, R9 ;  /* 0x000000ffff037224 */ /* 0x000fe200078e0009 */
[----:B------:R-:W-:Y:S06]  /*f740*/  @P4 BRA `(.L_x_1486) ;  /* 0xffffffd000244947 */ /* 0x000fec000383ffff */
[----:B------:R-:W-:Y:S02]  /*f750*/  IMAD.MOV.U32 R2, RZ, RZ, R13 ;  /* 0x000000ffff027224 */ /* 0x000fe400078e000d */
[----:B------:R-:W-:Y:S02]  /*f760*/  IMAD.MOV.U32 R3, RZ, RZ, R9 ;  /* 0x000000ffff037224 */ /* 0x000fe400078e0009 */
[----:B------:R-:W-:Y:S02]  /*f770*/  IMAD.MOV.U32 R17, RZ, RZ, R7 ;  /* 0x000000ffff117224 */ /* 0x000fe400078e0007 */
[----:B------:R-:W-:-:S07]  /*f780*/  IMAD.MOV.U32 R153, RZ, RZ, R20 ;  /* 0x000000ffff997224 */ /* 0x000fce00078e0014 */
.L_x_1468:
[----:B------:R-:W2:Y:S01]  /*f790*/  LDL R20, [R1+0x20] ;  /* 0x0000200001147983 */ /* 0x000ea20000100800 */
[----:B------:R-:W0:Y:S03]  /*f7a0*/  LDC R7, c[0x0][0x448] ;  /* 0x00011200ff077b82 */ /* 0x000e260000000800 */
[----:B------:R-:W3:Y:S05]  /*f7b0*/  LDL R13, [R1+0x10] ;  /* 0x00001000010d7983 */ /* 0x000eea0000100800 */
[----:B------:R-:W1:Y:S01]  /*f7c0*/  LDC R24, c[0x0][0x9e4] ;  /* 0x00027900ff187b82 */ /* 0x000e620000000800 */
[----:B0-----:R-:W-:-:S02]  /*f7d0*/  ISETP.NE.AND P5, PT, R7, 0x1, PT ;  /* 0x000000010700780c */ /* 0x001fc40003fa5270 */
[----:B-1----:R-:W-:-:S11]  /*f7e0*/  ISETP.GE.AND P4, PT, R24, 0x1, PT ;  /* 0x000000011800780c */ /* 0x002fd60003f86270 */
[----:B------:R-:W0:Y:S08]  /*f7f0*/  @P5 LDC R12, c[0x0][0x44c] ;  /* 0x00011300ff0c5b82 */ /* 0x000e300000000800 */
[----:B------:R-:W1:Y:S01]  /*f800*/  @P5 LDC R9, c[0x0][0x450] ;  /* 0x00011400ff095b82 */ /* 0x000e620000000800 */
[----:B--2---:R-:W-:-:S04]  /*f810*/  VIADD R7, R20, 0xbf ;  /* 0x000000bf14077836 */ /* 0x004fc80000000000 */
[----:B0-----:R-:W-:Y:S01]  /*f820*/  @P5 IMAD.HI.U32 R12, R7, R12, RZ ;  /* 0x0000000c070c5227 */ /* 0x001fe200078e00ff */
[----:B---3--:R-:W-:-:S04]  /*f830*/  IADD3 R20, R13, 0x1, -R157 ;  /* 0x000000010d147810 */ /* 0x008fc80007ffe89d */
[----:B-1----:R-:W-:-:S05]  /*f840*/  @P5 SHF.R.U32.HI R7, RZ, R9, R12 ;  /* 0x00000009ff075219 */ /* 0x002fca000001160c */
[----:B------:R-:W-:-:S04]  /*f850*/  IMAD.IADD R7, R7, 0x1, R20 ;  /* 0x0000000107077824 */ /* 0x000fc800078e0214 */
[----:B------:R-:W-:Y:S01]  /*f860*/  IMAD.IADD R12, R7, 0x1, -R8 ;  /* 0x00000001070c7824 */ /* 0x000fe200078e0a08 */
        /* <DEDUP_REMOVED lines=11> */
.L_x_1489:
[----:B------:R-:W-:-:S13]  /*f920*/  ISETP.NE.AND P2, PT, R24, 0x1, PT ;  /* 0x000000011800780c */ /* 0x000fda0003f45270 */
[----:B------:R-:W0:Y:S02]  /*f930*/  @P2 LDC.64 R8, c[0x0][0x9e8] ;  /* 0x00027a00ff082b82 */ /* 0x000e240000000a00 */
[----:B0-----:R-:W-:-:S05]  /*f940*/  @P2 IMAD.HI.U32 R8, R7, R8, RZ ;  /* 0x0000000807082227 */ /* 0x001fca00078e00ff */
[----:B------:R-:W-:-:S07]  /*f950*/  @P2 SHF.R.U32.HI R7, RZ, R9, R8 ;  /* 0x00000009ff072219 */ /* 0x000fce0000011608 */
.L_x_1490:
[----:B------:R-:W-:Y:S05]  /*f960*/  BSYNC B0 ;  /* 0x0000000000007941 */ /* 0x000fea0003800000 */
.L_x_1488:
[----:B------:R-:W-:-:S05]  /*f970*/  IMAD R7, R7, R24, RZ ;  /* 0x0000001807077224 */ /* 0x000fca00078e02ff */
[----:B------:R-:W-:-:S07]  /*f980*/  VIMNMX R12, R12, R7, !PT ;  /* 0x000000070c0c7248 */ /* 0x000fce0007fe0100 */
.L_x_1487:
[----:B------:R-:W2:Y:S01]  /*f990*/  LDL R8, [R1+0x38] ;  /* 0x0000380001087983 */ /* 0x000ea20000100800 */
[----:B------:R-:W-:-:S05]  /*f9a0*/  VIADD R12, R12, 0x7f ;  /* 0x0000007f0c0c7836 */ /* 0x000fca0000000000 */
[----:B------:R-:W-:-:S04]  /*f9b0*/  SHF.R.S32.HI R7, RZ, 0x1f, R12 ;  /* 0x0000001fff077819 */ /* 0x000fc8000001140c */
[----:B------:R-:W-:-:S04]  /*f9c0*/  LEA.HI R7, R7, R12, RZ, 0x7 ;  /* 0x0000000c07077211 */ /* 0x000fc800078f38ff */
[----:B------:R-:W-:-:S04]  /*f9d0*/  SHF.R.S32.HI R7, RZ, 0x7, R7 ;  /* 0x00000007ff077819 */ /* 0x000fc80000011407 */
[----:B--2---:R-:W-:-:S04]  /*f9e0*/  VIMNMX R8, R8, R7, !PT ;  /* 0x0000000708087248 */ /* 0x004fc80007fe0100 */
[----:B------:R-:W-:Y:S01]  /*f9f0*/  ISETP.GE.AND P2, PT, R4, R8, PT ;  /* 0x000000080400720c */ /* 0x000fe20003f46270 */
[----:B------:R0:W-:-:S12]  /*fa00*/  STL [R1+0x2c], R8 ;  /* 0x00002c0801007387 */ /* 0x0001d80000100800 */
[----:B0-----:R-:W-:Y:S05]  /*fa10*/  @!P2 BRA `(.L_x_1491) ;  /* 0x0000001c00c8a947 */ /* 0x001fea0003800000 */
[----:B------:R-:W-:Y:S02]  /*fa20*/  IMAD.MOV.U32 R7, RZ, RZ, R2 ;  /* 0x000000ffff077224 */ /* 0x000fe400078e0002 */
[----:B------:R-:W-:Y:S02]  /*fa30*/  IMAD.MOV.U32 R12, RZ, RZ, R3 ;  /* 0x000000ffff0c7224 */ /* 0x000fe400078e0003 */
[----:B------:R-:W-:Y:S02]  /*fa40*/  IMAD.MOV.U32 R8, RZ, RZ, R153 ;  /* 0x000000ffff087224 */ /* 0x000fe400078e0099 */
[----:B------:R-:W-:-:S07]  /*fa50*/  IMAD.MOV.U32 R13, RZ, RZ, R17 ;  /* 0x000000ffff0d7224 */ /* 0x000fce00078e0011 */
.L_x_1501:
        /* <DEDUP_REMOVED lines=11> */
.L_x_1493:
[----:B------:R-:W-:Y:S01]  /*fb10*/  IMAD R0, R17, 0x8, R16 ;  /* 0x0000000811007824 */ /* 0x000fe200078e0210 */
[----:B------:R-:W-:-:S04]  /*fb20*/  SHF.L.U32 R3, R153, 0x1f, RZ ;  /* 0x0000001f99037819 */ /* 0x000fc800000006ff */
[----:B------:R0:W1:Y:S01]  /*fb30*/  SYNCS.PHASECHK.TRANS64.TRYWAIT P3, [R0+URZ+0x16830], R3 ;  /* 0x01683003000075a7 */ /* 0x000062000806017f */
[----:B------:R-:W-:Y:S05]  /*fb40*/  @!P0 BRA `(.L_x_1494) ;  /* 0x0000000000048947 */ /* 0x000fea0003800000 */
[----:B------:R-:W-:Y:S01]  /*fb50*/  BPT.TRAP 0x1 ;  /* 0x000000040000795c */ /* 0x000fe20000300000 */
.L_x_1494:
[----:B------:R-:W-:Y:S04]  /*fb60*/  BSSY B0, `(.L_x_1492) ;  /* 0x0000004000007945 */ /* 0x000fe80003800000 */
[----:B-1----:R-:W-:Y:S05]  /*fb70*/  @P3 BRA `(.L_x_1495) ;  /* 0x0000000000083947 */ /* 0x002fea0003800000 */
[----:B------:R-:W1:Y:S02]  /*fb80*/  SYNCS.PHASECHK.TRANS64.TRYWAIT P3, [R0+URZ+0x16830], R3 ;  /* 0x01683003000075a7 */ /* 0x000e64000806017f */
[----:B-1----:R-:W-:Y:S05]  /*fb90*/  @!P3 BRA `(.L_x_1496) ;  /* 0x0000010000bcb947 */ /* 0x002fea0003800000 */
.L_x_1495:
[----:B------:R-:W-:Y:S05]  /*fba0*/  BSYNC B0 ;  /* 0x0000000000007941 */ /* 0x000fea0003800000 */
.L_x_1492:
        /* <DEDUP_REMOVED lines=46> */
.L_x_1498:
[----:B------:R-:W-:Y:S01]  /*fe90*/  SHF.L.U32 R0, R8, 0x1f, RZ ;  /* 0x0000001f08007819 */ /* 0x000fe200000006ff */
[----:B------:R-:W-:-:S04]  /*fea0*/  IMAD R2, R13, 0x8, R16 ;  /* 0x000000080d027824 */ /* 0x000fc800078e0210 */
[----:B------:R0:W1:Y:S01]  /*feb0*/  SYNCS.PHASECHK.TRANS64.TRYWAIT P2, [R2+URZ+0x16850], R0 ;  /* 0x01685000020075a7 */ /* 0x000062000804017f */
[----:B------:R-:W-:Y:S05]  /*fec0*/  @!P0 BRA `(.L_x_1499) ;  /* 0x0000000000048947 */ /* 0x000fea0003800000 */
[----:B------:R-:W-:Y:S01]  /*fed0*/  BPT.TRAP 0x1 ;  /* 0x000000040000795c */ /* 0x000fe20000300000 */
.L_x_1499:
[----:B-1----:R-:W-:Y:S05]  /*fee0*/  @P2 BRA `(.L_x_1497) ;  /* 0x0000000000082947 */ /* 0x002fea0003800000 */
[----:B------:R-:W1:Y:S02]  /*fef0*/  SYNCS.PHASECHK.TRANS64.TRYWAIT P2, [R2+URZ+0x16850], R0 ;  /* 0x01685000020075a7 */ /* 0x000e64000804017f */
[----:B-1----:R-:W-:Y:S05]  /*ff00*/  @!P2 BRA `(.L_x_1500) ;  /* 0x000000fc00f4a947 */ /* 0x002fea0003800000 */
.L_x_1497:
[----:B01----:R-:W-:Y:S01]  /*ff10*/  VIADD R0, R16, 0x400 ;  /* 0x0000040010007836 */ /* 0x003fe20000000000 */
[----:B------:R-:W-:Y:S05]  /*ff20*/  WARPSYNC.ALL ;  /* 0x0000000000007948 */ /* 0x000fea0003800000 */
[----:B------:R-:W-:-:S04]  /*ff30*/  SHF.R.U32.HI R0, RZ, 0x4, R0 ;  /* 0x00000004ff007819 */ /* 0x000fc80000011600 */
[----:B------:R-:W-:-:S05]  /*ff40*/  LOP3.LUT R8, R0, 0x3fff, RZ, 0xc0, !PT ;  /* 0x00003fff00087812 */ /* 0x000fca00078ec0ff */
[----:B------:R-:W-:Y:S01]  /*ff50*/  IMAD R8, R13, 0x400, R8 ;  /* 0x000004000d087824 */ /* 0x000fe200078e0208 */
[----:B------:R-:W-:Y:S01]  /*ff60*/  FMNMX.FTZ R0, R24, R12, !PT ;  /* 0x0000000c18007209 */ /* 0x000fe20007810000 */
[----:B------:R-:W-:Y:S01]  /*ff70*/  IMAD.MOV.U32 R9, RZ, RZ, 0x40000040 ;  /* 0x40000040ff097424 */ /* 0x000fe200078e00ff */
[----:B------:R-:W-:Y:S01]  /*ff80*/  WARPGROUP.ARRIVE ;  /* 0x00000000000079c5 */ /* 0x000fe20000000000 */
[C---:B------:R-:W-:Y:S01]  /*ff90*/  VIADD R2, R8.reuse, 0x80 ;  /* 0x0000008008027836 */ /* 0x040fe20000000000 */
[----:B------:R-:W-:Y:S01]  /*ffa0*/  R2UR UR10, R8 ;  /* 0x00000000080a72ca */ /* 0x000fe200000e0000 */
[----:B------:R-:W-:Y:S01]  /*ffb0*/  IMAD.MOV.U32 R3, RZ, RZ, 0x40000040 ;  /* 0x40000040ff037424 */ /* 0x000fe200078e00ff */
[----:B------:R-:W-:Y:S01]  /*ffc0*/  R2UR UR11, R9 ;  /* 0x00000000090b72ca */ /* 0x000fe200000e0000 */
[----:B------:R-:W-:Y:S01]  /*ffd0*/  IMAD.MOV.U32 R21, RZ, RZ, 0x40000040 ;  /* 0x40000040ff157424 */ /* 0x000fe200078e00ff */
[----:B------:R-:W-:-:S04]  /*ffe0*/  FMNMX.FTZ R0, R25, R0, !PT ;  /* 0x0000000019007209 */ /* 0x000fc80007810000 */
[----:B------:R-:W-:-:S04]  /*fff0*/  FMNMX.FTZ R0, R28, R0, !PT ;  /* 0x000000001c007209 */ /* 0x000fc80007810000 */
[----:B------:R-:W-:-:S03]  /*10000*/  FMNMX.FTZ R0, R29, R0, !PT ;  /* 0x000000001d007209 */ /* 0x000fc60007810000 */
[----:B------:R-:W-:Y:S01]  /*10010*/  HGMMA.64x64x16.F32 R88, R148, gdesc[UR8].tnspB, R88, gsb0 ;  /* 0x40e0000894587df0 */ /* 0x000fe20008000858 */
[----:B------:R-:W-:Y:S02]  /*10020*/  FMNMX.FTZ R0, R32, R0, !PT ;  /* 0x0000000020007209 */ /* 0x000fe40007810000 */
[----:B------:R-:W-:Y:S01]  /*10030*/  R2UR UR10, R2 ;  /* 0x00000000020a72ca */ /* 0x000fe200000e0000 */
[----:B------:R-:W-:Y:S01]  /*10040*/  VIADD R2, R8, 0x100 ;  /* 0x0000010008027836 */ /* 0x000fe20000000000 */
[----:B------:R-:W-:Y:S02]  /*10050*/  FMNMX.FTZ R0, R33, R0, !PT ;  /* 0x0000000021007209 */ /* 0x000fe40007810000 */
[----:B------:R-:W-:Y:S01]  /*10060*/  R2UR UR11, R3 ;  /* 0x00000000030b72ca */ /* 0x000fe200000e0000 */
[----:B------:R-:W-:Y:S01]  /*10070*/  IMAD.MOV.U32 R3, RZ, RZ, 0x40000040 ;  /* 0x40000040ff037424 */ /* 0x000fe200078e00ff */
        /* <DEDUP_REMOVED lines=38> */
[----:B------:R-:W-:-:S06]  /*102e0*/  WARPGROUP.ARRIVE ;  /* 0x00000000000079c5 */ /* 0x000fcc0000000000 */
[----:B------:R-:W-:Y:S01]  /*102f0*/  HGMMA.64x64x16.F32 R88, R140, gdesc[UR8].tnspB, R88, gsb0 ;  /* 0x40e000088c587df0 */ /* 0x000fe20008000858 */
[----:B------:R-:W-:Y:S02]  /*10300*/  R2UR UR11, R3 ;  /* 0x00000000030b72ca */ /* 0x000fe400000e0000 */
[----:B-1----:R-:W-:Y:S01]  /*10310*/  FMNMX.FTZ R3, R9, R20, !PT ;  /* 0x0000001409037209 */ /* 0x002fe20007810000 */
[----:B------:R-:W-:Y:S01]  /*10320*/  VIADD R20, R8, 0x200 ;  /* 0x0000020008147836 */ /* 0x000fe20000000000 */
[----:B------:R-:W-:-:S03]  /*10330*/  R2UR UR10, R2 ;  /* 0x00000000020a72ca */ /* 0x000fc600000e0000 */
[----:B------:R-:W-:-:S04]  /*10340*/  FADD.FTZ R2, -R3, R12 ;  /* 0x0000000c03027221 */ /* 0x000fc80000010100 */
[----:B0-----:R-:W-:-:S04]  /*10350*/  FMUL.FTZ R2, R2, R0 ;  /* 0x0000000002027220 */ /* 0x001fc80000410000 */
[----:B------:R0:W-:Y:S02]  /*10360*/  MUFU.EX2 R9, R2 ;  /* 0x0000000200097308 */ /* 0x0001e40000000800 */
        /* <DEDUP_REMOVED lines=19> */
[----:B------:R-:W-:Y:S02]  /*104a0*/  R2UR UR10, R20 ;  /* 0x00000000140a72ca */ /* 0x000fe400000e0000 */
[----:B------:R-:W-:Y:S02]  /*104b0*/  FMNMX.FTZ R2, R58, R2, !PT ;  /* 0x000000023a027209 */ /* 0x000fe40007810000 */
[----:B------:R-:W-:Y:S01]  /*104c0*/  R2UR UR11, R21 ;  /* 0x00000000150b72ca */ /* 0x000fe200000e0000 */
[----:B------:R-:W-:Y:S01]  /*104d0*/  FMUL.FTZ R21, R3, R0 ;  /* 0x0000000003157220 */ /* 0x000fe20000410000 */
[----:B------:R-:W-:-:S03]  /*104e0*/  FMNMX.FTZ R2, R59, R2, !PT ;  /* 0x000000023b027209 */ /* 0x000fc60007810000 */
[--C-:B------:R-:W-:Y:S01]  /*104f0*/  FFMA.FTZ R146, R37, R0, -R21.reuse ;  /* 0x0000000025927223 */ /* 0x100fe20000010815 */
[----:B------:R-:W-:Y:S01]  /*10500*/  FMNMX.FTZ R2, R62, R2, !PT ;  /* 0x000000023e027209 */ /* 0x000fe20007810000 */
[-CC-:B------:R-:W-:Y:S01]  /*10510*/  FFMA.FTZ R149, R24, R0.reuse, -R21.reuse ;  /* 0x0000000018957223 */ /* 0x180fe20000010815 */
[----:B------:R-:W-:Y:S02]  /*10520*/  VIADD R24, R8, 0x280 ;  /* 0x0000028008187836 */ /* 0x000fe40000000000 */
[--C-:B------:R-:W-:Y:S01]  /*10530*/  FFMA.FTZ R148, R25, R0, -R21.reuse ;  /* 0x0000000019947223 */ /* 0x100fe20000010815 */
[----:B------:R-:W-:Y:S01]  /*10540*/  FMNMX.FTZ R2, R63, R2, !PT ;  /* 0x000000023f027209 */ /* 0x000fe20007810000 */
[----:B------:R-:W-:Y:S02]  /*10550*/  IMAD.MOV.U32 R25, RZ, RZ, 0x40000040 ;  /* 0x40000040ff197424 */ /* 0x000fe400078e00ff */
        /* <DEDUP_REMOVED lines=24> */
[----:B------:R-:W0:Y:S01]  /*106e0*/  S2R R57, SR_TID.X ;  /* 0x0000000000397919 */ /* 0x000e220000002100 */
        /* <DEDUP_REMOVED lines=9> */
[----:B------:R-:W-:Y:S02]  /*10780*/  MUFU.EX2 R145, R145 ;  /* 0x0000009100917308 */ /* 0x000fe40000000800 */
[----:B------:R-:W3:Y:S01]  /*10790*/  SHFL.BFLY PT, R37, R2, 0x2, 0x1f ;  /* 0x0c401f0002257f89 */ /* 0x000ee200000e0000 */
[----:B------:R-:W-:Y:S01]  /*107a0*/  @!P1 IMAD R13, R13, 0x8, R16 ;  /* 0x000000080d0d9824 */ /* 0x000fe200078e0210 */
[----:B0-----:R-:W-:-:S04]  /*107b0*/  ISETP.GE.U32.AND P2, PT, R57, 0x180, PT ;  /* 0x000001803900780c */ /* 0x001fc80003f46070 */
[----:B------:R-:W-:Y:S01]  /*107c0*/  MUFU.EX2 R144, R144 ;  /* 0x0000009000907308 */ /* 0x000fe20000000800 */
[----:B------:R-:W-:Y:S02]  /*107d0*/  WARPGROUP.DEPBAR.LE gsb0, 0x0 ;  /* 0x00008000000079c5 */ /* 0x000fe40000010000 */
[----:B------:R-:W-:Y:S01]  /*107e0*/  WARPGROUP.ARRIVE ;  /* 0x00000000000079c5 */ /* 0x000fe20000000000 */
[-CC-:B------:R-:W-:Y:S01]  /*107f0*/  FFMA.FTZ R138, R53, R0.reuse, -R21.reuse ;  /* 0x00000000358a7223 */ /* 0x180fe20000010815 */
[-CC-:B------:R-:W-:Y:S01]  /*10800*/  FFMA.FTZ R137, R28, R0.reuse, -R21.reuse ;  /* 0x000000001c897223 */ /* 0x180fe20000010815 */
[-CC-:B------:R-:W-:Y:S01]  /*10810*/  FFMA.FTZ R139, R48, R0.reuse, -R21.reuse ;  /* 0x00000000308b7223 */ /* 0x180fe20000010815 */
[-CC-:B------:R-:W-:Y:S01]  /*10820*/  FFMA.FTZ R136, R49, R0.reuse, -R21.reuse ;  /* 0x0000000031887223 */ /* 0x180fe20000010815 */
[-CC-:B------:R-:W-:Y:S01]  /*10830*/  FFMA.FTZ R49, R52, R0.reuse, -R21.reuse ;  /* 0x0000000034317223 */ /* 0x180fe20000010815 */
[----:B------:R-:W-:Y:S01]  /*10840*/  HGMMA.64x64x16.F32 R88, R132, gdesc[UR8].tnspB, R88, gsb0 ;  /* 0x40e0000884587df0 */ /* 0x000fe20008000858 */
[----:B------:R-:W-:Y:S01]  /*10850*/  R2UR UR10, R24 ;  /* 0x00000000180a72ca */ /* 0x000fe200000e0000 */
[-CC-:B------:R-:W-:Y:S01]  /*10860*/  FFMA.FTZ R28, R61, R0.reuse, -R21.reuse ;  /* 0x000000003d1c7223 */ /* 0x180fe20000010815 */
[----:B------:R-:W-:Y:S01]  /*10870*/  R2UR UR11, R25 ;  /* 0x00000000190b72ca */ /* 0x000fe200000e0000 */
[-CC-:B------:R-:W-:Y:S01]  /*10880*/  FFMA.FTZ R48, R84, R0.reuse, -R21.reuse ;  /* 0x0000000054307223 */ /* 0x180fe20000010815 */
[----:B------:R-:W-:Y:S01]  /*10890*/  IMAD.MOV.U32 R25, RZ, RZ, 0x40000040 ;  /* 0x40000040ff197424 */ /* 0x000fe200078e00ff */
[----:B---3--:R-:W-:Y:S01]  /*108a0*/  FMNMX.FTZ R2, R2, R37, !PT ;  /* 0x0000002502027209 */ /* 0x008fe20007810000 */
[----:B------:R-:W-:Y:S01]  /*108b0*/  FFMA.FTZ R37, R73, R0, -R21 ;  /* 0x0000000049257223 */ /* 0x000fe20000010815 */
[----:B------:R-:W0:Y:S03]  /*108c0*/  MUFU.EX2 R137, R137 ;  /* 0x0000008900897308 */ /* 0x000e260000000800 */
[----:B------:R-:W3:Y:S01]  /*108d0*/  SHFL.BFLY PT, R24, R2, 0x1, 0x1f ;  /* 0x0c201f0002187f89 */ /* 0x000ee200000e0000 */
[----:B-1----:R-:W-:Y:S01]  /*108e0*/  FFMA.FTZ R6, R9, R6, R149 ;  /* 0x0000000609067223 */ /* 0x002fe20000010095 */
[----:B------:R-:W-:-:S03]  /*108f0*/  @!P1 VIADD R13, R13, 0x16860 ;  /* 0x000168600d0d9836 */ /* 0x000fc60000000000 */
[----:B------:R-:W-:Y:S08]  /*10900*/  MUFU.EX2 R147, R147 ;  /* 0x0000009300937308 */ /* 0x000ff00000000800 */
[----:B------:R-:W-:Y:S08]  /*10910*/  MUFU.EX2 R146, R146 ;  /* 0x0000009200927308 */ /* 0x000ff00000000800 */
[----:B------:R-:W-:Y:S01]  /*10920*/  MUFU.EX2 R141, R141 ;  /* 0x0000008d008d7308 */ /* 0x000fe20000000800 */
[----:B---3--:R-:W-:-:S05]  /*10930*/  FMNMX.FTZ R2, R2, R24, !PT ;  /* 0x0000001802027209 */ /* 0x008fca0007810000 */
[CC--:B------:R-:W-:Y:S01]  /*10940*/  FMUL.FTZ R53, R2.reuse, R0.reuse ;  /* 0x0000000002357220 */ /* 0x0c0fe20000410000 */
[----:B------:R-:W-:Y:S01]  /*10950*/  FADD.FTZ R24, -R2, R7 ;  /* 0x0000000702187221 */ /* 0x000fe20000010100 */
[----:B------:R-:W-:Y:S02]  /*10960*/  MUFU.EX2 R140, R140 ;  /* 0x0000008c008c7308 */ /* 0x000fe40000000800 */
[-CC-:B------:R-:W-:Y:S01]  /*10970*/  FFMA.FTZ R151, R30, R0.reuse, -R53.reuse ;  /* 0x000000001e977223 */ /* 0x180fe20000010835 */
[-CC-:B------:R-:W-:Y:S01]  /*10980*/  FFMA.FTZ R30, R34, R0.reuse, -R53.reuse ;  /* 0x00000000221e7223 */ /* 0x180fe20000010835 */
[-CC-:B------:R-:W-:Y:S01]  /*10990*/  FFMA.FTZ R34, R38, R0.reuse, -R53.reuse ;  /* 0x0000000026227223 */ /* 0x180fe20000010835 */
[-CC-:B------:R-:W-:Y:S01]  /*109a0*/  FFMA.FTZ R38, R46, R0.reuse, -R53.reuse ;  /* 0x000000002e267223 */ /* 0x180fe20000010835 */
[-CC-:B------:R-:W-:Y:S01]  /*109b0*/  FFMA.FTZ R46, R51, R0.reuse, -R53.reuse ;  /* 0x00000000332e7223 */ /* 0x180fe20000010835 */
[-CC-:B------:R-:W-:Y:S01]  /*109c0*/  FFMA.FTZ R26, R26, R0.reuse, -R53.reuse ;  /* 0x000000001a1a7223 */ /* 0x180fe20000010835 */
[----:B------:R-:W3:Y:S01]  /*109d0*/  LDL R51, [R1+0x2c] ;  /* 0x00002c0001337983 */ /* 0x000ee20000100800 */
[-CC-:B------:R-:W-:Y:S01]  /*109e0*/  FFMA.FTZ R27, R27, R0.reuse, -R53.reuse ;  /* 0x000000001b1b7223 */ /* 0x180fe20000010835 */
[-CC-:B------:R-:W-:Y:S01]  /*109f0*/  FFMA.FTZ R31, R31, R0.reuse, -R53.reuse ;  /* 0x000000001f1f7223 */ /* 0x180fe20000010835 */
[-CC-:B------:R-:W-:Y:S01]  /*10a00*/  FFMA.FTZ R52, R35, R0.reuse, -R53.reuse ;  /* 0x0000000023347223 */ /* 0x180fe20000010835 */
[----:B------:R-:W-:Y:S01]  /*10a10*/  MUFU.EX2 R151, R151 ;  /* 0x0000009700977308 */ /* 0x000fe20000000800 */
[-CC-:B------:R-:W-:Y:S01]  /*10a20*/  FFMA.FTZ R35, R42, R0.reuse, -R53.reuse ;  /* 0x000000002a237223 */ /* 0x180fe20000010835 */
[-CC-:B------:R-:W-:Y:S01]  /*10a30*/  FFMA.FTZ R42, R43, R0.reuse, -R53.reuse ;  /* 0x000000002b2a7223 */ /* 0x180fe20000010835 */
[----:B------:R-:W-:Y:S01]  /*10a40*/  FFMA.FTZ R43, R47, R0, -R53 ;  /* 0x000000002f2b7223 */ /* 0x000fe20000010835 */
[----:B------:R-:W-:-:S04]  /*10a50*/  @!P1 IMAD R47, R17, 0x8, R16 ;  /* 0x00000008112f9824 */ /* 0x000fc800078e0210 */
[----:B------:R-:W-:Y:S08]  /*10a60*/  MUFU.EX2 R143, R143 ;  /* 0x0000008f008f7308 */ /* 0x000ff00000000800 */
[----:B------:R-:W-:Y:S01]  /*10a70*/  MUFU.EX2 R142, R142 ;  /* 0x0000008e008e7308 */ /* 0x000fe20000000800 */
[----:B------:R-:W-:Y:S02]  /*10a80*/  WARPGROUP.DEPBAR.LE gsb0, 0x0 ;  /* 0x00008000000079c5 */ /* 0x000fe40000010000 */
[----:B------:R-:W-:Y:S01]  /*10a90*/  WARPGROUP.ARRIVE ;  /* 0x00000000000079c5 */ /* 0x000fe20000000000 */
[-CC-:B------:R-:W-:Y:S01]  /*10aa0*/  FFMA.FTZ R132, R56, R0.reuse, -R21.reuse ;  /* 0x0000000038847223 */ /* 0x180fe20000010815 */
[-CC-:B------:R-:W-:Y:S01]  /*10ab0*/  FFMA.FTZ R134, R60, R0.reuse, -R21.reuse ;  /* 0x000000003c867223 */ /* 0x180fe20000010815 */
[----:B------:R-:W-:-:S02]  /*10ac0*/  FFMA.FTZ R21, R85, R0, -R21 ;  /* 0x0000000055157223 */ /* 0x000fc40000010815 */
[----:B------:R-:W-:Y:S01]  /*10ad0*/  MUFU.EX2 R26, R26 ;  /* 0x0000001a001a7308 */ /* 0x000fe20000000800 */
[----:B------:R-:W-:Y:S01]  /*10ae0*/  SHF.R.U32.HI R135, RZ, 0x7, R57 ;  /* 0x00000007ff877819 */ /* 0x000fe20000011639 */
[----:B------:R-:W-:Y:S01]  /*10af0*/  HGMMA.64x64x16.F32 R88, R128, gdesc[UR8].tnspB, R88, gsb0 ;  /* 0x40e0000880587df0 */ /* 0x000fe20008000858 */
[----:B------:R-:W-:Y:S01]  /*10b00*/  R2UR UR11, R25 ;  /* 0x00000000190b72ca */ /* 0x000fe200000e0000 */
[----:B------:R-:W-:Y:S02]  /*10b10*/  IMAD.MOV.U32 R25, RZ, RZ, 0x40000040 ;  /* 0x40000040ff197424 */ /* 0x000fe400078e00ff */
[-C--:B------:R-:W-:Y:S01]  /*10b20*/  FFMA.FTZ R56, R39, R0.reuse, -R53 ;  /* 0x0000000027387223 */ /* 0x080fe20000010835 */
[----:B--2---:R-:W-:Y:S01]  /*10b30*/  FADD.FTZ R6, R148, R6 ;  /* 0x0000000694067221 */ /* 0x004fe20000010000 */
[----:B------:R-:W-:Y:S01]  /*10b40*/  @!P1 PRMT R13, RZ, 0x654, R13 ;  /* 0x00000654ff0d9816 */ /* 0x000fe2000000000d */
[----:B------:R1:W-:Y:S01]  /*10b50*/  MUFU.EX2 R7, R21 ;  /* 0x0000001500077308 */ /* 0x0003e20000000800 */
[----:B------:R-:W-:-:S07]  /*10b60*/  FFMA.FTZ R55, R55, R0, -R53 ;  /* 0x0000000037377223 */ /* 0x000fce0000010835 */
[----:B------:R-:W-:Y:S01]  /*10b70*/  MUFU.EX2 R27, R27 ;  /* 0x0000001b001b7308 */ /* 0x000fe20000000800 */
[-C--:B-1----:R-:W-:Y:S01]  /*10b80*/  FMUL.FTZ R21, R24, R0.reuse ;  /* 0x0000000018157220 */ /* 0x082fe20000410000 */
[----:B------:R-:W-:Y:S02]  /*10b90*/  VIADD R24, R8, 0x300 ;  /* 0x0000030008187836 */ /* 0x000fe40000000000 */
[-CC-:B------:R-:W-:Y:S01]  /*10ba0*/  FFMA.FTZ R39, R50, R0.reuse, -R53.reuse ;  /* 0x0000000032277223 */ /* 0x180fe20000010835 */
[----:B------:R-:W-:Y:S02]  /*10bb0*/  @!P1 VIADD R47, R47, 0x16840 ;  /* 0x000168402f2f9836 */ /* 0x000fe40000000000 */
[----:B------:R-:W-:Y:S01]  /*10bc0*/  FFMA.FTZ R133, R58, R0, -R53 ;  /* 0x000000003a857223 */ /* 0x000fe20000010835 */
[----:B------:R-:W-:Y:S01]  /*10bd0*/  R2UR UR10, R24 ;  /* 0x00000000180a72ca */ /* 0x000fe200000e0000 */
[----:B------:R-:W-:Y:S01]  /*10be0*/  VIADD R24, R8, 0x380 ;  /* 0x0000038008187836 */ /* 0x000fe20000000000 */
[----:B------:R-:W1:Y:S08]  /*10bf0*/  MUFU.EX2 R21, R21 ;  /* 0x0000001500157308 */ /* 0x000e700000000800 */
[----:B------:R-:W2:Y:S08]  /*10c00*/  MUFU.EX2 R31, R31 ;  /* 0x0000001f001f7308 */ /* 0x000eb00000000800 */
[----:B------:R-:W4:Y:S08]  /*10c10*/  MUFU.EX2 R30, R30 ;  /* 0x0000001e001e7308 */ /* 0x000f300000000800 */
[----:B------:R-:W5:Y:S08]  /*10c20*/  MUFU.EX2 R52, R52 ;  /* 0x0000003400347308 */ /* 0x000f700000000800 */
[----:B------:R-:W5:Y:S08]  /*10c30*/  MUFU.EX2 R34, R34 ;  /* 0x0000002200227308 */ /* 0x000f700000000800 */
[----:B------:R-:W-:Y:S08]  /*10c40*/  MUFU.EX2 R35, R35 ;  /* 0x0000002300237308 */ /* 0x000ff00000000800 */
[----:B------:R-:W-:Y:S01]  /*10c50*/  MUFU.EX2 R42, R42 ;  /* 0x0000002a002a7308 */ /* 0x000fe20000000800 */
[----:B------:R-:W-:-:S02]  /*10c60*/  WARPGROUP.DEPBAR.LE gsb0, 0x0 ;  /* 0x00008000000079c5 */ /* 0x000fc40000010000 */
[----:B------:R-:W-:Y:S01]  /*10c70*/  WARPGROUP.ARRIVE ;  /* 0x00000000000079c5 */ /* 0x000fe20000000000 */
[----:B------:R-:W-:Y:S01]  /*10c80*/  @!P1 PRMT R47, RZ, 0x654, R47 ;  /* 0x00000654ff2f9816 */ /* 0x000fe2000000002f */
[----:B0-----:R-:W-:-:S03]  /*10c90*/  FADD.FTZ R6, R137, R6 ;  /* 0x0000000689067221 */ /* 0x001fc60000010000 */
[----:B------:R-:W0:Y:S01]  /*10ca0*/  MUFU.EX2 R56, R56 ;  /* 0x0000003800387308 */ /* 0x000e220000000800 */
[----:B------:R-:W-:Y:S01]  /*10cb0*/  FFMA.FTZ R8, R54, R0, -R53 ;  /* 0x0000000036087223 */ /* 0x000fe20000010835 */
[----:B------:R-:W-:Y:S01]  /*10cc0*/  HGMMA.64x64x16.F32 R88, R124, gdesc[UR8].tnspB, R88, gsb0 ;  /* 0x40e000087c587df0 */ /* 0x000fe20008000858 */
[----:B------:R-:W-:Y:S02]  /*10cd0*/  R2UR UR10, R24 ;  /* 0x00000000180a72ca */ /* 0x000fe400000e0000 */
[----:B------:R-:W-:Y:S01]  /*10ce0*/  R2UR UR11, R25 ;  /* 0x00000000190b72ca */ /* 0x000fe200000e0000 */
[----:B------:R-:W-:Y:S02]  /*10cf0*/  VIADD R25, R135, 0x9 ;  /* 0x0000000987197836 */ /* 0x000fe40000000000 */
[----:B-1----:R-:W-:Y:S01]  /*10d00*/  FFMA.FTZ R5, R21, R5, R26 ;  /* 0x0000000515057223 */ /* 0x002fe2000001001a */
[----:B------:R-:W-:Y:S01]  /*10d10*/  FADD.FTZ R6, R150, R6 ;  /* 0x0000000696067221 */ /* 0x000fe20000010000 */
[----:B------:R-:W1:Y:S01]  /*10d20*/  MUFU.EX2 R38, R38 ;  /* 0x0000002600267308 */ /* 0x000e620000000800 */
[----:B------:R-:W-:-:S07]  /*10d30*/  SEL R50, R25, 0x9, !P2 ;  /* 0x0000000919327807 */ /* 0x000fce0005000000 */
[----:B------:R-:W1:Y:S08]  /*10d40*/  MUFU.EX2 R43, R43 ;  /* 0x0000002b002b7308 */ /* 0x000e700000000800 */
[----:B------:R-:W-:Y:S08]  /*10d50*/  MUFU.EX2 R139, R139 ;  /* 0x0000008b008b7308 */ /* 0x000ff00000000800 */
[----:B------:R-:W1:Y:S08]  /*10d60*/  MUFU.EX2 R39, R39 ;  /* 0x0000002700277308 */ /* 0x000e700000000800 */
[----:B------:R-:W-:Y:S08]  /*10d70*/  MUFU.EX2 R136, R136 ;  /* 0x0000008800887308 */ /* 0x000ff00000000800 */
[----:B------:R-:W1:Y:S08]  /*10d80*/  MUFU.EX2 R46, R46 ;  /* 0x0000002e002e7308 */ /* 0x000e700000000800 */
[----:B------:R-:W-:Y:S08]  /*10d90*/  MUFU.EX2 R49, R49 ;  /* 0x0000003100317308 */ /* 0x000ff00000000800 */
[----:B------:R-:W1:Y:S01]  /*10da0*/  MUFU.EX2 R8, R8 ;  /* 0x0000000800087308 */ /* 0x000e620000000800 */
[----:B------:R-:W-:-:S07]  /*10db0*/  FFMA.FTZ R59, R59, R0, -R53 ;  /* 0x000000003b3b7223 */ /* 0x000fce0000010835 */
[----:B------:R-:W-:Y:S01]  /*10dc0*/  MUFU.EX2 R138, R138 ;  /* 0x0000008a008a7308 */ /* 0x000fe20000000800 */
[----:B------:R-:W-:Y:S02]  /*10dd0*/  WARPGROUP.DEPBAR.LE gsb0, 0x0 ;  /* 0x00008000000079c5 */ /* 0x000fe40000010000 */
[----:B------:R-:W-:-:S05]  /*10de0*/  WARPGROUP.ARRIVE ;  /* 0x00000000000079c5 */ /* 0x000fca0000000000 */
[----:B------:R-:W1:Y:S01]  /*10df0*/  MUFU.EX2 R24, R55 ;  /* 0x0000003700187308 */ /* 0x000e620000000800 */
[----:B------:R-:W-:Y:S01]  /*10e00*/  HGMMA.64x64x16.F32 R88, R120, gdesc[UR8].tnspB, R88, gsb0 ;  /* 0x40e0000878587df0 */ /* 0x000fe20008000858 */
[----:B------:R-:W-:-:S06]  /*10e10*/  FADD.FTZ R5, R27, R5 ;  /* 0x000000051b057221 */ /* 0x000fcc0000010000 */
[----:B------:R-:W1:Y:S01]  /*10e20*/  MUFU.EX2 R132, R132 ;  /* 0x0000008400847308 */ /* 0x000e620000000800 */
[----:B------:R-:W-:Y:S01]  /*10e30*/  FFMA.FTZ R135, R62, R0, -R53 ;  /* 0x000000003e877223 */ /* 0x000fe20000010835 */
[----:B------:R-:W-:-:S06]  /*10e40*/  F2FP.F16.F32.PACK_AB R148, R148, R149 ;  /* 0x000000959494723e */ /* 0x000fcc00000000ff */
[----:B------:R-:W1:Y:S01]  /*10e50*/  MUFU.EX2 R133, R133 ;  /* 0x0000008500857308 */ /* 0x000e620000000800 */
[----:B------:R-:W-:Y:S01]  /*10e60*/  F2FP.F16.F32.PACK_AB R149, R27, R26 ;  /* 0x0000001a1b95723e */ /* 0x000fe200000000ff */
[----:B------:R-:W-:-:S06]  /*10e70*/  FFMA.FTZ R63, R63, R0, -R53 ;  /* 0x000000003f3f7223 */ /* 0x000fcc0000010835 */
[----:B------:R-:W1:Y:S01]  /*10e80*/  MUFU.EX2 R20, R20 ;  /* 0x0000001400147308 */ /* 0x000e620000000800 */
[----:B------:R-:W-:-:S07]  /*10e90*/  FFMA.FTZ R129, R66, R0, -R53 ;  /* 0x0000000042817223 */ /* 0x000fce0000010835 */
[----:B------:R-:W1:Y:S08]  /*10ea0*/  MUFU.EX2 R25, R59 ;  /* 0x0000003b00197308 */ /* 0x000e700000000800 */
[----:B------:R-:W1:Y:S08]  /*10eb0*/  MUFU.EX2 R134, R134 ;  /* 0x0000008600867308 */ /* 0x000e700000000800 */
[----:B------:R-:W-:Y:S08]  /*10ec0*/  MUFU.EX2 R28, R28 ;  /* 0x0000001c001c7308 */ /* 0x000ff00000000800 */
[----:B------:R-:W-:Y:S08]  /*10ed0*/  MUFU.EX2 R12, R12 ;  /* 0x0000000c000c7308 */ /* 0x000ff00000000800 */
[----:B------:R-:W-:Y:S08]  /*10ee0*/  MUFU.EX2 R29, R29 ;  /* 0x0000001d001d7308 */ /* 0x000ff00000000800 */
[----:B------:R-:W-:Y:S08]  /*10ef0*/  MUFU.EX2 R32, R32 ;  /* 0x0000002000207308 */ /* 0x000ff00000000800 */
[----:B------:R-:W-:Y:S01]  /*10f00*/  MUFU.EX2 R33, R33 ;  /* 0x0000002100217308 */ /* 0x000fe20000000800 */
[----:B------:R-:W-:-:S02]  /*10f10*/  WARPGROUP.DEPBAR.LE gsb0, 0x0 ;  /* 0x00008000000079c5 */ /* 0x000fc40000010000 */
[----:B------:R0:W-:Y:S06]  /*10f20*/  BAR.ARV R50, 0x100 ;  /* 0x000400320000751d */ /* 0x0001ec0000002000 */
[----:B------:R2:W-:Y:S01]  /*10f30*/  @!P1 SYNCS.ARRIVE.TRANS64.RED.A1T0 RZ, [R47+URZ], RZ ;  /* 0x000000ff2fff99a7 */ /* 0x0005e2000810043f */
[----:B------:R-:W-:Y:S01]  /*10f40*/  MUFU.EX2 R36, R36 ;  /* 0x0000002400247308 */ /* 0x000fe20000000800 */
[----:B--2---:R-:W-:Y:S01]  /*10f50*/  FADD.FTZ R47, R151, R5 ;  /* 0x00000005972f7221 */ /* 0x004fe20000010000 */
[----:B------:R2:W-:Y:S06]  /*10f60*/  @!P1 SYNCS.ARRIVE.TRANS64.RED.A1T0 RZ, [R13+URZ], RZ ;  /* 0x000000ff0dff99a7 */ /* 0x0005ec000810043f */
[----:B------:R-:W-:Y:S01]  /*10f70*/  MUFU.EX2 R37, R37 ;  /* 0x0000002500257308 */ /* 0x000fe20000000800 */
[----:B------:R-:W-:-:S04]  /*10f80*/  FADD.FTZ R47, R31, R47 ;  /* 0x0000002f1f2f7221 */ /* 0x000fc80000010000 */
[----:B----4-:R-:W-:Y:S01]  /*10f90*/  FADD.FTZ R47, R30, R47 ;  /* 0x0000002f1e2f7221 */ /* 0x010fe20000010000 */
[----:B--2---:R-:W-:Y:S02]  /*10fa0*/  FADD.FTZ R13, R145, R6 ;  /* 0x00000006910d7221 */ /* 0x004fe40000010000 */
[----:B------:R-:W-:Y:S01]  /*10fb0*/  MUFU.EX2 R40, R40 ;  /* 0x0000002800287308 */ /* 0x000fe20000000800 */
[----:B-----5:R-:W-:Y:S01]  /*10fc0*/  FADD.FTZ R47, R52, R47 ;  /* 0x0000002f342f7221 */ /* 0x020fe20000010000 */
[----:B------:R-:W-:-:S03]  /*10fd0*/  FADD.FTZ R13, R144, R13 ;  /* 0x0000000d900d7221 */ /* 0x000fc60000010000 */
[----:B------:R-:W-:Y:S01]  /*10fe0*/  FADD.FTZ R47, R34, R47 ;  /* 0x0000002f222f7221 */ /* 0x000fe20000010000 */
[----:B0-----:R-:W-:Y:S02]  /*10ff0*/  FADD.FTZ R50, R147, R13 ;  /* 0x0000000d93327221 */ /* 0x001fe40000010000 */
[----:B------:R-:W-:Y:S01]  /*11000*/  MUFU.EX2 R41, R41 ;  /* 0x0000002900297308 */ /* 0x000fe20000000800 */
[----:B------:R-:W-:Y:S01]  /*11010*/  FADD.FTZ R47, R56, R47 ;  /* 0x0000002f382f7221 */ /* 0x000fe20000010000 */
[----:B------:R-:W-:-:S03]  /*11020*/  FADD.FTZ R50, R146, R50 ;  /* 0x0000003292327221 */ /* 0x000fc60000010000 */
[----:B------:R-:W-:Y:S01]  /*11030*/  FADD.FTZ R47, R35, R47 ;  /* 0x0000002f232f7221 */ /* 0x000fe20000010000 */
[----:B------:R-:W-:Y:S02]  /*11040*/  FADD.FTZ R50, R141, R50 ;  /* 0x000000328d327221 */ /* 0x000fe40000010000 */
[----:B------:R-:W-:Y:S01]  /*11050*/  MUFU.EX2 R44, R44 ;  /* 0x0000002c002c7308 */ /* 0x000fe20000000800 */
[----:B------:R-:W-:Y:S01]  /*11060*/  FADD.FTZ R47, R42, R47 ;  /* 0x0000002f2a2f7221 */ /* 0x000fe20000010000 */
[----:B------:R-:W-:-:S03]  /*11070*/  FADD.FTZ R50, R140, R50 ;  /* 0x000000328c327221 */ /* 0x000fc60000010000 */
[----:B-1----:R-:W-:Y:S01]  /*11080*/  FADD.FTZ R47, R38, R47 ;  /* 0x0000002f262f7221 */ /* 0x002fe20000010000 */
[----:B------:R-:W-:Y:S02]  /*11090*/  FADD.FTZ R50, R143, R50 ;  /* 0x000000328f327221 */ /* 0x000fe40000010000 */
        /* <DEDUP_REMOVED lines=8> */
[----:B------:R-:W-:Y:S01]  /*11120*/  FADD.FTZ R47, R8, R47 ;  /* 0x0000002f082f7221 */ /* 0x000fe20000010000 */
[----:B------:R-:W-:Y:S02]  /*11130*/  FADD.FTZ R27, R49, R50 ;  /* 0x00000032311b7221 */ /* 0x000fe40000010000 */
[----:B------:R-:W0:Y:S01]  /*11140*/  MUFU.EX2 R135, R135 ;  /* 0x0000008700877308 */ /* 0x000e220000000800 */
[----:B------:R-:W-:Y:S01]  /*11150*/  FFMA.FTZ R6, R67, R0, -R53 ;  /* 0x0000000043067223 */ /* 0x000fe20000010835 */
[----:B------:R-:W-:Y:S01]  /*11160*/  FADD.FTZ R50, R24, R47 ;  /* 0x0000002f18327221 */ /* 0x000fe20000010000 */
[----:B------:R-:W-:-:S05]  /*11170*/  FADD.FTZ R27, R138, R27 ;  /* 0x0000001b8a1b7221 */ /* 0x000fca0000010000 */
[----:B------:R-:W1:Y:S01]  /*11180*/  MUFU.EX2 R5, R63 ;  /* 0x0000003f00057308 */ /* 0x000e620000000800 */
[----:B------:R-:W-:Y:S01]  /*11190*/  FADD.FTZ R27, R132, R27 ;  /* 0x0000001b841b7221 */ /* 0x000fe20000010000 */
[----:B------:R-:W-:Y:S01]  /*111a0*/  FADD.FTZ R50, R133, R50 ;  /* 0x0000003285327221 */ /* 0x000fe20000010000 */
[----:B------:R-:W-:-:S05]  /*111b0*/  FFMA.FTZ R131, R70, R0, -R53 ;  /* 0x0000000046837223 */ /* 0x000fca0000010835 */
[----:B------:R-:W2:Y:S01]  /*111c0*/  MUFU.EX2 R129, R129 ;  /* 0x0000008100817308 */ /* 0x000ea20000000800 */
[----:B------:R-:W-:Y:S01]  /*111d0*/  FADD.FTZ R27, R20, R27 ;  /* 0x0000001b141b7221 */ /* 0x000fe20000010000 */
[----:B------:R-:W-:Y:S01]  /*111e0*/  FADD.FTZ R50, R25, R50 ;  /* 0x0000003219327221 */ /* 0x000fe20000010000 */
[----:B------:R-:W-:-:S05]  /*111f0*/  FFMA.FTZ R13, R71, R0, -R53 ;  /* 0x00000000470d7223 */ /* 0x000fca0000010835 */
[----:B------:R-:W4:Y:S01]  /*11200*/  MUFU.EX2 R6, R6 ;  /* 0x0000000600067308 */ /* 0x000f220000000800 */
[----:B------:R-:W-:Y:S01]  /*11210*/  FADD.FTZ R27, R134, R27 ;  /* 0x0000001b861b7221 */ /* 0x000fe20000010000 */
[----:B0-----:R-:W-:Y:S01]  /*11220*/  FADD.FTZ R50, R135, R50 ;  /* 0x0000003287327221 */ /* 0x001fe20000010000 */
[----:B------:R-:W-:-:S05]  /*11230*/  FFMA.FTZ R125, R74, R0, -R53 ;  /* 0x000000004a7d7223 */ /* 0x000fca0000010835 */
[----:B------:R-:W0:Y:S01]  /*11240*/  MUFU.EX2 R131, R131 ;  /* 0x0000008300837308 */ /* 0x000e220000000800 */
[----:B------:R-:W-:Y:S01]  /*11250*/  FADD.FTZ R27, R28, R27 ;  /* 0x0000001b1c1b7221 */ /* 0x000fe20000010000 */
[----:B-1----:R-:W-:Y:S01]  /*11260*/  FADD.FTZ R50, R5, R50 ;  /* 0x0000003205327221 */ /* 0x002fe20000010000 */
[----:B------:R-:W-:Y:S01]  /*11270*/  F2FP.F16.F32.PACK_AB R144, R144, R145 ;  /* 0x000000919090723e */ /* 0x000fe200000000ff */
[----:B------:R-:W-:Y:S01]  /*11280*/  FFMA.FTZ R75, R75, R0, -R53 ;  /* 0x000000004b4b7223 */ /* 0x000fe20000010835 */
[----:B------:R-:W-:-:S03]  /*11290*/  F2FP.F16.F32.PACK_AB R145, R52, R30 ;  /* 0x0000001e3491723e */ /* 0x000fc600000000ff */
[----:B------:R-:W1:Y:S01]  /*112a0*/  MUFU.EX2 R13, R13 ;  /* 0x0000000d000d7308 */ /* 0x000e620000000800 */
[----:B------:R-:W-:Y:S01]  /*112b0*/  FADD.FTZ R30, R12, R27 ;  /* 0x0000001b0c1e7221 */ /* 0x000fe20000010000 */
[----:B--2---:R-:W-:Y:S01]  /*112c0*/  FADD.FTZ R27, R129, R50 ;  /* 0x00000032811b7221 */ /* 0x004fe20000010000 */
[----:B------:R-:W-:Y:S01]  /*112d0*/  FFMA.FTZ R78, R78, R0, -R53 ;  /* 0x000000004e4e7223 */ /* 0x000fe20000010835 */
[----:B------:R-:W-:-:S04]  /*112e0*/  F2FP.F16.F32.PACK_AB R151, R31, R151 ;  /* 0x000000971f97723e */ /* 0x000fc800000000ff */
[----:B------:R-:W2:Y:S01]  /*112f0*/  MUFU.EX2 R125, R125 ;  /* 0x0000007d007d7308 */ /* 0x000ea20000000800 */
[----:B------:R-:W-:Y:S01]  /*11300*/  FADD.FTZ R31, R29, R30 ;  /* 0x0000001e1d1f7221 */ /* 0x000fe20000010000 */
[----:B----4-:R-:W-:Y:S01]  /*11310*/  FADD.FTZ R30, R6, R27 ;  /* 0x0000001b061e7221 */ /* 0x010fe20000010000 */
[----:B------:R-:W-:Y:S01]  /*11320*/  FFMA.FTZ R79, R79, R0, -R53 ;  /* 0x000000004f4f7223 */ /* 0x000fe20000010835 */
[----:B------:R-:W-:-:S04]  /*11330*/  F2FP.F16.F32.PACK_AB R146, R146, R147 ;  /* 0x000000939292723e */ /* 0x000fc800000000ff */
[----:B------:R-:W4:Y:S01]  /*11340*/  MUFU.EX2 R26, R75 ;  /* 0x0000004b001a7308 */ /* 0x000f220000000800 */
[----:B------:R-:W-:Y:S01]  /*11350*/  F2FP.F16.F32.PACK_AB R147, R56, R34 ;  /* 0x000000223893723e */ /* 0x000fe200000000ff */
[----:B------:R-:W-:Y:S01]  /*11360*/  FADD.FTZ R34, R32, R31 ;  /* 0x0000001f20227221 */ /* 0x000fe20000010000 */
[----:B0-----:R-:W-:Y:S01]  /*11370*/  FADD.FTZ R30, R131, R30 ;  /* 0x0000001e831e7221 */ /* 0x001fe20000010000 */
[----:B------:R-:W-:-:S04]  /*11380*/  FFMA.FTZ R82, R82, R0, -R53 ;  /* 0x0000000052527223 */ /* 0x000fc80000010835 */
[----:B------:R-:W0:Y:S01]  /*11390*/  MUFU.EX2 R78, R78 ;  /* 0x0000004e004e7308 */ /* 0x000e220000000800 */
[----:B------:R-:W-:Y:S01]  /*113a0*/  FADD.FTZ R27, R33, R34 ;  /* 0x00000022211b7221 */ /* 0x000fe20000010000 */
[----:B-1----:R-:W-:Y:S01]  /*113b0*/  FADD.FTZ R30, R13, R30 ;  /* 0x0000001e0d1e7221 */ /* 0x002fe20000010000 */
[----:B------:R-:W-:Y:S01]  /*113c0*/  FFMA.FTZ R83, R83, R0, -R53 ;  /* 0x0000000053537223 */ /* 0x000fe20000010835 */
[----:B------:R-:W-:-:S04]  /*113d0*/  F2FP.F16.F32.PACK_AB R136, R136, R139 ;  /* 0x0000008b8888723e */ /* 0x000fc800000000ff */
[----:B------:R-:W1:Y:S01]  /*113e0*/  MUFU.EX2 R79, R79 ;  /* 0x0000004f004f7308 */ /* 0x000e620000000800 */
[----:B------:R-:W-:Y:S01]  /*113f0*/  F2FP.F16.F32.PACK_AB R139, R24, R8 ;  /* 0x00000008188b723e */ /* 0x000fe200000000ff */
[----:B------:R-:W-:Y:S01]  /*11400*/  FADD.FTZ R8, R36, R27 ;  /* 0x0000001b24087221 */ /* 0x000fe20000010000 */
[----:B------:R-:W-:Y:S01]  /*11410*/  F2FP.F16.F32.PACK_AB R133, R25, R133 ;  /* 0x000000851985723e */ /* 0x000fe200000000ff */
[----:B--2---:R-:W-:Y:S01]  /*11420*/  FADD.FTZ R25, R125, R30 ;  /* 0x0000001e7d197221 */ /* 0x004fe20000010000 */
[----:B------:R-:W-:-:S03]  /*11430*/  FFMA.FTZ R86, R86, R0, -R53 ;  /* 0x0000000056567223 */ /* 0x000fc60000010835 */
[----:B------:R-:W2:Y:S01]  /*11440*/  MUFU.EX2 R82, R82 ;  /* 0x0000005200527308 */ /* 0x000ea20000000800 */
[----:B------:R-:W-:Y:S01]  /*11450*/  F2FP.F16.F32.PACK_AB R135, R5, R135 ;  /* 0x000000870587723e */ /* 0x000fe200000000ff */
[----:B------:R-:W-:Y:S01]  /*11460*/  FADD.FTZ R5, R37, R8 ;  /* 0x0000000825057221 */ /* 0x000fe20000010000 */
[----:B----4-:R-:W-:Y:S01]  /*11470*/  FADD.FTZ R25, R26, R25 ;  /* 0x000000191a197221 */ /* 0x010fe20000010000 */
[----:B------:R-:W-:-:S04]  /*11480*/  FFMA.FTZ R53, R87, R0, -R53 ;  /* 0x0000000057357223 */ /* 0x000fc80000010835 */
[----:B------:R-:W4:Y:S01]  /*11490*/  MUFU.EX2 R83, R83 ;  /* 0x0000005300537308 */ /* 0x000f220000000800 */
[----:B------:R-:W-:Y:S01]  /*114a0*/  F2FP.F16.F32.PACK_AB R129, R6, R129 ;  /* 0x000000810681723e */ /* 0x000fe200000000ff */
[----:B------:R-:W-:Y:S01]  /*114b0*/  FADD.FTZ R8, R40, R5 ;  /* 0x0000000528087221 */ /* 0x000fe20000010000 */
[----:B0-----:R-:W-:-:S05]  /*114c0*/  FADD.FTZ R6, R78, R25 ;  /* 0x000000194e067221 */ /* 0x001fca0000010000 */
[----:B------:R-:W0:Y:S01]  /*114d0*/  MUFU.EX2 R86, R86 ;  /* 0x0000005600567308 */ /* 0x000e220000000800 */
[----:B------:R-:W-:Y:S01]  /*114e0*/  FADD.FTZ R5, R41, R8 ;  /* 0x0000000829057221 */ /* 0x000fe20000010000 */
[----:B-1----:R-:W-:Y:S01]  /*114f0*/  FADD.FTZ R25, R79, R6 ;  /* 0x000000064f197221 */ /* 0x002fe20000010000 */
[----:B---3--:R-:W-:-:S05]  /*11500*/  ISETP.GT.AND P2, PT, R4, R51, PT ;  /* 0x000000330400720c */ /* 0x008fca0003f44270 */
[----:B------:R-:W1:Y:S01]  /*11510*/  MUFU.EX2 R53, R53 ;  /* 0x0000003500357308 */ /* 0x000e620000000800 */
[----:B------:R-:W-:Y:S01]  /*11520*/  FADD.FTZ R6, R44, R5 ;  /* 0x000000052c067221 */ /* 0x000fe20000010000 */
[----:B--2---:R-:W-:Y:S01]  /*11530*/  FADD.FTZ R8, R82, R25 ;  /* 0x0000001952087221 */ /* 0x004fe20000010000 */
[----:B------:R-:W-:Y:S02]  /*11540*/  F2FP.F16.F32.PACK_AB R131, R13, R131 ;  /* 0x000000830d83723e */ /* 0x000fe400000000ff */
[----:B------:R-:W-:Y:S01]  /*11550*/  FADD.FTZ R5, R45, R6 ;  /* 0x000000062d057221 */ /* 0x000fe20000010000 */
[----:B----4-:R-:W-:-:S03]  /*11560*/  FADD.FTZ R13, R83, R8 ;  /* 0x00000008530d7221 */ /* 0x010fc60000010000 */
[----:B------:R-:W-:Y:S01]  /*11570*/  FADD.FTZ R6, R48, R5 ;  /* 0x0000000530067221 */ /* 0x000fe20000010000 */
[----:B0-----:R-:W-:Y:S01]  /*11580*/  FADD.FTZ R13, R86, R13 ;  /* 0x0000000d560d7221 */ /* 0x001fe20000010000 */
[----:B------:R-:W-:Y:S01]  /*11590*/  F2FP.F16.F32.PACK_AB R150, R150, R137 ;  /* 0x000000899696723e */ /* 0x000fe200000000ff */
[----:B------:R-:W-:Y:S01]  /*115a0*/  FMUL.FTZ R88, R88, R9 ;  /* 0x0000000958587220 */ /* 0x000fe20000410000 */
[----:B------:R-:W-:Y:S01]  /*115b0*/  F2FP.F16.F32.PACK_AB R140, R140, R141 ;  /* 0x0000008d8c8c723e */ /* 0x000fe200000000ff */
[----:B------:R-:W-:Y:S01]  /*115c0*/  FADD.FTZ R6, R7, R6 ;  /* 0x0000000607067221 */ /* 0x000fe20000010000 */
[----:B------:R-:W-:Y:S01]  /*115d0*/  F2FP.F16.F32.PACK_AB R142, R142, R143 ;  /* 0x0000008f8e8e723e */ /* 0x000fe200000000ff */
[-C--:B------:R-:W-:Y:S01]  /*115e0*/  FMUL.FTZ R89, R89, R9.reuse ;  /* 0x0000000959597220 */ /* 0x080fe20000410000 */
[----:B------:R-:W-:Y:S01]  /*115f0*/  F2FP.F16.F32.PACK_AB R128, R29, R12 ;  /* 0x0000000c1d80723e */ /* 0x000fe200000000ff */
[----:B-1----:R-:W-:Y:S01]  /*11600*/  FADD.FTZ R5, R53, R13 ;  /* 0x0000000d35057221 */ /* 0x002fe20000010000 */
[----:B------:R-:W-:Y:S01]  /*11610*/  F2FP.F16.F32.PACK_AB R122, R7, R48 ;  /* 0x00000030077a723e */ /* 0x000fe200000000ff */
[----:B------:R-:W-:Y:S01]  /*11620*/  FMUL.FTZ R92, R92, R9 ;  /* 0x000000095c5c7220 */ /* 0x000fe20000410000 */
[----:B------:R-:W-:Y:S01]  /*11630*/  F2FP.F16.F32.PACK_AB R141, R42, R35 ;  /* 0x000000232a8d723e */ /* 0x000fe200000000ff */
[-C--:B------:R-:W-:Y:S01]  /*11640*/  FMUL.FTZ R93, R93, R9.reuse ;  /* 0x000000095d5d7220 */ /* 0x080fe20000410000 */
[----:B------:R-:W-:Y:S01]  /*11650*/  F2FP.F16.F32.PACK_AB R143, R43, R38 ;  /* 0x000000262b8f723e */ /* 0x000fe200000000ff */
[----:B------:R-:W-:Y:S01]  /*11660*/  FMUL.FTZ R96, R96, R9 ;  /* 0x0000000960607220 */ /* 0x000fe20000410000 */
[----:B------:R-:W-:Y:S01]  /*11670*/  F2FP.F16.F32.PACK_AB R137, R46, R39 ;  /* 0x000000272e89723e */ /* 0x000fe200000000ff */
[----:B------:R-:W-:Y:S01]  /*11680*/  FMUL.FTZ R97, R97, R9 ;  /* 0x0000000961617220 */ /* 0x000fe20000410000 */
[----:B------:R-:W-:Y:S01]  /*11690*/  F2FP.F16.F32.PACK_AB R138, R138, R49 ;  /* 0x000000318a8a723e */ /* 0x000fe200000000ff */
[-C--:B------:R-:W-:Y:S01]  /*116a0*/  FMUL.FTZ R100, R100, R9.reuse ;  /* 0x0000000964647220 */ /* 0x080fe20000410000 */
[----:B------:R-:W-:Y:S01]  /*116b0*/  F2FP.F16.F32.PACK_AB R132, R20, R132 ;  /* 0x000000841484723e */ /* 0x000fe200000000ff */
[-C--:B------:R-:W-:Y:S01]  /*116c0*/  FMUL.FTZ R101, R101, R9.reuse ;  /* 0x0000000965657220 */ /* 0x080fe20000410000 */
[----:B------:R-:W-:Y:S01]  /*116d0*/  F2FP.F16.F32.PACK_AB R134, R28, R134 ;  /* 0x000000861c86723e */ /* 0x000fe200000000ff */
[-C--:B------:R-:W-:Y:S01]  /*116e0*/  FMUL.FTZ R104, R104, R9.reuse ;  /* 0x0000000968687220 */ /* 0x080fe20000410000 */
[----:B------:R-:W-:Y:S01]  /*116f0*/  F2FP.F16.F32.PACK_AB R130, R33, R32 ;  /* 0x000000202182723e */ /* 0x000fe200000000ff */
[-C--:B------:R-:W-:Y:S01]  /*11700*/  FMUL.FTZ R105, R105, R9.reuse ;  /* 0x0000000969697220 */ /* 0x080fe20000410000 */
        /* <DEDUP_REMOVED lines=30> */
[----:B------:R-:W-:-:S02]  /*118f0*/  IMAD.MOV.U32 R8, RZ, RZ, R153 ;  /* 0x000000ffff087224 */ /* 0x000fc400078e0099 */
[----:B------:R-:W-:Y:S02]  /*11900*/  IMAD.MOV.U32 R13, RZ, RZ, R17 ;  /* 0x000000ffff0d7224 */ /* 0x000fe400078e0011 */
[----:B------:R-:W-:Y:S02]  /*11910*/  IMAD.MOV.U32 R7, RZ, RZ, R2 ;  /* 0x000000ffff077224 */ /* 0x000fe400078e0002 */
[----:B------:R-:W-:Y:S01]  /*11920*/  IMAD.MOV.U32 R12, RZ, RZ, R3 ;  /* 0x000000ffff0c7224 */ /* 0x000fe200078e0003 */
[----:B------:R-:W-:Y:S06]  /*11930*/  @P2 BRA `(.L_x_1501) ;  /* 0xffffffe000482947 */ /* 0x000fec000383ffff */
.L_x_1491:
[----:B------:R-:W2:Y:S02]  /*11940*/  LDL R7, [R1+0x38] ;  /* 0x0000380001077983 */ /* 0x000ea40000100800 */
[----:B--2---:R-:W-:-:S13]  /*11950*/  ISETP.GE.AND P2, PT, R4, R7, PT ;  /* 0x000000070400720c */ /* 0x004fda0003f46270 */
[----:B------:R-:W-:Y:S05]  /*11960*/  @!P2 BRA `(.L_x_1502) ;  /* 0x0000002c00eca947 */ /* 0x000fea0003800000 */
[----:B------:R-:W-:Y:S02]  /*11970*/  IMAD.MOV.U32 R7, RZ, RZ, R2 ;  /* 0x000000ffff077224 */ /* 0x000fe400078e0002 */
[----:B------:R-:W-:Y:S02]  /*11980*/  IMAD.MOV.U32 R12, RZ, RZ, R3 ;  /* 0x000000ffff0c7224 */ /* 0x000fe400078e0003 */
[----:B------:R-:W-:Y:S02]  /*11990*/  IMAD.MOV.U32 R8, RZ, RZ, R153 ;  /* 0x000000ffff087224 */ /* 0x000fe400078e0099 */
[----:B------:R-:W-:-:S07]  /*119a0*/  IMAD.MOV.U32 R13, RZ, RZ, R17 ;  /* 0x000000ffff0d7224 */ /* 0x000fce00078e0011 */
.L_x_1520:
        /* <DEDUP_REMOVED lines=11> */
.L_x_1504:
[----:B------:R-:W-:Y:S01]  /*11a60*/  IMAD R0, R17, 0x8, R16 ;  /* 0x0000000811007824 */ /* 0x000fe200078e0210 */
[----:B------:R-:W-:-:S04]  /*11a70*/  SHF.L.U32 R3, R153, 0x1f, RZ ;  /* 0x0000001f99037819 */ /* 0x000fc800000006ff */
[----:B------:R0:W1:Y:S01]  /*11a80*/  SYNCS.PHASECHK.TRANS64.TRYWAIT P3, [R0+URZ+0x16830], R3 ;  /* 0x01683003000075a7 */ /* 0x000062000806017f */
[----:B------:R-:W-:Y:S05]  /*11a90*/  @!P0 BRA `(.L_x_1505) ;  /* 0x0000000000048947 */ /* 0x000fea0003800000 */
[----:B------:R-:W-:Y:S01]  /*11aa0*/  BPT.TRAP 0x1 ;  /* 0x000000040000795c */ /* 0x000fe20000300000 */
.L_x_1505:
[----:B------:R-:W-:Y:S04]  /*11ab0*/  BSSY B0, `(.L_x_1503) ;  /* 0x0000004000007945 */ /* 0x000fe80003800000 */
[----:B-1----:R-:W-:Y:S05]  /*11ac0*/  @P3 BRA `(.L_x_1506) ;  /* 0x0000000000083947 */ /* 0x002fea0003800000 */
[----:B------:R-:W1:Y:S02]  /*11ad0*/  SYNCS.PHASECHK.TRANS64.TRYWAIT P3, [R0+URZ+0x16830], R3 ;  /* 0x01683003000075a7 */ /* 0x000e64000806017f */
[----:B-1----:R-:W-:Y:S05]  /*11ae0*/  @!P3 BRA `(.L_x_1507) ;  /* 0x000000e40010b947 */ /* 0x002fea0003800000 */
.L_x_1506:
[----:B------:R-:W-:Y:S05]  /*11af0*/  BSYNC B0 ;  /* 0x0000000000007941 */ /* 0x000fea0003800000 */
.L_x_1503:
        /* <DEDUP_REMOVED lines=46> */
.L_x_1509:
[----:B------:R-:W-:Y:S01]  /*11de0*/  SHF.L.U32 R0, R8, 0x1f, RZ ;  /* 0x0000001f08007819 */ /* 0x000fe200000006ff */
[----:B------:R-:W-:-:S04]  /*11df0*/  IMAD R2, R13, 0x8, R16 ;  /* 0x000000080d027824 */ /* 0x000fc800078e0210 */
[----:B------:R0:W1:Y:S01]  /*11e00*/  SYNCS.PHASECHK.TRANS64.TRYWAIT P2, [R2+URZ+0x16850], R0 ;  /* 0x01685000020075a7 */ /* 0x000062000804017f */
[----:B------:R-:W-:Y:S05]  /*11e10*/  @!P0 BRA `(.L_x_1510) ;  /* 0x0000000000048947 */ /* 0x000fea0003800000 */
[----:B------:R-:W-:Y:S01]  /*11e20*/  BPT.TRAP 0x1 ;  /* 0x000000040000795c */ /* 0x000fe20000300000 */
.L_x_1510:
[----:B-1----:R-:W-:Y:S05]  /*11e30*/  @P2 BRA `(.L_x_1508) ;  /* 0x0000000000082947 */ /* 0x002fea0003800000 */
[----:B------:R-:W1:Y:S02]  /*11e40*/  SYNCS.PHASECHK.TRANS64.TRYWAIT P2, [R2+URZ+0x16850], R0 ;  /* 0x01685000020075a7 */ /* 0x000e64000804017f */
[----:B-1----:R-:W-:Y:S05]  /*11e50*/  @!P2 BRA `(.L_x_1511) ;  /* 0x000000e00048a947 */ /* 0x002fea0003800000 */
.L_x_1508:
        /* <DEDUP_REMOVED lines=10> */
[----:B------:R-:W0:Y:S01]  /*11f00*/  S2R R21, SR_TID.X ;  /* 0x0000000000157919 */ /* 0x000e220000002100 */
[----:B------:R-:W-:Y:S01]  /*11f10*/  IMAD.MOV.U32 R3, RZ, RZ, 0x40000040 ;  /* 0x40000040ff037424 */ /* 0x000fe200078e00ff */
[----:B------:R-:W-:Y:S01]  /*11f20*/  R2UR UR10, R2 ;  /* 0x00000000020a72ca */ /* 0x000fe200000e0000 */
[----:B------:R-:W1:-:S12]  /*11f30*/  @P5 LDC R0, c[0x0][0x44c] ;  /* 0x00011300ff005b82 */ /* 0x000e580000000800 */
        /* <DEDUP_REMOVED lines=8> */
[----:B------:R-:W2:Y:S04]  /*11fc0*/  LDL R150, [R1+0x20] ;  /* 0x0000200001967983 */ /* 0x000ea80000100800 */
[----:B------:R-:W3:Y:S02]  /*11fd0*/  LDL R151, [R1+0x10] ;  /* 0x0000100001977983 */ /* 0x000ee40000100800 */
[----:B------:R-:W-:Y:S01]  /*11fe0*/  HGMMA.64x64x16.F32 R88, R144, gdesc[UR8].tnspB, R88, gsb0 ;  /* 0x40e0000890587df0 */ /* 0x000fe20008000858 */
[----:B------:R-:W-:Y:S01]  /*11ff0*/  R2UR UR10, R8 ;  /* 0x00000000080a72ca */ /* 0x000fe200000e0000 */
[----:B------:R-:W-:Y:S01]  /*12000*/  VIADD R8, R2, 0x180 ;  /* 0x0000018002087836 */ /* 0x000fe20000000000 */
[----:B------:R-:W-:Y:S01]  /*12010*/  R2UR UR11, R9 ;  /* 0x00000000090b72ca */ /* 0x000fe200000e0000 */
[----:B------:R-:W-:Y:S01]  /*12020*/  IMAD.MOV.U32 R9, RZ, RZ, 0x40000040 ;  /* 0x40000040ff097424 */ /* 0x000fe200078e00ff */
[----:B0-----:R-:W-:Y:S01]  /*12030*/  ISETP.GE.U32.AND P2, PT, R21, 0x180, PT ;  /* 0x000001801500780c */ /* 0x001fe20003f46070 */
[----:B------:R-:W-:-:S02]  /*12040*/  WARPGROUP.DEPBAR.LE gsb0, 0x0 ;  /* 0x00008000000079c5 */ /* 0x000fc40000010000 */
[----:B------:R-:W-:-:S08]  /*12050*/  WARPGROUP.ARRIVE ;  /* 0x00000000000079c5 */ /* 0x000fd00000000000 */
        /* <DEDUP_REMOVED lines=30> */
[----:B------:R-:W0:Y:S01]  /*12240*/  @P5 LDC R2, c[0x0][0x450] ;  /* 0x00011400ff025b82 */ /* 0x000e220000000800 */
[----:B------:R-:W-:-:S04]  /*12250*/  @!P1 IMAD R3, R17, 0x8, R16 ;  /* 0x0000000811039824 */ /* 0x000fc800078e0210 */
[----:B------:R-:W-:-:S05]  /*12260*/  @!P1 VIADD R3, R3, 0x16840 ;  /* 0x0001684003039836 */ /* 0x000fca0000000000 */
[----:B------:R-:W-:Y:S01]  /*12270*/  @!P1 PRMT R3, RZ, 0x654, R3 ;  /* 0x00000654ff039816 */ /* 0x000fe20000000003 */
[----:B------:R-:W-:Y:S02]  /*12280*/  WARPGROUP.DEPBAR.LE gsb0, 0x0 ;  /* 0x00008000000079c5 */ /* 0x000fe40000010000 */
[----:B------:R-:W-:-:S06]  /*12290*/  WARPGROUP.ARRIVE ;  /* 0x00000000000079c5 */ /* 0x000fcc0000000000 */
[----:B------:R-:W-:Y:S01]  /*122a0*/  HGMMA.64x64x16.F32 R88, R120, gdesc[UR8].tnspB, R88, gsb0 ;  /* 0x40e0000878587df0 */ /* 0x000fe20008000858 */
[----:B------:R-:W-:Y:S02]  /*122b0*/  ULOP3.LUT UR10, URZ, UR7, URZ, 0x33, !UPT ;  /* 0x000000073f0a7292 */ /* 0x000fe4000f8e333f */
[----:B------:R-:W-:Y:S02]  /*122c0*/  WARPGROUP.DEPBAR.LE gsb0, 0x0 ;  /* 0x00008000000079c5 */ /* 0x000fe40000010000 */
[----:B--2---:R-:W-:Y:S01]  /*122d0*/  IMAD.IADD R120, R20, 0x1, R150 ;  /* 0x0000000114787824 */ /* 0x004fe200078e0296 */
[----:B------:R-:W-:-:S03]  /*122e0*/  SHF.R.U32.HI R20, RZ, 0x7, R21 ;  /* 0x00000007ff147819 */ /* 0x000fc60000011615 */
[----:B-1----:R-:W-:-:S05]  /*122f0*/  @P5 IMAD.HI.U32 R0, R120, R0, RZ ;  /* 0x0000000078005227 */ /* 0x002fca00078e00ff */
[----:B0-----:R-:W-:Y:S01]  /*12300*/  @P5 SHF.R.U32.HI R120, RZ, R2, R0 ;  /* 0x00000002ff785219 */ /* 0x001fe20000011600 */
[----:B------:R-:W-:Y:S02]  /*12310*/  VIADD R2, R20, 0x9 ;  /* 0x0000000914027836 */ /* 0x000fe40000000000 */
[----:B------:R-:W-:Y:S02]  /*12320*/  IMAD.SHL.U32 R0, R4, 0x80, RZ ;  /* 0x0000008004007824 */ /* 0x000fe400078e00ff */
[----:B------:R-:W0:Y:S01]  /*12330*/  SHFL.IDX PT, R121, R120, RZ, 0x1c1f ;  /* 0x001c1fff78797589 */ /* 0x000e2200000e0000 */
[----:B------:R-:W-:-:S05]  /*12340*/  SEL R2, R2, 0x9, !P2 ;  /* 0x0000000902027807 */ /* 0x000fca0005000000 */
[----:B------:R1:W-:Y:S06]  /*12350*/  BAR.ARV R2, 0x100 ;  /* 0x000400020000751d */ /* 0x0003ec0000002000 */
[----:B------:R2:W-:Y:S01]  /*12360*/  @!P1 SYNCS.ARRIVE.TRANS64.RED.A1T0 RZ, [R3+URZ], RZ ;  /* 0x000000ff03ff99a7 */ /* 0x0005e2000810043f */
[----:B-1----:R-:W-:-:S04]  /*12370*/  IADD3 R2, -R156, 0x1, -R0 ;  /* 0x000000019c027810 */ /* 0x002fc80007ffe900 */
[----:B---3--:R-:W-:-:S05]  /*12380*/  IADD3 R2, -R157, R2, R151 ;  /* 0x000000029d027210 */ /* 0x008fca0007ffe197 */
[C---:B------:R-:W-:Y:S02]  /*12390*/  VIADD R21, R2.reuse, UR9 ;  /* 0x0000000902157c36 */ /* 0x040fe40008000000 */
[----:B------:R-:W-:Y:S02]  /*123a0*/  VIADD R20, R2, UR10 ;  /* 0x0000000a02147c36 */ /* 0x000fe40008000000 */
[--C-:B0-----:R-:W-:Y:S02]  /*123b0*/  IMAD.IADD R9, R21, 0x1, R121.reuse ;  /* 0x0000000115097824 */ /* 0x101fe400078e0279 */
[----:B------:R-:W-:Y:S01]  /*123c0*/  IMAD.IADD R8, R20, 0x1, R121 ;  /* 0x0000000114087824 */ /* 0x000fe200078e0279 */
[----:B--2---:R-:W-:Y:S06]  /*123d0*/  @!P4 BRA `(.L_x_1512) ;  /* 0x000000000058c947 */ /* 0x004fec0003800000 */
        /* <DEDUP_REMOVED lines=12> */
.L_x_1514:
[----:B------:R-:W-:-:S05]  /*124a0*/  IMAD.U32 R122, RZ, RZ, UR5 ;  /* 0x00000005ff7a7e24 */ /* 0x000fca000f8e00ff */
[----:B------:R-:W-:-:S13]  /*124b0*/  ISETP.NE.AND P2, PT, R122, 0x1, PT ;  /* 0x000000017a00780c */ /* 0x000fda0003f45270 */
[----:B------:R-:W0:Y:S02]  /*124c0*/  @P2 LDC.64 R2, c[0x0][0x9e8] ;  /* 0x00027a00ff022b82 */ /* 0x000e240000000a00 */
[----:B0-----:R-:W-:-:S05]  /*124d0*/  @P2 IMAD.HI.U32 R2, R121, R2, RZ ;  /* 0x0000000279022227 */ /* 0x001fca00078e00ff */
[----:B------:R-:W-:-:S07]  /*124e0*/  @P2 SHF.R.U32.HI R121, RZ, R3, R2 ;  /* 0x00000003ff792219 */ /* 0x000fce0000011602 */
.L_x_1515:
[----:B------:R-:W-:Y:S05]  /*124f0*/  BSYNC B0 ;  /* 0x0000000000007941 */ /* 0x000fea0003800000 */
.L_x_1513:
[----:B------:R-:W-:-:S04]  /*12500*/  IMAD R121, R121, R122, -R0 ;  /* 0x0000007a79797224 */ /* 0x000fc800078e0a00 */
[----:B------:R-:W-:-:S05]  /*12510*/  IMAD.IADD R121, R121, 0x1, -R156 ;  /* 0x0000000179797824 */ /* 0x000fca00078e0a9c */
[----:B------:R-:W-:Y:S02]  /*12520*/  VIMNMX R8, R8, R121, !PT ;  /* 0x0000007908087248 */ /* 0x000fe40007fe0100 */
[----:B------:R-:W-:-:S07]  /*12530*/  VIADDMNMX R9, R121, R122, R9, PT ;  /* 0x0000007a79097246 */ /* 0x000fce0003800109 */
.L_x_1512:
        /* <DEDUP_REMOVED lines=113> */
.L_x_1518:
[----:B------:R-:W-:-:S05]  /*12c50*/  IMAD.U32 R8, RZ, RZ, UR5 ;  /* 0x00000005ff087e24 */ /* 0x000fca000f8e00ff */
[----:B------:R-:W-:-:S13]  /*12c60*/  ISETP.NE.AND P2, PT, R8, 0x1, PT ;  /* 0x000000010800780c */ /* 0x000fda0003f45270 */
[----:B------:R-:W0:Y:S02]  /*12c70*/  @P2 LDC.64 R2, c[0x0][0x9e8] ;  /* 0x00027a00ff022b82 */ /* 0x000e240000000a00 */
[----:B0-----:R-:W-:-:S05]  /*12c80*/  @P2 IMAD.HI.U32 R2, R120, R2, RZ ;  /* 0x0000000278022227 */ /* 0x001fca00078e00ff */
[----:B------:R-:W-:-:S07]  /*12c90*/  @P2 SHF.R.U32.HI R120, RZ, R3, R2 ;  /* 0x00000003ff782219 */ /* 0x000fce0000011602 */
.L_x_1519:
[----:B------:R-:W-:Y:S05]  /*12ca0*/  BSYNC B0 ;  /* 0x0000000000007941 */ /* 0x000fea0003800000 */
.L_x_1517:
[----:B------:R-:W-:-:S04]  /*12cb0*/  IMAD R0, R120, R8, -R0 ;  /* 0x0000000878007224 */ /* 0x000fc800078e0a00 */
[----:B------:R-:W-:-:S05]  /*12cc0*/  IMAD.IADD R0, R0, 0x1, -R156 ;  /* 0x0000000100007824 */ /* 0x000fca00078e0a9c */
[----:B------:R-:W-:Y:S02]  /*12cd0*/  VIMNMX R20, R20, R0, !PT ;  /* 0x0000000014147248 */ /* 0x000fe40007fe0100 */
[----:B------:R-:W-:-:S07]  /*12ce0*/  VIADDMNMX R21, R0, R8, R21, PT ;  /* 0x0000000800157246 */ /* 0x000fce0003800115 */
.L_x_1516:
[----:B------:R-:W-:-:S04]  /*12cf0*/  @!P1 IMAD R0, R13, 0x8, R16 ;  /* 0x000000080d009824 */ /* 0x000fc800078e0210 */
        /* <DEDUP_REMOVED lines=38> */
[----:B------:R-:W1:Y:S02]  /*12f60*/  SHFL.BFLY PT, R3, R2, 0x1, 0x1f ;  /* 0x0c201f0002037f89 */ /* 0x000e6400000e0000 */
[----:B-1----:R-:W-:-:S04]  /*12f70*/  FMNMX.FTZ R3, R2, R3, !PT ;  /* 0x0000000302037209 */ /* 0x002fc80007810000 */
[C---:B------:R-:W-:Y:S01]  /*12f80*/  FSETP.NEU.FTZ.AND P2, PT, R3.reuse, -INF , PT ;  /* 0xff8000000300780b */ /* 0x040fe20003f5d000 */
[----:B0-----:R-:W-:-:S03]  /*12f90*/  FMUL.FTZ R9, R3, R0 ;  /* 0x0000000003097220 */ /* 0x001fc60000410000 */
[----:B------:R-:W-:Y:S02]  /*12fa0*/  FSEL R8, R3, RZ, P2 ;  /* 0x000000ff03087208 */ /* 0x000fe40001000000 */
[----:B------:R-:W-:Y:S02]  /*12fb0*/  FSEL R9, R9, RZ, P2 ;  /* 0x000000ff09097208 */ /* 0x000fe40001000000 */
[----:B------:R-:W-:Y:S01]  /*12fc0*/  ISETP.GT.AND P2, PT, R20, 0x1, P3 ;  /* 0x000000011400780c */ /* 0x000fe20001f44270 */
[----:B------:R-:W-:-:S03]  /*12fd0*/  FADD.FTZ R8, -R8, R12 ;  /* 0x0000000c08087221 */ /* 0x000fc60000010100 */
        /* <DEDUP_REMOVED lines=89> */
[----:B------:R-:W-:Y:S02]  /*13570*/  ISETP.GT.AND P2, PT, R20, 0x78, P3 ;  /* 0x000000781400780c */ /* 0x000fe40001f44270 */
[----:B------:R-:W-:Y:S02]  /*13580*/  FMNMX.FTZ R2, R26, R7, !PT ;  /* 0x000000071a027209 */ /* 0x000fe40007810000 */
[----:B------:R-:W-:Y:S02]  /*13590*/  ISETP.GT.AND P3, PT, R20, 0x79, P3 ;  /* 0x000000791400780c */ /* 0x000fe40001f64270 */
[----:B------:R-:W-:Y:S01]  /*135a0*/  FMNMX.FTZ R13, R27, R2, !PT ;  /* 0x000000021b0d7209 */ /* 0x000fe20007810000 */
[----:B------:R-:W2:Y:S01]  /*135b0*/  LDL R20, [R1+0x38] ;  /* 0x0000380001147983 */ /* 0x000ea20000100800 */
[C---:B------:R-:W-:Y:S01]  /*135c0*/  ISETP.LT.OR P2, PT, R21.reuse, 0x79, P2 ;  /* 0x000000791500780c */ /* 0x040fe20001741670 */
[-CC-:B------:R-:W-:Y:S01]  /*135d0*/  FFMA.FTZ R24, R24, R0.reuse, -R9.reuse ;  /* 0x0000000018187223 */ /* 0x180fe20000010809 */
[----:B------:R-:W-:Y:S01]  /*135e0*/  FMNMX.FTZ R2, R30, R13, !PT ;  /* 0x0000000d1e027209 */ /* 0x000fe20007810000 */
[-C--:B------:R-:W-:Y:S01]  /*135f0*/  FMUL.FTZ R8, R8, R0.reuse ;  /* 0x0000000008087220 */ /* 0x080fe20000410000 */
[----:B------:R-:W-:Y:S01]  /*13600*/  ISETP.LT.OR P3, PT, R21, 0x7a, P3 ;  /* 0x0000007a1500780c */ /* 0x000fe20001f61670 */
[--C-:B------:R-:W-:Y:S01]  /*13610*/  FFMA.FTZ R25, R25, R0, -R9.reuse ;  /* 0x0000000019197223 */ /* 0x100fe20000010809 */
[----:B------:R-:W-:Y:S01]  /*13620*/  FMNMX.FTZ R13, R31, R2, !PT ;  /* 0x000000021f0d7209 */ /* 0x000fe20007810000 */
[----:B------:R-:W-:Y:S01]  /*13630*/  MUFU.EX2 R24, R24 ;  /* 0x0000001800187308 */ /* 0x000fe20000000800 */
[----:B------:R-:W-:Y:S01]  /*13640*/  FSEL R86, R86, -INF , !P2 ;  /* 0xff80000056567808 */ /* 0x000fe20005000000 */
[-CC-:B------:R-:W-:Y:S01]  /*13650*/  FFMA.FTZ R28, R28, R0.reuse, -R9.reuse ;  /* 0x000000001c1c7223 */ /* 0x180fe20000010809 */
[----:B------:R-:W-:Y:S01]  /*13660*/  FMNMX.FTZ R2, R34, R13, !PT ;  /* 0x0000000d22027209 */ /* 0x000fe20007810000 */
[-CC-:B------:R-:W-:Y:S01]  /*13670*/  FFMA.FTZ R29, R29, R0.reuse, -R9.reuse ;  /* 0x000000001d1d7223 */ /* 0x180fe20000010809 */
[----:B------:R-:W-:Y:S01]  /*13680*/  FSEL R87, R87, -INF , !P3 ;  /* 0xff80000057577808 */ /* 0x000fe20005800000 */
[--C-:B------:R-:W-:Y:S01]  /*13690*/  FFMA.FTZ R32, R32, R0, -R9.reuse ;  /* 0x0000000020207223 */ /* 0x100fe20000010809 */
[----:B------:R-:W-:Y:S01]  /*136a0*/  FMNMX.FTZ R13, R35, R2, !PT ;  /* 0x00000002230d7209 */ /* 0x000fe20007810000 */
[----:B------:R-:W0:Y:S01]  /*136b0*/  MUFU.EX2 R8, R8 ;  /* 0x0000000800087308 */ /* 0x000e220000000800 */
[-CC-:B------:R-:W-:Y:S01]  /*136c0*/  FFMA.FTZ R33, R33, R0.reuse, -R9.reuse ;  /* 0x0000000021217223 */ /* 0x180fe20000010809 */
[-CC-:B------:R-:W-:Y:S01]  /*136d0*/  FFMA.FTZ R36, R36, R0.reuse, -R9.reuse ;  /* 0x0000000024247223 */ /* 0x180fe20000010809 */
[----:B------:R-:W-:Y:S01]  /*136e0*/  FMNMX.FTZ R2, R38, R13, !PT ;  /* 0x0000000d26027209 */ /* 0x000fe20007810000 */
[-CC-:B------:R-:W-:Y:S01]  /*136f0*/  FFMA.FTZ R37, R37, R0.reuse, -R9.reuse ;  /* 0x0000000025257223 */ /* 0x180fe20000010809 */
[-CC-:B------:R-:W-:Y:S01]  /*13700*/  FFMA.FTZ R40, R40, R0.reuse, -R9.reuse ;  /* 0x0000000028287223 */ /* 0x180fe20000010809 */
[--C-:B------:R-:W-:Y:S01]  /*13710*/  FFMA.FTZ R41, R41, R0, -R9.reuse ;  /* 0x0000000029297223 */ /* 0x100fe20000010809 */
[----:B------:R-:W-:Y:S01]  /*13720*/  FMNMX.FTZ R13, R39, R2, !PT ;  /* 0x00000002270d7209 */ /* 0x000fe20007810000 */
[----:B------:R-:W1:Y:S01]  /*13730*/  MUFU.EX2 R25, R25 ;  /* 0x0000001900197308 */ /* 0x000e620000000800 */
[-CC-:B------:R-:W-:Y:S01]  /*13740*/  FFMA.FTZ R44, R44, R0.reuse, -R9.reuse ;  /* 0x000000002c2c7223 */ /* 0x180fe20000010809 */
[-CC-:B------:R-:W-:Y:S01]  /*13750*/  FFMA.FTZ R45, R45, R0.reuse, -R9.reuse ;  /* 0x000000002d2d7223 */ /* 0x180fe20000010809 */
[----:B------:R-:W-:Y:S01]  /*13760*/  FMNMX.FTZ R2, R42, R13, !PT ;  /* 0x0000000d2a027209 */ /* 0x000fe20007810000 */
[-CC-:B------:R-:W-:Y:S01]  /*13770*/  FFMA.FTZ R48, R48, R0.reuse, -R9.reuse ;  /* 0x0000000030307223 */ /* 0x180fe20000010809 */
[-CC-:B------:R-:W-:Y:S01]  /*13780*/  FFMA.FTZ R49, R49, R0.reuse, -R9.reuse ;  /* 0x0000000031317223 */ /* 0x180fe20000010809 */
[--C-:B------:R-:W-:Y:S01]  /*13790*/  FFMA.FTZ R52, R52, R0, -R9.reuse ;  /* 0x0000000034347223 */ /* 0x100fe20000010809 */
[----:B------:R-:W-:Y:S01]  /*137a0*/  FMNMX.FTZ R13, R43, R2, !PT ;  /* 0x000000022b0d7209 */ /* 0x000fe20007810000 */
[----:B------:R-:W3:Y:S01]  /*137b0*/  MUFU.EX2 R28, R28 ;  /* 0x0000001c001c7308 */ /* 0x000ee20000000800 */
[----:B0-----:R-:W-:Y:S01]  /*137c0*/  FFMA.FTZ R6, R8, R6, R24 ;  /* 0x0000000608067223 */ /* 0x001fe20000010018 */
[-CC-:B------:R-:W-:Y:S01]  /*137d0*/  FFMA.FTZ R53, R53, R0.reuse, -R9.reuse ;  /* 0x0000000035357223 */ /* 0x180fe20000010809 */
[----:B------:R-:W-:Y:S01]  /*137e0*/  FMNMX.FTZ R2, R46, R13, !PT ;  /* 0x0000000d2e027209 */ /* 0x000fe20007810000 */
[-CC-:B------:R-:W-:Y:S01]  /*137f0*/  FFMA.FTZ R56, R56, R0.reuse, -R9.reuse ;  /* 0x0000000038387223 */ /* 0x180fe20000010809 */
[-CC-:B------:R-:W-:Y:S01]  /*13800*/  FFMA.FTZ R57, R57, R0.reuse, -R9.reuse ;  /* 0x0000000039397223 */ /* 0x180fe20000010809 */
[--C-:B------:R-:W-:Y:S01]  /*13810*/  FFMA.FTZ R60, R60, R0, -R9.reuse ;  /* 0x000000003c3c7223 */ /* 0x100fe20000010809 */
[----:B------:R-:W-:Y:S01]  /*13820*/  FMNMX.FTZ R13, R47, R2, !PT ;  /* 0x000000022f0d7209 */ /* 0x000fe20007810000 */
[----:B------:R-:W0:Y:S01]  /*13830*/  MUFU.EX2 R29, R29 ;  /* 0x0000001d001d7308 */ /* 0x000e220000000800 */
[----:B-1----:R-:W-:Y:S01]  /*13840*/  FADD.FTZ R6, R25, R6 ;  /* 0x0000000619067221 */ /* 0x002fe20000010000 */
[-CC-:B------:R-:W-:Y:S01]  /*13850*/  FFMA.FTZ R61, R61, R0.reuse, -R9.reuse ;  /* 0x000000003d3d7223 */ /* 0x180fe20000010809 */
[----:B------:R-:W-:Y:S01]  /*13860*/  FMNMX.FTZ R2, R50, R13, !PT ;  /* 0x0000000d32027209 */ /* 0x000fe20007810000 */
[-CC-:B------:R-:W-:Y:S01]  /*13870*/  FFMA.FTZ R64, R64, R0.reuse, -R9.reuse ;  /* 0x0000000040407223 */ /* 0x180fe20000010809 */
[-CC-:B------:R-:W-:Y:S01]  /*13880*/  FFMA.FTZ R65, R65, R0.reuse, -R9.reuse ;  /* 0x0000000041417223 */ /* 0x180fe20000010809 */
[--C-:B------:R-:W-:Y:S01]  /*13890*/  FFMA.FTZ R68, R68, R0, -R9.reuse ;  /* 0x0000000044447223 */ /* 0x100fe20000010809 */
[----:B------:R-:W-:Y:S01]  /*138a0*/  FMNMX.FTZ R13, R51, R2, !PT ;  /* 0x00000002330d7209 */ /* 0x000fe20007810000 */
[----:B------:R-:W1:Y:S01]  /*138b0*/  MUFU.EX2 R32, R32 ;  /* 0x0000002000207308 */ /* 0x000e620000000800 */
[----:B---3--:R-:W-:Y:S01]  /*138c0*/  FADD.FTZ R6, R28, R6 ;  /* 0x000000061c067221 */ /* 0x008fe20000010000 */
[-CC-:B------:R-:W-:Y:S01]  /*138d0*/  FFMA.FTZ R69, R69, R0.reuse, -R9.reuse ;  /* 0x0000000045457223 */ /* 0x180fe20000010809 */
[----:B------:R-:W-:Y:S01]  /*138e0*/  FMNMX.FTZ R2, R54, R13, !PT ;  /* 0x0000000d36027209 */ /* 0x000fe20007810000 */
[-CC-:B------:R-:W-:Y:S01]  /*138f0*/  FFMA.FTZ R72, R72, R0.reuse, -R9.reuse ;  /* 0x0000000048487223 */ /* 0x180fe20000010809 */
[-CC-:B------:R-:W-:Y:S01]  /*13900*/  FFMA.FTZ R73, R73, R0.reuse, -R9.reuse ;  /* 0x0000000049497223 */ /* 0x180fe20000010809 */
[--C-:B------:R-:W-:Y:S01]  /*13910*/  FFMA.FTZ R76, R76, R0, -R9.reuse ;  /* 0x000000004c4c7223 */ /* 0x100fe20000010809 */
[----:B------:R-:W-:Y:S01]  /*13920*/  FMNMX.FTZ R13, R55, R2, !PT ;  /* 0x00000002370d7209 */ /* 0x000fe20007810000 */
[----:B------:R-:W3:Y:S01]  /*13930*/  MUFU.EX2 R33, R33 ;  /* 0x0000002100217308 */ /* 0x000ee20000000800 */
[----:B0-----:R-:W-:Y:S01]  /*13940*/  FADD.FTZ R6, R29, R6 ;  /* 0x000000061d067221 */ /* 0x001fe20000010000 */
        /* <DEDUP_REMOVED lines=8> */
[----:B------:R-:W-:Y:S01]  /*139d0*/  FFMA.FTZ R9, R85, R0, -R9 ;  /* 0x0000000055097223 */ /* 0x000fe20000010809 */
[----:B------:R-:W-:Y:S01]  /*139e0*/  FMNMX.FTZ R2, R62, R13, !PT ;  /* 0x0000000d3e027209 */ /* 0x000fe20007810000 */
[-C--:B------:R-:W-:Y:S01]  /*139f0*/  FMUL.FTZ R88, R88, R8.reuse ;  /* 0x0000000858587220 */ /* 0x080fe20000410000 */
[-C--:B------:R-:W-:Y:S01]  /*13a00*/  FMUL.FTZ R89, R89, R8.reuse ;  /* 0x0000000859597220 */ /* 0x080fe20000410000 */
[----:B------:R-:W-:Y:S01]  /*13a10*/  FMUL.FTZ R92, R92, R8 ;  /* 0x000000085c5c7220 */ /* 0x000fe20000410000 */
[----:B------:R-:W-:Y:S01]  /*13a20*/  FMNMX.FTZ R13, R63, R2, !PT ;  /* 0x000000023f0d7209 */ /* 0x000fe20007810000 */
[----:B------:R-:W1:Y:S01]  /*13a30*/  MUFU.EX2 R37, R37 ;  /* 0x0000002500257308 */ /* 0x000e620000000800 */
[----:B---3--:R-:W-:Y:S01]  /*13a40*/  FADD.FTZ R21, R33, R6 ;  /* 0x0000000621157221 */ /* 0x008fe20000010000 */
[-C--:B------:R-:W-:Y:S01]  /*13a50*/  FMUL.FTZ R93, R93, R8.reuse ;  /* 0x000000085d5d7220 */ /* 0x080fe20000410000 */
[----:B------:R-:W-:Y:S01]  /*13a60*/  FMNMX.FTZ R2, R66, R13, !PT ;  /* 0x0000000d42027209 */ /* 0x000fe20007810000 */
[-C--:B------:R-:W-:Y:S01]  /*13a70*/  FMUL.FTZ R96, R96, R8.reuse ;  /* 0x0000000860607220 */ /* 0x080fe20000410000 */
[-C--:B------:R-:W-:Y:S01]  /*13a80*/  FMUL.FTZ R97, R97, R8.reuse ;  /* 0x0000000861617220 */ /* 0x080fe20000410000 */
[----:B------:R-:W-:Y:S01]  /*13a90*/  FMUL.FTZ R100, R100, R8 ;  /* 0x0000000864647220 */ /* 0x000fe20000410000 */
[----:B------:R-:W-:Y:S01]  /*13aa0*/  FMNMX.FTZ R13, R67, R2, !PT ;  /* 0x00000002430d7209 */ /* 0x000fe20007810000 */
[----:B------:R-:W3:Y:S01]  /*13ab0*/  MUFU.EX2 R40, R40 ;  /* 0x0000002800287308 */ /* 0x000ee20000000800 */
[----:B0-----:R-:W-:Y:S01]  /*13ac0*/  FADD.FTZ R6, R36, R21 ;  /* 0x0000001524067221 */ /* 0x001fe20000010000 */
[-C--:B------:R-:W-:Y:S01]  /*13ad0*/  FMUL.FTZ R101, R101, R8.reuse ;  /* 0x0000000865657220 */ /* 0x080fe20000410000 */
[----:B------:R-:W-:Y:S01]  /*13ae0*/  FMNMX.FTZ R2, R70, R13, !PT ;  /* 0x0000000d46027209 */ /* 0x000fe20007810000 */
[-C--:B------:R-:W-:Y:S01]  /*13af0*/  FMUL.FTZ R104, R104, R8.reuse ;  /* 0x0000000868687220 */ /* 0x080fe20000410000 */
[-C--:B------:R-:W-:Y:S01]  /*13b00*/  FMUL.FTZ R105, R105, R8.reuse ;  /* 0x0000000869697220 */ /* 0x080fe20000410000 */
[----:B------:R-:W-:Y:S01]  /*13b10*/  FMUL.FTZ R108, R108, R8 ;  /* 0x000000086c6c7220 */ /* 0x000fe20000410000 */
[----:B------:R-:W-:Y:S01]  /*13b20*/  FMNMX.FTZ R13, R71, R2, !PT ;  /* 0x00000002470d7209 */ /* 0x000fe20007810000 */
[----:B------:R-:W0:Y:S01]  /*13b30*/  MUFU.EX2 R41, R41 ;  /* 0x0000002900297308 */ /* 0x000e220000000800 */
[----:B-1----:R-:W-:Y:S01]  /*13b40*/  FADD.FTZ R21, R37, R6 ;  /* 0x0000000625157221 */ /* 0x002fe20000010000 */
[-C--:B------:R-:W-:Y:S01]  /*13b50*/  FMUL.FTZ R109, R109, R8.reuse ;  /* 0x000000086d6d7220 */ /* 0x080fe20000410000 */
[----:B------:R-:W-:Y:S01]  /*13b60*/  FMNMX.FTZ R2, R74, R13, !PT ;  /* 0x0000000d4a027209 */ /* 0x000fe20007810000 */
[-C--:B------:R-:W-:Y:S01]  /*13b70*/  FMUL.FTZ R112, R112, R8.reuse ;  /* 0x0000000870707220 */ /* 0x080fe20000410000 */
[-C--:B------:R-:W-:Y:S01]  /*13b80*/  FMUL.FTZ R113, R113, R8.reuse ;  /* 0x0000000871717220 */ /* 0x080fe20000410000 */
[----:B------:R-:W-:Y:S01]  /*13b90*/  FMUL.FTZ R116, R116, R8 ;  /* 0x0000000874747220 */ /* 0x000fe20000410000 */
[----:B------:R-:W-:Y:S01]  /*13ba0*/  FMNMX.FTZ R13, R75, R2, !PT ;  /* 0x000000024b0d7209 */ /* 0x000fe20007810000 */
[----:B------:R-:W1:Y:S01]  /*13bb0*/  MUFU.EX2 R44, R44 ;  /* 0x0000002c002c7308 */ /* 0x000e620000000800 */
[----:B---3--:R-:W-:Y:S01]  /*13bc0*/  FADD.FTZ R6, R40, R21 ;  /* 0x0000001528067221 */ /* 0x008fe20000010000 */
[----:B------:R-:W-:Y:S01]  /*13bd0*/  FMUL.FTZ R117, R117, R8 ;  /* 0x0000000875757220 */ /* 0x000fe20000410000 */
[----:B------:R-:W-:-:S02]  /*13be0*/  FMNMX.FTZ R2, R78, R13, !PT ;  /* 0x0000000d4e027209 */ /* 0x000fc40007810000 */
[----:B------:R-:W-:Y:S02]  /*13bf0*/  F2FP.F16.F32.PACK_AB R148, R25, R24 ;  /* 0x000000181994723e */ /* 0x000fe400000000ff */
[----:B------:R-:W-:Y:S01]  /*13c00*/  FMNMX.FTZ R13, R79, R2, !PT ;  /* 0x000000024f0d7209 */ /* 0x000fe20007810000 */
[----:B------:R-:W3:Y:S01]  /*13c10*/  MUFU.EX2 R45, R45 ;  /* 0x0000002d002d7308 */ /* 0x000ee20000000800 */
[----:B0-----:R-:W-:Y:S01]  /*13c20*/  FADD.FTZ R21, R41, R6 ;  /* 0x0000000629157221 */ /* 0x001fe20000010000 */
[----:B------:R-:W-:Y:S02]  /*13c30*/  F2FP.F16.F32.PACK_AB R150, R29, R28 ;  /* 0x0000001c1d96723e */ /* 0x000fe400000000ff */
[----:B------:R-:W-:Y:S02]  /*13c40*/  FMNMX.FTZ R2, R82, R13, !PT ;  /* 0x0000000d52027209 */ /* 0x000fe40007810000 */
[----:B------:R-:W-:Y:S02]  /*13c50*/  F2FP.F16.F32.PACK_AB R144, R33, R32 ;  /* 0x000000202190723e */ /* 0x000fe400000000ff */
[----:B------:R-:W-:Y:S01]  /*13c60*/  FMNMX.FTZ R2, R83, R2, !PT ;  /* 0x0000000253027209 */ /* 0x000fe20007810000 */
[----:B------:R-:W-:Y:S01]  /*13c70*/  MUFU.EX2 R48, R48 ;  /* 0x0000003000307308 */ /* 0x000fe20000000800 */
[----:B-1----:R-:W-:Y:S01]  /*13c80*/  FADD.FTZ R6, R44, R21 ;  /* 0x000000152c067221 */ /* 0x002fe20000010000 */
[----:B------:R-:W-:-:S02]  /*13c90*/  F2FP.F16.F32.PACK_AB R146, R37, R36 ;  /* 0x000000242592723e */ /* 0x000fc400000000ff */
[----:B------:R-:W-:Y:S02]  /*13ca0*/  FMNMX.FTZ R2, R86, R2, !PT ;  /* 0x0000000256027209 */ /* 0x000fe40007810000 */
[----:B------:R-:W-:Y:S02]  /*13cb0*/  F2FP.F16.F32.PACK_AB R140, R41, R40 ;  /* 0x00000028298c723e */ /* 0x000fe400000000ff */
[----:B------:R-:W-:Y:S01]  /*13cc0*/  FMNMX.FTZ R2, R87, R2, !PT ;  /* 0x0000000257027209 */ /* 0x000fe20007810000 */
[----:B------:R-:W0:Y:S01]  /*13cd0*/  MUFU.EX2 R49, R49 ;  /* 0x0000003100317308 */ /* 0x000e220000000800 */
[C---:B---3--:R-:W-:Y:S01]  /*13ce0*/  FADD.FTZ R21, R45.reuse, R6 ;  /* 0x000000062d157221 */ /* 0x048fe20000010000 */
[----:B------:R-:W-:Y:S02]  /*13cf0*/  F2FP.F16.F32.PACK_AB R142, R45, R44 ;  /* 0x0000002c2d8e723e */ /* 0x000fe400000000ff */
[----:B------:R-:W1:Y:S04]  /*13d00*/  SHFL.BFLY PT, R12, R2, 0x2, 0x1f ;  /* 0x0c401f00020c7f89 */ /* 0x000e6800000e0000 */
[----:B------:R-:W-:Y:S08]  /*13d10*/  MUFU.EX2 R52, R52 ;  /* 0x0000003400347308 */ /* 0x000ff00000000800 */
[----:B------:R-:W3:Y:S01]  /*13d20*/  MUFU.EX2 R53, R53 ;  /* 0x0000003500357308 */ /* 0x000ee20000000800 */
[----:B0-----:R-:W-:-:S07]  /*13d30*/  F2FP.F16.F32.PACK_AB R136, R49, R48 ;  /* 0x000000303188723e */ /* 0x001fce00000000ff */
[----:B------:R-:W-:Y:S01]  /*13d40*/  MUFU.EX2 R56, R56 ;  /* 0x0000003800387308 */ /* 0x000fe20000000800 */
[----:B-1----:R-:W-:-:S07]  /*13d50*/  FMNMX.FTZ R2, R2, R12, !PT ;  /* 0x0000000c02027209 */ /* 0x002fce0007810000 */
[----:B------:R-:W0:Y:S01]  /*13d60*/  MUFU.EX2 R57, R57 ;  /* 0x0000003900397308 */ /* 0x000e220000000800 */
[----:B------:R-:W1:Y:S01]  /*13d70*/  SHFL.BFLY PT, R12, R2, 0x1, 0x1f ;  /* 0x0c201f00020c7f89 */ /* 0x000e6200000e0000 */
[----:B---3--:R-:W-:-:S06]  /*13d80*/  F2FP.F16.F32.PACK_AB R138, R53, R52 ;  /* 0x00000034358a723e */ /* 0x008fcc00000000ff */
[----:B------:R-:W-:Y:S08]  /*13d90*/  MUFU.EX2 R60, R60 ;  /* 0x0000003c003c7308 */ /* 0x000ff00000000800 */
[----:B------:R-:W3:Y:S01]  /*13da0*/  MUFU.EX2 R61, R61 ;  /* 0x0000003d003d7308 */ /* 0x000ee20000000800 */
[----:B0-----:R-:W-:-:S07]  /*13db0*/  F2FP.F16.F32.PACK_AB R132, R57, R56 ;  /* 0x000000383984723e */ /* 0x001fce00000000ff */
[----:B------:R-:W-:Y:S01]  /*13dc0*/  MUFU.EX2 R64, R64 ;  /* 0x0000004000407308 */ /* 0x000fe20000000800 */
[----:B-1----:R-:W-:-:S04]  /*13dd0*/  FMNMX.FTZ R2, R2, R12, !PT ;  /* 0x0000000c02027209 */ /* 0x002fc80007810000 */
[C---:B------:R-:W-:Y:S01]  /*13de0*/  FSETP.NEU.FTZ.AND P2, PT, R2.reuse, -INF , PT ;  /* 0xff8000000200780b */ /* 0x040fe20003f5d000 */
[C---:B------:R-:W-:Y:S02]  /*13df0*/  FMUL.FTZ R13, R2.reuse, R0 ;  /* 0x00000000020d7220 */ /* 0x040fe40000410000 */
[----:B------:R-:W-:Y:S01]  /*13e00*/  MUFU.EX2 R65, R65 ;  /* 0x0000004100417308 */ /* 0x000fe20000000800 */
[----:B------:R-:W-:Y:S02]  /*13e10*/  FSEL R12, R2, RZ, P2 ;  /* 0x000000ff020c7208 */ /* 0x000fe40001000000 */
[----:B------:R-:W-:Y:S02]  /*13e20*/  FSEL R13, R13, RZ, P2 ;  /* 0x000000ff0d0d7208 */ /* 0x000fe40001000000 */
[----:B---3--:R-:W-:Y:S01]  /*13e30*/  F2FP.F16.F32.PACK_AB R134, R61, R60 ;  /* 0x0000003c3d86723e */ /* 0x008fe200000000ff */
[----:B------:R-:W-:Y:S01]  /*13e40*/  FADD.FTZ R7, -R12, R7 ;  /* 0x000000070c077221 */ /* 0x000fe20000010100 */
[----:B------:R-:W-:Y:S01]  /*13e50*/  FADD.FTZ R12, R48, R21 ;  /* 0x00000015300c7221 */ /* 0x000fe20000010000 */
        /* <DEDUP_REMOVED lines=8> */
[-CC-:B------:R-:W-:Y:S01]  /*13ee0*/  FFMA.FTZ R38, R38, R0.reuse, -R13.reuse ;  /* 0x0000000026267223 */ /* 0x180fe2000001080d */
[-CC-:B------:R-:W-:Y:S01]  /*13ef0*/  FFMA.FTZ R39, R39, R0.reuse, -R13.reuse ;  /* 0x0000000027277223 */ /* 0x180fe2000001080d */
[----:B------:R-:W-:Y:S01]  /*13f00*/  FADD.FTZ R21, R49, R12 ;  /* 0x0000000c31157221 */ /* 0x000fe20000010000 */
[-CC-:B------:R-:W-:Y:S01]  /*13f10*/  FFMA.FTZ R42, R42, R0.reuse, -R13.reuse ;  /* 0x000000002a2a7223 */ /* 0x180fe2000001080d */
[-CC-:B------:R-:W-:Y:S01]  /*13f20*/  FFMA.FTZ R43, R43, R0.reuse, -R13.reuse ;  /* 0x000000002b2b7223 */ /* 0x180fe2000001080d */
[-C--:B------:R-:W-:Y:S01]  /*13f30*/  FFMA.FTZ R46, R46, R0.reuse, -R13 ;  /* 0x000000002e2e7223 */ /* 0x080fe2000001080d */
[----:B------:R-:W0:Y:S01]  /*13f40*/  MUFU.EX2 R7, R7 ;  /* 0x0000000700077308 */ /* 0x000e220000000800 */
[----:B------:R-:W-:Y:S01]  /*13f50*/  FADD.FTZ R12, R52, R21 ;  /* 0x00000015340c7221 */ /* 0x000fe20000010000 */
[-CC-:B------:R-:W-:Y:S01]  /*13f60*/  FFMA.FTZ R47, R47, R0.reuse, -R13.reuse ;  /* 0x000000002f2f7223 */ /* 0x180fe2000001080d */
[-CC-:B------:R-:W-:Y:S01]  /*13f70*/  FFMA.FTZ R50, R50, R0.reuse, -R13.reuse ;  /* 0x0000000032327223 */ /* 0x180fe2000001080d */
[-CC-:B------:R-:W-:Y:S01]  /*13f80*/  FFMA.FTZ R51, R51, R0.reuse, -R13.reuse ;  /* 0x0000000033337223 */ /* 0x180fe2000001080d */
[----:B------:R-:W-:Y:S01]  /*13f90*/  FADD.FTZ R21, R53, R12 ;  /* 0x0000000c35157221 */ /* 0x000fe20000010000 */
[-CC-:B------:R-:W-:Y:S01]  /*13fa0*/  FFMA.FTZ R54, R54, R0.reuse, -R13.reuse ;  /* 0x0000000036367223 */ /* 0x180fe2000001080d */
[-C--:B------:R-:W-:Y:S01]  /*13fb0*/  FFMA.FTZ R55, R55, R0.reuse, -R13 ;  /* 0x0000000037377223 */ /* 0x080fe2000001080d */
[----:B------:R-:W1:Y:S01]  /*13fc0*/  MUFU.EX2 R27, R27 ;  /* 0x0000001b001b7308 */ /* 0x000e620000000800 */
[----:B------:R-:W-:Y:S01]  /*13fd0*/  FADD.FTZ R12, R56, R21 ;  /* 0x00000015380c7221 */ /* 0x000fe20000010000 */
[-CC-:B------:R-:W-:Y:S01]  /*13fe0*/  FFMA.FTZ R58, R58, R0.reuse, -R13.reuse ;  /* 0x000000003a3a7223 */ /* 0x180fe2000001080d */
[-CC-:B------:R-:W-:Y:S01]  /*13ff0*/  FFMA.FTZ R59, R59, R0.reuse, -R13.reuse ;  /* 0x000000003b3b7223 */ /* 0x180fe2000001080d */
[-CC-:B------:R-:W-:Y:S01]  /*14000*/  FFMA.FTZ R62, R62, R0.reuse, -R13.reuse ;  /* 0x000000003e3e7223 */ /* 0x180fe2000001080d */
[----:B------:R-:W-:Y:S01]  /*14010*/  FADD.FTZ R21, R57, R12 ;  /* 0x0000000c39157221 */ /* 0x000fe20000010000 */
[-CC-:B------:R-:W-:Y:S01]  /*14020*/  FFMA.FTZ R63, R63, R0.reuse, -R13.reuse ;  /* 0x000000003f3f7223 */ /* 0x180fe2000001080d */
[-C--:B------:R-:W-:Y:S01]  /*14030*/  FFMA.FTZ R66, R66, R0.reuse, -R13 ;  /* 0x0000000042427223 */ /* 0x080fe2000001080d */
[----:B------:R-:W3:Y:S01]  /*14040*/  MUFU.EX2 R30, R30 ;  /* 0x0000001e001e7308 */ /* 0x000ee20000000800 */
[----:B0-----:R-:W-:Y:S01]  /*14050*/  FFMA.FTZ R6, R7, R5, R26 ;  /* 0x0000000507067223 */ /* 0x001fe2000001001a */
        /* <DEDUP_REMOVED lines=11> */
[-CC-:B------:R-:W-:Y:S01]  /*14110*/  FFMA.FTZ R79, R79, R0.reuse, -R13.reuse ;  /* 0x000000004f4f7223 */ /* 0x180fe2000001080d */
[----:B------:R-:W-:Y:S01]  /*14120*/  FADD.FTZ R21, R65, R12 ;  /* 0x0000000c41157221 */ /* 0x000fe20000010000 */
[-C--:B------:R-:W-:Y:S01]  /*14130*/  FFMA.FTZ R82, R82, R0.reuse, -R13 ;  /* 0x0000000052527223 */ /* 0x080fe2000001080d */
[----:B------:R-:W1:Y:S01]  /*14140*/  MUFU.EX2 R34, R34 ;  /* 0x0000002200227308 */ /* 0x000e620000000800 */
[----:B---3--:R-:W-:Y:S01]  /*14150*/  FADD.FTZ R6, R30, R5 ;  /* 0x000000051e067221 */ /* 0x008fe20000010000 */
[-CC-:B------:R-:W-:Y:S01]  /*14160*/  FFMA.FTZ R83, R83, R0.reuse, -R13.reuse ;  /* 0x0000000053537223 */ /* 0x180fe2000001080d */
[-CC-:B------:R-:W-:Y:S01]  /*14170*/  FFMA.FTZ R86, R86, R0.reuse, -R13.reuse ;  /* 0x0000000056567223 */ /* 0x180fe2000001080d */
[----:B------:R-:W-:Y:S01]  /*14180*/  FFMA.FTZ R13, R87, R0, -R13 ;  /* 0x00000000570d7223 */ /* 0x000fe2000001080d */
[-C--:B------:R-:W-:Y:S01]  /*14190*/  FMUL.FTZ R90, R90, R7.reuse ;  /* 0x000000075a5a7220 */ /* 0x080fe20000410000 */
[-C--:B------:R-:W-:Y:S01]  /*141a0*/  FMUL.FTZ R91, R91, R7.reuse ;  /* 0x000000075b5b7220 */ /* 0x080fe20000410000 */
[-C--:B------:R-:W-:Y:S01]  /*141b0*/  FMUL.FTZ R94, R94, R7.reuse ;  /* 0x000000075e5e7220 */ /* 0x080fe20000410000 */
[----:B------:R-:W3:Y:S01]  /*141c0*/  MUFU.EX2 R35, R35 ;  /* 0x0000002300237308 */ /* 0x000ee20000000800 */
[----:B0-----:R-:W-:Y:S01]  /*141d0*/  FADD.FTZ R5, R31, R6 ;  /* 0x000000061f057221 */ /* 0x001fe20000010000 */
[-C--:B------:R-:W-:Y:S01]  /*141e0*/  FMUL.FTZ R95, R95, R7.reuse ;  /* 0x000000075f5f7220 */ /* 0x080fe20000410000 */
[-C--:B------:R-:W-:Y:S01]  /*141f0*/  FMUL.FTZ R98, R98, R7.reuse ;  /* 0x0000000762627220 */ /* 0x080fe20000410000 */
[-C--:B------:R-:W-:Y:S01]  /*14200*/  FMUL.FTZ R99, R99, R7.reuse ;  /* 0x0000000763637220 */ /* 0x080fe20000410000 */
[-C--:B------:R-:W-:Y:S01]  /*14210*/  FMUL.FTZ R102, R102, R7.reuse ;  /* 0x0000000766667220 */ /* 0x080fe20000410000 */
[-C--:B------:R-:W-:Y:S01]  /*14220*/  FMUL.FTZ R103, R103, R7.reuse ;  /* 0x0000000767677220 */ /* 0x080fe20000410000 */
        /* <DEDUP_REMOVED lines=8> */
[-C--:B------:R-:W-:Y:S01]  /*142b0*/  FMUL.FTZ R118, R118, R7.reuse ;  /* 0x0000000776767220 */ /* 0x080fe20000410000 */
[----:B------:R-:W1:Y:S01]  /*142c0*/  MUFU.EX2 R39, R39 ;  /* 0x0000002700277308 */ /* 0x000e620000000800 */
[----:B---3--:R-:W-:Y:S01]  /*142d0*/  FADD.FTZ R5, R35, R6 ;  /* 0x0000000623057221 */ /* 0x008fe20000010000 */
[----:B------:R-:W-:Y:S01]  /*142e0*/  FMUL.FTZ R119, R119, R7 ;  /* 0x0000000777777220 */ /* 0x000fe20000410000 */
[----:B------:R-:W-:Y:S01]  /*142f0*/  F2FP.F16.F32.PACK_AB R128, R65, R64 ;  /* 0x000000404180723e */ /* 0x000fe200000000ff */
[----:B------:R-:W-:Y:S01]  /*14300*/  IMAD.MOV.U32 R7, RZ, RZ, R2 ;  /* 0x000000ffff077224 */ /* 0x000fe200078e0002 */
[----:B------:R-:W-:-:S02]  /*14310*/  F2FP.F16.F32.PACK_AB R149, R27, R26 ;  /* 0x0000001a1b95723e */ /* 0x000fc400000000ff */
[----:B------:R-:W-:Y:S01]  /*14320*/  F2FP.F16.F32.PACK_AB R151, R31, R30 ;  /* 0x0000001e1f97723e */ /* 0x000fe200000000ff */
[----:B------:R-:W3:Y:S01]  /*14330*/  MUFU.EX2 R42, R42 ;  /* 0x0000002a002a7308 */ /* 0x000ee20000000800 */
[----:B0-----:R-:W-:Y:S01]  /*14340*/  FADD.FTZ R6, R38, R5 ;  /* 0x0000000526067221 */ /* 0x001fe20000010000 */
[----:B------:R-:W-:-:S06]  /*14350*/  F2FP.F16.F32.PACK_AB R145, R35, R34 ;  /* 0x000000222391723e */ /* 0x000fcc00000000ff */
[----:B------:R-:W0:Y:S01]  /*14360*/  MUFU.EX2 R43, R43 ;  /* 0x0000002b002b7308 */ /* 0x000e220000000800 */
[C---:B-1----:R-:W-:Y:S01]  /*14370*/  FADD.FTZ R5, R39.reuse, R6 ;  /* 0x0000000627057221 */ /* 0x042fe20000010000 */
[----:B------:R-:W-:-:S06]  /*14380*/  F2FP.F16.F32.PACK_AB R147, R39, R38 ;  /* 0x000000262793723e */ /* 0x000fcc00000000ff */
[----:B------:R-:W1:Y:S01]  /*14390*/  MUFU.EX2 R46, R46 ;  /* 0x0000002e002e7308 */ /* 0x000e620000000800 */
[----:B---3--:R-:W-:-:S07]  /*143a0*/  FADD.FTZ R6, R42, R5 ;  /* 0x000000052a067221 */ /* 0x008fce0000010000 */
[----:B------:R-:W3:Y:S01]  /*143b0*/  MUFU.EX2 R68, R68 ;  /* 0x0000004400447308 */ /* 0x000ee20000000800 */
[C---:B0-----:R-:W-:Y:S01]  /*143c0*/  FADD.FTZ R5, R43.reuse, R6 ;  /* 0x000000062b057221 */ /* 0x041fe20000010000 */
[----:B------:R-:W-:Y:S02]  /*143d0*/  F2FP.F16.F32.PACK_AB R141, R43, R42 ;  /* 0x0000002a2b8d723e */ /* 0x000fe400000000ff */
[C---:B--2---:R-:W-:Y:S01]  /*143e0*/  ISETP.GT.AND P2, PT, R4.reuse, R20, PT ;  /* 0x000000140400720c */ /* 0x044fe20003f44270 */
[----:B------:R-:W-:-:S03]  /*143f0*/  VIADD R4, R4, 0xffffffff ;  /* 0xffffffff04047836 */ /* 0x000fc60000000000 */
[----:B------:R-:W0:Y:S01]  /*14400*/  MUFU.EX2 R47, R47 ;  /* 0x0000002f002f7308 */ /* 0x000e220000000800 */
[----:B-1----:R-:W-:-:S07]  /*14410*/  FADD.FTZ R6, R46, R5 ;  /* 0x000000052e067221 */ /* 0x002fce0000010000 */
[----:B------:R-:W1:Y:S01]  /*14420*/  MUFU.EX2 R69, R69 ;  /* 0x0000004500457308 */ /* 0x000e620000000800 */
[----:B---3--:R-:W-:-:S07]  /*14430*/  FADD.FTZ R12, R68, R21 ;  /* 0x00000015440c7221 */ /* 0x008fce0000010000 */
        /* <DEDUP_REMOVED lines=60> */
[----:B------:R-:W-:Y:S01]  /*14800*/  F2FP.F16.F32.PACK_AB R125, R75, R74 ;  /* 0x0000004a4b7d723e */ /* 0x000fe200000000ff */
[----:B------:R-:W-:-:S05]  /*14810*/  IMAD.MOV.U32 R12, RZ, RZ, R3 ;  /* 0x000000ffff0c7224 */ /* 0x000fca00078e0003 */
        /* <DEDUP_REMOVED lines=9> */
[----:B------:R-:W-:Y:S01]  /*148b0*/  F2FP.F16.F32.PACK_AB R121, R83, R82 ;  /* 0x000000525379723e */ /* 0x000fe200000000ff */
[----:B------:R-:W-:Y:S02]  /*148c0*/  IMAD.MOV.U32 R8, RZ, RZ, R153 ;  /* 0x000000ffff087224 */ /* 0x000fe400078e0099 */
[----:B-1----:R-:W-:-:S04]  /*148d0*/  FADD.FTZ R5, R86, R5 ;  /* 0x0000000556057221 */ /* 0x002fc80000010000 */
[C---:B--2---:R-:W-:Y:S01]  /*148e0*/  FADD.FTZ R5, R13.reuse, R5 ;  /* 0x000000050d057221 */ /* 0x044fe20000010000 */
[----:B------:R-:W-:Y:S01]  /*148f0*/  F2FP.F16.F32.PACK_AB R123, R13, R86 ;  /* 0x000000560d7b723e */ /* 0x000fe200000000ff */
[----:B------:R-:W-:Y:S01]  /*14900*/  IMAD.MOV.U32 R13, RZ, RZ, R17 ;  /* 0x000000ffff0d7224 */ /* 0x000fe200078e0011 */
[----:B------:R-:W-:Y:S06]  /*14910*/  @P2 BRA `(.L_x_1520) ;  /* 0xffffffd000242947 */ /* 0x000fec000383ffff */
.L_x_1502:
[----:B------:R-:W-:Y:S05]  /*14920*/  WARPSYNC.ALL ;  /* 0x0000000000007948 */ /* 0x000fea0003800000 */
[----:B------:R-:W-:Y:S06]  /*14930*/  BAR.ARV 0x8, 0x200 ;  /* 0x0208000000007b1d */ /* 0x000fec0000002000 */
[----:B------:R-:W-:Y:S05]  /*14940*/  @!P0 BRA `(.L_x_1521) ;  /* 0x0000000000048947 */ /* 0x000fea0003800000 */
[----:B------:R-:W-:Y:S01]  /*14950*/  BPT.TRAP 0x1 ;  /* 0x000000040000795c */ /* 0x000fe20000300000 */
.L_x_1521:
[----:B------:R-:W-:Y:S01]  /*14960*/  IMAD R11, R17, 0x8, R16 ;  /* 0x00000008110b7824 */ /* 0x000fe200078e0210 */
[----:B------:R-:W-:-:S04]  /*14970*/  SHF.L.U32 R4, R153, 0x1f, RZ ;  /* 0x0000001f99047819 */ /* 0x000fc800000006ff */
[----:B------:R0:W1:Y:S01]  /*14980*/  SYNCS.PHASECHK.TRANS64.TRYWAIT P2, [R11+URZ+0x16850], R4 ;  /* 0x016850040b0075a7 */ /* 0x000062000804017f */
[----:B------:R-:W-:Y:S05]  /*14990*/  @!P0 BRA `(.L_x_1522) ;  /* 0x0000000000048947 */ /* 0x000fea0003800000 */
[----:B------:R-:W-:Y:S01]  /*149a0*/  BPT.TRAP 0x1 ;  /* 0x000000040000795c */ /* 0x000fe20000300000 */
.L_x_1522:
[----:B------:R-:W-:-:S05]  /*149b0*/  VIADD R16, R16, 0x400 ;  /* 0x0000040010107836 */ /* 0x000fca0000000000 */
[----:B------:R-:W-:-:S04]  /*149c0*/  SHF.R.U32.HI R16, RZ, 0x4, R16 ;  /* 0x00000004ff107819 */ /* 0x000fc80000011610 */
[----:B------:R-:W-:Y:S01]  /*149d0*/  LOP3.LUT R16, R16, 0x3fff, RZ, 0xc0, !PT ;  /* 0x00003fff10107812 */ /* 0x000fe200078ec0ff */
[----:B-1----:R-:W-:Y:S06]  /*149e0*/  @P2 BRA `(.L_x_1523) ;  /* 0x0000000000082947 */ /* 0x002fec0003800000 */
[----:B------:R-:W1:Y:S02]  /*149f0*/  SYNCS.PHASECHK.TRANS64.TRYWAIT P0, [R11+URZ+0x16850], R4 ;  /* 0x016850040b0075a7 */ /* 0x000e64000800017f */
[----:B-1----:R-:W-:Y:S05]  /*14a00*/  @!P0 BRA `(.L_x_1524) ;  /* 0x000000b400708947 */ /* 0x002fea0003800000 */
.L_x_1523:
[----:B------:R-:W-:Y:S01]  /*14a10*/  IMAD R8, R17, 0x400, R16 ;  /* 0x0000040011087824 */ /* 0x000fe200078e0210 */
[----:B------:R-:W2:Y:S01]  /*14a20*/  LDL.LU R14, [R1+0x58] ;  /* 0x00005800010e7983 */ /* 0x000ea20000300800 */
[----:B------:R-:W-:Y:S01]  /*14a30*/  IMAD.MOV.U32 R9, RZ, RZ, 0x40000040 ;  /* 0x40000040ff097424 */ /* 0x000fe200078e00ff */
[----:B------:R-:W-:Y:S05]  /*14a40*/  WARPSYNC.ALL ;  /* 0x0000000000007948 */ /* 0x000fea0003800000 */
[C---:B------:R-:W-:Y:S01]  /*14a50*/  R2UR UR6, R8.reuse ;  /* 0x00000000080672ca */ /* 0x040fe200000e0000 */
[----:B------:R-:W-:Y:S01]  /*14a60*/  WARPGROUP.ARRIVE ;  /* 0x00000000000079c5 */ /* 0x000fe20000000000 */
[----:B------:R-:W-:Y:S01]  /*14a70*/  R2UR UR7, R9 ;  /* 0x00000000090772ca */ /* 0x000fe200000e0000 */
[----:B------:R-:W-:Y:S01]  /*14a80*/  VIADD R12, R8, 0x80 ;  /* 0x00000080080c7836 */ /* 0x000fe20000000000 */
[----:B------:R-:W3:Y:S01]  /*14a90*/  SHFL.BFLY PT, R7, R6, 0x2, 0x1f ;  /* 0x0c401f0006077f89 */ /* 0x000ee200000e0000 */
[----:B------:R-:W-:-:S02]  /*14aa0*/  IMAD.MOV.U32 R13, RZ, RZ, 0x40000040 ;  /* 0x40000040ff0d7424 */ /* 0x000fc400078e00ff */
[----:B------:R-:W-:Y:S01]  /*14ab0*/  IMAD.MOV.U32 R9, RZ, RZ, 0x40000040 ;  /* 0x40000040ff097424 */ /* 0x000fe200078e00ff */
[----:B01----:R-:W0:Y:S01]  /*14ac0*/  SHFL.BFLY PT, R4, R5, 0x2, 0x1f ;  /* 0x0c401f0005047f89 */ /* 0x003e2200000e0000 */
[----:B------:R-:W-:Y:S02]  /*14ad0*/  VIADD R17, R17, 0x1 ;  /* 0x0000000111117836 */ /* 0x000fe40000000000 */
[----:B------:R-:W-:Y:S02]  /*14ae0*/  IMAD.MOV.U32 R26, RZ, RZ, -0x800000 ;  /* 0xff800000ff1a7424 */ /* 0x000fe400078e00ff */
[----:B------:R-:W-:Y:S01]  /*14af0*/  IMAD.MOV.U32 R27, RZ, RZ, -0x800000 ;  /* 0xff800000ff1b7424 */ /* 0x000fe200078e00ff */
[----:B------:R-:W-:Y:S01]  /*14b00*/  ISETP.NE.AND P2, PT, R17, 0x2, PT ;  /* 0x000000021100780c */ /* 0x000fe20003f45270 */
[----:B------:R-:W-:Y:S01]  /*14b10*/  HGMMA.64x64x16.F32 R88, R148, gdesc[UR4].tnspB, R88, gsb0 ;  /* 0x40e0000494587df0 */ /* 0x000fe20008000858 */
[----:B------:R-:W-:Y:S01]  /*14b20*/  R2UR UR6, R12 ;  /* 0x000000000c0672ca */ /* 0x000fe200000e0000 */
[----:B------:R-:W-:Y:S01]  /*14b30*/  VIADD R12, R8, 0x100 ;  /* 0x00000100080c7836 */ /* 0x000fe20000000000 */
[----:B------:R-:W-:Y:S01]  /*14b40*/  R2UR UR7, R13 ;  /* 0x000000000d0772ca */ /* 0x000fe200000e0000 */
[----:B------:R-:W-:Y:S01]  /*14b50*/  IMAD.MOV.U32 R13, RZ, RZ, 0x40000040 ;  /* 0x40000040ff0d7424 */ /* 0x000fe200078e00ff */
[----:B------:R-:W-:Y:S01]  /*14b60*/  SEL R17, R17, RZ, P2 ;  /* 0x000000ff11117207 */ /* 0x000fe20001000000 */
[----:B---3--:R-:W-:Y:S01]  /*14b70*/  FADD.FTZ R7, R7, R6 ;  /* 0x0000000607077221 */ /* 0x008fe20000010000 */
[----:B------:R-:W-:-:S04]  /*14b80*/  SEL R6, RZ, 0x1, P2 ;  /* 0x00000001ff067807 */ /* 0x000fc80001000000 */
[----:B------:R-:W-:Y:S01]  /*14b90*/  LOP3.LUT R153, R153, R6, RZ, 0x3c, !PT ;  /* 0x0000000699997212 */ /* 0x000fe200078e3cff */
[----:B------:R-:W-:Y:S02]  /*14ba0*/  WARPGROUP.DEPBAR.LE gsb0, 0x0 ;  /* 0x00008000000079c5 */ /* 0x000fe40000010000 */
        /* <DEDUP_REMOVED lines=19> */
[----:B------:R-:W-:Y:S02]  /*14ce0*/  IMAD.MOV.U32 R13, RZ, RZ, 0x40000040 ;  /* 0x40000040ff0d7424 */ /* 0x000fe400078e00ff */
[----:B--2---:R-:W-:-:S05]  /*14cf0*/  VIADD R14, R14, 0x1 ;  /* 0x000000010e0e7836 */ /* 0x004fca0000000000 */
[----:B------:R-:W-:Y:S01]  /*14d00*/  STL [R1+0x58], R14 ;  /* 0x0000580e01007387 */ /* 0x000fe20000100800 */
[----:B------:R-:W-:Y:S02]  /*14d10*/  WARPGROUP.DEPBAR.LE gsb0, 0x0 ;  /* 0x00008000000079c5 */ /* 0x000fe40000010000 */
[----:B------:R-:W-:-:S06]  /*14d20*/  WARPGROUP.ARRIVE ;  /* 0x00000000000079c5 */ /* 0x000fcc0000000000 */
        /* <DEDUP_REMOVED lines=14> */
[----:B------:R-:W-:Y:S01]  /*14e10*/  R2UR UR6, R8 ;  /* 0x00000000080672ca */ /* 0x000fe200000e0000 */
[----:B0-----:R-:W-:Y:S01]  /*14e20*/  FADD.FTZ R8, R4, R5 ;  /* 0x0000000504087221 */ /* 0x001fe20000010000 */
[----:B------:R-:W-:Y:S01]  /*14e30*/  R2UR UR7, R9 ;  /* 0x00000000090772ca */ /* 0x000fe200000e0000 */
[----:B------:R-:W0:Y:S04]  /*14e40*/  SHFL.BFLY PT, R4, R7, 0x1, 0x1f ;  /* 0x0c201f0007047f89 */ /* 0x000e2800000e0000 */
[----:B------:R-:W1:Y:S01]  /*14e50*/  SHFL.BFLY PT, R9, R8, 0x1, 0x1f ;  /* 0x0c201f0008097f89 */ /* 0x000e6200000e0000 */
[----:B0-----:R-:W-:Y:S01]  /*14e60*/  FADD.FTZ R10, R7, R4 ;  /* 0x00000004070a7221 */ /* 0x001fe20000010000 */
[----:B------:R-:W-:-:S02]  /*14e70*/  IMAD.MOV.U32 R4, RZ, RZ, RZ ;  /* 0x000000ffff047224 */ /* 0x000fc400078e00ff */
[----:B------:R-:W-:Y:S02]  /*14e80*/  IMAD.MOV.U32 R7, RZ, RZ, RZ ;  /* 0x000000ffff077224 */ /* 0x000fe400078e00ff */
[----:B-1----:R-:W-:Y:S01]  /*14e90*/  FADD.FTZ R12, R8, R9 ;  /* 0x00000009080c7221 */ /* 0x002fe20000010000 */
[----:B------:R-:W-:Y:S01]  /*14ea0*/  FSETP.NE.FTZ.AND P0, PT, R10, RZ, PT ;  /* 0x000000ff0a00720b */ /* 0x000fe20003f15000 */
[----:B------:R-:W-:-:S03]  /*14eb0*/  @!P1 VIADD R8, R11, 0x16860 ;  /* 0x000168600b089836 */ /* 0x000fc60000000000 */
[----:B------:R-:W-:Y:S02]  /*14ec0*/  FSETP.NE.FTZ.AND P3, PT, R12, RZ, PT ;  /* 0x000000ff0c00720b */ /* 0x000fe40003f75000 */
[----:B------:R-:W-:-:S07]  /*14ed0*/  @!P1 PRMT R8, RZ, 0x654, R8 ;  /* 0x00000654ff089816 */ /* 0x000fce0000000008 */
[----:B------:R-:W0:Y:S01]  /*14ee0*/  @P0 MUFU.LG2 R5, R10 ;  /* 0x0000000a00050308 */ /* 0x000e220000000c00 */
[----:B------:R-:W-:-:S03]  /*14ef0*/  @P0 FMUL.FTZ R6, R0, 0.69314718246459960938 ;  /* 0x3f31721800060820 */ /* 0x000fc60000410000 */
[----:B------:R-:W-:-:S04]  /*14f00*/  @P3 FMUL.FTZ R0, R0, 0.69314718246459960938 ;  /* 0x3f31721800003820 */ /* 0x000fc80000410000 */
[----:B------:R-:W1:Y:S08]  /*14f10*/  @P3 MUFU.LG2 R9, R12 ;  /* 0x0000000c00093308 */ /* 0x000e700000000c00 */
[----:B------:R-:W2:Y:S01]  /*14f20*/  @P0 MUFU.RCP R4, R10 ;  /* 0x0000000a00040308 */ /* 0x000ea20000001000 */
[----:B0-----:R-:W-:-:S04]  /*14f30*/  @P0 FMUL.FTZ R5, R5, 0.69314718246459960938 ;  /* 0x3f31721805050820 */ /* 0x001fc80000410000 */
[----:B------:R-:W-:Y:S01]  /*14f40*/  @P0 FFMA.FTZ R26, R6, R3, R5 ;  /* 0x00000003061a0223 */ /* 0x000fe20000010005 */
[----:B------:R-:W-:Y:S02]  /*14f50*/  PLOP3.LUT P0, PT, PT, PT, PT, 0x8, 0x0 ;  /* 0x000000000000781c */ /* 0x000fe40003f0e170 */
[----:B------:R-:W0:Y:S01]  /*14f60*/  @P3 MUFU.RCP R7, R12 ;  /* 0x0000000c00073308 */ /* 0x000e220000001000 */
[----:B-1----:R-:W-:-:S04]  /*14f70*/  @P3 FMUL.FTZ R9, R9, 0.69314718246459960938 ;  /* 0x3f31721809093820 */ /* 0x002fc80000410000 */
[----:B------:R-:W-:Y:S01]  /*14f80*/  @P3 FFMA.FTZ R27, R0, R2, R9 ;  /* 0x00000002001b3223 */ /* 0x000fe20000010009 */
        /* <DEDUP_REMOVED lines=37> */
.L_x_1417:
[----:B------:R-:W0:Y:S01]  /*151e0*/  S2R R0, SR_TID.X ;  /* 0x0000000000007919 */ /* 0x000e220000002100 */
[----:B------:R-:W-:Y:S05]  /*151f0*/  WARPSYNC.ALL ;  /* 0x0000000000007948 */ /* 0x000fea0003800000 */
[----:B------:R-:W1:Y:S08]  /*15200*/  S2UR UR5, SR_CgaCtaId ;  /* 0x00000000000579c3 */ /* 0x000e700000008800 */
[----:B------:R-:W-:Y:S06]  /*15210*/  BAR.SYNC.DEFER_BLOCKING 0x5, 0x200 ;  /* 0x0148000000007b1d */ /* 0x000fec0000010000 */
[----:B------:R-:W-:Y:S01]  /*15220*/  UMOV UR4, 0x400 ;  /* 0x0000040000047882 */ /* 0x000fe20000000000 */
[----:B------:R-:W-:Y:S01]  /*15230*/  BSSY B0, `(.L_x_1525) ;  /* 0x0000245000007945 */ /* 0x000fe20003800000 */
[----:B-1----:R-:W-:Y:S01]  /*15240*/  ULEA UR4, UR5, UR4, 0x18 ;  /* 0x0000000405047291 */ /* 0x002fe2000f8ec03f */
[----:B0-----:R-:W-:-:S05]  /*15250*/  VIADD R40, R0, 0xffffff80 ;  /* 0xffffff8000287836 */ /* 0x001fca0000000000 */
[----:B------:R-:W-:Y:S01]  /*15260*/  IMAD.U32 R16, RZ, RZ, UR4 ;  /* 0x00000004ff107e24 */ /* 0x000fe2000f8e00ff */
[----:B------:R-:W-:-:S04]  /*15270*/  SHF.R.S32.HI R46, RZ, 0x1f, R40 ;  /* 0x0000001fff2e7819 */ /* 0x000fc80000011428 */
[----:B------:R-:W-:Y:S01]  /*15280*/  LEA.HI R46, R46, R40, RZ, 0x3 ;  /* 0x000000282e2e7211 */ /* 0x000fe200078f18ff */
[----:B------:R0:W1:Y:S03]  /*15290*/  LDS.128 R28, [R16+0x168d0] ;  /* 0x0168d000101c7984 */ /* 0x0000660000000c00 */
[----:B------:R-:W-:-:S05]  /*152a0*/  LOP3.LUT R46, R46, 0xfffffff8, RZ, 0xc0, !PT ;  /* 0xfffffff82e2e7812 */ /* 0x000fca00078ec0ff */
[----:B------:R-:W-:-:S04]  /*152b0*/  IMAD.IADD R46, R40, 0x1, -R46 ;  /* 0x00000001282e7824 */ /* 0x000fc800078e0a2e */
[----:B------:R-:W-:-:S05]  /*152c0*/  IMAD.SHL.U32 R41, R46, 0x8, RZ ;  /* 0x000000082e297824 */ /* 0x000fca00078e00ff */
[----:B------:R-:W-:Y:S01]  /*152d0*/  SHF.R.S32.HI R42, RZ, 0x1f, R41 ;  /* 0x0000001fff2a7819 */ /* 0x000fe20000011429 */
[----:B------:R-:W-:Y:S06]  /*152e0*/  BAR.ARV 0x4, 0x200 ;  /* 0x0108000000007b1d */ /* 0x000fec0000002000 */
[----:B0-----:R-:W-:Y:S05]  /*152f0*/  @P0 BRA `(.L_x_1526) ;  /* 0x00000018003c0947 */ /* 0x001fea0003800000 */
[----:B------:R-:W2:Y:S01]  /*15300*/  LDL R0, [R1+0x68] ;  /* 0x0000680001007983 */ /* 0x000ea20000100800 */
[----:B------:R-:W-:-:S03]  /*15310*/  ULDC UR4, c[0x0][0xad4] ;  /* 0x0002b50000047ab9 */ /* 0x000fc60000000800 */
[----:B------:R-:W3:Y:S04]  /*15320*/  LDL.LU R34, [R1+0x4c] ;  /* 0x00004c0001227983 */ /* 0x000ee80000300800 */
[----:B------:R-:W4:Y:S01]  /*15330*/  LDL R39, [R1+0x50] ;  /* 0x0000500001277983 */ /* 0x000f220000100800 */
[----:B------:R-:W0:Y:S01]  /*15340*/  S2R R5, SR_SWINHI ;  /* 0x0000000000057919 */ /* 0x000e220000002f00 */
[----:B-----5:R-:W-:Y:S02]  /*15350*/  MOV R2, R16 ;  /* 0x0000001000027202 */ /* 0x020fe40000000f00 */
[----:B0-----:R-:W-:Y:S02]  /*15360*/  MOV R3, R5 ;  /* 0x0000000500037202 */ /* 0x001fe40000000f00 */
[----:B------:R-:W-:Y:S01]  /*15370*/  F2FP.F16.F32.PACK_AB R14, R25, R24 ;  /* 0x00000018190e723e */ /* 0x000fe200000000ff */
[----:B-1----:R-:W-:-:S02]  /*15380*/  IMAD.MOV.U32 R28, RZ, RZ, RZ ;  /* 0x000000ffff1c7224 */ /* 0x002fc400078e00ff */
[----:B--2---:R-:W-:-:S03]  /*15390*/  IMAD.WIDE R10, R0, 0x2, R2 ;  /* 0x00000002000a7825 */ /* 0x004fc600078e0202 */
[----:B------:R-:W-:-:S05]  /*153a0*/  IADD3 R33, P0, R10, 0x60, RZ ;  /* 0x000000600a217810 */ /* 0x000fca0007f1e0ff */
[----:B------:R-:W-:Y:S01]  /*153b0*/  IMAD.X R5, RZ, RZ, R11, P0 ;  /* 0x000000ffff057224 */ /* 0x000fe200000e060b */
[----:B---3--:R-:W-:-:S04]  /*153c0*/  ISETP.NE.AND P0, PT, R34, RZ, PT ;  /* 0x000000ff2200720c */ /* 0x008fc80003f05270 */
[----:B------:R-:W-:Y:S01]  /*153d0*/  SEL R38, R34, UR4, P0 ;  /* 0x0000000422267c07 */ /* 0x000fe20008000000 */
[----:B------:R-:W-:Y:S05]  /*153e0*/  WARPSYNC.ALL ;  /* 0x0000000000007948 */ /* 0x000fea0003800000 */
[----:B------:R-:W-:Y:S01]  /*153f0*/  BAR.SYNC.DEFER_BLOCKING 0x1, 0x180 ;  /* 0x0046000000007b1d */ /* 0x000fe20000010000 */
[C---:B------:R-:W-:Y:S02]  /*15400*/  IADD3 R15, P1, R10.reuse, 0x40, RZ ;  /* 0x000000400a0f7810 */ /* 0x040fe40007f3e0ff */
[C---:B------:R-:W-:Y:S02]  /*15410*/  IADD3 R13, P2, R10.reuse, 0x20, RZ ;  /* 0x000000200a0d7810 */ /* 0x040fe40007f5e0ff */
[----:B------:R-:W-:Y:S01]  /*15420*/  LOP3.LUT R9, R10, 0x380, RZ, 0xc0, !PT ;  /* 0x000003800a097812 */ /* 0x000fe200078ec0ff */
[----:B------:R-:W-:Y:S01]  /*15430*/  ULDC.64 UR6, c[0x0][0xc08] ;  /* 0x0003020000067ab9 */ /* 0x000fe20000000a00 */
[----:B------:R-:W-:Y:S01]  /*15440*/  LOP3.LUT R4, R15, 0x380, RZ, 0xc0, !PT ;  /* 0x000003800f047812 */ /* 0x000fe200078ec0ff */
[----:B------:R-:W-:Y:S01]  /*15450*/  ULDC.64 UR4, c[0x0][0xc00] ;  /* 0x0003000000047ab9 */ /* 0x000fe20000000a00 */
[----:B------:R-:W-:-:S02]  /*15460*/  LOP3.LUT R0, R13, 0x380, RZ, 0xc0, !PT ;  /* 0x000003800d007812 */ /* 0x000fc400078ec0ff */
[----:B------:R-:W-:Y:S02]  /*15470*/  LOP3.LUT R12, R33, 0x380, RZ, 0xc0, !PT ;  /* 0x00000380210c7812 */ /* 0x000fe400078ec0ff */
[----:B------:R-:W-:Y:S02]  /*15480*/  ISETP.NE.U32.AND P0, PT, RZ, UR6, PT ;  /* 0x00000006ff007c0c */ /* 0x000fe4000bf05070 */
[----:B------:R-:W-:Y:S02]  /*15490*/  SHF.R.U64 R9, R9, 0x3, RZ ;  /* 0x0000000309097819 */ /* 0x000fe400000012ff */
[----:B------:R-:W-:Y:S02]  /*154a0*/  SHF.R.U64 R4, R4, 0x3, RZ ;  /* 0x0000000304047819 */ /* 0x000fe400000012ff */
[----:B------:R-:W-:Y:S02]  /*154b0*/  SHF.R.U64 R0, R0, 0x3, RZ ;  /* 0x0000000300007819 */ /* 0x000fe400000012ff */
[----:B------:R-:W-:-:S02]  /*154c0*/  SHF.R.U64 R12, R12, 0x3, RZ ;  /* 0x000000030c0c7819 */ /* 0x000fc400000012ff */
[----:B------:R-:W-:Y:S02]  /*154d0*/  ISETP.NE.AND.EX P0, PT, RZ, UR7, PT, P0 ;  /* 0x00000007ff007c0c */ /* 0x000fe4000bf05300 */
[----:B------:R-:W-:Y:S01]  /*154e0*/  LOP3.LUT R10, R9, R10, RZ, 0x3c, !PT ;  /* 0x0000000a090a7212 */ /* 0x000fe200078e3cff */
[--C-:B------:R-:W-:Y:S01]  /*154f0*/  IMAD.X R7, RZ, RZ, R11.reuse, P1 ;  /* 0x000000ffff077224 */ /* 0x100fe200008e060b */
[----:B------:R-:W-:Y:S01]  /*15500*/  LOP3.LUT R6, R4, R15, RZ, 0x3c, !PT ;  /* 0x0000000f04067212 */ /* 0x000fe200078e3cff */
[----:B------:R-:W-:Y:S01]  /*15510*/  IMAD.X R9, RZ, RZ, R11, P2 ;  /* 0x000000ffff097224 */ /* 0x000fe200010e060b */
[----:B------:R-:W-:Y:S02]  /*15520*/  LOP3.LUT R8, R0, R13, RZ, 0x3c, !PT ;  /* 0x0000000d00087212 */ /* 0x000fe400078e3cff */
[----:B------:R-:W-:Y:S02]  /*15530*/  LOP3.LUT R4, R12, R33, RZ, 0x3c, !PT ;  /* 0x000000210c047212 */ /* 0x000fe400078e3cff */
[----:B------:R-:W-:Y:S01]  /*15540*/  MOV R10, R10 ;  /* 0x0000000a000a7202 */ /* 0x000fe20000000f00 */
[----:B------:R-:W4:Y:S01]  /*15550*/  LDC.64 R32, c[0x0][0xc00] ;  /* 0x00030000ff207b82 */ /* 0x000f220000000a00 */
[----:B------:R-:W-:-:S02]  /*15560*/  F2FP.F16.F32.PACK_AB R12, R21, R20 ;  /* 0x00000014150c723e */ /* 0x000fc400000000ff */
[----:B------:R-:W-:Y:S02]  /*15570*/  F2FP.F16.F32.PACK_AB R13, R91, R90 ;  /* 0x0000005a5b0d723e */ /* 0x000fe400000000ff */
[----:B------:R-:W-:Y:S02]  /*15580*/  F2FP.F16.F32.PACK_AB R15, R95, R94 ;  /* 0x0000005e5f0f723e */ /* 0x000fe400000000ff */
[----:B------:R-:W-:Y:S01]  /*15590*/  MOV R36, R6 ;  /* 0x0000000600247202 */ /* 0x000fe20000000f00 */
[----:B------:R-:W0:Y:S01]  /*155a0*/  @P0 LDC.64 R34, c[0x0][0xc08] ;  /* 0x00030200ff220b82 */ /* 0x000e220000000a00 */
[----:B------:R-:W-:Y:S01]  /*155b0*/  MOV R0, R4 ;  /* 0x0000000400007202 */ /* 0x000fe20000000f00 */
[----:B------:R1:W-:Y:S01]  /*155c0*/  STSM.16.M88.4 [R10], R12 ;  /* 0x0000000c0a007844 */ /* 0x0003e20000000200 */
[----:B------:R-:W-:Y:S02]  /*155d0*/  MOV R37, R8 ;  /* 0x0000000800257202 */ /* 0x000fe40000000f00 */
[----:B------:R-:W-:-:S02]  /*155e0*/  F2FP.F16.F32.PACK_AB R4, R97, R96 ;  /* 0x000000606104723e */ /* 0x000fc400000000ff */
[----:B------:R-:W-:Y:S02]  /*155f0*/  F2FP.F16.F32.PACK_AB R5, R99, R98 ;  /* 0x000000626305723e */ /* 0x000fe400000000ff */
[----:B------:R-:W-:Y:S02]  /*15600*/  F2FP.F16.F32.PACK_AB R6, R101, R100 ;  /* 0x000000646506723e */ /* 0x000fe400000000ff */
[----:B------:R-:W-:Y:S02]  /*15610*/  F2FP.F16.F32.PACK_AB R7, R103, R102 ;  /* 0x000000666707723e */ /* 0x000fe400000000ff */
[----:B------:R-:W-:Y:S02]  /*15620*/  F2FP.F16.F32.PACK_AB R8, R105, R104 ;  /* 0x000000686908723e */ /* 0x000fe400000000ff */
[----:B------:R-:W-:Y:S02]  /*15630*/  F2FP.F16.F32.PACK_AB R9, R107, R106 ;  /* 0x0000006a6b09723e */ /* 0x000fe400000000ff */
[----:B------:R-:W-:-:S02]  /*15640*/  F2FP.F16.F32.PACK_AB R11, R111, R110 ;  /* 0x0000006e6f0b723e */ /* 0x000fc400000000ff */
[----:B-1----:R-:W-:Y:S02]  /*15650*/  F2FP.F16.F32.PACK_AB R10, R109, R108 ;  /* 0x0000006c6d0a723e */ /* 0x002fe400000000ff */
        /* <DEDUP_REMOVED lines=8> */
[----:B------:R-:W-:-:S04]  /*156e0*/  ISETP.NE.U32.AND P3, PT, RZ, UR4, PT ;  /* 0x00000004ff007c0c */ /* 0x000fc8000bf65070 */
[----:B------:R-:W-:Y:S01]  /*156f0*/  ISETP.NE.AND.EX P3, PT, RZ, UR5, PT, P3 ;  /* 0x00000005ff007c0c */ /* 0x000fe2000bf65330 */
[----:B------:R-:W-:Y:S01]  /*15700*/  ULDC UR6, c[0x0][0xa88] ;  /* 0x0002a20000067ab9 */ /* 0x000fe20000000800 */
[----:B----4-:R-:W-:-:S04]  /*15710*/  IMAD.WIDE R32, R39, 0x4, R32 ;  /* 0x0000000427207825 */ /* 0x010fc800078e0220 */
[----:B------:R-:W-:Y:S01]  /*15720*/  IMAD.U32 R43, RZ, RZ, UR6 ;  /* 0x00000006ff2b7e24 */ /* 0x000fe2000f8e00ff */
[----:B------:R-:W-:Y:S01]  /*15730*/  ISETP.GT.AND P1, PT, R38, 0x1, PT ;  /* 0x000000012600780c */ /* 0x000fe20003f24270 */
[----:B0-----:R-:W-:Y:S01]  /*15740*/  @P0 IMAD.WIDE R4, R39, 0x4, R34 ;  /* 0x0000000427040825 */ /* 0x001fe200078e0222 */
[----:B-1----:R-:W0:Y:S04]  /*15750*/  LDC R0, c[0x0][0xbe8] ;  /* 0x0002fa00ff007b82 */ /* 0x002e280000000800 */
[----:B------:R1:W5:Y:S04]  /*15760*/  @P3 LDG.E R28, desc[UR40][R32.64] ;  /* 0x00000028201c3981 */ /* 0x000368000c1e1900 */
[----:B------:R1:W5:Y:S01]  /*15770*/  @P0 LDG.E R43, desc[UR40][R4.64] ;  /* 0x00000028042b0981 */ /* 0x000362000c1e1900 */
[----:B------:R-:W-:-:S05]  /*15780*/  IMAD.MOV.U32 R34, RZ, RZ, 0x9b8 ;  /* 0x000009b8ff227424 */ /* 0x000fca00078e00ff */
[----:B------:R-:W-:-:S04]  /*15790*/  SEL R34, R34, 0x978, P1 ;  /* 0x0000097822227807 */ /* 0x000fc80000800000 */
[----:B------:R1:W2:Y:S08]  /*157a0*/  LDC.64 R12, c[0x0][R34+0x220] ;  /* 0x00008800220c7b82 */ /* 0x0002b00000000a00 */
[----:B------:R1:W3:Y:S08]  /*157b0*/  LDC.64 R14, c[0x0][R34+0x218] ;  /* 0x00008600220e7b82 */ /* 0x0002f00000000a00 */
[----:B------:R1:W4:Y:S01]  /*157c0*/  LDC.64 R10, c[0x0][R34+0x228] ;  /* 0x00008a00220a7b82 */ /* 0x0003220000000a00 */
[----:B0-----:R-:W-:Y:S01]  /*157d0*/  ISETP.NE.AND P2, PT, R0, 0x1, PT ;  /* 0x000000010000780c */ /* 0x001fe20003f45270 */
[----:B-1----:R-:W-:-:S12]  /*157e0*/  @P0 BRA `(.L_x_1527) ;  /* 0x0000000000100947 */ /* 0x002fd80003800000 */
[----:B------:R-:W-:Y:S05]  /*157f0*/  @!P3 BRA `(.L_x_1527) ;  /* 0x00000000000cb947 */ /* 0x000fea0003800000 */
[----:B------:R-:W2:Y:S04]  /*15800*/  LDG.E R4, desc[UR40][R32.64] ;  /* 0x0000002820047981 */ /* 0x000ea8000c1e1900 */
[----:B-----5:R-:W2:Y:S02]  /*15810*/  LDG.E R43, desc[UR40][R32.64+0x4] ;  /* 0x00000428202b7981 */ /* 0x020ea4000c1e1900 */
[----:B--2---:R-:W-:-:S07]  /*15820*/  IMAD.IADD R43, R43, 0x1, -R4 ;  /* 0x000000012b2b7824 */ /* 0x004fce00078e0a04 */
.L_x_1527:
[----:B------:R-:W3:Y:S04]  /*15830*/  LDL R48, [R1+0x48] ;  /* 0x0000480001307983 */ /* 0x000ee80000100800 */
[----:B------:R-:W4:Y:S04]  /*15840*/  LDL R33, [R1+0x30] ;  /* 0x0000300001217983 */ /* 0x000f280000100800 */
[----:B------:R-:W4:Y:S04]  /*15850*/  LDL R50, [R1+0x20] ;  /* 0x0000200001327983 */ /* 0x000f280000100800 */
[----:B------:R-:W4:Y:S01]  /*15860*/  LDL R47, [R1+0x5c] ;  /* 0x00005c00012f7983 */ /* 0x000f220000100800 */
[----:B------:R0:W1:Y:S03]  /*15870*/  LDC.64 R4, c[0x0][R34+0x210] ;  /* 0x0000840022047b82 */ /* 0x0000660000000a00 */
[----:B------:R-:W4:Y:S01]  /*15880*/  LDL R38, [R1+0x64] ;  /* 0x0000640001267983 */ /* 0x000f220000100800 */
[----:B------:R-:W-:-:S04]  /*15890*/  ISETP.NE.U32.AND P0, PT, RZ, UR4, PT ;  /* 0x00000004ff007c0c */ /* 0x000fc8000bf05070 */
[----:B------:R-:W1:Y:S01]  /*158a0*/  @P2 LDC R32, c[0x0][0xbec] ;  /* 0x0002fb00ff202b82 */ /* 0x000e620000000800 */
[----:B------:R-:W-:Y:S02]  /*158b0*/  ISETP.NE.AND.EX P0, PT, RZ, UR5, PT, P0 ;  /* 0x00000005ff007c0c */ /* 0x000fe4000bf05300 */
[----:B------:R-:W-:Y:S02]  /*158c0*/  SHF.R.S32.HI R9, RZ, 0x1f, R39 ;  /* 0x0000001fff097819 */ /* 0x000fe40000011427 */
[----:B------:R-:W-:-:S03]  /*158d0*/  SEL R8, R39, RZ, !P0 ;  /* 0x000000ff27087207 */ /* 0x000fc60004000000 */
[----:B------:R-:W1:Y:S01]  /*158e0*/  @P2 LDC R37, c[0x0][0xbf0] ;  /* 0x0002fc00ff252b82 */ /* 0x000e620000000800 */
[----:B------:R-:W-:Y:S01]  /*158f0*/  SEL R9, R9, RZ, !P0 ;  /* 0x000000ff09097207 */ /* 0x000fe20004000000 */
[----:B--2---:R-:W-:-:S06]  /*15900*/  IMAD R13, R13, R8, RZ ;  /* 0x000000080d0d7224 */ /* 0x004fcc00078e02ff */
[----:B------:R-:W2:Y:S01]  /*15910*/  LDC.64 R6, c[0x0][0xba8] ;  /* 0x0002ea00ff067b82 */ /* 0x000ea20000000a00 */
[----:B0-----:R-:W0:Y:S01]  /*15920*/  S2R R34, SR_TID.X ;  /* 0x0000000000227919 */ /* 0x001e220000002100 */
[C---:B------:R-:W-:Y:S02]  /*15930*/  IMAD R35, R12.reuse, R9, R13 ;  /* 0x000000090c237224 */ /* 0x040fe400078e020d */
[----:B------:R-:W-:-:S04]  /*15940*/  IMAD.WIDE.U32 R12, R12, R8, RZ ;  /* 0x000000080c0c7225 */ /* 0x000fc800078e00ff */
[----:B------:R-:W-:Y:S01]  /*15950*/  IMAD.IADD R35, R13, 0x1, R35 ;  /* 0x000000010d237824 */ /* 0x000fe200078e0223 */
[----:B--2---:R-:W2:Y:S08]  /*15960*/  @!P1 LDC R6, c[0x0][0xb50] ;  /* 0x0002d400ff069b82 */ /* 0x004eb00000000800 */
[----:B------:R-:W2:Y:S01]  /*15970*/  @!P1 LDC R7, c[0x0][0xb54] ;  /* 0x0002d500ff079b82 */ /* 0x000ea20000000800 */
[----:B0-----:R-:W-:-:S05]  /*15980*/  VIADD R44, R34, 0xffffff80 ;  /* 0xffffff80222c7836 */ /* 0x001fca0000000000 */
[----:B------:R-:W-:-:S04]  /*15990*/  SHF.R.S32.HI R34, RZ, 0x1f, R44 ;  /* 0x0000001fff227819 */ /* 0x000fc8000001142c */
[----:B------:R-:W-:-:S04]  /*159a0*/  LEA.HI R34, R34, R44, RZ, 0x7 ;  /* 0x0000002c22227211 */ /* 0x000fc800078f38ff */
[----:B------:R-:W-:Y:S01]  /*159b0*/  LOP3.LUT R34, R34, 0xffffff80, RZ, 0xc0, !PT ;  /* 0xffffff8022227812 */ /* 0x000fe200078ec0ff */
[----:B-----5:R-:W-:-:S04]  /*159c0*/  IMAD R43, R43, R0, RZ ;  /* 0x000000002b2b7224 */ /* 0x020fc800078e02ff */
[----:B------:R-:W-:Y:S02]  /*159d0*/  IMAD.IADD R34, R44, 0x1, -R34 ;  /* 0x000000012c227824 */ /* 0x000fe400078e0a22 */
[-C--:B---3--:R-:W-:Y:S02]  /*159e0*/  IMAD R9, R15, R48.reuse, RZ ;  /* 0x000000300f097224 */ /* 0x088fe400078e02ff */
[----:B------:R-:W-:-:S04]  /*159f0*/  IMAD.WIDE.U32 R14, R14, R48, RZ ;  /* 0x000000300e0e7225 */ /* 0x000fc800078e00ff */
[----:B----4-:R-:W-:Y:S01]  /*15a00*/  IMAD.IADD R39, R33, 0x1, R50 ;  /* 0x0000000121277824 */ /* 0x010fe200078e0232 */
[----:B------:R-:W-:-:S03]  /*15a10*/  IADD3 R14, P0, P3, R12, R14, R28 ;  /* 0x0000000e0c0e7210 */ /* 0x000fc60007b1e01c */
[----:B-1----:R-:W-:Y:S01]  /*15a20*/  @P2 IMAD.HI.U32 R12, R39, R32, RZ ;  /* 0x00000020270c2227 */ /* 0x002fe200078e00ff */
[----:B------:R-:W-:-:S03]  /*15a30*/  SEL R33, R47, RZ, P1 ;  /* 0x000000ff2f217207 */ /* 0x000fc60000800000 */
[----:B------:R-:W-:Y:S01]  /*15a40*/  IMAD.MOV.U32 R13, RZ, RZ, R39 ;  /* 0x000000ffff0d7224 */ /* 0x000fe200078e0027 */
[----:B------:R-:W-:Y:S01]  /*15a50*/  @P2 SHF.R.U32.HI R13, RZ, R37, R12 ;  /* 0x00000025ff0d2219 */ /* 0x000fe2000001160c */
[----:B------:R-:W-:Y:S01]  /*15a60*/  IMAD.IADD R36, R15, 0x1, R9 ;  /* 0x000000010f247824 */ /* 0x000fe200078e0209 */
[----:B------:R-:W-:Y:S01]  /*15a70*/  SHF.R.S32.HI R9, RZ, 0x1f, R28 ;  /* 0x0000001fff097819 */ /* 0x000fe2000001141c */
[-C--:B------:R-:W-:Y:S02]  /*15a80*/  IMAD R15, R11, R33.reuse, RZ ;  /* 0x000000210b0f7224 */ /* 0x080fe400078e02ff */
[----:B------:R-:W-:Y:S01]  /*15a90*/  IMAD.WIDE.U32 R10, R10, R33, RZ ;  /* 0x000000210a0a7225 */ /* 0x000fe200078e00ff */
[----:B------:R-:W-:-:S03]  /*15aa0*/  IADD3.X R12, R35, R36, R9, P0, P3 ;  /* 0x00000024230c7210 */ /* 0x000fc600007e6409 */
[----:B------:R-:W-:Y:S01]  /*15ab0*/  IMAD.MOV R33, RZ, RZ, -R13 ;  /* 0x000000ffff217224 */ /* 0x000fe200078e0a0d */
[----:B------:R-:W-:Y:S01]  /*15ac0*/  IADD3 R10, P0, P3, R13, R14, R10 ;  /* 0x0000000e0d0a7210 */ /* 0x000fe20007b1e00a */
[----:B------:R-:W-:Y:S01]  /*15ad0*/  IMAD.IADD R15, R11, 0x1, R15 ;  /* 0x000000010b0f7824 */ /* 0x000fe200078e020f */
[----:B------:R-:W-:Y:S01]  /*15ae0*/  SHF.R.S32.HI R11, RZ, 0x1f, R13 ;  /* 0x0000001fff0b7819 */ /* 0x000fe2000001140d */
[----:B------:R-:W-:-:S03]  /*15af0*/  IMAD R13, R0, R33, R39 ;  /* 0x00000021000d7224 */ /* 0x000fc600078e0227 */
[----:B------:R-:W-:Y:S01]  /*15b00*/  IADD3.X R11, R11, R12, R15, P0, P3 ;  /* 0x0000000c0b0b7210 */ /* 0x000fe200007e640f */
[----:B------:R-:W-:Y:S01]  /*15b10*/  IMAD R5, R5, R13, RZ ;  /* 0x0000000d05057224 */ /* 0x000fe200078e02ff */
[----:B------:R-:W-:-:S05]  /*15b20*/  SHF.R.S32.HI R15, RZ, 0x1f, R13 ;  /* 0x0000001fff0f7819 */ /* 0x000fca000001140d */
[C---:B------:R-:W-:Y:S02]  /*15b30*/  IMAD R15, R4.reuse, R15, R5 ;  /* 0x0000000f040f7224 */ /* 0x040fe400078e0205 */
[----:B------:R-:W-:-:S04]  /*15b40*/  IMAD.WIDE.U32 R4, R4, R13, R10 ;  /* 0x0000000d04047225 */ /* 0x000fc800078e000a */
[----:B------:R-:W-:Y:S01]  /*15b50*/  IMAD.IADD R5, R5, 0x1, R15 ;  /* 0x0000000105057824 */ /* 0x000fe200078e020f */
[----:B--2---:R-:W-:-:S04]  /*15b60*/  LEA R14, P0, R4, R6, 0x2 ;  /* 0x00000006040e7211 */ /* 0x004fc800078010ff */
[----:B------:R-:W-:Y:S01]  /*15b70*/  LEA.HI.X R5, R4, R7, R5, 0x2, P0 ;  /* 0x0000000704057211 */ /* 0x000fe200000f1405 */
[----:B------:R-:W-:Y:S01]  /*15b80*/  SHFL.IDX PT, R10, R14, RZ, 0x1c1f ;  /* 0x001c1fff0e0a7589 */ /* 0x000fe200000e0000 */
[----:B------:R-:W-:-:S03]  /*15b90*/  IMAD.IADD R6, R38, 0x1, R50 ;  /* 0x0000000126067824 */ /* 0x000fc600078e0232 */
[----:B------:R-:W0:Y:S04]  /*15ba0*/  SHFL.IDX PT, R11, R5, RZ, 0x1c1f ;  /* 0x001c1fff050b7589 */ /* 0x000e2800000e0000 */
[----:B------:R-:W-:Y:S04]  /*15bb0*/  SHFL.IDX PT, R12, R14, 0x1, 0x1c1f ;  /* 0x003c1f000e0c7f89 */ /* 0x000fe800000e0000 */
[----:B------:R-:W1:Y:S01]  /*15bc0*/  SHFL.IDX PT, R13, R5, 0x1, 0x1c1f ;  /* 0x003c1f00050d7f89 */ /* 0x000e6200000e0000 */
[----:B------:R-:W-:Y:S01]  /*15bd0*/  LOP3.LUT P0, RZ, R34, 0x3, RZ, 0xc0, !PT ;  /* 0x0000000322ff7812 */ /* 0x000fe2000780c0ff */
[----:B------:R-:W-:-:S03]  /*15be0*/  VIADD R4, R6, 0x8 ;  /* 0x0000000806047836 */ /* 0x000fc60000000000 */
[-C--:B------:R-:W-:Y:S02]  /*15bf0*/  ISETP.GE.OR P3, PT, R6, R43.reuse, P0 ;  /* 0x0000002b0600720c */ /* 0x080fe40000766670 */
[----:B------:R-:W-:-:S11]  /*15c00*/  ISETP.GE.OR P0, PT, R4, R43, P0 ;  /* 0x0000002b0400720c */ /* 0x000fd60000706670 */
[----:B0-----:R0:W-:Y:S04]  /*15c10*/  @!P3 ST.E desc[UR40][R10.64], R26 ;  /* 0x0000001a0a00b985 */ /* 0x0011e8000c101928 */
[----:B-1----:R0:W-:Y:S01]  /*15c20*/  @!P0 ST.E desc[UR40][R12.64], R27 ;  /* 0x0000001b0c008985 */ /* 0x0021e2000c101928 */
[----:B------:R-:W-:Y:S05]  /*15c30*/  @P1 BRA `(.L_x_1528) ;  /* 0x0000000400c01947 */ /* 0x000fea0003800000 */
[----:B------:R-:W-:Y:S01]  /*15c40*/  SHF.R.S32.HI R49, RZ, 0x1f, R40 ;  /* 0x0000001fff317819 */ /* 0x000fe20000011428 */
[----:B0-----:R-:W0:Y:S01]  /*15c50*/  @P2 LDC R13, c[0x0][0xbec] ;  /* 0x0002fb00ff0d2b82 */ /* 0x001e220000000800 */
[----:B------:R-:W-:Y:S02]  /*15c60*/  ULDC.64 UR4, c[0x0][0xaa0] ;  /* 0x0002a80000047ab9 */ /* 0x000fe40000000a00 */
[----:B------:R-:W-:-:S04]  /*15c70*/  LEA.HI R49, R49, R40, RZ, 0x3 ;  /* 0x0000002831317211 */ /* 0x000fc800078f18ff */
[----:B------:R-:W-:Y:S01]  /*15c80*/  SHF.R.S32.HI R49, RZ, 0x3, R49 ;  /* 0x00000003ff317819 */ /* 0x000fe20000011431 */
[----:B------:R-:W1:Y:S04]  /*15c90*/  @P2 LDC R15, c[0x0][0xbf0] ;  /* 0x0002fc00ff0f2b82 */ /* 0x000e680000000800 */
[----:B------:R-:W-:-:S04]  /*15ca0*/  IMAD R5, R49, 0x40, R41 ;  /* 0x0000004031057824 */ /* 0x000fc800078e0229 */
[----:B------:R-:W-:-:S03]  /*15cb0*/  IMAD.WIDE R2, R5, 0x2, R2 ;  /* 0x0000000205027825 */ /* 0x000fc600078e0202 */
[C---:B------:R-:W-:Y:S02]  /*15cc0*/  IADD3 R25, P0, R2.reuse, 0x1800, RZ ;  /* 0x0000180002197810 */ /* 0x040fe40007f1e0ff */
[C---:B------:R-:W-:Y:S02]  /*15cd0*/  IADD3 R33, P1, R2.reuse, 0x3000, RZ ;  /* 0x0000300002217810 */ /* 0x040fe40007f3e0ff */
[C---:B------:R-:W-:Y:S02]  /*15ce0*/  IADD3 R37, P3, R2.reuse, 0x4800, RZ ;  /* 0x0000480002257810 */ /* 0x040fe40007f7e0ff */
[----:B------:R-:W-:Y:S01]  /*15cf0*/  LOP3.LUT R5, R2, 0x380, RZ, 0xc0, !PT ;  /* 0x0000038002057812 */ /* 0x000fe200078ec0ff */
[----:B------:R-:W-:Y:S01]  /*15d00*/  IMAD R9, R9, UR4, RZ ;  /* 0x0000000409097c24 */ /* 0x000fe2000f8e02ff */
[----:B------:R-:W-:Y:S02]  /*15d10*/  LOP3.LUT R24, R25, 0x380, RZ, 0xc0, !PT ;  /* 0x0000038019187812 */ /* 0x000fe400078ec0ff */
[----:B------:R-:W-:-:S02]  /*15d20*/  LOP3.LUT R32, R33, 0x380, RZ, 0xc0, !PT ;  /* 0x0000038021207812 */ /* 0x000fc400078ec0ff */
[----:B------:R-:W-:Y:S02]  /*15d30*/  LOP3.LUT R36, R37, 0x380, RZ, 0xc0, !PT ;  /* 0x0000038025247812 */ /* 0x000fe400078ec0ff */
[----:B------:R-:W-:Y:S01]  /*15d40*/  SHF.R.U64 R5, R5, 0x3, RZ ;  /* 0x0000000305057819 */ /* 0x000fe200000012ff */
[----:B------:R-:W-:Y:S01]  /*15d50*/  IMAD R9, R28, UR5, R9 ;  /* 0x000000051c097c24 */ /* 0x000fe2000f8e0209 */
[----:B------:R-:W-:Y:S01]  /*15d60*/  SHF.R.U64 R24, R24, 0x3, RZ ;  /* 0x0000000318187819 */ /* 0x000fe200000012ff */
[----:B------:R-:W-:Y:S01]  /*15d70*/  IMAD.WIDE.U32 R10, R28, UR4, RZ ;  /* 0x000000041c0a7c25 */ /* 0x000fe2000f8e00ff */
[----:B------:R-:W-:Y:S01]  /*15d80*/  SHF.R.U64 R32, R32, 0x3, RZ ;  /* 0x0000000320207819 */ /* 0x000fe200000012ff */
[----:B------:R-:W-:Y:S01]  /*15d90*/  ULDC.64 UR4, c[0x0][0xae8] ;  /* 0x0002ba0000047ab9 */ /* 0x000fe20000000a00 */
[----:B------:R-:W-:Y:S02]  /*15da0*/  SHF.R.U64 R36, R36, 0x3, RZ ;  /* 0x0000000324247819 */ /* 0x000fe400000012ff */
[----:B------:R-:W-:Y:S01]  /*15db0*/  LOP3.LUT R2, R5, R2, RZ, 0x3c, !PT ;  /* 0x0000000205027212 */ /* 0x000fe200078e3cff */
[----:B------:R-:W-:Y:S01]  /*15dc0*/  IMAD.IADD R11, R11, 0x1, R9 ;  /* 0x000000010b0b7824 */ /* 0x000fe200078e0209 */
[----:B------:R-:W-:Y:S01]  /*15dd0*/  LOP3.LUT R24, R24, R25, RZ, 0x3c, !PT ;  /* 0x0000001918187212 */ /* 0x000fe200078e3cff */
[--C-:B------:R-:W-:Y:S01]  /*15de0*/  IMAD.X R25, RZ, RZ, R3.reuse, P0 ;  /* 0x000000ffff197224 */ /* 0x100fe200000e0603 */
[----:B------:R-:W-:Y:S01]  /*15df0*/  LOP3.LUT R32, R32, R33, RZ, 0x3c, !PT ;  /* 0x0000002120207212 */ /* 0x000fe200078e3cff */
[--C-:B------:R-:W-:Y:S01]  /*15e00*/  IMAD.X R33, RZ, RZ, R3.reuse, P1 ;  /* 0x000000ffff217224 */ /* 0x100fe200008e0603 */
[----:B------:R-:W-:Y:S01]  /*15e10*/  LOP3.LUT R36, R36, R37, RZ, 0x3c, !PT ;  /* 0x0000002524247212 */ /* 0x000fe200078e3cff */
[----:B------:R-:W-:Y:S01]  /*15e20*/  IMAD.X R37, RZ, RZ, R3, P3 ;  /* 0x000000ffff257224 */ /* 0x000fe200018e0603 */
[----:B------:R2:W5:Y:S01]  /*15e30*/  LD.E.128 R4, desc[UR40][R2.64] ;  /* 0x0000002802047980 */ /* 0x000562000c101d00 */
[----:B------:R-:W-:-:S03]  /*15e40*/  IMAD R9, R46, 0x30, R49 ;  /* 0x000000302e097824 */ /* 0x000fc600078e0231 */
[----:B------:R-:W5:Y:S01]  /*15e50*/  LD.E.128 R24, desc[UR40][R24.64] ;  /* 0x0000002818187980 */ /* 0x000f62000c101d00 */
[----:B------:R-:W-:-:S03]  /*15e60*/  IMAD.IADD R12, R50, 0x1, R9 ;  /* 0x00000001320c7824 */ /* 0x000fc600078e0209 */
[----:B------:R-:W5:Y:S01]  /*15e70*/  LD.E.128 R32, desc[UR40][R32.64] ;  /* 0x0000002820207980 */ /* 0x000f62000c101d00 */
[C---:B--2---:R-:W-:Y:S01]  /*15e80*/  IMAD.WIDE.U32 R2, R48.reuse, UR4, R10 ;  /* 0x0000000430027c25 */ /* 0x044fe2000f8e000a */
[----:B------:R-:W-:Y:S02]  /*15e90*/  SHF.R.S32.HI R10, RZ, 0x1f, R8 ;  /* 0x0000001fff0a7819 */ /* 0x000fe40000011408 */
[----:B------:R-:W5:Y:S01]  /*15ea0*/  LD.E.128 R36, desc[UR40][R36.64] ;  /* 0x0000002824247980 */ /* 0x000f62000c101d00 */
[----:B------:R-:W-:Y:S01]  /*15eb0*/  IMAD R3, R48, UR5, R3 ;  /* 0x0000000530037c24 */ /* 0x000fe2000f8e0203 */
[----:B------:R-:W-:Y:S01]  /*15ec0*/  ULDC.64 UR4, c[0x0][0xaf0] ;  /* 0x0002bc0000047ab9 */ /* 0x000fe20000000a00 */
[----:B------:R-:W-:Y:S01]  /*15ed0*/  @!PT LDS RZ, [RZ] ;  /* 0x00000000fffff984 */ /* 0x000fe20000000800 */
[----:B------:R-:W-:Y:S01]  /*15ee0*/  @!PT LDS RZ, [RZ] ;  /* 0x00000000fffff984 */ /* 0x000fe20000000800 */
[----:B------:R-:W-:Y:S01]  /*15ef0*/  @!PT LDS RZ, [RZ] ;  /* 0x00000000fffff984 */ /* 0x000fe20000000800 */
[----:B------:R-:W-:Y:S01]  /*15f00*/  @!PT LDS RZ, [RZ] ;  /* 0x00000000fffff984 */ /* 0x000fe20000000800 */
[----:B------:R2:W-:Y:S06]  /*15f10*/  MEMBAR.ALL.CTA ;  /* 0x0000000000007992 */ /* 0x0005ec0000008000 */
[----:B--2---:R-:W2:Y:S01]  /*15f20*/  FENCE.VIEW.ASYNC.S ;  /* 0x00000000000073c6 */ /* 0x004ea20000000000 */
[----:B------:R-:W-:-:S02]  /*15f30*/  IMAD R9, R10, UR4, RZ ;  /* 0x000000040a097c24 */ /* 0x000fc4000f8e02ff */
[----:B0-----:R-:W-:-:S04]  /*15f40*/  @P2 IMAD.HI.U32 R10, R12, R13, RZ ;  /* 0x0000000d0c0a2227 */ /* 0x001fc800078e00ff */
[----:B------:R-:W-:Y:S01]  /*15f50*/  IMAD.MOV.U32 R11, RZ, RZ, R12 ;  /* 0x000000ffff0b7224 */ /* 0x000fe200078e000c */
[----:B-1----:R-:W-:Y:S01]  /*15f60*/  @P2 SHF.R.U32.HI R11, RZ, R15, R10 ;  /* 0x0000000fff0b2219 */ /* 0x002fe2000001160a */
[C---:B------:R-:W-:Y:S02]  /*15f70*/  IMAD R13, R8.reuse, UR5, R9 ;  /* 0x00000005080d7c24 */ /* 0x040fe4000f8e0209 */
[----:B------:R-:W-:Y:S01]  /*15f80*/  IMAD.WIDE.U32 R8, R8, UR4, R2 ;  /* 0x0000000408087c25 */ /* 0x000fe2000f8e0002 */
[----:B------:R-:W-:Y:S01]  /*15f90*/  SHF.R.S32.HI R3, RZ, 0x1f, R11 ;  /* 0x0000001fff037819 */ /* 0x000fe2000001140b */
[----:B------:R-:W-:Y:S02]  /*15fa0*/  ULDC.64 UR4, c[0x0][0xae0] ;  /* 0x0002b80000047ab9 */ /* 0x000fe40000000a00 */
[----:B------:R-:W-:Y:S02]  /*15fb0*/  IMAD.IADD R9, R9, 0x1, R13 ;  /* 0x0000000109097824 */ /* 0x000fe400078e020d */
[----:B------:R-:W-:-:S02]  /*15fc0*/  IMAD.MOV R13, RZ, RZ, -R11 ;  /* 0x000000ffff0d7224 */ /* 0x000fc400078e0a0b */
[----:B------:R-:W-:Y:S02]  /*15fd0*/  VIADD R2, R16, 0x16820 ;  /* 0x0001682010027836 */ /* 0x000fe40000000000 */
[----:B------:R-:W-:Y:S02]  /*15fe0*/  IMAD R13, R0, R13, R12 ;  /* 0x0000000d000d7224 */ /* 0x000fe400078e020c */
[----:B------:R-:W-:Y:S01]  /*15ff0*/  IMAD R10, R3, UR4, RZ ;  /* 0x00000004030a7c24 */ /* 0x000fe2000f8e02ff */
[----:B------:R-:W-:Y:S01]  /*16000*/  PRMT R0, RZ, 0x654, R2 ;  /* 0x00000654ff007816 */ /* 0x000fe20000000002 */
[----:B------:R-:W-:-:S03]  /*16010*/  IMAD.WIDE.U32 R2, R11, UR4, R8 ;  /* 0x000000040b027c25 */ /* 0x000fc6000f8e0008 */
[----:B--2---:R0:W-:Y:S01]  /*16020*/  SYNCS.ARRIVE.TRANS64.RED.A1T0 RZ, [R0+URZ], RZ ;  /* 0x000000ff00ff79a7 */ /* 0x0041e2000810043f */
[----:B------:R-:W-:Y:S01]  /*16030*/  IMAD R15, R11, UR5, R10 ;  /* 0x000000050b0f7c24 */ /* 0x000fe2000f8e020a */
[----:B------:R-:W-:-:S03]  /*16040*/  ULDC.64 UR4, c[0x0][0xad8] ;  /* 0x0002b60000047ab9 */ /* 0x000fc60000000a00 */
[----:B------:R-:W-:Y:S01]  /*16050*/  IMAD.IADD R3, R3, 0x1, R15 ;  /* 0x0000000103037824 */ /* 0x000fe200078e020f */
[----:B0-----:R-:W-:Y:S01]  /*16060*/  SHF.R.S32.HI R0, RZ, 0x1f, R13 ;  /* 0x0000001fff007819 */ /* 0x001fe2000001140d */
[----:B------:R-:W-:-:S04]  /*16070*/  IMAD.WIDE.U32 R2, R13, UR4, R2 ;  /* 0x000000040d027c25 */ /* 0x000fc8000f8e0002 */
[----:B------:R-:W-:-:S04]  /*16080*/  IMAD R0, R0, UR4, RZ ;  /* 0x0000000400007c24 */ /* 0x000fc8000f8e02ff */
[----:B------:R-:W-:Y:S01]  /*16090*/  IMAD R13, R13, UR5, R0 ;  /* 0x000000050d0d7c24 */ /* 0x000fe2000f8e0200 */
[----:B------:R-:W-:Y:S02]  /*160a0*/  ULDC.64 UR4, c[0x0][0xa80] ;  /* 0x0002a00000047ab9 */ /* 0x000fe40000000a00 */
[----:B------:R-:W-:Y:S01]  /*160b0*/  LEA R10, P0, R2, UR4, 0x1 ;  /* 0x00000004020a7c11 */ /* 0x000fe2000f8008ff */
[----:B------:R-:W-:Y:S01]  /*160c0*/  IMAD.IADD R3, R3, 0x1, R13 ;  /* 0x0000000103037824 */ /* 0x000fe200078e020d */
[----:B------:R-:W-:-:S04]  /*160d0*/  UMOV UR4, 0xffffffff ;  /* 0xffffffff00047882 */ /* 0x000fc80000000000 */
[----:B------:R-:W-:Y:S01]  /*160e0*/  LEA.HI.X R28, R2, UR5, R3, 0x1, P0 ;  /* 0x00000005021c7c11 */ /* 0x000fe200080f0c03 */
[----:B------:R-:W-:Y:S06]  /*160f0*/  BRA.DIV UR4, `(.L_x_1529) ;  /* 0x0000009e04c87947 */ /* 0x000fec000b800000 */
[----:B------:R-:W0:Y:S01]  /*16100*/  SHFL.IDX PT, R2, R10, RZ, 0x181f ;  /* 0x00181fff0a027589 */ /* 0x000e2200000e0000 */
[----:B------:R-:W-:Y:S01]  /*16110*/  ULDC UR4, c[0x0][0xac8] ;  /* 0x0002b20000047ab9 */ /* 0x000fe20000000800 */
[----:B------:R-:W-:Y:S01]  /*16120*/  IMAD.IADD R40, R49, 0x1, R50 ;  /* 0x0000000131287824 */ /* 0x000fe200078e0232 */
[----:B------:R-:W-:Y:S01]  /*16130*/  ISETP.GE.AND P0, PT, R41, UR4, PT ;  /* 0x0000000429007c0c */ /* 0x000fe2000bf06270 */
[----:B------:R-:W1:Y:S02]  /*16140*/  SHFL.IDX PT, R8, R10, 0x1, 0x181f ;  /* 0x00381f000a087f89 */ /* 0x000e6400000e0000 */
[C---:B------:R-:W-:Y:S01]  /*16150*/  VIADD R12, R40.reuse, 0x30 ;  /* 0x00000030280c7836 */ /* 0x040fe20000000000 */
[CC--:B------:R-:W-:Y:S01]  /*16160*/  ISETP.GE.OR P2, PT, R40.reuse, R43.reuse, P0 ;  /* 0x0000002b2800720c */ /* 0x0c0fe20000746670 */
[----:B------:R-:W2:Y:S01]  /*16170*/  SHFL.IDX PT, R0, R28, RZ, 0x181f ;  /* 0x00181fff1c007589 */ /* 0x000ea200000e0000 */
[----:B------:R-:W-:Y:S02]  /*16180*/  VIADD R20, R40, 0x60 ;  /* 0x0000006028147836 */ /* 0x000fe40000000000 */
[-C--:B------:R-:W-:Y:S01]  /*16190*/  ISETP.GE.OR P3, PT, R12, R43.reuse, P0 ;  /* 0x0000002b0c00720c */ /* 0x080fe20000766670 */
[----:B------:R-:W3:Y:S02]  /*161a0*/  SHFL.IDX PT, R14, R10, 0x2, 0x181f ;  /* 0x00581f000a0e7f89 */ /* 0x000ee400000e0000 */
[----:B------:R-:W-:-:S02]  /*161b0*/  ISETP.GE.OR P4, PT, R20, R43, P0 ;  /* 0x0000002b1400720c */ /* 0x000fc40000786670 */
[----:B------:R-:W4:Y:S04]  /*161c0*/  SHFL.IDX PT, R3, R28, 0x1, 0x181f ;  /* 0x00381f001c037f89 */ /* 0x000f2800000e0000 */
[----:B------:R-:W4:Y:S01]  /*161d0*/  SHFL.IDX PT, R9, R28, 0x2, 0x181f ;  /* 0x00581f001c097f89 */ /* 0x000f2200000e0000 */
[----:B0-----:R-:W-:-:S03]  /*161e0*/  @!P2 LEA R2, P5, R41, R2, 0x1 ;  /* 0x000000022902a211 */ /* 0x001fc600078a08ff */
[C---:B-1----:R-:W-:Y:S02]  /*161f0*/  @!P3 LEA R8, P1, R41.reuse, R8, 0x1 ;  /* 0x000000082908b211 */ /* 0x042fe400078208ff */
[----:B------:R-:W-:Y:S01]  /*16200*/  @!P2 IMAD.MOV.U32 R20, RZ, RZ, R2 ;  /* 0x000000ffff14a224 */ /* 0x000fe200078e0002 */
[C---:B--2---:R-:W-:Y:S02]  /*16210*/  @!P2 LEA.HI.X R21, R41.reuse, R0, R42, 0x1, P5 ;  /* 0x000000002915a211 */ /* 0x044fe400028f0c2a */
[----:B------:R0:W1:Y:S01]  /*16220*/  SHFL.IDX PT, R0, R28, 0x3, 0x181f ;  /* 0x00781f001c007f89 */ /* 0x00006200000e0000 */
[----:B---3--:R-:W-:-:S03]  /*16230*/  @!P4 LEA R44, P5, R41, R14, 0x1 ;  /* 0x0000000e292cc211 */ /* 0x008fc600078a08ff */
[----:B-----5:R0:W-:Y:S01]  /*16240*/  @!P2 ST.E.128 desc[UR40][R20.64], R4 ;  /* 0x000000041400a985 */ /* 0x0201e2000c101d28 */
[C---:B----4-:R-:W-:Y:S01]  /*16250*/  @!P3 LEA.HI.X R3, R41.reuse, R3, R42, 0x1, P1 ;  /* 0x000000032903b211 */ /* 0x050fe200008f0c2a */
[----:B------:R-:W-:Y:S02]  /*16260*/  @!P4 IMAD.MOV.U32 R2, RZ, RZ, R44 ;  /* 0x000000ffff02c224 */ /* 0x000fe400078e002c */
[----:B------:R0:W2:Y:S01]  /*16270*/  SHFL.IDX PT, R14, R10, 0x3, 0x181f ;  /* 0x00781f000a0e7f89 */ /* 0x0000a200000e0000 */
[----:B------:R-:W-:Y:S01]  /*16280*/  @!P4 LEA.HI.X R45, R41, R9, R42, 0x1, P5 ;  /* 0x00000009292dc211 */ /* 0x000fe200028f0c2a */
[----:B------:R-:W-:-:S04]  /*16290*/  @!P3 IMAD.MOV.U32 R9, RZ, RZ, R3 ;  /* 0x000000ffff09b224 */ /* 0x000fc800078e0003 */
[----:B------:R-:W-:Y:S01]  /*162a0*/  @!P4 IMAD.MOV.U32 R3, RZ, RZ, R45 ;  /* 0x000000ffff03c224 */ /* 0x000fe200078e002d */
[----:B------:R0:W-:Y:S04]  /*162b0*/  @!P3 ST.E.128 desc[UR40][R8.64], R24 ;  /* 0x000000180800b985 */ /* 0x0001e8000c101d28 */
[----:B------:R0:W-:Y:S02]  /*162c0*/  @!P4 ST.E.128 desc[UR40][R2.64], R32 ;  /* 0x000000200200c985 */ /* 0x0001e4000c101d28 */
.L_x_1741:
[----:B------:R-:W-:-:S05]  /*162d0*/  VIADD R40, R40, 0x90 ;  /* 0x0000009028287836 */ /* 0x000fca0000000000 */
[----:B------:R-:W-:-:S13]  /*162e0*/  ISETP.GE.OR P0, PT, R40, R43, P0 ;  /* 0x0000002b2800720c */ /* 0x000fda0000706670 */
[----:B------:R-:W-:Y:S05]  /*162f0*/  @P0 BRA `(.L_x_1530) ;  /* 0x0000001000e00947 */ /* 0x000fea0003800000 */
[----:B--2---:R-:W-:-:S04]  /*16300*/  LEA R14, P0, R41, R14, 0x1 ;  /* 0x0000000e290e7211 */ /* 0x004fc800078008ff */
[----:B-1----:R-:W-:-:S05]  /*16310*/  LEA.HI.X R15, R41, R0, R42, 0x1, P0 ;  /* 0x00000000290f7211 */ /* 0x002fca00000f0c2a */
[----:B------:R4:W-:Y:S01]  /*16320*/  ST.E.128 desc[UR40][R14.64], R36 ;  /* 0x000000240e007985 */ /* 0x0009e2000c101d28 */
[----:B------:R-:W-:Y:S05]  /*16330*/  BRA `(.L_x_1530) ;  /* 0x0000001000d07947 */ /* 0x000fea0003800000 */
.L_x_1528:
[----:B0-----:R-:W0:Y:S01]  /*16340*/  @P2 LDC R10, c[0x0][0xbec] ;  /* 0x0002fb00ff0a2b82 */ /* 0x001e220000000800 */
[----:B------:R-:W-:Y:S01]  /*16350*/  ULDC.64 UR4, c[0x0][0xb08] ;  /* 0x0002c20000047ab9 */ /* 0x000fe20000000a00 */
[----:B------:R-:W-:Y:S01]  /*16360*/  SHF.R.S32.HI R5, RZ, 0x1f, R8 ;  /* 0x0000001fff057819 */ /* 0x000fe20000011408 */
[----:B------:R-:W-:Y:S01]  /*16370*/  IMAD R9, R9, UR4, RZ ;  /* 0x0000000409097c24 */ /* 0x000fe2000f8e02ff */
[----:B------:R-:W-:Y:S01]  /*16380*/  ULDC.64 UR6, c[0x0][0xb30] ;  /* 0x0002cc0000067ab9 */ /* 0x000fe20000000a00 */
[----:B------:R-:W-:-:S03]  /*16390*/  IMAD.WIDE.U32 R2, R28, UR4, RZ ;  /* 0x000000041c027c25 */ /* 0x000fc6000f8e00ff */
[----:B------:R-:W1:Y:S01]  /*163a0*/  @P2 LDC R11, c[0x0][0xbf0] ;  /* 0x0002fc00ff0b2b82 */ /* 0x000e620000000800 */
[----:B------:R-:W-:Y:S01]  /*163b0*/  IMAD R9, R28, UR5, R9 ;  /* 0x000000051c097c24 */ /* 0x000fe2000f8e0209 */
[----:B------:R-:W-:Y:S01]  /*163c0*/  ULDC.64 UR4, c[0x0][0xb38] ;  /* 0x0002ce0000047ab9 */ /* 0x000fe20000000a00 */
[C---:B------:R-:W-:Y:S02]  /*163d0*/  VIADD R28, R156.reuse, 0x8 ;  /* 0x000000089c1c7836 */ /* 0x040fe40000000000 */
[----:B------:R-:W-:Y:S02]  /*163e0*/  IMAD.IADD R3, R3, 0x1, R9 ;  /* 0x0000000103037824 */ /* 0x000fe400078e0209 */
[----:B------:R-:W-:Y:S01]  /*163f0*/  VIADD R32, R156, 0x10 ;  /* 0x000000109c207836 */ /* 0x000fe20000000000 */
[----:B------:R-:W-:Y:S01]  /*16400*/  SHF.R.S32.HI R45, RZ, 0x1f, R28 ;  /* 0x0000001fff2d7819 */ /* 0x000fe2000001141c */
[----:B------:R-:W-:-:S03]  /*16410*/  IMAD.WIDE.U32 R2, R48, UR4, R2 ;  /* 0x0000000430027c25 */ /* 0x000fc6000f8e0002 */
[----:B------:R-:W-:Y:S01]  /*16420*/  SHF.R.S32.HI R33, RZ, 0x1f, R32 ;  /* 0x0000001fff217819 */ /* 0x000fe20000011420 */
[----:B------:R-:W-:Y:S01]  /*16430*/  IMAD R3, R48, UR5, R3 ;  /* 0x0000000530037c24 */ /* 0x000fe2000f8e0203 */
[----:B------:R-:W-:Y:S01]  /*16440*/  ULDC.64 UR4, c[0x0][0xb40] ;  /* 0x0002d00000047ab9 */ /* 0x000fe20000000a00 */
[----:B------:R-:W-:Y:S02]  /*16450*/  VIADD R34, R156, 0x18 ;  /* 0x000000189c227836 */ /* 0x000fe40000000000 */
[----:B------:R-:W-:Y:S02]  /*16460*/  IMAD R5, R5, UR4, RZ ;  /* 0x0000000405057c24 */ /* 0x000fe4000f8e02ff */
[----:B0-----:R-:W-:Y:S01]  /*16470*/  @P2 IMAD.HI.U32 R10, R39, R10, RZ ;  /* 0x0000000a270a2227 */ /* 0x001fe200078e00ff */
[----:B------:R-:W-:-:S03]  /*16480*/  SHF.R.S32.HI R35, RZ, 0x1f, R34 ;  /* 0x0000001fff237819 */ /* 0x000fc60000011422 */
[C---:B------:R-:W-:Y:S02]  /*16490*/  IMAD R7, R8.reuse, UR5, R5 ;  /* 0x0000000508077c24 */ /* 0x040fe4000f8e0205 */
[----:B------:R-:W-:Y:S01]  /*164a0*/  IMAD.WIDE.U32 R8, R8, UR4, R2 ;  /* 0x0000000408087c25 */ /* 0x000fe2000f8e0002 */
[----:B------:R-:W-:-:S03]  /*164b0*/  ULDC.64 UR4, c[0x0][0xb48] ;  /* 0x0002d20000047ab9 */ /* 0x000fc60000000a00 */
[----:B------:R-:W-:Y:S01]  /*164c0*/  IMAD.MOV.U32 R5, RZ, RZ, R39 ;  /* 0x000000ffff057224 */ /* 0x000fe200078e0027 */
[----:B-1----:R-:W-:Y:S01]  /*164d0*/  @P2 SHF.R.U32.HI R5, RZ, R11, R10 ;  /* 0x0000000bff052219 */ /* 0x002fe2000001160a */
[----:B------:R-:W-:Y:S02]  /*164e0*/  IMAD.IADD R9, R9, 0x1, R7 ;  /* 0x0000000109097824 */ /* 0x000fe400078e0207 */
[----:B------:R-:W-:Y:S01]  /*164f0*/  VIADD R36, R156, 0x20 ;  /* 0x000000209c247836 */ /* 0x000fe20000000000 */
[--C-:B------:R-:W-:Y:S01]  /*16500*/  SHF.R.S32.HI R10, RZ, 0x1f, R5.reuse ;  /* 0x0000001fff0a7819 */ /* 0x100fe20000011405 */
[----:B------:R-:W-:Y:S02]  /*16510*/  IMAD.MOV R7, RZ, RZ, -R5 ;  /* 0x000000ffff077224 */ /* 0x000fe400078e0a05 */
[----:B------:R-:W-:Y:S01]  /*16520*/  IMAD.WIDE.U32 R2, R47, UR4, R8 ;  /* 0x000000042f027c25 */ /* 0x000fe2000f8e0008 */
[----:B------:R-:W-:-:S03]  /*16530*/  SHF.R.S32.HI R37, RZ, 0x1f, R36 ;  /* 0x0000001fff257819 */ /* 0x000fc60000011424 */
[----:B------:R-:W-:Y:S02]  /*16540*/  IMAD R7, R0, R7, R39 ;  /* 0x0000000700077224 */ /* 0x000fe400078e0227 */
[----:B------:R-:W-:Y:S02]  /*16550*/  IMAD R10, R10, UR6, RZ ;  /* 0x000000060a0a7c24 */ /* 0x000fe4000f8e02ff */
[----:B------:R-:W-:Y:S01]  /*16560*/  IMAD R3, R47, UR5, R3 ;  /* 0x000000052f037c24 */ /* 0x000fe2000f8e0203 */
[----:B------:R-:W-:Y:S01]  /*16570*/  SHF.R.S32.HI R0, RZ, 0x1f, R7 ;  /* 0x0000001fff007819 */ /* 0x000fe20000011407 */
[C---:B------:R-:W-:Y:S01]  /*16580*/  IMAD R9, R5.reuse, UR7, R10 ;  /* 0x0000000705097c24 */ /* 0x040fe2000f8e020a */
[----:B------:R-:W-:Y:S01]  /*16590*/  ULDC.64 UR4, c[0x0][0xb28] ;  /* 0x0002ca0000047ab9 */ /* 0x000fe20000000a00 */
[----:B------:R-:W-:-:S04]  /*165a0*/  IMAD.WIDE.U32 R2, R5, UR6, R2 ;  /* 0x0000000605027c25 */ /* 0x000fc8000f8e0002 */
[----:B------:R-:W-:Y:S02]  /*165b0*/  IMAD R0, R0, UR4, RZ ;  /* 0x0000000400007c24 */ /* 0x000fe4000f8e02ff */
[----:B------:R-:W-:Y:S02]  /*165c0*/  IMAD.IADD R3, R3, 0x1, R9 ;  /* 0x0000000103037824 */ /* 0x000fe400078e0209 */
[----:B------:R-:W-:Y:S02]  /*165d0*/  VIADD R8, R16, 0x16820 ;  /* 0x0001682010087836 */ /* 0x000fe40000000000 */
[C---:B------:R-:W-:Y:S02]  /*165e0*/  IMAD R5, R7.reuse, UR5, R0 ;  /* 0x0000000507057c24 */ /* 0x040fe4000f8e0200 */
[----:B------:R-:W-:Y:S01]  /*165f0*/  IMAD.WIDE.U32 R2, R7, UR4, R2 ;  /* 0x0000000407027c25 */ /* 0x000fe2000f8e0002 */
[----:B------:R-:W-:Y:S01]  /*16600*/  ULDC.64 UR4, c[0x0][0xb00] ;  /* 0x0002c00000047ab9 */ /* 0x000fe20000000a00 */
[----:B------:R-:W-:-:S02]  /*16610*/  PRMT R8, RZ, 0x654, R8 ;  /* 0x00000654ff087816 */ /* 0x000fc40000000008 */
[----:B------:R-:W-:Y:S01]  /*16620*/  IMAD.IADD R3, R3, 0x1, R5 ;  /* 0x0000000103037824 */ /* 0x000fe200078e0205 */
[----:B------:R-:W-:Y:S01]  /*16630*/  LEA R0, P0, R2, UR4, 0x2 ;  /* 0x0000000402007c11 */ /* 0x000fe2000f8010ff */
[C---:B------:R-:W-:Y:S01]  /*16640*/  VIADD R38, R156.reuse, 0x28 ;  /* 0x000000289c267836 */ /* 0x040fe20000000000 */
[----:B------:R-:W-:Y:S01]  /*16650*/  UMOV UR4, 0xffffffff ;  /* 0xffffffff00047882 */ /* 0x000fe20000000000 */
[C---:B------:R-:W-:Y:S01]  /*16660*/  VIADD R40, R156.reuse, 0x30 ;  /* 0x000000309c287836 */ /* 0x040fe20000000000 */
[----:B------:R0:W-:Y:S01]  /*16670*/  SYNCS.ARRIVE.TRANS64.RED.A1T0 RZ, [R8+URZ], RZ ;  /* 0x000000ff08ff79a7 */ /* 0x0001e2000810043f */
[----:B------:R-:W-:Y:S01]  /*16680*/  VIADD R42, R156, 0x38 ;  /* 0x000000389c2a7836 */ /* 0x000fe20000000000 */
[----:B------:R-:W-:Y:S02]  /*16690*/  LEA.HI.X R2, R2, UR5, R3, 0x2, P0 ;  /* 0x0000000502027c11 */ /* 0x000fe400080f1403 */
[----:B------:R-:W-:Y:S02]  /*166a0*/  SHF.R.S32.HI R5, RZ, 0x1f, R156 ;  /* 0x0000001fff057819 */ /* 0x000fe4000001149c */
[----:B------:R-:W-:-:S02]  /*166b0*/  SHF.R.S32.HI R39, RZ, 0x1f, R38 ;  /* 0x0000001fff277819 */ /* 0x000fc40000011426 */
[----:B------:R-:W-:Y:S02]  /*166c0*/  SHF.R.S32.HI R41, RZ, 0x1f, R40 ;  /* 0x0000001fff297819 */ /* 0x000fe40000011428 */
[----:B------:R-:W-:Y:S01]  /*166d0*/  SHF.R.S32.HI R44, RZ, 0x1f, R42 ;  /* 0x0000001fff2c7819 */ /* 0x000fe2000001142a */
[----:B0-----:R-:W-:Y:S06]  /*166e0*/  BRA.DIV UR4, `(.L_x_1531) ;  /* 0x0000009e04547947 */ /* 0x001fec000b800000 */
[----:B------:R0:W1:Y:S04]  /*166f0*/  SHFL.IDX PT, R3, R2, RZ, 0x1c1f ;  /* 0x001c1fff02037589 */ /* 0x00006800000e0000 */
[----:B------:R0:W2:Y:S02]  /*16700*/  SHFL.IDX PT, R14, R0, RZ, 0x1c1f ;  /* 0x001c1fff000e7589 */ /* 0x0000a400000e0000 */
.L_x_1744:
        /* <DEDUP_REMOVED lines=8> */
[-C--:B--2---:R-:W-:Y:S02]  /*16790*/  @!P1 LEA R6, P3, R156, R14.reuse, 0x2 ;  /* 0x0000000e9c069211 */ /* 0x084fe400078610ff */
[-C--:B------:R-:W-:Y:S02]  /*167a0*/  @!P2 LEA R8, P4, R28, R14.reuse, 0x2 ;  /* 0x0000000e1c08a211 */ /* 0x080fe400078810ff */
[-C--:B-1----:R-:W-:Y:S02]  /*167b0*/  @!P1 LEA.HI.X R7, R156, R3.reuse, R5, 0x2, P3 ;  /* 0x000000039c079211 */ /* 0x082fe400018f1405 */
[----:B------:R-:W-:Y:S02]  /*167c0*/  @!P2 LEA.HI.X R9, R28, R3, R45, 0x2, P4 ;  /* 0x000000031c09a211 */ /* 0x000fe400020f142d */
[----:B------:R-:W-:Y:S01]  /*167d0*/  @!P5 LEA R10, P3, R32, R14, 0x2 ;  /* 0x0000000e200ad211 */ /* 0x000fe200078610ff */
[----:B------:R1:W-:Y:S01]  /*167e0*/  @!P1 ST.E.64 desc[UR40][R6.64], R20 ;  /* 0x0000001406009985 */ /* 0x0003e2000c101b28 */
[----:B------:R-:W-:-:S02]  /*167f0*/  ISETP.GE.AND P1, PT, R36, UR4, PT ;  /* 0x0000000424007c0c */ /* 0x000fc4000bf26270 */
[-C--:B------:R-:W-:Y:S01]  /*16800*/  @!P5 LEA.HI.X R11, R32, R3.reuse, R33, 0x2, P3 ;  /* 0x00000003200bd211 */ /* 0x080fe200018f1421 */
[----:B------:R2:W-:Y:S01]  /*16810*/  @!P2 ST.E.64 desc[UR40][R8.64], R24 ;  /* 0x000000180800a985 */ /* 0x0005e2000c101b28 */
[----:B------:R-:W-:Y:S02]  /*16820*/  ISETP.GE.AND P2, PT, R38, UR4, PT ;  /* 0x0000000426007c0c */ /* 0x000fe4000bf46270 */
[----:B------:R-:W-:Y:S01]  /*16830*/  @!P0 LEA R12, P4, R34, R14, 0x2 ;  /* 0x0000000e220c8211 */ /* 0x000fe200078810ff */
[----:B------:R3:W-:Y:S01]  /*16840*/  @!P5 ST.E.64 desc[UR40][R10.64], R96 ;  /* 0x000000600a00d985 */ /* 0x0007e2000c101b28 */
[----:B------:R-:W-:Y:S02]  /*16850*/  ISETP.GE.AND P3, PT, R40, UR4, PT ;  /* 0x0000000428007c0c */ /* 0x000fe4000bf66270 */
[----:B------:R-:W-:Y:S02]  /*16860*/  ISETP.GE.AND P5, PT, R42, UR4, PT ;  /* 0x000000042a007c0c */ /* 0x000fe4000bfa6270 */
[----:B------:R-:W-:-:S02]  /*16870*/  @!P0 LEA.HI.X R13, R34, R3, R35, 0x2, P4 ;  /* 0x00000003220d8211 */ /* 0x000fc400020f1423 */
        /* <DEDUP_REMOVED lines=13> */
.L_x_1533:
[----:B------:R-:W-:Y:S05]  /*16950*/  BSYNC B1 ;  /* 0x0000000000017941 */ /* 0x000fea0003800000 */
.L_x_1532:
[----:B------:R-:W-:-:S03]  /*16960*/  UMOV UR4, 0xffffffff ;  /* 0xffffffff00047882 */ /* 0x000fc60000000000 */
[----:B------:R-:W-:Y:S05]  /*16970*/  BRA.DIV UR4, `(.L_x_1534) ;  /* 0x0000009a04e47947 */ /* 0x000fea000b800000 */
[----:B-1----:R1:W4:Y:S04]  /*16980*/  SHFL.IDX PT, R3, R2, 0x1, 0x1c1f ;  /* 0x003c1f0002037f89 */ /* 0x00232800000e0000 */
[----:B--23--:R1:W2:Y:S02]  /*16990*/  SHFL.IDX PT, R14, R0, 0x1, 0x1c1f ;  /* 0x003c1f00000e7f89 */ /* 0x00c2a400000e0000 */
.L_x_1748:
[----:B------:R-:W-:-:S13]  /*169a0*/  ISETP.GE.AND P0, PT, R4, R43, PT ;  /* 0x0000002b0400720c */ /* 0x000fda0003f06270 */
[----:B------:R-:W-:Y:S05]  /*169b0*/  @P0 BRA `(.L_x_1530) ;  /* 0x0000000c00300947 */ /* 0x000fea0003800000 */
[----:B------:R-:W-:Y:S02]  /*169c0*/  ULDC UR4, c[0x0][0xac8] ;  /* 0x0002b20000047ab9 */ /* 0x000fe40000000800 */
[----:B------:R-:W-:Y:S02]  /*169d0*/  ISETP.GE.AND P0, PT, R156, UR4, PT ;  /* 0x000000049c007c0c */ /* 0x000fe4000bf06270 */
[----:B------:R-:W-:Y:S02]  /*169e0*/  ISETP.GE.AND P5, PT, R28, UR4, PT ;  /* 0x000000041c007c0c */ /* 0x000fe4000bfa6270 */
[----:B------:R-:W-:Y:S02]  /*169f0*/  ISETP.GE.AND P3, PT, R32, UR4, PT ;  /* 0x0000000420007c0c */ /* 0x000fe4000bf66270 */
[----:B------:R-:W-:-:S07]  /*16a00*/  ISETP.GE.AND P2, PT, R34, UR4, PT ;  /* 0x0000000422007c0c */ /* 0x000fce000bf46270 */
[-C--:B--2---:R-:W-:Y:S02]  /*16a10*/  @!P0 LEA R4, P1, R156, R14.reuse, 0x2 ;  /* 0x0000000e9c048211 */ /* 0x084fe400078210ff */
[----:B------:R-:W-:Y:S02]  /*16a20*/  @!P5 LEA R6, P4, R28, R14, 0x2 ;  /* 0x0000000e1c06d211 */ /* 0x000fe400078810ff */
[-C--:B----4-:R-:W-:Y:S02]  /*16a30*/  @!P0 LEA.HI.X R5, R156, R3.reuse, R5, 0x2, P1 ;  /* 0x000000039c058211 */ /* 0x090fe400008f1405 */
[----:B------:R-:W-:Y:S02]  /*16a40*/  ISETP.GE.AND P1, PT, R36, UR4, PT ;  /* 0x0000000424007c0c */ /* 0x000fe4000bf26270 */
[----:B------:R-:W-:Y:S01]  /*16a50*/  @!P5 LEA.HI.X R7, R28, R3, R45, 0x2, P4 ;  /* 0x000000031c07d211 */ /* 0x000fe200020f142d */
[----:B------:R2:W-:Y:S01]  /*16a60*/  @!P0 ST.E.64 desc[UR40][R4.64], R90 ;  /* 0x0000005a04008985 */ /* 0x0005e2000c101b28 */
[----:B------:R-:W-:-:S02]  /*16a70*/  ISETP.GE.AND P0, PT, R38, UR4, PT ;  /* 0x0000000426007c0c */ /* 0x000fc4000bf06270 */
[-C--:B------:R-:W-:Y:S01]  /*16a80*/  @!P3 LEA R8, P4, R32, R14.reuse, 0x2 ;  /* 0x0000000e2008b211 */ /* 0x080fe200078810ff */
[----:B------:R3:W-:Y:S01]  /*16a90*/  @!P5 ST.E.64 desc[UR40][R6.64], R94 ;  /* 0x0000005e0600d985 */ /* 0x0007e2000c101b28 */
[-C--:B------:R-:W-:Y:S02]  /*16aa0*/  @!P2 LEA R10, P5, R34, R14.reuse, 0x2 ;  /* 0x0000000e220aa211 */ /* 0x080fe400078a10ff */
[-C--:B------:R-:W-:Y:S02]  /*16ab0*/  @!P3 LEA.HI.X R9, R32, R3.reuse, R33, 0x2, P4 ;  /* 0x000000032009b211 */ /* 0x080fe400020f1421 */
[----:B------:R-:W-:Y:S02]  /*16ac0*/  ISETP.GE.AND P4, PT, R40, UR4, PT ;  /* 0x0000000428007c0c */ /* 0x000fe4000bf86270 */
[----:B------:R-:W-:Y:S01]  /*16ad0*/  @!P2 LEA.HI.X R11, R34, R3, R35, 0x2, P5 ;  /* 0x00000003220ba211 */ /* 0x000fe200028f1423 */
[----:B------:R3:W-:Y:S01]  /*16ae0*/  @!P3 ST.E.64 desc[UR40][R8.64], R98 ;  /* 0x000000620800b985 */ /* 0x0007e2000c101b28 */
[----:B------:R-:W-:-:S03]  /*16af0*/  @!P1 LEA R12, P5, R36, R14, 0x2 ;  /* 0x0000000e240c9211 */ /* 0x000fc600078a10ff */
[----:B------:R3:W-:Y:S01]  /*16b00*/  @!P2 ST.E.64 desc[UR40][R10.64], R102 ;  /* 0x000000660a00a985 */ /* 0x0007e2000c101b28 */
[----:B------:R-:W-:Y:S02]  /*16b10*/  @!P1 LEA.HI.X R13, R36, R3, R37, 0x2, P5 ;  /* 0x00000003240d9211 */ /* 0x000fe400028f1425 */
[----:B------:R-:W-:-:S03]  /*16b20*/  @!P0 LEA R20, P5, R38, R14, 0x2 ;  /* 0x0000000e26148211 */ /* 0x000fc600078a10ff */
[----:B------:R3:W-:Y:S01]  /*16b30*/  @!P1 ST.E.64 desc[UR40][R12.64], R106 ;  /* 0x0000006a0c009985 */ /* 0x0007e2000c101b28 */
[----:B------:R-:W-:Y:S02]  /*16b40*/  @!P0 LEA.HI.X R21, R38, R3, R39, 0x2, P5 ;  /* 0x0000000326158211 */ /* 0x000fe400028f1427 */
[----:B--2---:R-:W-:-:S03]  /*16b50*/  @!P4 LEA R4, P5, R40, R14, 0x2 ;  /* 0x0000000e2804c211 */ /* 0x004fc600078a10ff */
[----:B------:R3:W-:Y:S01]  /*16b60*/  @!P0 ST.E.64 desc[UR40][R20.64], R110 ;  /* 0x0000006e14008985 */ /* 0x0007e2000c101b28 */
[----:B------:R-:W-:Y:S02]  /*16b70*/  @!P4 LEA.HI.X R5, R40, R3, R41, 0x2, P5 ;  /* 0x000000032805c211 */ /* 0x000fe400028f1429 */
[----:B------:R-:W-:-:S03]  /*16b80*/  ISETP.GE.AND P0, PT, R42, UR4, PT ;  /* 0x000000042a007c0c */ /* 0x000fc6000bf06270 */
[----:B------:R3:W-:Y:S10]  /*16b90*/  @!P4 ST.E.64 desc[UR40][R4.64], R114 ;  /* 0x000000720400c985 */ /* 0x0007f4000c101b28 */
[----:B------:R-:W-:Y:S05]  /*16ba0*/  @P0 BRA `(.L_x_1530) ;  /* 0x0000000800b40947 */ /* 0x000fea0003800000 */
[----:B------:R-:W-:-:S04]  /*16bb0*/  LEA R14, P0, R42, R14, 0x2 ;  /* 0x0000000e2a0e7211 */ /* 0x000fc800078010ff */
[----:B------:R-:W-:-:S05]  /*16bc0*/  LEA.HI.X R15, R42, R3, R44, 0x2, P0 ;  /* 0x000000032a0f7211 */ /* 0x000fca00000f142c */
[----:B------:R2:W-:Y:S01]  /*16bd0*/  ST.E.64 desc[UR40][R14.64], R118 ;  /* 0x000000760e007985 */ /* 0x0005e2000c101b28 */
[----:B------:R-:W-:Y:S05]  /*16be0*/  BRA `(.L_x_1530) ;  /* 0x0000000800a47947 */ /* 0x000fea0003800000 */
.L_x_1526:
[----:B------:R-:W2:Y:S01]  /*16bf0*/  LDL R0, [R1+0x50] ;  /* 0x0000500001007983 */ /* 0x000ea20000100800 */
[----:B------:R-:W-:Y:S01]  /*16c00*/  ULDC.64 UR4, c[0x0][0xc08] ;  /* 0x0003020000047ab9 */ /* 0x000fe20000000a00 */
[----:B-----5:R-:W2:Y:S01]  /*16c10*/  LDC.64 R2, c[0x0][0xc00] ;  /* 0x00030000ff027b82 */ /* 0x020ea20000000a00 */
[----:B------:R-:W-:Y:S01]  /*16c20*/  ISETP.NE.U32.AND P0, PT, RZ, UR4, PT ;  /* 0x00000004ff007c0c */ /* 0x000fe2000bf05070 */
[----:B------:R-:W3:Y:S01]  /*16c30*/  LDL R6, [R1+0x4c] ;  /* 0x00004c0001067983 */ /* 0x000ee20000100800 */
[----:B------:R-:W-:Y:S02]  /*16c40*/  IMAD.MOV.U32 R15, RZ, RZ, RZ ;  /* 0x000000ffff0f7224 */ /* 0x000fe400078e00ff */
[----:B------:R-:W-:Y:S01]  /*16c50*/  ISETP.NE.AND.EX P1, PT, RZ, UR5, PT, P0 ;  /* 0x00000005ff007c0c */ /* 0x000fe2000bf25300 */
[----:B------:R-:W-:Y:S02]  /*16c60*/  ULDC.64 UR4, c[0x0][0xc00] ;  /* 0x0003000000047ab9 */ /* 0x000fe40000000a00 */
[----:B------:R-:W-:-:S04]  /*16c70*/  ISETP.NE.U32.AND P0, PT, RZ, UR4, PT ;  /* 0x00000004ff007c0c */ /* 0x000fc8000bf05070 */
[----:B------:R-:W-:-:S06]  /*16c80*/  ISETP.NE.AND.EX P0, PT, RZ, UR5, PT, P0 ;  /* 0x00000005ff007c0c */ /* 0x000fcc000bf05300 */
[----:B------:R-:W0:Y:S01]  /*16c90*/  @P1 LDC.64 R4, c[0x0][0xc08] ;  /* 0x00030200ff041b82 */ /* 0x000e220000000a00 */
[----:B------:R-:W-:Y:S02]  /*16ca0*/  ULDC UR4, c[0x0][0xa88] ;  /* 0x0002a20000047ab9 */ /* 0x000fe40000000800 */
[----:B------:R-:W-:Y:S01]  /*16cb0*/  IMAD.U32 R20, RZ, RZ, UR4 ;  /* 0x00000004ff147e24 */ /* 0x000fe2000f8e00ff */
[----:B------:R-:W4:Y:S01]  /*16cc0*/  S2R R7, SR_TID.X ;  /* 0x0000000000077919 */ /* 0x000f220000002100 */
[----:B--2---:R-:W-:-:S04]  /*16cd0*/  IMAD.WIDE R2, R0, 0x4, R2 ;  /* 0x0000000400027825 */ /* 0x004fc800078e0202 */
[----:B0-----:R-:W-:Y:S01]  /*16ce0*/  @P1 IMAD.WIDE R4, R0, 0x4, R4 ;  /* 0x0000000400041825 */ /* 0x001fe200078e0204 */
[----:B------:R0:W5:Y:S01]  /*16cf0*/  @P0 LDG.E R15, desc[UR40][R2.64] ;  /* 0x00000028020f0981 */ /* 0x000162000c1e1900 */
[----:B---3--:R-:W-:Y:S02]  /*16d00*/  ISETP.NE.AND P2, PT, R6, RZ, PT ;  /* 0x000000ff0600720c */ /* 0x008fe40003f45270 */
[----:B----4-:R-:W-:Y:S01]  /*16d10*/  VIADD R32, R7, 0xffffff80 ;  /* 0xffffff8007207836 */ /* 0x010fe20000000000 */
[----:B------:R0:W5:Y:S01]  /*16d20*/  @P1 LDG.E R20, desc[UR40][R4.64] ;  /* 0x0000002804141981 */ /* 0x000162000c1e1900 */
[----:B------:R-:W-:-:S03]  /*16d30*/  SHF.R.S32.HI R26, RZ, 0x1f, R0 ;  /* 0x0000001fff1a7819 */ /* 0x000fc60000011400 */
[----:B------:R-:W-:-:S06]  /*16d40*/  ISETP.GT.AND P3, PT, R32, 0xbf, PT ;  /* 0x000000bf2000780c */ /* 0x000fcc0003f64270 */
[----:B------:R-:W2:Y:S02]  /*16d50*/  @!P2 LDC R6, c[0x0][0xad4] ;  /* 0x0002b500ff06ab82 */ /* 0x000ea40000000800 */
[----:B--2---:R0:W-:Y:S01]  /*16d60*/  @!P2 STL [R1+0x4c], R6 ;  /* 0x00004c060100a387 */ /* 0x0041e20000100800 */
[----:B------:R-:W-:Y:S01]  /*16d70*/  ISETP.GT.AND P2, PT, R6, 0x1, PT ;  /* 0x000000010600780c */ /* 0x000fe20003f44270 */
[----:B------:R-:W-:-:S12]  /*16d80*/  @P1 BRA `(.L_x_1535) ;  /* 0x0000000000101947 */ /* 0x000fd80003800000 */
[----:B------:R-:W-:Y:S05]  /*16d90*/  @!P0 BRA `(.L_x_1535) ;  /* 0x00000000000c8947 */ /* 0x000fea0003800000 */
[----:B0-----:R-:W2:Y:S04]  /*16da0*/  LDG.E R5, desc[UR40][R2.64] ;  /* 0x0000002802057981 */ /* 0x001ea8000c1e1900 */
[----:B-----5:R-:W2:Y:S02]  /*16db0*/  LDG.E R20, desc[UR40][R2.64+0x4] ;  /* 0x0000042802147981 */ /* 0x020ea4000c1e1900 */
[----:B--2---:R-:W-:-:S07]  /*16dc0*/  IMAD.IADD R20, R20, 0x1, -R5 ;  /* 0x0000000114147824 */ /* 0x004fce00078e0a05 */
.L_x_1535:
[----:B------:R-:W-:Y:S01]  /*16dd0*/  BSSY B1, `(.L_x_1536) ;  /* 0x0000038000017945 */ /* 0x000fe20003800000 */
[----:B------:R-:W-:Y:S02]  /*16de0*/  SEL R33, R0, RZ, !P0 ;  /* 0x000000ff00217207 */ /* 0x000fe40004000000 */
[----:B------:R-:W-:Y:S02]  /*16df0*/  SEL R26, R26, RZ, !P0 ;  /* 0x000000ff1a1a7207 */ /* 0x000fe40004000000 */
[----:B-----5:R-:W-:Y:S01]  /*16e00*/  SHF.R.S32.HI R24, RZ, 0x1f, R15 ;  /* 0x0000001fff187819 */ /* 0x020fe2000001140f */
[----:B------:R-:W-:Y:S06]  /*16e10*/  @P3 BRA `(.L_x_1537) ;  /* 0x0000000000cc3947 */ /* 0x000fec0003800000 */
[----:B0-----:R-:W2:Y:S01]  /*16e20*/  LDL R2, [R1+0x20] ;  /* 0x0000200001027983 */ /* 0x001ea20000100800 */
[----:B------:R-:W0:Y:S02]  /*16e30*/  LDC R37, c[0x0][0xbe8] ;  /* 0x0002fa00ff257b82 */ /* 0x000e240000000800 */
[----:B0-----:R-:W-:Y:S01]  /*16e40*/  IMAD R0, R20, R37, RZ ;  /* 0x0000002514007224 */ /* 0x001fe200078e02ff */
[----:B--2---:R-:W-:-:S04]  /*16e50*/  IADD3 R35, R2, -0x80, R7 ;  /* 0xffffff8002237810 */ /* 0x004fc80007ffe007 */
[----:B------:R-:W-:-:S13]  /*16e60*/  ISETP.GE.AND P0, PT, R35, R0, PT ;  /* 0x000000002300720c */ /* 0x000fda0003f06270 */
[----:B------:R-:W-:Y:S05]  /*16e70*/  @P0 BRA `(.L_x_1537) ;  /* 0x0000000000b40947 */ /* 0x000fea0003800000 */
[----:B------:R-:W2:Y:S01]  /*16e80*/  LDL R12, [R1+0x48] ;  /* 0x00004800010c7983 */ /* 0x000ea20000100800 */
[----:B------:R-:W-:Y:S01]  /*16e90*/  IMAD.MOV.U32 R14, RZ, RZ, 0x9b8 ;  /* 0x000009b8ff0e7424 */ /* 0x000fe200078e00ff */
[----:B------:R-:W-:Y:S01]  /*16ea0*/  ISETP.GT.AND P0, PT, R6, 0x1, PT ;  /* 0x000000010600780c */ /* 0x000fe20003f04270 */
[----:B------:R-:W0:Y:S01]  /*16eb0*/  LDC.64 R2, c[0x0][0xba8] ;  /* 0x0002ea00ff027b82 */ /* 0x000e220000000a00 */
[----:B-1----:R-:W3:Y:S01]  /*16ec0*/  LDL.LU R28, [R1+0x5c] ;  /* 0x00005c00011c7983 */ /* 0x002ee20000300800 */
        /* <DEDUP_REMOVED lines=18> */
[----:B------:R-:W-:-:S04]  /*16ff0*/  IMAD.WIDE.U32 R12, R6, R33, RZ ;  /* 0x00000021060c7225 */ /* 0x000fc800078e00ff */
[----:B------:R-:W-:Y:S01]  /*17000*/  IMAD.IADD R25, R5, 0x1, R25 ;  /* 0x0000000105197824 */ /* 0x000fe200078e0219 */
[----:B------:R-:W-:Y:S01]  /*17010*/  IADD3 R0, P1, P3, R12, R4, R15 ;  /* 0x000000040c007210 */ /* 0x000fe20007b3e00f */
[----:B------:R-:W-:Y:S02]  /*17020*/  IMAD.MOV R6, RZ, RZ, -R21 ;  /* 0x000000ffff067224 */ /* 0x000fe400078e0a15 */
        /* <DEDUP_REMOVED lines=16> */
[----:B-1----:R-:W-:-:S05]  /*17130*/  LEA.HI.X R3, R4, R3, R0, 0x2, P0 ;  /* 0x0000000304037211 */ /* 0x002fca00000f1400 */
[----:B------:R2:W-:Y:S02]  /*17140*/  STG.E desc[UR40][R2.64], R5 ;  /* 0x0000000502007986 */ /* 0x0005e4000c101928 */
.L_x_1537:
[----:B------:R-:W-:Y:S05]  /*17150*/  BSYNC B1 ;  /* 0x0000000000017941 */ /* 0x000fea0003800000 */
.L_x_1536:
[----:B------:R-:W-:Y:S05]  /*17160*/  @P2 BRA `(.L_x_1530) ;  /* 0x0000000400442947 */ /* 0x000fea0003800000 */
[----:B------:R-:W3:Y:S01]  /*17170*/  LDL.LU R8, [R1+0x48] ;  /* 0x0000480001087983 */ /* 0x000ee20000300800 */
[----:B------:R-:W4:Y:S01]  /*17180*/  LDC R21, c[0x0][0xbe8] ;  /* 0x0002fa00ff157b82 */ /* 0x000f220000000800 */
[----:B------:R-:W-:Y:S01]  /*17190*/  SHF.R.S32.HI R27, RZ, 0x1f, R32 ;  /* 0x0000001fff1b7819 */ /* 0x000fe20000011420 */
[----:B------:R-:W-:Y:S01]  /*171a0*/  ULDC.64 UR4, c[0x0][0xaa0] ;  /* 0x0002a80000047ab9 */ /* 0x000fe20000000a00 */
[----:B-1----:R-:W5:Y:S01]  /*171b0*/  LDL R28, [R1+0x20] ;  /* 0x00002000011c7983 */ /* 0x002f620000100800 */
[----:B------:R-:W-:Y:S01]  /*171c0*/  IMAD R0, R24, UR4, RZ ;  /* 0x0000000418007c24 */ /* 0x000fe2000f8e02ff */
[----:B------:R-:W-:Y:S01]  /*171d0*/  LEA.HI R27, R27, R32, RZ, 0x3 ;  /* 0x000000201b1b7211 */ /* 0x000fe200078f18ff */
[C---:B0-2---:R-:W-:Y:S01]  /*171e0*/  IMAD.WIDE.U32 R2, R15.reuse, UR4, RZ ;  /* 0x000000040f027c25 */ /* 0x045fe2000f8e00ff */
[----:B------:R-:W-:Y:S02]  /*171f0*/  ULDC.64 UR6, c[0x0][0xaf0] ;  /* 0x0002bc0000067ab9 */ /* 0x000fe40000000a00 */
[----:B------:R-:W-:Y:S01]  /*17200*/  SHF.R.S32.HI R27, RZ, 0x3, R27 ;  /* 0x00000003ff1b7819 */ /* 0x000fe2000001141b */
[----:B------:R-:W-:Y:S01]  /*17210*/  IMAD R5, R15, UR5, R0 ;  /* 0x000000050f057c24 */ /* 0x000fe2000f8e0200 */
[----:B------:R-:W-:Y:S01]  /*17220*/  ULDC.64 UR4, c[0x0][0xae8] ;  /* 0x0002ba0000047ab9 */ /* 0x000fe20000000a00 */
[----:B------:R-:W-:-:S02]  /*17230*/  IMAD R4, R26, UR6, RZ ;  /* 0x000000061a047c24 */ /* 0x000fc4000f8e02ff */
[----:B------:R-:W-:Y:S02]  /*17240*/  IMAD R0, R46, 0x30, R27 ;  /* 0x000000302e007824 */ /* 0x000fe400078e021b */
[----:B------:R-:W-:Y:S01]  /*17250*/  IMAD.IADD R3, R3, 0x1, R5 ;  /* 0x0000000103037824 */ /* 0x000fe200078e0205 */
[----:B----4-:R-:W-:-:S13]  /*17260*/  ISETP.NE.AND P0, PT, R21, 0x1, PT ;  /* 0x000000011500780c */ /* 0x010fda0003f05270 */
[----:B------:R-:W0:Y:S08]  /*17270*/  @P0 LDC R7, c[0x0][0xbec] ;  /* 0x0002fb00ff070b82 */ /* 0x000e300000000800 */
[----:B------:R-:W1:Y:S01]  /*17280*/  @P0 LDC R9, c[0x0][0xbf0] ;  /* 0x0002fc00ff090b82 */ /* 0x000e620000000800 */
[----:B---3--:R-:W-:-:S04]  /*17290*/  IMAD.WIDE.U32 R2, R8, UR4, R2 ;  /* 0x0000000408027c25 */ /* 0x008fc8000f8e0002 */
[----:B-----5:R-:W-:Y:S02]  /*172a0*/  IMAD.IADD R6, R28, 0x1, R0 ;  /* 0x000000011c067824 */ /* 0x020fe400078e0200 */
        /* <DEDUP_REMOVED lines=30> */
[----:B------:R-:W-:Y:S01]  /*17490*/  IMAD.IADD R21, R27, 0x1, R28 ;  /* 0x000000011b157824 */ /* 0x000fe200078e021c */
[----:B------:R-:W1:Y:S03]  /*174a0*/  SHFL.IDX PT, R0, R9, RZ, 0x181f ;  /* 0x00181fff09007589 */ /* 0x000e6600000e0000 */
[C---:B------:R-:W-:Y:S01]  /*174b0*/  VIADD R7, R21.reuse, 0x30 ;  /* 0x0000003015077836 */ /* 0x040fe20000000000 */
[----:B------:R-:W2:Y:S01]  /*174c0*/  SHFL.IDX PT, R4, R8, 0x1, 0x181f ;  /* 0x00381f0008047f89 */ /* 0x000ea200000e0000 */
[C---:B------:R-:W-:Y:S01]  /*174d0*/  ISETP.GE.OR P2, PT, R21.reuse, R10, P0 ;  /* 0x0000000a1500720c */ /* 0x040fe20000746670 */
[----:B------:R-:W-:-:S02]  /*174e0*/  VIADD R11, R21, 0x60 ;  /* 0x00000060150b7836 */ /* 0x000fc40000000000 */
[----:B------:R-:W3:Y:S01]  /*174f0*/  SHFL.IDX PT, R14, R8, 0x2, 0x181f ;  /* 0x00581f00080e7f89 */ /* 0x000ee200000e0000 */
[-C--:B------:R-:W-:Y:S02]  /*17500*/  ISETP.GE.OR P3, PT, R7, R10.reuse, P0 ;  /* 0x0000000a0700720c */ /* 0x080fe40000766670 */
[----:B------:R-:W-:Y:S01]  /*17510*/  ISETP.GE.OR P4, PT, R11, R10, P0 ;  /* 0x0000000a0b00720c */ /* 0x000fe20000786670 */
[----:B------:R-:W4:Y:S04]  /*17520*/  SHFL.IDX PT, R3, R9, 0x1, 0x181f ;  /* 0x00381f0009037f89 */ /* 0x000f2800000e0000 */
[----:B------:R-:W5:Y:S02]  /*17530*/  SHFL.IDX PT, R5, R9, 0x2, 0x181f ;  /* 0x00581f0009057f89 */ /* 0x000f6400000e0000 */
[----:B0-----:R-:W-:-:S04]  /*17540*/  @!P2 LEA R2, P5, R41, R2, 0x1 ;  /* 0x000000022902a211 */ /* 0x001fc800078a08ff */
[C---:B-1----:R-:W-:Y:S01]  /*17550*/  @!P2 LEA.HI.X R7, R41.reuse, R0, R42, 0x1, P5 ;  /* 0x000000002907a211 */ /* 0x042fe200028f0c2a */
[----:B------:R-:W-:Y:S01]  /*17560*/  @!P2 IMAD.MOV.U32 R6, RZ, RZ, R2 ;  /* 0x000000ffff06a224 */ /* 0x000fe200078e0002 */
[----:B------:R0:W1:Y:S01]  /*17570*/  SHFL.IDX PT, R0, R9, 0x3, 0x181f ;  /* 0x00781f0009007f89 */ /* 0x00006200000e0000 */
[----:B--2---:R-:W-:-:S03]  /*17580*/  @!P3 LEA R4, P1, R41, R4, 0x1 ;  /* 0x000000042904b211 */ /* 0x004fc600078208ff */
[----:B------:R0:W-:Y:S01]  /*17590*/  @!P2 ST.E.128 desc[UR40][R6.64], RZ ;  /* 0x000000ff0600a985 */ /* 0x0001e2000c101d28 */
[----:B---3--:R-:W-:-:S03]  /*175a0*/  @!P4 LEA R20, P5, R41, R14, 0x1 ;  /* 0x0000000e2914c211 */ /* 0x008fc600078a08ff */
[----:B------:R0:W2:Y:S01]  /*175b0*/  SHFL.IDX PT, R14, R8, 0x3, 0x181f ;  /* 0x00781f00080e7f89 */ /* 0x0000a200000e0000 */
[C---:B----4-:R-:W-:Y:S01]  /*175c0*/  @!P3 LEA.HI.X R3, R41.reuse, R3, R42, 0x1, P1 ;  /* 0x000000032903b211 */ /* 0x050fe200008f0c2a */
[----:B------:R-:W-:Y:S01]  /*175d0*/  @!P4 IMAD.MOV.U32 R2, RZ, RZ, R20 ;  /* 0x000000ffff02c224 */ /* 0x000fe200078e0014 */
[----:B-----5:R-:W-:-:S03]  /*175e0*/  @!P4 LEA.HI.X R25, R41, R5, R42, 0x1, P5 ;  /* 0x000000052919c211 */ /* 0x020fc600028f0c2a */
[----:B------:R-:W-:Y:S02]  /*175f0*/  @!P3 IMAD.MOV.U32 R5, RZ, RZ, R3 ;  /* 0x000000ffff05b224 */ /* 0x000fe400078e0003 */
[----:B------:R-:W-:-:S03]  /*17600*/  @!P4 IMAD.MOV.U32 R3, RZ, RZ, R25 ;  /* 0x000000ffff03c224 */ /* 0x000fc600078e0019 */
[----:B------:R0:W-:Y:S04]  /*17610*/  @!P3 ST.E.128 desc[UR40][R4.64], RZ ;  /* 0x000000ff0400b985 */ /* 0x0001e8000c101d28 */
[----:B-1----:R0:W-:Y:S02]  /*17620*/  @!P4 ST.E.128 desc[UR40][R2.64], RZ ;  /* 0x000000ff0200c985 */ /* 0x0021e4000c101d28 */
.L_x_1757:
[----:B------:R-:W-:-:S05]  /*17630*/  VIADD R21, R21, 0x90 ;  /* 0x0000009015157836 */ /* 0x000fca0000000000 */
[----:B------:R-:W-:-:S13]  /*17640*/  ISETP.GE.OR P0, PT, R21, R10, P0 ;  /* 0x0000000a1500720c */ /* 0x000fda0000706670 */
[----:B--2---:R-:W-:-:S04]  /*17650*/  @!P0 LEA R14, P1, R41, R14, 0x1 ;  /* 0x0000000e290e8211 */ /* 0x004fc800078208ff */
[----:B------:R-:W-:-:S05]  /*17660*/  @!P0 LEA.HI.X R15, R41, R0, R42, 0x1, P1 ;  /* 0x00000000290f8211 */ /* 0x000fca00008f0c2a */
[----:B------:R3:W-:Y:S04]  /*17670*/  @!P0 ST.E.128 desc[UR40][R14.64], RZ ;  /* 0x000000ff0e008985 */ /* 0x0007e8000c101d28 */
.L_x_1530:
[----:B------:R-:W-:Y:S05]  /*17680*/  BSYNC B0 ;  /* 0x0000000000007941 */ /* 0x000fea0003800000 */
.L_x_1525:
[----:B------:R-:W-:Y:S02]  /*17690*/  ULDC UR4, c[0x0][0xc3c] ;  /* 0x00030f0000047ab9 */ /* 0x000fe40000000800 */
[----:B-1----:R-:W-:-:S13]  /*176a0*/  ISETP.GE.AND P0, PT, R31, UR4, PT ;  /* 0x000000041f007c0c */ /* 0x002fda000bf06270 */
[----:B------:R-:W-:Y:S05]  /*176b0*/  @!P0 BRA `(.L_x_1539) ;  /* 0xfffffe98005c8947 */ /* 0x000fea000383ffff */
[----:B------:R-:W-:Y:S05]  /*176c0*/  BRA `(.L_x_1337) ;  /* 0x0000007800a47947 */ /* 0x000fea0003800000 */
.L_x_1335:
        /* <DEDUP_REMOVED lines=13> */
[----:B------:R-:W1:Y:S01]  /*177a0*/  LDS.128 R24, [UR4+0x168d0] ;  /* 0x0168d004ff187984 */ /* 0x000e620008000c00 */
[----:B------:R-:W-:Y:S06]  /*177b0*/  BAR.ARV 0x4, 0x200 ;  /* 0x0108000000007b1d */ /* 0x000fec0000002000 */
[----:B------:R-:W-:Y:S05]  /*177c0*/  BRA `(.L_x_1541) ;  /* 0x0000000c008c7947 */ /* 0x000fea0003800000 */
.L_x_1540:
        /* <DEDUP_REMOVED lines=44> */
.L_x_1544:
        /* <DEDUP_REMOVED lines=37> */
.L_x_1542:
        /* <DEDUP_REMOVED lines=13> */
.L_x_1545:
        /* <DEDUP_REMOVED lines=17> */
[----:B------:R-:W-:Y:S02]  /*17ec0*/  IMAD.MOV R11, RZ, RZ, -R10 ;  /* 0x000000ffff0b7224 */ /* 0x000fe400078e0a0a */
[----:B------:R-:W-:-:S04]  /*17ed0*/  IMAD.HI.U32 R2, R3, R8, RZ ;  /* 0x0000000803027227 */ /* 0x000fc800078e00ff */
[----:B------:R-:W-:-:S05]  /*17ee0*/  IMAD R8, R2, R11, R8 ;  /* 0x0000000b02087224 */ /* 0x000fca00078e0208 */
        /* <DEDUP_REMOVED lines=14> */
[----:B0-----:R-:W-:-:S04]  /*17fd0*/  IMAD.MOV R8, RZ, RZ, -R3 ;  /* 0x000000ffff087224 */ /* 0x001fc800078e0a03 */
[----:B------:R-:W-:Y:S01]  /*17fe0*/  IMAD.MOV.U32 R2, RZ, RZ, R8 ;  /* 0x000000ffff027224 */ /* 0x000fe200078e0008 */
[----:B------:R-:W-:-:S03]  /*17ff0*/  IABS R8, R6 ;  /* 0x0000000600087213 */ /* 0x000fc60000000000 */
[----:B------:R-:W-:Y:S02]  /*18000*/  IMAD R9, R2, R5, RZ ;  /* 0x0000000502097224 */ /* 0x000fe400078e02ff */
[----:B------:R-:W-:Y:S02]  /*18010*/  IMAD.MOV.U32 R2, RZ, RZ, RZ ;  /* 0x000000ffff027224 */ /* 0x000fe400078e00ff */
[----:B------:R-:W-:Y:S02]  /*18020*/  IMAD.MOV R8, RZ, RZ, -R8 ;  /* 0x000000ffff087224 */ /* 0x000fe400078e0a08 */
[----:B------:R-:W-:Y:S01]  /*18030*/  IMAD.HI.U32 R2, R3, R9, R2 ;  /* 0x0000000903027227 */ /* 0x000fe200078e0002 */
[----:B------:R-:W-:-:S05]  /*18040*/  IABS R3, R7 ;  /* 0x0000000700037213 */ /* 0x000fca0000000000 */
[----:B------:R-:W-:-:S04]  /*18050*/  IMAD.HI.U32 R2, R2, R3, RZ ;  /* 0x0000000302027227 */ /* 0x000fc800078e00ff */
[----:B------:R-:W-:Y:S01]  /*18060*/  IMAD R8, R2, R8, R3 ;  /* 0x0000000802087224 */ /* 0x000fe200078e0203 */
[----:B------:R-:W-:-:S04]  /*18070*/  LOP3.LUT R3, R7, R6, RZ, 0x3c, !PT ;  /* 0x0000000607037212 */ /* 0x000fc800078e3cff */
[----:B------:R-:W-:Y:S02]  /*18080*/  ISETP.GT.U32.AND P1, PT, R5, R8, PT ;  /* 0x000000080500720c */ /* 0x000fe40003f24070 */
[----:B------:R-:W-:Y:S01]  /*18090*/  ISETP.GE.AND P2, PT, R3, RZ, PT ;  /* 0x000000ff0300720c */ /* 0x000fe20003f46270 */
[----:B------:R-:W-:-:S10]  /*180a0*/  IMAD.MOV R3, RZ, RZ, -R7 ;  /* 0x000000ffff037224 */ /* 0x000fd400078e0a07 */
        /* <DEDUP_REMOVED lines=13> */
.L_x_1546:
[----:B0-----:R-:W0:Y:S02]  /*18180*/  LDC.64 R2, c[0x0][0xc90] ;  /* 0x00032400ff027b82 */ /* 0x001e240000000a00 */
        /* <DEDUP_REMOVED lines=10> */
[----:B------:R-:W-:-:S04]  /*18230*/  IMAD R9, R9, R10, RZ ;  /* 0x0000000a09097224 */ /* 0x000fc800078e02ff */
[----:B------:R-:W-:Y:S01]  /*18240*/  IMAD.HI.U32 R2, R3, R9, R2 ;  /* 0x0000000903027227 */ /* 0x000fe200078e0002 */
[----:B------:R-:W-:Y:S02]  /*18250*/  IABS R9, R4 ;  /* 0x0000000400097213 */ /* 0x000fe40000000000 */
[----:B------:R-:W-:-:S03]  /*18260*/  IABS R3, R5 ;  /* 0x0000000500037213 */ /* 0x000fc60000000000 */
[----:B------:R-:W-:-:S04]  /*18270*/  IMAD.HI.U32 R2, R2, R9, RZ ;  /* 0x0000000902027227 */ /* 0x000fc800078e00ff */
[----:B------:R-:W-:-:S04]  /*18280*/  IMAD.MOV R3, RZ, RZ, -R3 ;  /* 0x000000ffff037224 */ /* 0x000fc800078e0a03 */
        /* <DEDUP_REMOVED lines=16> */
[----:B------:R-:W-:-:S04]  /*18390*/  VIADDMNMX R7, R7, UR5, R8, PT ;  /* 0x0000000507077c46 */ /* 0x000fc8000b800108 */
[----:B------:R-:W-:Y:S01]  /*183a0*/  IABS R8, R7 ;  /* 0x0000000700087213 */ /* 0x000fe20000000000 */
[----:B------:R-:W-:-:S03]  /*183b0*/  IMAD.MOV R26, RZ, RZ, -R7 ;  /* 0x000000ffff1a7224 */ /* 0x000fc600078e0a07 */
[----:B------:R-:W0:Y:S08]  /*183c0*/  I2F.RP R9, R8 ;  /* 0x0000000800097306 */ /* 0x000e300000209400 */
[----:B0-----:R-:W0:Y:S02]  /*183d0*/  MUFU.RCP R9, R9 ;  /* 0x0000000900097308 */ /* 0x001e240000001000 */
[----:B0-----:R-:W-:Y:S01]  /*183e0*/  VIADD R3, R9, 0xffffffe ;  /* 0x0ffffffe09037836 */ /* 0x001fe20000000000 */
[----:B------:R-:W-:-:S05]  /*183f0*/  IABS R9, R7 ;  /* 0x0000000700097213 */ /* 0x000fca0000000000 */
[----:B------:R-:W0:Y:S02]  /*18400*/  F2I.FTZ.U32.TRUNC.NTZ R3, R3 ;  /* 0x0000000300037305 */ /* 0x000e24000021f000 */
[----:B0-----:R-:W-:-:S04]  /*18410*/  IMAD.MOV R11, RZ, RZ, -R3 ;  /* 0x000000ffff0b7224 */ /* 0x001fc800078e0a03 */
[----:B------:R-:W-:-:S04]  /*18420*/  IMAD R5, R11, R8, RZ ;  /* 0x000000080b057224 */ /* 0x000fc800078e02ff */
        /* <DEDUP_REMOVED lines=11> */
[----:B------:R-:W-:Y:S02]  /*184e0*/  ISETP.GE.AND P2, PT, R3, RZ, PT ;  /* 0x000000ff0300720c */ /* 0x000fe40003f46270 */
[----:B------:R-:W-:-:S05]  /*184f0*/  IADD3 R3, R6, 0x1000000, R4 ;  /* 0x0100000006037810 */ /* 0x000fca0007ffe004 */
[----:B------:R-:W-:-:S06]  /*18500*/  @P0 VIADD R2, R2, 0x1 ;  /* 0x0000000102020836 */ /* 0x000fcc0000000000 */
[----:B------:R-:W-:Y:S01]  /*18510*/  @!P2 IMAD.MOV R2, RZ, RZ, -R2 ;  /* 0x000000ffff02a224 */ /* 0x000fe200078e0a02 */
[----:B------:R-:W-:-:S05]  /*18520*/  @!P1 LOP3.LUT R2, RZ, R7, RZ, 0x33, !PT ;  /* 0x00000007ff029212 */ /* 0x000fca00078e33ff */
[----:B------:R-:W-:-:S07]  /*18530*/  IMAD R26, R2, R26, R3 ;  /* 0x0000001a021a7224 */ /* 0x000fce00078e0203 */
.L_x_1547:
[----:B------:R-:W-:-:S05]  /*18540*/  LOP3.LUT R2, RZ, R2, RZ, 0x33, !PT ;  /* 0x00000002ff027212 */ /* 0x000fca00078e33ff */
[----:B------:R-:W-:Y:S01]  /*18550*/  IMAD.IADD R25, R25, 0x1, R2 ;  /* 0x0000000119197824 */ /* 0x000fe200078e0202 */
[----:B------:R-:W-:Y:S06]  /*18560*/  BRA `(.L_x_1548) ;  /* 0x00000000000c7947 */ /* 0x000fec0003800000 */
.L_x_1543:
[----:B------:R-:W-:Y:S02]  /*18570*/  IMAD.MOV.U32 R25, RZ, RZ, RZ ;  /* 0x000000ffff197224 */ /* 0x000fe400078e00ff */
[----:B------:R-:W-:Y:S02]  /*18580*/  IMAD.U32 R24, RZ, RZ, UR6 ;  /* 0x00000006ff187e24 */ /* 0x000fe4000f8e00ff */
[----:B------:R-:W-:-:S07]  /*18590*/  IMAD.MOV.U32 R26, RZ, RZ, RZ ;  /* 0x000000ffff1a7224 */ /* 0x000fce00078e00ff */
.L_x_1548:
[----:B------:R-:W-:-:S13]  /*185a0*/  ISETP.NE.AND P0, PT, R0, RZ, PT ;  /* 0x000000ff0000720c */ /* 0x000fda0003f05270 */
[----:B------:R-:W0:Y:S01]  /*185b0*/  @!P0 S2R R3, SR_CgaCtaId ;  /* 0x0000000000038919 */ /* 0x000e220000008800 */
[----:B------:R-:W-:-:S04]  /*185c0*/  @!P0 MOV R0, 0x400 ;  /* 0x0000040000008802 */ /* 0x000fc80000000f00 */
[----:B0-----:R-:W-:-:S05]  /*185d0*/  @!P0 LEA R0, R3, R0, 0x18 ;  /* 0x0000000003008211 */ /* 0x001fca00078ec0ff */
[----:B------:R0:W-:Y:S01]  /*185e0*/  @!P0 STS.128 [R0+0x168d0], R24 ;  /* 0x0168d01800008388 */ /* 0x0001e20000000c00 */
[----:B------:R-:W-:Y:S06]  /*185f0*/  BAR.ARV 0x5, 0x200 ;  /* 0x0148000000007b1d */ /* 0x000fec0000002000 */
.L_x_1541:
[----:B------:R2:W-:Y:S01]  /*18600*/  STL [R1+0x34], RZ ;  /* 0x000034ff01007387 */ /* 0x0005e20000100800 */
[----:B------:R-:W-:Y:S01]  /*18610*/  ULDC UR4, c[0x0][0xc3c] ;  /* 0x00030f0000047ab9 */ /* 0x000fe20000000800 */
[----:B------:R-:W-:Y:S01]  /*18620*/  IMAD.MOV.U32 R28, RZ, RZ, 0x1 ;  /* 0x00000001ff1c7424 */ /* 0x000fe200078e00ff */
[----:B-1----:R-:W-:Y:S01]  /*18630*/  ISETP.GE.AND P0, PT, R27, UR4, PT ;  /* 0x000000041b007c0c */ /* 0x002fe2000bf06270 */
[----:B------:R-:W-:-:S12]  /*18640*/  IMAD.MOV.U32 R18, RZ, RZ, RZ ;  /* 0x000000ffff127224 */ /* 0x000fd800078e00ff */
[----:B--2---:R-:W-:Y:S05]  /*18650*/  @P0 BRA `(.L_x_1549) ;  /* 0x0000006400e40947 */ /* 0x004fea0003800000 */
[----:B------:R-:W1:Y:S01]  /*18660*/  S2R R5, SR_TID.X ;  /* 0x0000000000057919 */ /* 0x000e620000002100 */
[----:B------:R-:W2:Y:S01]  /*18670*/  S2UR UR5, SR_CgaCtaId ;  /* 0x00000000000579c3 */ /* 0x000ea20000008800 */
        /* <DEDUP_REMOVED lines=8> */
[----:B--2---:R-:W-:-:S06]  /*18700*/  ULEA UR4, UR5, UR4, 0x18 ;  /* 0x0000000405047291 */ /* 0x004fcc000f8ec03f */
[----:B------:R-:W-:Y:S01]  /*18710*/  IMAD.U32 R17, RZ, RZ, UR4 ;  /* 0x00000004ff117e24 */ /* 0x000fe2000f8e00ff */
[C---:B-1----:R-:W-:Y:S01]  /*18720*/  LOP3.LUT R4, R5.reuse, 0x7f, RZ, 0xc0, !PT ;  /* 0x0000007f05047812 */ /* 0x042fe200078ec0ff */
[----:B0-----:R-:W-:-:S04]  /*18730*/  IMAD.SHL.U32 R0, R5, 0x8, RZ ;  /* 0x0000000805007824 */ /* 0x001fc800078e00ff */
[----:B------:R-:W-:Y:S01]  /*18740*/  IMAD.SHL.U32 R3, R4, 0x8, RZ ;  /* 0x0000000804037824 */ /* 0x000fe200078e00ff */
[----:B------:R-:W-:Y:S01]  /*18750*/  LOP3.LUT R2, R0, 0x1f8, RZ, 0xc0, !PT ;  /* 0x000001f800027812 */ /* 0x000fe200078ec0ff */
[----:B------:R-:W-:Y:S01]  /*18760*/  IMAD.MOV.U32 R0, RZ, RZ, 0x1 ;  /* 0x00000001ff007424 */ /* 0x000fe200078e00ff */
[----:B------:R-:W-:Y:S02]  /*18770*/  SHF.R.U32.HI R4, RZ, 0x3, R4 ;  /* 0x00000003ff047819 */ /* 0x000fe40000011604 */
[----:B------:R-:W-:Y:S02]  /*18780*/  LOP3.LUT R2, R2, 0x38, R5, 0x78, !PT ;  /* 0x0000003802027812 */ /* 0x000fe400078e7805 */
[----:B------:R0:W-:Y:S02]  /*18790*/  STL [R1], R0 ;  /* 0x0000000001007387 */ /* 0x0001e40000100800 */
[----:B------:R-:W-:Y:S01]  /*187a0*/  LOP3.LUT R2, R2, 0x200, R3, 0xf8, !PT ;  /* 0x0000020002027812 */ /* 0x000fe200078ef803 */
[----:B------:R-:W-:-:S05]  /*187b0*/  IMAD.SHL.U32 R3, R5, 0x10, RZ ;  /* 0x0000001005037824 */ /* 0x000fca00078e00ff */
[----:B------:R-:W-:Y:S01]  /*187c0*/  LOP3.LUT R3, R4, 0x70, R3, 0xf8, !PT ;  /* 0x0000007004037812 */ /* 0x000fe200078ef803 */
[----:B0-----:R-:W-:-:S05]  /*187d0*/  IMAD R0, R2, 0x2, R17 ;  /* 0x0000000202007824 */ /* 0x001fca00078e0211 */
[----:B------:R0:W-:Y:S02]  /*187e0*/  STL [R1+0xc], R0 ;  /* 0x00000c0001007387 */ /* 0x0001e40000100800 */
.L_x_1691:
[----:B------:R-:W-:Y:S05]  /*187f0*/  YIELD ;  /* 0x0000000000007946 */ /* 0x000fea0003800000 */
[----:B------:R-:W-:Y:S01]  /*18800*/  ULDC.64 UR4, c[0x0][0xa28] ;  /* 0x00028a0000047ab9 */ /* 0x000fe20000000a00 */
[----:B------:R-:W-:Y:S02]  /*18810*/  CS2R R6, SRZ ;  /* 0x0000000000067805 */ /* 0x000fe4000001ff00 */
[----:B------:R-:W-:Y:S01]  /*18820*/  ISETP.NE.U32.AND P0, PT, RZ, UR4, PT ;  /* 0x00000004ff007c0c */ /* 0x000fe2000bf05070 */
[----:B-1----:R-:W1:Y:S01]  /*18830*/  LDC.64 R10, c[0x0][0xa00] ;  /* 0x00028000ff0a7b82 */ /* 0x002e620000000a00 */
[----:B0-----:R-:W-:Y:S01]  /*18840*/  IMAD.MOV.U32 R0, RZ, RZ, RZ ;  /* 0x000000ffff007224 */ /* 0x001fe200078e00ff */
[----:B------:R-:W-:Y:S01]  /*18850*/  ULDC.64 UR6, c[0x0][0xa08] ;  /* 0x0002820000067ab9 */ /* 0x000fe20000000a00 */
[----:B------:R-:W-:Y:S01]  /*18860*/  ISETP.NE.AND.EX P0, PT, RZ, UR5, PT, P0 ;  /* 0x00000005ff007c0c */ /* 0x000fe2000bf05300 */
[----:B------:R-:W-:Y:S01]  /*18870*/  ULDC.64 UR4, c[0x0][0xa18] ;  /* 0x0002860000047ab9 */ /* 0x000fe20000000a00 */
[----:B------:R-:W-:-:S03]  /*18880*/  ULDC.64 UR8, c[0x0][0xa10] ;  /* 0x0002840000087ab9 */ /* 0x000fc60000000a00 */
[----:B------:R-:W0:Y:S08]  /*18890*/  LDC.64 R4, c[0x0][0xa08] ;  /* 0x00028200ff047b82 */ /* 0x000e300000000a00 */
[----:B------:R-:W2:Y:S02]  /*188a0*/  @P0 LDC.64 R2, c[0x0][0xa28] ;  /* 0x00028a00ff020b82 */ /* 0x000ea40000000a00 */
[----:B--2---:R-:W-:-:S05]  /*188b0*/  @P0 IMAD.WIDE R2, R27, 0x4, R2 ;  /* 0x000000041b020825 */ /* 0x004fca00078e0202 */
[----:B------:R2:W5:Y:S01]  /*188c0*/  @P0 LDG.E R7, desc[UR40][R2.64] ;  /* 0x0000002802070981 */ /* 0x000562000c1e1900 */
[----:B------:R-:W-:Y:S01]  /*188d0*/  ISETP.NE.U32.AND P0, PT, RZ, UR4, PT ;  /* 0x00000004ff007c0c */ /* 0x000fe2000bf05070 */
[C---:B-1----:R-:W-:Y:S01]  /*188e0*/  IMAD.WIDE R10, R27.reuse, 0x4, R10 ;  /* 0x000000041b0a7825 */ /* 0x042fe200078e020a */
[----:B------:R-:W-:Y:S02]  /*188f0*/  ISETP.NE.U32.AND P2, PT, RZ, UR6, PT ;  /* 0x00000006ff007c0c */ /* 0x000fe4000bf45070 */
[----:B------:R-:W-:Y:S01]  /*18900*/  ISETP.NE.AND.EX P0, PT, RZ, UR5, PT, P0 ;  /* 0x00000005ff007c0c */ /* 0x000fe2000bf05300 */
[----:B------:R-:W-:Y:S01]  /*18910*/  ULDC.64 UR4, c[0x0][0xa00] ;  /* 0x0002800000047ab9 */ /* 0x000fe20000000a00 */
[----:B------:R-:W-:Y:S01]  /*18920*/  ISETP.NE.U32.AND P4, PT, RZ, UR8, PT ;  /* 0x00000008ff007c0c */ /* 0x000fe2000bf85070 */
[----:B------:R-:W-:Y:S01]  /*18930*/  IMAD.MOV.U32 R12, RZ, RZ, RZ ;  /* 0x000000ffff0c7224 */ /* 0x000fe200078e00ff */
[----:B------:R-:W-:Y:S01]  /*18940*/  ISETP.NE.U32.AND P1, PT, RZ, UR4, PT ;  /* 0x00000004ff007c0c */ /* 0x000fe2000bf25070 */
[----:B--2---:R-:W1:Y:S01]  /*18950*/  LDC.64 R2, c[0x0][0xa10] ;  /* 0x00028400ff027b82 */ /* 0x004e620000000a00 */
[----:B0-----:R-:W-:-:S02]  /*18960*/  IMAD.WIDE R4, R27, 0x4, R4 ;  /* 0x000000041b047825 */ /* 0x001fc400078e0204 */
[----:B------:R-:W-:-:S05]  /*18970*/  ISETP.NE.AND.EX P3, PT, RZ, UR5, PT, P1 ;  /* 0x00000005ff007c0c */ /* 0x000fca000bf65310 */
[----:B------:R-:W0:Y:S01]  /*18980*/  @P0 LDC.64 R8, c[0x0][0xa18] ;  /* 0x00028600ff080b82 */ /* 0x000e220000000a00 */
[----:B------:R-:W-:Y:S01]  /*18990*/  ULDC UR4, c[0x0][0x288] ;  /* 0x0000a20000047ab9 */ /* 0x000fe20000000800 */
[----:B------:R-:W-:Y:S02]  /*189a0*/  ISETP.NE.AND.EX P1, PT, RZ, UR7, PT, P2 ;  /* 0x00000007ff007c0c */ /* 0x000fe4000bf25320 */
[----:B------:R-:W-:-:S04]  /*189b0*/  ISETP.NE.AND.EX P2, PT, RZ, UR9, PT, P4 ;  /* 0x00000009ff007c0c */ /* 0x000fc8000bf45340 */
[----:B------:R-:W2:Y:S07]  /*189c0*/  @P3 LDG.E R0, desc[UR40][R10.64] ;  /* 0x000000280a003981 */ /* 0x000eae000c1e1900 */
[----:B------:R-:W5:Y:S01]  /*189d0*/  @P1 LDG.E R12, desc[UR40][R4.64] ;  /* 0x00000028040c1981 */ /* 0x000f62000c1e1900 */
[----:B-1----:R-:W-:-:S05]  /*189e0*/  IMAD.WIDE R2, R27, 0x4, R2 ;  /* 0x000000041b027825 */ /* 0x002fca00078e0202 */
[----:B------:R-:W5:Y:S01]  /*189f0*/  @P2 LDG.E R6, desc[UR40][R2.64] ;  /* 0x0000002802062981 */ /* 0x000f62000c1e1900 */
[----:B0-----:R-:W-:-:S03]  /*18a00*/  @P0 IMAD.WIDE R8, R27, 0x4, R8 ;  /* 0x000000041b080825 */ /* 0x001fc600078e0208 */
[----:B--2---:R0:W-:Y:S02]  /*18a10*/  STL [R1+0x28], R0 ;  /* 0x0000280001007387 */ /* 0x0041e40000100800 */
[----:B0-----:R-:W-:Y:S01]  /*18a20*/  IMAD.U32 R0, RZ, RZ, UR4 ;  /* 0x00000004ff007e24 */ /* 0x001fe2000f8e00ff */
        /* <DEDUP_REMOVED lines=8> */
[----:B------:R-:W-:Y:S02]  /*18ab0*/  ULDC UR5, c[0x0][0x348] ;  /* 0x0000d20000057ab9 */ /* 0x000fe40000000800 */
[----:B0-----:R-:W-:Y:S02]  /*18ac0*/  IMAD.U32 R8, RZ, RZ, UR5 ;  /* 0x00000005ff087e24 */ /* 0x001fe4000f8e00ff */
[----:B------:R-:W-:Y:S01]  /*18ad0*/  IMAD.U32 R9, RZ, RZ, UR4 ;  /* 0x00000004ff097e24 */ /* 0x000fe2000f8e00ff */
[----:B--2---:R0:W-:Y:S01]  /*18ae0*/  STL [R1+0x18], R0 ;  /* 0x0000180001007387 */ /* 0x0041e20000100800 */
[----:B------:R-:W-:Y:S01]  /*18af0*/  IMAD.MOV.U32 R13, RZ, RZ, R0 ;  /* 0x000000ffff0d7224 */ /* 0x000fe200078e0000 */
[----:B---3--:R-:W-:Y:S06]  /*18b00*/  @P0 BRA `(.L_x_1550) ;  /* 0x0000000000140947 */ /* 0x008fec0003800000 */
[----:B------:R-:W-:Y:S05]  /*18b10*/  @!P3 BRA `(.L_x_1550) ;  /* 0x000000000010b947 */ /* 0x000fea0003800000 */
[----:B0-----:R-:W2:Y:S04]  /*18b20*/  LDG.E R0, desc[UR40][R10.64] ;  /* 0x000000280a007981 */ /* 0x001ea8000c1e1900 */
[----:B------:R-:W2:Y:S02]  /*18b30*/  LDG.E R10, desc[UR40][R10.64+0x4] ;  /* 0x000004280a0a7981 */ /* 0x000ea4000c1e1900 */
[----:B--2---:R-:W-:-:S05]  /*18b40*/  IMAD.IADD R13, R10, 0x1, -R0 ;  /* 0x000000010a0d7824 */ /* 0x004fca00078e0a00 */
[----:B------:R1:W-:Y:S02]  /*18b50*/  STL [R1+0x18], R13 ;  /* 0x0000180d01007387 */ /* 0x0003e40000100800 */
.L_x_1550:
        /* <DEDUP_REMOVED lines=14> */
.L_x_1551:
[----:B------:R-:W-:Y:S05]  /*18c40*/  @!P1 BRA `(.L_x_1552) ;  /* 0x00000000000c9947 */ /* 0x000fea0003800000 */
[----:B------:R-:W2:Y:S04]  /*18c50*/  LDG.E R9, desc[UR40][R4.64] ;  /* 0x0000002804097981 */ /* 0x000ea8000c1e1900 */
[----:B------:R-:W2:Y:S02]  /*18c60*/  LDG.E R4, desc[UR40][R4.64+0x4] ;  /* 0x0000042804047981 */ /* 0x000ea4000c1e1900 */
[----:B--2---:R-:W-:-:S07]  /*18c70*/  IMAD.IADD R9, R4, 0x1, -R9 ;  /* 0x0000000104097824 */ /* 0x004fce00078e0a09 */
.L_x_1552:
[----:B0-----:R-:W2:Y:S04]  /*18c80*/  @P2 LDG.E R4, desc[UR40][R2.64] ;  /* 0x0000002802042981 */ /* 0x001ea8000c1e1900 */
[----:B------:R0:W2:Y:S01]  /*18c90*/  @P2 LDG.E R5, desc[UR40][R2.64+0x4] ;  /* 0x0000042802052981 */ /* 0x0000a2000c1e1900 */
[----:B------:R-:W-:Y:S02]  /*18ca0*/  IMAD R14, R25, 0xc0, RZ ;  /* 0x000000c0190e7824 */ /* 0x000fe400078e02ff */
[----:B-----5:R-:W-:Y:S02]  /*18cb0*/  IMAD.IADD R7, R9, 0x1, -R7 ;  /* 0x0000000109077824 */ /* 0x020fe400078e0a07 */
[----:B------:R-:W-:Y:S01]  /*18cc0*/  VIADD R10, R14, 0xbf ;  /* 0x000000bf0e0a7836 */ /* 0x000fe20000000000 */
[----:B------:R3:W-:Y:S01]  /*18cd0*/  STL [R1+0x10], R14 ;  /* 0x0000100e01007387 */ /* 0x0007e20000100800 */
[----:B0-----:R-:W0:Y:S02]  /*18ce0*/  LDC R2, c[0x0][0x448] ;  /* 0x00011200ff027b82 */ /* 0x001e240000000800 */
[----:B0-----:R-:W-:-:S13]  /*18cf0*/  ISETP.NE.AND P1, PT, R2, 0x1, PT ;  /* 0x000000010200780c */ /* 0x001fda0003f25270 */
[----:B------:R-:W0:Y:S08]  /*18d00*/  @P1 LDC R3, c[0x0][0x44c] ;  /* 0x00011300ff031b82 */ /* 0x000e300000000800 */
[----:B------:R-:W4:Y:S01]  /*18d10*/  @P1 LDC R2, c[0x0][0x450] ;  /* 0x00011400ff021b82 */ /* 0x000f220000000800 */
[----:B0-----:R-:W-:-:S05]  /*18d20*/  @P1 IMAD.HI.U32 R3, R10, R3, RZ ;  /* 0x000000030a031227 */ /* 0x001fca00078e00ff */
[----:B----4-:R-:W-:Y:S01]  /*18d30*/  @P1 SHF.R.U32.HI R10, RZ, R2, R3 ;  /* 0x00000002ff0a1219 */ /* 0x010fe20000011603 */
[----:B--2---:R-:W-:-:S04]  /*18d40*/  @P2 IMAD.IADD R8, R5, 0x1, -R4 ;  /* 0x0000000105082824 */ /* 0x004fc800078e0a04 */
[----:B------:R-:W-:-:S04]  /*18d50*/  IMAD.IADD R19, R7, 0x1, R8 ;  /* 0x0000000107137824 */ /* 0x000fc800078e0208 */
[C---:B------:R-:W-:Y:S01]  /*18d60*/  VIADD R4, R19.reuse, 0x7f ;  /* 0x0000007f13047836 */ /* 0x040fe20000000000 */
[----:B------:R-:W-:-:S04]  /*18d70*/  IADD3 R9, R19, 0x1, -R13 ;  /* 0x0000000113097810 */ /* 0x000fc80007ffe80d */
[----:B------:R-:W-:Y:S01]  /*18d80*/  SHF.R.S32.HI R2, RZ, 0x1f, R4 ;  /* 0x0000001fff027819 */ /* 0x000fe20000011404 */
[----:B------:R-:W-:-:S03]  /*18d90*/  IMAD.IADD R10, R9, 0x1, R10 ;  /* 0x00000001090a7824 */ /* 0x000fc600078e020a */
[----:B------:R-:W-:Y:S02]  /*18da0*/  LEA.HI R4, R2, R4, RZ, 0x7 ;  /* 0x0000000402047211 */ /* 0x000fe400078f38ff */
[----:B------:R-:W0:Y:S02]  /*18db0*/  LDC.64 R2, c[0x0][0x9e0] ;  /* 0x00027800ff027b82 */ /* 0x000e240000000a00 */
[----:B------:R-:W-:-:S05]  /*18dc0*/  SHF.R.S32.HI R12, RZ, 0x7, R4 ;  /* 0x00000007ff0c7819 */ /* 0x000fca0000011404 */
[----:B------:R3:W-:Y:S01]  /*18dd0*/  STL [R1+0x44], R12 ;  /* 0x0000440c01007387 */ /* 0x0007e20000100800 */
[----:B0-----:R-:W-:Y:S01]  /*18de0*/  ISETP.GE.AND P3, PT, R3, 0x1, PT ;  /* 0x000000010300780c */ /* 0x001fe20003f66270 */
[----:B------:R-:W-:-:S12]  /*18df0*/  IMAD.IADD R2, R10, 0x1, R2 ;  /* 0x000000010a027824 */ /* 0x000fd800078e0202 */
[----:B---3--:R-:W-:Y:S05]  /*18e00*/  @!P3 BRA `(.L_x_1553) ;  /* 0x000000000048b947 */ /* 0x008fea0003800000 */
        /* <DEDUP_REMOVED lines=11> */
.L_x_1555:
[----:B------:R-:W-:-:S13]  /*18ec0*/  ISETP.NE.AND P0, PT, R3, 0x1, PT ;  /* 0x000000010300780c */ /* 0x000fda0003f05270 */
[----:B------:R-:W0:Y:S02]  /*18ed0*/  @P0 LDC.64 R4, c[0x0][0x9e8] ;  /* 0x00027a00ff040b82 */ /* 0x000e240000000a00 */
[----:B0-----:R-:W-:-:S05]  /*18ee0*/  @P0 IMAD.HI.U32 R4, R11, R4, RZ ;  /* 0x000000040b040227 */ /* 0x001fca00078e00ff */
[----:B------:R-:W-:-:S07]  /*18ef0*/  @P0 SHF.R.U32.HI R11, RZ, R5, R4 ;  /* 0x00000005ff0b0219 */ /* 0x000fce0000011604 */
.L_x_1556:
[----:B------:R-:W-:Y:S05]  /*18f00*/  BSYNC B0 ;  /* 0x0000000000007941 */ /* 0x000fea0003800000 */
.L_x_1554:
[----:B------:R-:W-:-:S05]  /*18f10*/  IMAD R11, R11, R3, R3 ;  /* 0x000000030b0b7224 */ /* 0x000fca00078e0203 */
[----:B------:R-:W-:-:S07]  /*18f20*/  VIMNMX R2, R2, R11, PT ;  /* 0x0000000b02027248 */ /* 0x000fce0003fe0100 */
.L_x_1553:
[----:B------:R-:W0:Y:S01]  /*18f30*/  @P1 LDC R10, c[0x0][0x44c] ;  /* 0x00011300ff0a1b82 */ /* 0x000e220000000800 */
[----:B------:R-:W-:Y:S01]  /*18f40*/  VIADD R2, R2, 0x7f ;  /* 0x0000007f02027836 */ /* 0x000fe20000000000 */
[----:B------:R-:W-:Y:S01]  /*18f50*/  ULDC UR4, c[0x0][0x9dc] ;  /* 0x0002770000047ab9 */ /* 0x000fe20000000800 */
[----:B------:R-:W-:Y:S02]  /*18f60*/  IMAD.MOV.U32 R4, RZ, RZ, R14 ;  /* 0x000000ffff047224 */ /* 0x000fe400078e000e */
[----:B------:R-:W-:-:S03]  /*18f70*/  IMAD.IADD R19, R19, 0x1, -R13 ;  /* 0x0000000113137824 */ /* 0x000fc600078e0a0d */
[----:B------:R-:W2:Y:S01]  /*18f80*/  @P1 LDC R5, c[0x0][0x450] ;  /* 0x00011400ff051b82 */ /* 0x000ea20000000800 */
[----:B0-----:R-:W-:-:S05]  /*18f90*/  @P1 IMAD.HI.U32 R10, R14, R10, RZ ;  /* 0x0000000a0e0a1227 */ /* 0x001fca00078e00ff */
[----:B--2---:R-:W-:Y:S02]  /*18fa0*/  @P1 SHF.R.U32.HI R4, RZ, R5, R10 ;  /* 0x00000005ff041219 */ /* 0x004fe4000001160a */
[----:B------:R-:W-:-:S03]  /*18fb0*/  SHF.R.S32.HI R5, RZ, 0x1f, R2 ;  /* 0x0000001fff057819 */ /* 0x000fc60000011402 */
[----:B------:R-:W-:Y:S01]  /*18fc0*/  IMAD.IADD R11, R19, 0x1, R4 ;  /* 0x00000001130b7824 */ /* 0x000fe200078e0204 */
[----:B------:R-:W-:-:S03]  /*18fd0*/  LEA.HI R5, R5, R2, RZ, 0x7 ;  /* 0x0000000205057211 */ /* 0x000fc600078f38ff */
[----:B------:R-:W-:Y:S01]  /*18fe0*/  VIADD R2, R11, -UR4 ;  /* 0x800000040b027c36 */ /* 0x000fe20008000000 */
[----:B------:R-:W-:-:S04]  /*18ff0*/  SHF.R.S32.HI R5, RZ, 0x7, R5 ;  /* 0x00000007ff057819 */ /* 0x000fc80000011405 */
[----:B------:R-:W-:Y:S01]  /*19000*/  VIMNMX R10, R12, R5, PT ;  /* 0x000000050c0a7248 */ /* 0x000fe20003fe0100 */
        /* <DEDUP_REMOVED lines=11> */
.L_x_1559:
[----:B------:R-:W-:-:S13]  /*190c0*/  ISETP.NE.AND P0, PT, R3, 0x1, PT ;  /* 0x000000010300780c */ /* 0x000fda0003f05270 */
[----:B------:R-:W0:Y:S02]  /*190d0*/  @P0 LDC.64 R4, c[0x0][0x9e8] ;  /* 0x00027a00ff040b82 */ /* 0x000e240000000a00 */
[----:B0-----:R-:W-:-:S05]  /*190e0*/  @P0 IMAD.HI.U32 R4, R11, R4, RZ ;  /* 0x000000040b040227 */ /* 0x001fca00078e00ff */
[----:B------:R-:W-:-:S07]  /*190f0*/  @P0 SHF.R.U32.HI R11, RZ, R5, R4 ;  /* 0x00000005ff0b0219 */ /* 0x000fce0000011604 */
.L_x_1560:
[----:B------:R-:W-:Y:S05]  /*19100*/  BSYNC B0 ;  /* 0x0000000000007941 */ /* 0x000fea0003800000 */
.L_x_1558:
[----:B------:R-:W-:-:S05]  /*19110*/  IMAD R3, R11, R3, RZ ;  /* 0x000000030b037224 */ /* 0x000fca00078e02ff */
[----:B------:R-:W-:-:S07]  /*19120*/  VIMNMX R2, R2, R3, !PT ;  /* 0x0000000302027248 */ /* 0x000fce0007fe0100 */
.L_x_1557:
[----:B------:R-:W-:Y:S01]  /*19130*/  SHF.R.S32.HI R3, RZ, 0x1f, R2 ;  /* 0x0000001fff037819 */ /* 0x000fe20000011402 */
[----:B------:R-:W-:Y:S01]  /*19140*/  BSSY B0, `(.L_x_1561) ;  /* 0x0000027000007945 */ /* 0x000fe20003800000 */
[----:B------:R-:W-:Y:S01]  /*19150*/  LOP3.LUT R14, R0, 0xff, RZ, 0xc0, !PT ;  /* 0x000000ff000e7812 */ /* 0x000fe200078ec0ff */
[----:B-1----:R-:W-:Y:S01]  /*19160*/  IMAD.MOV.U32 R13, RZ, RZ, RZ ;  /* 0x000000ffff0d7224 */ /* 0x002fe200078e00ff */
[----:B------:R-:W-:Y:S02]  /*19170*/  LEA.HI R3, R3, R2, RZ, 0x7 ;  /* 0x0000000203037211 */ /* 0x000fe400078f38ff */
[----:B------:R-:W-:Y:S01]  /*19180*/  SHF.R.U32.HI R0, RZ, 0x10, R0 ;  /* 0x00000010ff007819 */ /* 0x000fe20000011600 */
[----:B------:R0:W-:Y:S01]  /*19190*/  STL [R1+0x40], R14 ;  /* 0x0000400e01007387 */ /* 0x0001e20000100800 */
[----:B------:R-:W-:-:S04]  /*191a0*/  SHF.R.S32.HI R3, RZ, 0x7, R3 ;  /* 0x00000007ff037819 */ /* 0x000fc80000011403 */
[----:B------:R-:W-:-:S04]  /*191b0*/  VIMNMX R4, RZ, R3, !PT ;  /* 0x00000003ff047248 */ /* 0x000fc80007fe0100 */
[----:B------:R-:W-:-:S13]  /*191c0*/  ISETP.GT.AND P0, PT, R10, R4, PT ;  /* 0x000000040a00720c */ /* 0x000fda0003f04270 */
[----:B0-----:R-:W-:Y:S05]  /*191d0*/  @!P0 BRA `(.L_x_1562) ;  /* 0x0000000000748947 */ /* 0x001fea0003800000 */
[----:B------:R-:W-:Y:S01]  /*191e0*/  ISETP.NE.AND P0, PT, R0, RZ, PT ;  /* 0x000000ff0000720c */ /* 0x000fe20003f05270 */
[----:B------:R-:W-:-:S03]  /*191f0*/  ULDC UR4, c[0x0][0x9f0] ;  /* 0x00027c0000047ab9 */ /* 0x000fc60000000800 */
[----:B------:R-:W-:-:S04]  /*19200*/  SEL R5, R0, UR4, P0 ;  /* 0x0000000400057c07 */ /* 0x000fc80008000000 */
[----:B------:R-:W-:Y:S02]  /*19210*/  IABS R12, R5 ;  /* 0x00000005000c7213 */ /* 0x000fe40000000000 */
[----:B------:R-:W-:Y:S02]  /*19220*/  IADD3 R11, R5, -0x1, R10 ;  /* 0xffffffff050b7810 */ /* 0x000fe40007ffe00a */
[----:B------:R-:W0:Y:S03]  /*19230*/  I2F.RP R2, R12 ;  /* 0x0000000c00027306 */ /* 0x000e260000209400 */
[----:B------:R-:W-:-:S05]  /*19240*/  IMAD.IADD R11, R11, 0x1, -R4 ;  /* 0x000000010b0b7824 */ /* 0x000fca00078e0a04 */
[----:B0-----:R-:W0:Y:S02]  /*19250*/  MUFU.RCP R2, R2 ;  /* 0x0000000200027308 */ /* 0x001e240000001000 */
[----:B0-----:R-:W-:-:S06]  /*19260*/  VIADD R2, R2, 0xffffffe ;  /* 0x0ffffffe02027836 */ /* 0x001fcc0000000000 */
[----:B------:R0:W1:Y:S02]  /*19270*/  F2I.FTZ.U32.TRUNC.NTZ R3, R2 ;  /* 0x0000000200037305 */ /* 0x000064000021f000 */
[----:B0-----:R-:W-:-:S04]  /*19280*/  LOP3.LUT R2, R11, R5, RZ, 0x3c, !PT ;  /* 0x000000050b027212 */ /* 0x001fc800078e3cff */
[----:B------:R-:W-:Y:S01]  /*19290*/  ISETP.GE.AND P3, PT, R2, RZ, PT ;  /* 0x000000ff0200720c */ /* 0x000fe20003f66270 */
[----:B-1----:R-:W-:-:S04]  /*192a0*/  IMAD.MOV R2, RZ, RZ, -R3 ;  /* 0x000000ffff027224 */ /* 0x002fc800078e0a03 */
[----:B------:R-:W-:Y:S02]  /*192b0*/  IMAD R13, R2, R12, RZ ;  /* 0x0000000c020d7224 */ /* 0x000fe400078e02ff */
[----:B------:R-:W-:-:S04]  /*192c0*/  IMAD.MOV.U32 R2, RZ, RZ, RZ ;  /* 0x000000ffff027224 */ /* 0x000fc800078e00ff */
        /* <DEDUP_REMOVED lines=13> */
[----:B------:R-:W-:-:S07]  /*193a0*/  @!P1 LOP3.LUT R13, RZ, R5, RZ, 0x33, !PT ;  /* 0x00000005ff0d9212 */ /* 0x000fce00078e33ff */
.L_x_1562:
[----:B------:R-:W-:Y:S05]  /*193b0*/  BSYNC B0 ;  /* 0x0000000000007941 */ /* 0x000fea0003800000 */
.L_x_1561:
[-C--:B------:R-:W-:Y:S01]  /*193c0*/  IMAD R4, R14, R13.reuse, R4 ;  /* 0x0000000d0e047224 */ /* 0x080fe200078e0204 */
[----:B------:R-:W-:Y:S04]  /*193d0*/  BSSY B0, `(.L_x_1563) ;  /* 0x00000dc000007945 */ /* 0x000fe80003800000 */
[C---:B------:R-:W-:Y:S01]  /*193e0*/  VIADDMNMX R10, R4.reuse, R13, R10, PT ;  /* 0x0000000d040a7246 */ /* 0x040fe2000380010a */
[----:B------:R-:W-:-:S04]  /*193f0*/  IMAD R4, R4, 0x80, -R7 ;  /* 0x0000008004047824 */ /* 0x000fc800078e0a07 */
[----:B------:R-:W-:Y:S01]  /*19400*/  IMAD R10, R10, 0x80, -R7 ;  /* 0x000000800a0a7824 */ /* 0x000fe200078e0a07 */
[----:B------:R-:W-:-:S04]  /*19410*/  VIMNMX R4, RZ, R4, !PT ;  /* 0x00000004ff047248 */ /* 0x000fc80007fe0100 */
[----:B------:R-:W-:-:S04]  /*19420*/  VIMNMX R10, R10, R8, PT ;  /* 0x000000080a0a7248 */ /* 0x000fc80003fe0100 */
[----:B------:R-:W-:Y:S02]  /*19430*/  ISETP.GT.AND P0, PT, R10, R4, PT ;  /* 0x000000040a00720c */ /* 0x000fe40003f04270 */
[----:B------:R-:W-:-:S11]  /*19440*/  SHF.R.U32.HI R4, RZ, 0x7, R4 ;  /* 0x00000007ff047819 */ /* 0x000fd60000011604 */
[----:B------:R-:W-:-:S05]  /*19450*/  @P0 VIADD R2, R10, 0x7f ;  /* 0x0000007f0a020836 */ /* 0x000fca0000000000 */
[----:B------:R-:W-:-:S04]  /*19460*/  @P0 SHF.R.S32.HI R3, RZ, 0x1f, R2 ;  /* 0x0000001fff030819 */ /* 0x000fc80000011402 */
[----:B------:R-:W-:Y:S01]  /*19470*/  @P0 LEA.HI R2, R3, R2, RZ, 0x7 ;  /* 0x0000000203020211 */ /* 0x000fe200078f38ff */
[----:B------:R-:W-:-:S03]  /*19480*/  IMAD.MOV.U32 R3, RZ, RZ, R4 ;  /* 0x000000ffff037224 */ /* 0x000fc600078e0004 */
[----:B------:R-:W-:Y:S02]  /*19490*/  @P0 SHF.R.S32.HI R3, RZ, 0x7, R2 ;  /* 0x00000007ff030819 */ /* 0x000fe40000011402 */
[----:B------:R-:W-:Y:S02]  /*194a0*/  PLOP3.LUT P0, PT, PT, PT, PT, 0x80, 0x0 ;  /* 0x000000000000781c */ /* 0x000fe40003f0f070 */
[----:B------:R-:W-:-:S13]  /*194b0*/  ISETP.GT.AND P1, PT, R3, R4, PT ;  /* 0x000000040300720c */ /* 0x000fda0003f24270 */
[----:B------:R-:W-:Y:S05]  /*194c0*/  @!P1 BRA `(.L_x_1564) ;  /* 0x0000000c00309947 */ /* 0x000fea0003800000 */
[----:B------:R-:W-:Y:S01]  /*194d0*/  UMOV UR4, 0xffffffff ;  /* 0xffffffff00047882 */ /* 0x000fe20000000000 */
[----:B------:R-:W-:Y:S02]  /*194e0*/  SEL R2, R27, RZ, !P2 ;  /* 0x000000ff1b027207 */ /* 0x000fe40005000000 */
[----:B------:R-:W-:Y:S05]  /*194f0*/  BRA.DIV UR4, `(.L_x_1565) ;  /* 0x0000007604507947 */ /* 0x000fea000b800000 */
[----:B------:R-:W0:Y:S02]  /*19500*/  S2R R5, SR_TID.X ;  /* 0x0000000000057919 */ /* 0x000e240000002100 */
[----:B0-----:R-:W-:-:S04]  /*19510*/  SHF.R.U32.HI R5, RZ, 0x5, R5 ;  /* 0x00000005ff057819 */ /* 0x001fc80000011605 */
[----:B------:R-:W-:-:S05]  /*19520*/  LOP3.LUT R5, R5, 0x3, RZ, 0xc0, !PT ;  /* 0x0000000305057812 */ /* 0x000fca00078ec0ff */
[----:B------:R0:W1:Y:S02]  /*19530*/  SHFL.IDX PT, R14, R5, RZ, 0x1f ;  /* 0x00001fff050e7589 */ /* 0x00006400000e0000 */
.L_x_1760:
[----:B-1----:R-:W-:Y:S02]  /*19540*/  ISETP.NE.AND P0, PT, R14, RZ, PT ;  /* 0x000000ff0e00720c */ /* 0x002fe40003f05270 */
[----:B------:R-:W-:-:S11]  /*19550*/  PLOP3.LUT P6, PT, PT, PT, PT, 0x8, 0x0 ;  /* 0x000000000000781c */ /* 0x000fd60003fce170 */
[----:B------:R-:W-:Y:S05]  /*19560*/  @P0 BRA `(.L_x_1566) ;  /* 0x00000000000c0947 */ /* 0x000fea0003800000 */
[----:B------:R-:W-:-:S03]  /*19570*/  UMOV UR4, 0xffffffff ;  /* 0xffffffff00047882 */ /* 0x000fc60000000000 */
[----:B------:R-:W-:Y:S05]  /*19580*/  BRA.DIV UR4, `(.L_x_1567) ;  /* 0x0000007604607947 */ /* 0x000fea000b800000 */
[----:B------:R-:W-:-:S13]  /*19590*/  ELECT P6, URZ, PT ;  /* 0x00000000003f782f */ /* 0x000fda00038c0000 */
.L_x_1566:
[----:B0-----:R-:W2:Y:S01]  /*195a0*/  LDL R5, [R1+0x34] ;  /* 0x0000340001057983 */ /* 0x001ea20000100800 */
[----:B------:R-:W-:Y:S01]  /*195b0*/  BSSY B1, `(.L_x_1568) ;  /* 0x0000008000017945 */ /* 0x000fe20003800000 */
[----:B--2---:R-:W-:-:S05]  /*195c0*/  VIADD R5, R5, 0x1 ;  /* 0x0000000105057836 */ /* 0x004fca0000000000 */
[----:B------:R-:W-:-:S04]  /*195d0*/  LEA.HI R7, R5, R5, RZ, 0x1 ;  /* 0x0000000505077211 */ /* 0x000fc800078f08ff */
[----:B------:R-:W-:-:S05]  /*195e0*/  LOP3.LUT R7, R7, 0xfffffffe, RZ, 0xc0, !PT ;  /* 0xfffffffe07077812 */ /* 0x000fca00078ec0ff */
[----:B------:R-:W-:-:S05]  /*195f0*/  IMAD.IADD R5, R5, 0x1, -R7 ;  /* 0x0000000105057824 */ /* 0x000fca00078e0a07 */
[----:B------:R-:W-:-:S04]  /*19600*/  SHF.L.U32 R5, R5, 0x1f, RZ ;  /* 0x0000001f05057819 */ /* 0x000fc800000006ff */
[----:B------:R-:W0:Y:S02]  /*19610*/  SYNCS.PHASECHK.TRANS64.TRYWAIT P0, [R17+URZ+0x16820], R5 ;  /* 0x01682005110075a7 */ /* 0x000e24000800017f */
[----:B0-----:R-:W-:Y:S05]  /*19620*/  @!P0 BRA `(.L_x_1569) ;  /* 0x0000007400588947 */ /* 0x001fea0003800000 */
.L_x_1763:
[----:B------:R-:W-:Y:S05]  /*19630*/  BSYNC B1 ;  /* 0x0000000000017941 */ /* 0x000fea0003800000 */
.L_x_1568:
[----:B------:R-:W-:Y:S04]  /*19640*/  BSSY B1, `(.L_x_1570) ;  /* 0x0000050000017945 */ /* 0x000fe80003800000 */
[----:B------:R-:W-:Y:S05]  /*19650*/  @!P6 BRA `(.L_x_1571) ;  /* 0x000000040038e947 */ /* 0x000fea0003800000 */
[----:B------:R-:W2:Y:S01]  /*19660*/  LDL R7, [R1] ;  /* 0x0000000001077983 */ /* 0x000ea20000100800 */
[----:B0-----:R-:W-:Y:S01]  /*19670*/  IMAD R5, R29, 0x8, R17 ;  /* 0x000000081d057824 */ /* 0x001fe200078e0211 */
[----:B------:R-:W0:Y:S01]  /*19680*/  S2R R8, SR_TID.X ;  /* 0x0000000000087919 */ /* 0x000e220000002100 */
[----:B------:R-:W-:Y:S01]  /*19690*/  BSSY B2, `(.L_x_1572) ;  /* 0x0000006000027945 */ /* 0x000fe20003800000 */
[----:B0-----:R-:W-:-:S04]  /*196a0*/  LOP3.LUT R8, R8, 0x7f, RZ, 0xc0, !PT ;  /* 0x0000007f08087812 */ /* 0x001fc800078ec0ff */
[----:B------:R-:W-:Y:S02]  /*196b0*/  ISETP.NE.AND P1, PT, R8, RZ, PT ;  /* 0x000000ff0800720c */ /* 0x000fe40003f25270 */
[----:B--2---:R-:W-:-:S04]  /*196c0*/  SHF.L.U32 R7, R7, 0x1f, RZ ;  /* 0x0000001f07077819 */ /* 0x004fc800000006ff */
[----:B------:R-:W0:Y:S02]  /*196d0*/  SYNCS.PHASECHK.TRANS64.TRYWAIT P0, [R5+URZ+0x168a0], R7 ;  /* 0x0168a007050075a7 */ /* 0x000e24000800017f */
[----:B0-----:R-:W-:Y:S05]  /*196e0*/  @!P0 BRA `(.L_x_1573) ;  /* 0x00000074003c8947 */ /* 0x001fea0003800000 */
.L_x_1764:
[----:B------:R-:W-:Y:S05]  /*196f0*/  BSYNC B2 ;  /* 0x0000000000027941 */ /* 0x000fea0003800000 */
.L_x_1572:
[----:B------:R-:W-:Y:S04]  /*19700*/  BSSY B2, `(.L_x_1574) ;  /* 0x0000009000027945 */ /* 0x000fe80003800000 */
        /* <DEDUP_REMOVED lines=8> */
.L_x_1575:
[----:B------:R-:W-:Y:S05]  /*19790*/  BSYNC B2 ;  /* 0x0000000000027941 */ /* 0x000fea0003800000 */
.L_x_1574:
[----:B------:R-:W-:Y:S01]  /*197a0*/  IMAD.MOV.U32 R13, RZ, RZ, RZ ;  /* 0x000000ffff0d7224 */ /* 0x000fe200078e00ff */
[----:B------:R-:W-:Y:S01]  /*197b0*/  UIADD3 UR4, UP0, UR38, 0x570, URZ ;  /* 0x0000057026047890 */ /* 0x000fe2000ff1e03f */
[----:B------:R-:W-:Y:S01]  /*197c0*/  IMAD R8, R3, 0x80, R6 ;  /* 0x0000008003087824 */ /* 0x000fe200078e0206 */
[----:B------:R-:W-:Y:S01]  /*197d0*/  PLOP3.LUT P0, PT, PT, PT, PT, 0x80, 0x0 ;  /* 0x000000000000781c */ /* 0x000fe20003f0f070 */
[----:B------:R-:W-:Y:S01]  /*197e0*/  IMAD R10, R29, 0x4000, R17 ;  /* 0x000040001d0a7824 */ /* 0x000fe200078e0211 */
[----:B------:R-:W-:Y:S01]  /*197f0*/  R2UR UR10, R13 ;  /* 0x000000000d0a72ca */ /* 0x000fe200000e0000 */
[----:B------:R-:W-:Y:S01]  /*19800*/  VIADD R8, R8, 0xffffff80 ;  /* 0xffffff8008087836 */ /* 0x000fe20000000000 */
[----:B------:R-:W-:Y:S01]  /*19810*/  UIADD3.X UR5, URZ, UR39, URZ, UP0, !UPT ;  /* 0x000000273f057290 */ /* 0x000fe200087fe43f */
[----:B------:R-:W-:Y:S01]  /*19820*/  VIADD R10, R10, 0xe400 ;  /* 0x0000e4000a0a7836 */ /* 0x000fe20000000000 */
[----:B------:R-:W-:Y:S01]  /*19830*/  UMOV UR6, 0x0 ;  /* 0x0000000000067882 */ /* 0x000fe20000000000 */
[----:B------:R-:W-:Y:S01]  /*19840*/  IMAD.SHL.U32 R11, R29, 0x2000, RZ ;  /* 0x000020001d0b7824 */ /* 0x000fe200078e00ff */
[----:B------:R-:W-:Y:S01]  /*19850*/  UMOV UR7, 0x12f00000 ;  /* 0x12f0000000077882 */ /* 0x000fe20000000000 */
[----:B------:R-:W-:-:S08]  /*19860*/  VIADD R12, R5, 0x16890 ;  /* 0x00016890050c7836 */ /* 0x000fd00000000000 */
.L_x_1576:
        /* <DEDUP_REMOVED lines=9> */
[----:B-1----:R-:W-:Y:S05]  /*19900*/  @P0 BRA.U.ANY `(.L_x_1576) ;  /* 0xfffffffd00d80947 */ /* 0x002fea000393ffff */
[----:B------:R-:W1:Y:S01]  /*19910*/  SYNCS.PHASECHK.TRANS64.TRYWAIT P0, [R5+URZ+0x168c0], R7 ;  /* 0x0168c007050075a7 */ /* 0x000e62000800017f */
[----:B------:R-:W-:Y:S04]  /*19920*/  BSSY B2, `(.L_x_1577) ;  /* 0x0000002000027945 */ /* 0x000fe80003800000 */
[----:B-1----:R-:W-:Y:S05]  /*19930*/  @!P0 BRA `(.L_x_1578) ;  /* 0x0000007000bc8947 */ /* 0x002fea0003800000 */
.L_x_1765:
[----:B------:R-:W-:Y:S05]  /*19940*/  BSYNC B2 ;  /* 0x0000000000027941 */ /* 0x000fea0003800000 */
.L_x_1577:
        /* <DEDUP_REMOVED lines=11> */
.L_x_1580:
[----:B------:R-:W-:Y:S05]  /*19a00*/  BSYNC B2 ;  /* 0x0000000000027941 */ /* 0x000fea0003800000 */
.L_x_1579:
[----:B------:R-:W-:Y:S01]  /*19a10*/  R2UR UR10, R13 ;  /* 0x000000000d0a72ca */ /* 0x000fe200000e0000 */
[----:B------:R-:W-:Y:S01]  /*19a20*/  IMAD R11, R11, 0x2, R17 ;  /* 0x000000020b0b7824 */ /* 0x000fe200078e0211 */
[----:B------:R-:W-:Y:S01]  /*19a30*/  R2UR UR6, R14 ;  /* 0x000000000e0672ca */ /* 0x000fe200000e0000 */
[----:B------:R-:W-:Y:S01]  /*19a40*/  UIADD3 UR4, UP0, UR38, 0x670, URZ ;  /* 0x0000067026047890 */ /* 0x000fe2000ff1e03f */
[----:B------:R-:W-:Y:S01]  /*19a50*/  R2UR UR7, R15 ;  /* 0x000000000f0772ca */ /* 0x000fe200000e0000 */
[----:B01----:R-:W-:Y:S01]  /*19a60*/  VIADD R5, R5, 0x168b0 ;  /* 0x000168b005057836 */ /* 0x003fe20000000000 */
[----:B------:R-:W-:Y:S01]  /*19a70*/  PLOP3.LUT P0, PT, PT, PT, PT, 0x80, 0x0 ;  /* 0x000000000000781c */ /* 0x000fe20003f0f070 */
[----:B------:R-:W-:Y:S01]  /*19a80*/  VIADD R11, R11, 0x400 ;  /* 0x000004000b0b7836 */ /* 0x000fe20000000000 */
[----:B------:R-:W-:-:S12]  /*19a90*/  UIADD3.X UR5, URZ, UR39, URZ, UP0, !UPT ;  /* 0x000000273f057290 */ /* 0x000fd800087fe43f */
.L_x_1581:
        /* <DEDUP_REMOVED lines=10> */
.L_x_1571:
[----:B------:R-:W-:Y:S05]  /*19b40*/  BSYNC B1 ;  /* 0x0000000000017941 */ /* 0x000fea0003800000 */
.L_x_1570:
[----:B------:R-:W2:Y:S01]  /*19b50*/  LDL.LU R7, [R1] ;  /* 0x0000000001077983 */ /* 0x000ea20000300800 */
[----:B------:R-:W-:Y:S01]  /*19b60*/  VIADD R29, R29, 0x1 ;  /* 0x000000011d1d7836 */ /* 0x000fe20000000000 */
[----:B------:R-:W-:Y:S01]  /*19b70*/  PLOP3.LUT P0, PT, PT, PT, PT, 0x8, 0x0 ;  /* 0x000000000000781c */ /* 0x000fe20003f0e170 */
[----:B------:R-:W-:-:S03]  /*19b80*/  VIADD R3, R3, 0xfffffffe ;  /* 0xfffffffe03037836 */ /* 0x000fc60000000000 */
[----:B------:R-:W-:Y:S02]  /*19b90*/  ISETP.NE.AND P1, PT, R29, 0x2, PT ;  /* 0x000000021d00780c */ /* 0x000fe40003f25270 */
[----:B------:R-:W-:Y:S02]  /*19ba0*/  ISETP.GE.AND P2, PT, R3, R4, PT ;  /* 0x000000040300720c */ /* 0x000fe40003f46270 */
[----:B0-----:R-:W-:Y:S02]  /*19bb0*/  SEL R5, RZ, 0x1, P1 ;  /* 0x00000001ff057807 */ /* 0x001fe40000800000 */
[----:B------:R-:W-:Y:S02]  /*19bc0*/  SEL R29, R29, RZ, P1 ;  /* 0x000000ff1d1d7207 */ /* 0x000fe40000800000 */
[----:B--2---:R-:W-:-:S05]  /*19bd0*/  LOP3.LUT R7, R7, R5, RZ, 0x3c, !PT ;  /* 0x0000000507077212 */ /* 0x004fca00078e3cff */
[----:B------:R0:W-:Y:S02]  /*19be0*/  STL [R1], R7 ;  /* 0x0000000701007387 */ /* 0x0001e40000100800 */
[----:B------:R-:W-:Y:S05]  /*19bf0*/  @!P2 BRA `(.L_x_1564) ;  /* 0x000000040064a947 */ /* 0x000fea0003800000 */
.L_x_1594:
[----:B------:R-:W-:Y:S05]  /*19c00*/  YIELD ;  /* 0x0000000000007946 */ /* 0x000fea0003800000 */
[----:B------:R-:W-:Y:S04]  /*19c10*/  BSSY B1, `(.L_x_1582) ;  /* 0x000004d000017945 */ /* 0x000fe80003800000 */
[----:B-1----:R-:W-:Y:S05]  /*19c20*/  @!P6 BRA `(.L_x_1583) ;  /* 0x00000004002ce947 */ /* 0x002fea0003800000 */
[----:B0-----:R-:W2:Y:S01]  /*19c30*/  LDL R7, [R1] ;  /* 0x0000000001077983 */ /* 0x001ea20000100800 */
[----:B------:R-:W0:Y:S02]  /*19c40*/  S2R R5, SR_TID.X ;  /* 0x0000000000057919 */ /* 0x000e240000002100 */
[----:B0-----:R-:W-:Y:S01]  /*19c50*/  LOP3.LUT R8, R5, 0x7f, RZ, 0xc0, !PT ;  /* 0x0000007f05087812 */ /* 0x001fe200078ec0ff */
[----:B------:R-:W-:Y:S01]  /*19c60*/  IMAD R5, R29, 0x8, R17 ;  /* 0x000000081d057824 */ /* 0x000fe200078e0211 */
[----:B------:R-:W-:Y:S02]  /*19c70*/  BSSY B2, `(.L_x_1584) ;  /* 0x0000005000027945 */ /* 0x000fe40003800000 */
[----:B------:R-:W-:Y:S02]  /*19c80*/  ISETP.NE.AND P2, PT, R8, RZ, PT ;  /* 0x000000ff0800720c */ /* 0x000fe40003f45270 */
[----:B--2---:R-:W-:-:S04]  /*19c90*/  SHF.L.U32 R7, R7, 0x1f, RZ ;  /* 0x0000001f07077819 */ /* 0x004fc800000006ff */
[----:B------:R-:W0:Y:S02]  /*19ca0*/  SYNCS.PHASECHK.TRANS64.TRYWAIT P1, [R5+URZ+0x168a0], R7 ;  /* 0x0168a007050075a7 */ /* 0x000e24000802017f */
[----:B0-----:R-:W-:Y:S05]  /*19cb0*/  @!P1 BRA `(.L_x_1585) ;  /* 0x0000006c00f09947 */ /* 0x001fea0003800000 */
.L_x_1766:
[----:B------:R-:W-:Y:S05]  /*19cc0*/  BSYNC B2 ;  /* 0x0000000000027941 */ /* 0x000fea0003800000 */
.L_x_1584:
        /* <DEDUP_REMOVED lines=9> */
.L_x_1587:
[----:B------:R-:W-:Y:S05]  /*19d60*/  BSYNC B2 ;  /* 0x0000000000027941 */ /* 0x000fea0003800000 */
.L_x_1586:
        /* <DEDUP_REMOVED lines=10> */
[----:B------:R-:W-:-:S10]  /*19e10*/  UMOV UR7, 0x12f00000 ;  /* 0x12f0000000077882 */ /* 0x000fd40000000000 */
.L_x_1588:
        /* <DEDUP_REMOVED lines=13> */
.L_x_1767:
[----:B------:R-:W-:Y:S05]  /*19ef0*/  BSYNC B2 ;  /* 0x0000000000027941 */ /* 0x000fea0003800000 */
.L_x_1589:
        /* <DEDUP_REMOVED lines=11> */
.L_x_1592:
[----:B------:R-:W-:Y:S05]  /*19fb0*/  BSYNC B2 ;  /* 0x0000000000027941 */ /* 0x000fea0003800000 */
.L_x_1591:
[----:B------:R-:W-:Y:S01]  /*19fc0*/  R2UR UR10, R13 ;  /* 0x000000000d0a72ca */ /* 0x000fe200000e0000 */
[----:B------:R-:W-:Y:S01]  /*19fd0*/  UIADD3 UR4, UP0, UR38, 0x670, URZ ;  /* 0x0000067026047890 */ /* 0x000fe2000ff1e03f */
[----:B------:R-:W-:Y:S01]  /*19fe0*/  R2UR UR6, R14 ;  /* 0x000000000e0672ca */ /* 0x000fe200000e0000 */
[----:B------:R-:W-:Y:S01]  /*19ff0*/  VIADD R8, R8, 0x400 ;  /* 0x0000040008087836 */ /* 0x000fe20000000000 */
[----:B------:R-:W-:Y:S01]  /*1a000*/  R2UR UR7, R15 ;  /* 0x000000000f0772ca */ /* 0x000fe200000e0000 */
[----:B01----:R-:W-:Y:S01]  /*1a010*/  VIADD R5, R5, 0x168b0 ;  /* 0x000168b005057836 */ /* 0x003fe20000000000 */
[----:B------:R-:W-:Y:S01]  /*1a020*/  PLOP3.LUT P1, PT, PT, PT, PT, 0x80, 0x0 ;  /* 0x000000000000781c */ /* 0x000fe20003f2f070 */
[----:B------:R-:W-:-:S12]  /*1a030*/  UIADD3.X UR5, URZ, UR39, URZ, UP0, !UPT ;  /* 0x000000273f057290 */ /* 0x000fd800087fe43f */
.L_x_1593:
        /* <DEDUP_REMOVED lines=10> */
.L_x_1583:
[----:B------:R-:W-:Y:S05]  /*1a0e0*/  BSYNC B1 ;  /* 0x0000000000017941 */ /* 0x000fea0003800000 */
.L_x_1582:
[----:B0-----:R-:W2:Y:S01]  /*1a0f0*/  LDL.LU R7, [R1] ;  /* 0x0000000001077983 */ /* 0x001ea20000300800 */
[----:B------:R-:W-:Y:S01]  /*1a100*/  VIADD R29, R29, 0x1 ;  /* 0x000000011d1d7836 */ /* 0x000fe20000000000 */
[C---:B------:R-:W-:Y:S01]  /*1a110*/  ISETP.GT.AND P2, PT, R3.reuse, R4, PT ;  /* 0x000000040300720c */ /* 0x040fe20003f44270 */
[----:B------:R-:W-:-:S03]  /*1a120*/  VIADD R3, R3, 0xffffffff ;  /* 0xffffffff03037836 */ /* 0x000fc60000000000 */
[----:B------:R-:W-:-:S04]  /*1a130*/  ISETP.NE.AND P1, PT, R29, 0x2, PT ;  /* 0x000000021d00780c */ /* 0x000fc80003f25270 */
[----:B------:R-:W-:Y:S02]  /*1a140*/  SEL R5, RZ, 0x1, P1 ;  /* 0x00000001ff057807 */ /* 0x000fe40000800000 */
[----:B------:R-:W-:Y:S02]  /*1a150*/  SEL R29, R29, RZ, P1 ;  /* 0x000000ff1d1d7207 */ /* 0x000fe40000800000 */
[----:B--2---:R-:W-:-:S05]  /*1a160*/  LOP3.LUT R7, R7, R5, RZ, 0x3c, !PT ;  /* 0x0000000507077212 */ /* 0x004fca00078e3cff */
[----:B------:R1:W-:Y:S01]  /*1a170*/  STL [R1], R7 ;  /* 0x0000000701007387 */ /* 0x0003e20000100800 */
[----:B------:R-:W-:Y:S05]  /*1a180*/  @P2 BRA `(.L_x_1594) ;  /* 0xfffffff8009c2947 */ /* 0x000fea000383ffff */
.L_x_1564:
[----:B------:R-:W-:Y:S05]  /*1a190*/  BSYNC B0 ;  /* 0x0000000000007941 */ /* 0x000fea0003800000 */
.L_x_1563:
[----:B01----:R-:W2:Y:S01]  /*1a1a0*/  LDL R7, [R1+0x10] ;  /* 0x0000100001077983 */ /* 0x003ea20000100800 */
[----:B------:R-:W0:Y:S01]  /*1a1b0*/  LDC R2, c[0x0][0x448] ;  /* 0x00011200ff027b82 */ /* 0x000e220000000800 */
[----:B------:R-:W-:Y:S07]  /*1a1c0*/  @!P0 WARPSYNC.ALL ;  /* 0x0000000000008948 */ /* 0x000fee0003800000 */
[----:B------:R-:W-:Y:S01]  /*1a1d0*/  @!P0 BAR.SYNC.DEFER_BLOCKING 0xc, 0x200 ;  /* 0x0308000000008b1d */ /* 0x000fe20000010000 */
[----:B0-----:R-:W-:-:S13]  /*1a1e0*/  ISETP.NE.AND P1, PT, R2, 0x1, PT ;  /* 0x000000010200780c */ /* 0x001fda0003f25270 */
[----:B------:R-:W0:Y:S08]  /*1a1f0*/  @P1 LDC R4, c[0x0][0x44c] ;  /* 0x00011300ff041b82 */ /* 0x000e300000000800 */
[----:B------:R-:W1:Y:S01]  /*1a200*/  @P1 LDC R2, c[0x0][0x450] ;  /* 0x00011400ff021b82 */ /* 0x000e620000000800 */
[----:B--2---:R-:W-:-:S04]  /*1a210*/  VIADD R3, R7, 0xbf ;  /* 0x000000bf07037836 */ /* 0x004fc80000000000 */
[----:B0-----:R-:W-:-:S05]  /*1a220*/  @P1 IMAD.HI.U32 R4, R3, R4, RZ ;  /* 0x0000000403041227 */ /* 0x001fca00078e00ff */
[----:B-1----:R-:W-:-:S05]  /*1a230*/  @P1 SHF.R.U32.HI R3, RZ, R2, R4 ;  /* 0x00000002ff031219 */ /* 0x002fca0000011604 */
[----:B------:R-:W-:Y:S02]  /*1a240*/  IMAD.IADD R9, R9, 0x1, R3 ;  /* 0x0000000109097824 */ /* 0x000fe400078e0203 */
[----:B------:R-:W0:Y:S02]  /*1a250*/  LDC.64 R2, c[0x0][0x9e0] ;  /* 0x00027800ff027b82 */ /* 0x000e240000000a00 */
[----:B0-----:R-:W-:Y:S01]  /*1a260*/  ISETP.GE.AND P2, PT, R3, 0x1, PT ;  /* 0x000000010300780c */ /* 0x001fe20003f46270 */
[----:B------:R-:W-:-:S12]  /*1a270*/  IMAD.IADD R2, R9, 0x1, R2 ;  /* 0x0000000109027824 */ /* 0x000fd800078e0202 */
        /* <DEDUP_REMOVED lines=12> */
.L_x_1597:
[----:B------:R-:W-:-:S13]  /*1a340*/  ISETP.NE.AND P0, PT, R3, 0x1, PT ;  /* 0x000000010300780c */ /* 0x000fda0003f05270 */
[----:B------:R-:W0:Y:S02]  /*1a350*/  @P0 LDC.64 R4, c[0x0][0x9e8] ;  /* 0x00027a00ff040b82 */ /* 0x000e240000000a00 */
[----:B0-----:R-:W-:-:S05]  /*1a360*/  @P0 IMAD.HI.U32 R4, R6, R4, RZ ;  /* 0x0000000406040227 */ /* 0x001fca00078e00ff */
[----:B------:R-:W-:-:S07]  /*1a370*/  @P0 SHF.R.U32.HI R6, RZ, R5, R4 ;  /* 0x00000005ff060219 */ /* 0x000fce0000011604 */
.L_x_1598:
[----:B------:R-:W-:Y:S05]  /*1a380*/  BSYNC B0 ;  /* 0x0000000000007941 */ /* 0x000fea0003800000 */
.L_x_1596:
[----:B------:R-:W-:-:S05]  /*1a390*/  IMAD R5, R6, R3, R3 ;  /* 0x0000000306057224 */ /* 0x000fca00078e0203 */
[----:B------:R-:W-:-:S07]  /*1a3a0*/  VIMNMX R2, R2, R5, PT ;  /* 0x0000000502027248 */ /* 0x000fce0003fe0100 */
.L_x_1595:
[----:B------:R-:W2:Y:S01]  /*1a3b0*/  LDL R8, [R1+0x44] ;  /* 0x0000440001087983 */ /* 0x000ea20000100800 */
[----:B------:R-:W0:Y:S01]  /*1a3c0*/  @P1 LDC R5, c[0x0][0x44c] ;  /* 0x00011300ff051b82 */ /* 0x000e220000000800 */
[----:B------:R-:W-:Y:S01]  /*1a3d0*/  VIADD R2, R2, 0x7f ;  /* 0x0000007f02027836 */ /* 0x000fe20000000000 */
[----:B------:R-:W-:Y:S01]  /*1a3e0*/  ULDC UR4, c[0x0][0x9dc] ;  /* 0x0002770000047ab9 */ /* 0x000fe20000000800 */
[----:B------:R-:W-:-:S05]  /*1a3f0*/  IMAD.MOV.U32 R6, RZ, RZ, R7 ;  /* 0x000000ffff067224 */ /* 0x000fca00078e0007 */
[----:B------:R-:W1:Y:S01]  /*1a400*/  @P1 LDC R4, c[0x0][0x450] ;  /* 0x00011400ff041b82 */ /* 0x000e620000000800 */
[----:B0-----:R-:W-:-:S05]  /*1a410*/  @P1 IMAD.HI.U32 R5, R7, R5, RZ ;  /* 0x0000000507051227 */ /* 0x001fca00078e00ff */
[----:B-1----:R-:W-:Y:S02]  /*1a420*/  @P1 SHF.R.U32.HI R6, RZ, R4, R5 ;  /* 0x00000004ff061219 */ /* 0x002fe40000011605 */
[----:B------:R-:W-:-:S03]  /*1a430*/  SHF.R.S32.HI R5, RZ, 0x1f, R2 ;  /* 0x0000001fff057819 */ /* 0x000fc60000011402 */
[----:B------:R-:W-:Y:S01]  /*1a440*/  IMAD.IADD R7, R19, 0x1, R6 ;  /* 0x0000000113077824 */ /* 0x000fe200078e0206 */
[----:B------:R-:W-:-:S03]  /*1a450*/  LEA.HI R5, R5, R2, RZ, 0x7 ;  /* 0x0000000205057211 */ /* 0x000fc600078f38ff */
[----:B------:R-:W-:Y:S01]  /*1a460*/  VIADD R2, R7, -UR4 ;  /* 0x8000000407027c36 */ /* 0x000fe20008000000 */
[----:B------:R-:W-:-:S05]  /*1a470*/  SHF.R.S32.HI R9, RZ, 0x7, R5 ;  /* 0x00000007ff097819 */ /* 0x000fca0000011405 */
[----:B------:R0:W-:Y:S01]  /*1a480*/  STL [R1+0x48], R9 ;  /* 0x0000480901007387 */ /* 0x0001e20000100800 */
[----:B--2---:R-:W-:Y:S01]  /*1a490*/  VIMNMX R6, R8, R9, PT ;  /* 0x0000000908067248 */ /* 0x004fe20003fe0100 */
[----:B0-----:R-:W-:Y:S06]  /*1a4a0*/  @!P2 BRA `(.L_x_1599) ;  /* 0x000000000044a947 */ /* 0x001fec0003800000 */
        /* <DEDUP_REMOVED lines=10> */
.L_x_1601:
[----:B------:R-:W-:-:S13]  /*1a550*/  ISETP.NE.AND P0, PT, R3, 0x1, PT ;  /* 0x000000010300780c */ /* 0x000fda0003f05270 */
[----:B------:R-:W0:Y:S02]  /*1a560*/  @P0 LDC.64 R4, c[0x0][0x9e8] ;  /* 0x00027a00ff040b82 */ /* 0x000e240000000a00 */
[----:B0-----:R-:W-:-:S05]  /*1a570*/  @P0 IMAD.HI.U32 R4, R7, R4, RZ ;  /* 0x0000000407040227 */ /* 0x001fca00078e00ff */
[----:B------:R-:W-:-:S07]  /*1a580*/  @P0 SHF.R.U32.HI R7, RZ, R5, R4 ;  /* 0x00000005ff070219 */ /* 0x000fce0000011604 */
.L_x_1602:
[----:B------:R-:W-:Y:S05]  /*1a590*/  BSYNC B0 ;  /* 0x0000000000007941 */ /* 0x000fea0003800000 */
.L_x_1600:
[----:B------:R-:W-:-:S05]  /*1a5a0*/  IMAD R3, R7, R3, RZ ;  /* 0x0000000307037224 */ /* 0x000fca00078e02ff */
[----:B------:R-:W-:-:S07]  /*1a5b0*/  VIMNMX R2, R2, R3, !PT ;  /* 0x0000000302027248 */ /* 0x000fce0007fe0100 */
.L_x_1599:
[----:B------:R-:W-:Y:S01]  /*1a5c0*/  SHF.R.S32.HI R3, RZ, 0x1f, R2 ;  /* 0x0000001fff037819 */ /* 0x000fe20000011402 */
[----:B------:R-:W-:Y:S01]  /*1a5d0*/  BSSY B0, `(.L_x_1603) ;  /* 0x0000025000007945 */ /* 0x000fe20003800000 */
[----:B------:R-:W-:Y:S02]  /*1a5e0*/  ISETP.NE.AND P1, PT, R0, RZ, PT ;  /* 0x000000ff0000720c */ /* 0x000fe40003f25270 */
[----:B------:R-:W-:-:S04]  /*1a5f0*/  LEA.HI R3, R3, R2, RZ, 0x7 ;  /* 0x0000000203037211 */ /* 0x000fc800078f38ff */
[----:B------:R-:W-:-:S04]  /*1a600*/  SHF.R.S32.HI R3, RZ, 0x7, R3 ;  /* 0x00000007ff037819 */ /* 0x000fc80000011403 */
[----:B------:R-:W-:-:S03]  /*1a610*/  VIMNMX R8, RZ, R3, !PT ;  /* 0x00000003ff087248 */ /* 0x000fc60007fe0100 */
[----:B------:R-:W0:Y:S01]  /*1a620*/  @!P1 LDC R0, c[0x0][0x9f0] ;  /* 0x00027c00ff009b82 */ /* 0x000e220000000800 */
[----:B------:R-:W-:Y:S01]  /*1a630*/  ISETP.GT.AND P0, PT, R6, R8, PT ;  /* 0x000000080600720c */ /* 0x000fe20003f04270 */
[----:B------:R1:W-:Y:S04]  /*1a640*/  STL [R1+0x20], R8 ;  /* 0x0000200801007387 */ /* 0x0003e80000100800 */
[----:B------:R1:W-:Y:S08]  /*1a650*/  STL [R1+0x24], RZ ;  /* 0x000024ff01007387 */ /* 0x0003f00000100800 */
[----:B-1----:R-:W-:Y:S05]  /*1a660*/  @!P0 BRA `(.L_x_1604) ;  /* 0x00000000006c8947 */ /* 0x002fea0003800000 */
[-C--:B0-----:R-:W-:Y:S02]  /*1a670*/  IABS R4, R0.reuse ;  /* 0x0000000000047213 */ /* 0x081fe40000000000 */
[----:B------:R-:W-:Y:S02]  /*1a680*/  IABS R7, R0 ;  /* 0x0000000000077213 */ /* 0x000fe40000000000 */
[----:B------:R-:W0:Y:S03]  /*1a690*/  I2F.RP R2, R4 ;  /* 0x0000000400027306 */ /* 0x000e260000209400 */
        /* <DEDUP_REMOVED lines=24> */
.L_x_1604:
[----:B------:R-:W-:Y:S05]  /*1a820*/  BSYNC B0 ;  /* 0x0000000000007941 */ /* 0x000fea0003800000 */
.L_x_1603:
[----:B------:R-:W2:Y:S04]  /*1a830*/  LDL R2, [R1+0x24] ;  /* 0x0000240001027983 */ /* 0x000ea80000100800 */
[----:B0-----:R-:W2:Y:S01]  /*1a840*/  LDL R0, [R1+0x40] ;  /* 0x0000400001007983 */ /* 0x001ea20000100800 */
[----:B------:R-:W-:Y:S01]  /*1a850*/  BSSY B7, `(.L_x_1605) ;  /* 0x0000355000077945 */ /* 0x000fe20003800000 */
[----:B--2---:R-:W-:-:S05]  /*1a860*/  IMAD R0, R0, R2, R8 ;  /* 0x0000000200007224 */ /* 0x004fca00078e0208 */
        /* <DEDUP_REMOVED lines=9> */
[----:B-1----:R-:W0:Y:S01]  /*1a900*/  S2R R5, SR_LANEID ;  /* 0x0000000000057919 */ /* 0x002e220000000000 */
        /* <DEDUP_REMOVED lines=10> */
[----:B0-----:R-:W-:Y:S01]  /*1a9b0*/  IADD3 R24, R0, UR36, R7 ;  /* 0x0000002400187c10 */ /* 0x001fe2000fffe007 */
[----:B------:R-:W-:Y:S06]  /*1a9c0*/  BRA `(.L_x_1607) ;  /* 0x0000003000f47947 */ /* 0x000fec0003800000 */
.L_x_1606:
        /* <DEDUP_REMOVED lines=10> */
[----:B-1----:R-:W-:Y:S02]  /*1aa70*/  IMAD.U32 R5, RZ, RZ, UR7 ;  /* 0x00000007ff057e24 */ /* 0x002fe4000f8e00ff */
        /* <DEDUP_REMOVED lines=9> */
.L_x_1609:
[----:B------:R-:W-:Y:S05]  /*1ab10*/  BSYNC B6 ;  /* 0x0000000000067941 */ /* 0x000fea0003800000 */
.L_x_1608:
        /* <DEDUP_REMOVED lines=10> */
[----:B-1----:R-:W-:Y:S02]  /*1abc0*/  IMAD.U32 R5, RZ, RZ, UR7 ;  /* 0x00000007ff057e24 */ /* 0x002fe4000f8e00ff */
        /* <DEDUP_REMOVED lines=8> */
[----:B--2---:R-:W-:Y:S05]  /*1ac50*/  CALL.ABS.NOINC R2 ;  /* 0x0000000002007343 */ /* 0x004fea0003c00000 */
.L_x_1612:
        /* <DEDUP_REMOVED lines=15> */
.L_x_1611:
[----:B------:R-:W-:Y:S05]  /*1ad50*/  BSYNC B6 ;  /* 0x0000000000067941 */ /* 0x000fea0003800000 */
.L_x_1610:
[----:B------:R-:W-:Y:S01]  /*1ad60*/  ULDC.64 UR4, c[0x0][0x9f8] ;  /* 0x00027e0000047ab9 */ /* 0x000fe20000000a00 */
[----:B------:R-:W-:Y:S01]  /*1ad70*/  IMAD.MOV.U32 R25, RZ, RZ, R27 ;  /* 0x000000ffff197224 */ /* 0x000fe200078e001b */
[----:B------:R-:W-:-:S04]  /*1ad80*/  ISETP.NE.U32.AND P0, PT, RZ, UR4, PT ;  /* 0x00000004ff007c0c */ /* 0x000fc8000bf05070 */
[----:B------:R-:W-:Y:S01]  /*1ad90*/  ISETP.NE.AND.EX P0, PT, RZ, UR5, PT, P0 ;  /* 0x00000005ff007c0c */ /* 0x000fe2000bf05300 */
[----:B------:R-:W-:-:S12]  /*1ada0*/  ULDC.64 UR4, c[0x0][0xa08] ;  /* 0x0002820000047ab9 */ /* 0x000fd80000000a00 */
[----:B------:R-:W0:Y:S02]  /*1adb0*/  @P0 LDC.64 R2, c[0x0][0x9f8] ;  /* 0x00027e00ff020b82 */ /* 0x000e240000000a00 */
[----:B0-----:R-:W-:-:S05]  /*1adc0*/  @P0 IMAD.WIDE R2, R27, 0x4, R2 ;  /* 0x000000041b020825 */ /* 0x001fca00078e0202 */
[----:B------:R0:W2:Y:S01]  /*1add0*/  @P0 LDG.E R25, desc[UR40][R2.64] ;  /* 0x0000002802190981 */ /* 0x0000a2000c1e1900 */
[----:B------:R-:W-:Y:S01]  /*1ade0*/  VIADD R23, R23, 0xffffffff ;  /* 0xffffffff17177836 */ /* 0x000fe20000000000 */
[----:B0-----:R-:W0:Y:S02]  /*1adf0*/  LDC.64 R2, c[0x0][0x418] ;  /* 0x00010600ff027b82 */ /* 0x001e240000000a00 */
[----:B0-----:R-:W-:Y:S01]  /*1ae00*/  LOP3.LUT P0, RZ, R2, UR4, RZ, 0xfc, !PT ;  /* 0x0000000402ff7c12 */ /* 0x001fe2000f80fcff */
[----:B------:R-:W-:-:S03]  /*1ae10*/  UMOV UR4, 0xffffffff ;  /* 0xffffffff00047882 */ /* 0x000fc60000000000 */
[----:B------:R-:W-:Y:S02]  /*1ae20*/  LOP3.LUT P0, RZ, R3, UR5, RZ, 0xfc, P0 ;  /* 0x0000000503ff7c12 */ /* 0x000fe4000800fcff */
[----:B--2---:R-:W-:Y:S02]  /*1ae30*/  SHF.R.S32.HI R7, RZ, 0x1f, R25 ;  /* 0x0000001fff077819 */ /* 0x004fe40000011419 */
[----:B------:R-:W-:-:S03]  /*1ae40*/  SEL R19, R25, RZ, !P0 ;  /* 0x000000ff19137207 */ /* 0x000fc60004000000 */
[----:B------:R0:W-:Y:S01]  /*1ae50*/  STL [R1+0x4], R7 ;  /* 0x0000040701007387 */ /* 0x0001e20000100800 */
[----:B------:R-:W-:Y:S05]  /*1ae60*/  BRA.DIV UR4, `(.L_x_1613) ;  /* 0x0000005e04ac7947 */ /* 0x000fea000b800000 */
[----:B------:R-:W2:Y:S02]  /*1ae70*/  S2R R0, SR_TID.X ;  /* 0x0000000000007919 */ /* 0x000ea40000002100 */
[----:B--2---:R-:W-:-:S04]  /*1ae80*/  SHF.R.U32.HI R0, RZ, 0x5, R0 ;  /* 0x00000005ff007819 */ /* 0x004fc80000011600 */
[----:B------:R-:W-:-:S05]  /*1ae90*/  LOP3.LUT R0, R0, 0x3, RZ, 0xc0, !PT ;  /* 0x0000000300007812 */ /* 0x000fca00078ec0ff */
[----:B------:R2:W3:Y:S02]  /*1aea0*/  SHFL.IDX PT, R14, R0, RZ, 0x1f ;  /* 0x00001fff000e7589 */ /* 0x0004e400000e0000 */
.L_x_1770:
[----:B---3--:R-:W-:Y:S02]  /*1aeb0*/  ISETP.NE.AND P0, PT, R14, RZ, PT ;  /* 0x000000ff0e00720c */ /* 0x008fe40003f05270 */
[----:B------:R-:W-:Y:S02]  /*1aec0*/  PLOP3.LUT P1, PT, PT, PT, PT, 0x8, 0x0 ;  /* 0x000000000000781c */ /* 0x000fe40003f2e170 */
[----:B------:R-:W-:-:S11]  /*1aed0*/  LOP3.LUT R22, R22, 0xfffffffe, RZ, 0xc0, !PT ;  /* 0xfffffffe16167812 */ /* 0x000fd600078ec0ff */
[----:B------:R-:W-:Y:S01]  /*1aee0*/  @P1 LOP3.LUT R22, R22, 0x1, RZ, 0xfc, !PT ;  /* 0x0000000116161812 */ /* 0x000fe200078efcff */
[----:B------:R-:W-:Y:S06]  /*1aef0*/  @P0 BRA `(.L_x_1614) ;  /* 0x0000000000f00947 */ /* 0x000fec0003800000 */
[----:B------:R-:W-:-:S03]  /*1af00*/  UMOV UR4, 0xffffffff ;  /* 0xffffffff00047882 */ /* 0x000fc60000000000 */
[----:B------:R-:W-:Y:S05]  /*1af10*/  BRA.DIV UR4, `(.L_x_1615) ;  /* 0x0000005e04b47947 */ /* 0x000fea000b800000 */
[----:B------:R-:W-:-:S13]  /*1af20*/  ELECT P6, URZ, PT ;  /* 0x00000000003f782f */ /* 0x000fda00038c0000 */
.L_x_1773:
[----:B------:R-:W-:Y:S05]  /*1af30*/  @!P6 BRA `(.L_x_1614) ;  /* 0x0000000000e0e947 */ /* 0x000fea0003800000 */
[----:B------:R-:W-:-:S04]  /*1af40*/  ISETP.NE.U32.AND P0, PT, R2, RZ, PT ;  /* 0x000000ff0200720c */ /* 0x000fc80003f05070 */
[----:B------:R-:W-:-:S13]  /*1af50*/  ISETP.NE.AND.EX P0, PT, R3, RZ, PT, P0 ;  /* 0x000000ff0300720c */ /* 0x000fda0003f05300 */
[----:B------:R-:W-:Y:S05]  /*1af60*/  @!P0 BRA `(.L_x_1616) ;  /* 0x0000000000488947 */ /* 0x000fea0003800000 */
[----:B------:R-:W3:Y:S01]  /*1af70*/  LDC R6, c[0x0][0x43c] ;  /* 0x00010f00ff067b82 */ /* 0x000ee20000000800 */
[----:B--2---:R-:W-:Y:S01]  /*1af80*/  IMAD.MOV.U32 R0, RZ, RZ, R23 ;  /* 0x000000ffff007224 */ /* 0x004fe200078e0017 */
[----:B------:R-:W-:Y:S01]  /*1af90*/  ULDC.64 UR4, c[0x0][0x428] ;  /* 0x00010a0000047ab9 */ /* 0x000fe20000000a00 */
[----:B---3--:R-:W-:-:S13]  /*1afa0*/  ISETP.NE.AND P0, PT, R6, 0x1, PT ;  /* 0x000000010600780c */ /* 0x008fda0003f05270 */
[----:B-1----:R-:W1:Y:S02]  /*1afb0*/  @P0 LDC.64 R4, c[0x0][0x440] ;  /* 0x00011000ff040b82 */ /* 0x002e640000000a00 */
        /* <DEDUP_REMOVED lines=13> */
.L_x_1616:
[----:B--2---:R-:W-:Y:S01]  /*1b090*/  IMAD R0, R18, 0x8, R17 ;  /* 0x0000000812007824 */ /* 0x004fe200078e0211 */
[----:B---3--:R-:W-:-:S04]  /*1b0a0*/  SHF.L.U32 R2, R28, 0x1f, RZ ;  /* 0x0000001f1c027819 */ /* 0x008fc800000006ff */
[----:B------:R-:W2:Y:S02]  /*1b0b0*/  SYNCS.PHASECHK.TRANS64.TRYWAIT P0, [R0+URZ+0x16840], R2 ;  /* 0x01684002000075a7 */ /* 0x000ea4000800017f */
[----:B--2---:R-:W-:Y:S05]  /*1b0c0*/  @!P0 BRA `(.L_x_1617) ;  /* 0x0000005c00688947 */ /* 0x004fea0003800000 */
.L_x_1774:
[----:B------:R-:W3:Y:S02]  /*1b0d0*/  S2R R3, SR_TID.X ;  /* 0x0000000000037919 */ /* 0x000ee40000002100 */
[----:B---3--:R-:W-:-:S04]  /*1b0e0*/  LOP3.LUT R3, R3, 0x7f, RZ, 0xc0, !PT ;  /* 0x0000007f03037812 */ /* 0x008fc800078ec0ff */
[----:B------:R-:W-:-:S13]  /*1b0f0*/  ISETP.NE.AND P0, PT, R3, RZ, PT ;  /* 0x000000ff0300720c */ /* 0x000fda0003f05270 */
[----:B------:R-:W-:Y:S05]  /*1b100*/  @P0 BRA `(.L_x_1618) ;  /* 0x00000000001c0947 */ /* 0x000fea0003800000 */
[----:B------:R-:W3:Y:S01]  /*1b110*/  S2R R3, SR_TID.X ;  /* 0x0000000000037919 */ /* 0x000ee20000002100 */
[----:B--2---:R-:W-:-:S04]  /*1b120*/  IMAD.MOV.U32 R2, RZ, RZ, 0x4000 ;  /* 0x00004000ff027424 */ /* 0x004fc800078e00ff */
[----:B------:R4:W-:Y:S01]  /*1b130*/  SYNCS.ARRIVE.TRANS64 RZ, [R0+URZ+0x16830], R2 ;  /* 0x0168300200ff79a7 */ /* 0x0009e2000800003f */
[----:B---3--:R-:W-:-:S04]  /*1b140*/  LOP3.LUT R3, R3, 0x1f, RZ, 0xc0, !PT ;  /* 0x0000001f03037812 */ /* 0x008fc800078ec0ff */
[----:B------:R-:W-:-:S13]  /*1b150*/  ISETP.NE.AND P0, PT, R3, RZ, PT ;  /* 0x000000ff0300720c */ /* 0x000fda0003f05270 */
[----:B----4-:R-:W-:Y:S05]  /*1b160*/  @!P0 BRA `(.L_x_1618) ;  /* 0x0000000000048947 */ /* 0x010fea0003800000 */
[----:B------:R-:W-:Y:S01]  /*1b170*/  BPT.TRAP 0x1 ;  /* 0x000000040000795c */ /* 0x000fe20000300000 */
.L_x_1618:
[----:B------:R-:W-:Y:S01]  /*1b180*/  R2UR UR9, R0 ;  /* 0x00000000000972ca */ /* 0x000fe200000e0000 */
[----:B--2---:R-:W-:Y:S01]  /*1b190*/  IMAD R0, R18, 0x4000, R17 ;  /* 0x0000400012007824 */ /* 0x004fe200078e0211 */
        /* <DEDUP_REMOVED lines=12> */
[----:B------:R-:W-:Y:S02]  /*1b260*/  ULEA UR11, UR11, UR4, 0x7 ;  /* 0x000000040b0b7291 */ /* 0x000fe4000f8e383f */
[----:B------:R-:W-:Y:S01]  /*1b270*/  UIADD3 UR8, UR8, 0xe400, URZ ;  /* 0x0000e40008087890 */ /* 0x000fe2000fffe03f */
[----:B------:R-:W-:-:S05]  /*1b280*/  UMOV UR4, 0x0 ;  /* 0x0000000000047882 */ /* 0x000fca0000000000 */
[----:B------:R-:W-:-:S03]  /*1b290*/  @P0 LOP3.LUT R22, R22, 0x1, RZ, 0xfc, !PT ;  /* 0x0000000116160812 */ /* 0x000fc600078efcff */
[----:B------:R3:W-:Y:S02]  /*1b2a0*/  UTMALDG.4D [UR8], [UR6], desc[UR4] ;  /* 0x00000408060075b4 */ /* 0x0007e40008019000 */
[----:B---3--:R-:W-:Y:S02]  /*1b2b0*/  NOP ;  /* 0x0000000000007918 */ /* 0x008fe40000000000 */
.L_x_1614:
[----:B------:R-:W3:Y:S01]  /*1b2c0*/  LDL.LU R3, [R1+0x28] ;  /* 0x0000280001037983 */ /* 0x000ee20000300800 */
[----:B------:R-:W-:Y:S05]  /*1b2d0*/  WARPSYNC.ALL ;  /* 0x0000000000007948 */ /* 0x000fea0003800000 */
[----:B------:R-:W-:Y:S01]  /*1b2e0*/  ULDC.64 UR4, c[0x0][0x298] ;  /* 0x0000a60000047ab9 */ /* 0x000fe20000000a00 */
[----:B--2---:R-:W-:Y:S01]  /*1b2f0*/  VIADD R0, R17, 0x8400 ;  /* 0x0000840011007836 */ /* 0x004fe20000000000 */
[----:B------:R-:W-:Y:S01]  /*1b300*/  ULDC.64 UR6, c[0x0][0xa00] ;  /* 0x0002800000067ab9 */ /* 0x000fe20000000a00 */
[----:B------:R-:W-:Y:S01]  /*1b310*/  BSSY B6, `(.L_x_1619) ;  /* 0x0000022000067945 */ /* 0x000fe20003800000 */
[----:B------:R-:W-:Y:S01]  /*1b320*/  BAR.SYNC.DEFER_BLOCKING 0x8, 0x200 ;  /* 0x0208000000007b1d */ /* 0x000fe20000010000 */
[----:B------:R-:W-:-:S02]  /*1b330*/  ISETP.NE.U32.AND P0, PT, RZ, UR6, PT ;  /* 0x00000006ff007c0c */ /* 0x000fc4000bf05070 */
[----:B------:R-:W-:Y:S02]  /*1b340*/  LOP3.LUT P1, RZ, R0, 0x3ff, RZ, 0xc0, !PT ;  /* 0x000003ff00ff7812 */ /* 0x000fe4000782c0ff */
[----:B------:R-:W-:Y:S02]  /*1b350*/  ISETP.NE.AND.EX P0, PT, RZ, UR7, PT, P0 ;  /* 0x00000007ff007c0c */ /* 0x000fe4000bf05300 */
[----:B---3--:R-:W-:Y:S01]  /*1b360*/  SHF.R.S32.HI R2, RZ, 0x1f, R3 ;  /* 0x0000001fff027819 */ /* 0x008fe20000011403 */
[----:B-1----:R-:W-:-:S04]  /*1b370*/  IMAD.WIDE.U32 R4, R3, UR4, RZ ;  /* 0x0000000403047c25 */ /* 0x002fc8000f8e00ff */
        /* <DEDUP_REMOVED lines=27> */
.L_x_1620:
[----:B------:R-:W-:Y:S05]  /*1b530*/  BSYNC B6 ;  /* 0x0000000000067941 */ /* 0x000fea0003800000 */
.L_x_1619:
[----:B------:R-:W2:Y:S01]  /*1b540*/  LDL.LU R20, [R1+0x38] ;  /* 0x0000380001147983 */ /* 0x000ea20000300800 */
[----:B------:R-:W-:Y:S01]  /*1b550*/  ULDC.64 UR6, c[0x0][0x2e0] ;  /* 0x0000b80000067ab9 */ /* 0x000fe20000000a00 */
[----:B------:R-:W3:Y:S01]  /*1b560*/  LDC R9, c[0x0][0x448] ;  /* 0x00011200ff097b82 */ /* 0x000ee20000000800 */
[----:B------:R-:W-:Y:S01]  /*1b570*/  ULDC.64 UR4, c[0x0][0x2d8] ;  /* 0x0000b60000047ab9 */ /* 0x000fe20000000a00 */
[----:B-1----:R-:W2:Y:S01]  /*1b580*/  LDL.LU.64 R2, [R1+0x28] ;  /* 0x0000280001027983 */ /* 0x002ea20000300a00 */
[----:B------:R-:W-:-:S03]  /*1b590*/  ULDC.64 UR8, c[0x0][0x280] ;  /* 0x0000a00000087ab9 */ /* 0x000fc60000000a00 */
[----:B------:R-:W4:Y:S04]  /*1b5a0*/  LDL.LU R21, [R1+0x3c] ;  /* 0x00003c0001157983 */ /* 0x000f280000300800 */
[----:B------:R-:W4:Y:S04]  /*1b5b0*/  LDL.LU R4, [R1+0x30] ;  /* 0x0000300001047983 */ /* 0x000f280000300800 */
[----:B------:R-:W4:Y:S01]  /*1b5c0*/  LDL R12, [R1+0x10] ;  /* 0x00001000010c7983 */ /* 0x000f220000100800 */
[----:B---3--:R-:W-:-:S13]  /*1b5d0*/  ISETP.NE.AND P1, PT, R9, 0x1, PT ;  /* 0x000000010900780c */ /* 0x008fda0003f25270 */
[----:B------:R-:W1:Y:S08]  /*1b5e0*/  @P1 LDC R5, c[0x0][0x450] ;  /* 0x00011400ff051b82 */ /* 0x000e700000000800 */
[----:B------:R-:W3:Y:S01]  /*1b5f0*/  @P1 LDC R8, c[0x0][0x450] ;  /* 0x00011400ff081b82 */ /* 0x000ee20000000800 */
[----:B--2---:R-:W-:Y:S02]  /*1b600*/  IMAD.MOV.U32 R3, RZ, RZ, R20 ;  /* 0x000000ffff037224 */ /* 0x004fe400078e0014 */
[----:B------:R-:W2:Y:S01]  /*1b610*/  S2R R20, SR_TID.X ;  /* 0x0000000000147919 */ /* 0x000ea20000002100 */
        /* <DEDUP_REMOVED lines=9> */
[C---:B--2---:R-:W-:Y:S01]  /*1b6b0*/  LOP3.LUT R21, R20.reuse, 0x7f, RZ, 0xc0, !PT ;  /* 0x0000007f14157812 */ /* 0x044fe200078ec0ff */
[----:B------:R-:W-:-:S03]  /*1b6c0*/  IMAD.SHL.U32 R20, R20, 0x10, RZ ;  /* 0x0000001014147824 */ /* 0x000fc600078e00ff */
[----:B------:R-:W-:-:S04]  /*1b6d0*/  SHF.R.U32.HI R21, RZ, 0x3, R21 ;  /* 0x00000003ff157819 */ /* 0x000fc80000011615 */
[----:B------:R-:W-:-:S05]  /*1b6e0*/  LOP3.LUT R20, R21, 0x70, R20, 0xf8, !PT ;  /* 0x0000007015147812 */ /* 0x000fca00078ef814 */
[----:B------:R-:W-:Y:S02]  /*1b6f0*/  IMAD.IADD R6, R20, 0x1, R12 ;  /* 0x0000000114067824 */ /* 0x000fe400078e020c */
[----:B------:R2:W5:Y:S02]  /*1b700*/  LDL R20, [R1+0xc] ;  /* 0x00000c0001147983 */ /* 0x0005640000100800 */
[----:B----4-:R-:W-:Y:S01]  /*1b710*/  @P1 IMAD.HI.U32 R0, R6, R4, RZ ;  /* 0x0000000406001227 */ /* 0x010fe200078e00ff */
[----:B------:R-:W4:Y:S03]  /*1b720*/  S2R R10, SR_TID.X ;  /* 0x00000000000a7919 */ /* 0x000f260000002100 */
[----:B------:R-:W-:Y:S01]  /*1b730*/  IMAD.MOV.U32 R4, RZ, RZ, R6 ;  /* 0x000000ffff047224 */ /* 0x000fe200078e0006 */
[----:B-1----:R-:W-:-:S04]  /*1b740*/  @P1 SHF.R.U32.HI R4, RZ, R5, R0 ;  /* 0x00000005ff041219 */ /* 0x002fc80000011600 */
[--C-:B------:R-:W-:Y:S01]  /*1b750*/  SHF.R.S32.HI R0, RZ, 0x1f, R4.reuse ;  /* 0x0000001fff007819 */ /* 0x100fe20000011404 */
[----:B0-----:R-:W-:-:S04]  /*1b760*/  IMAD.MOV R7, RZ, RZ, -R4 ;  /* 0x000000ffff077224 */ /* 0x001fc800078e0a04 */
[----:B------:R-:W-:-:S04]  /*1b770*/  IMAD R0, R0, UR4, RZ ;  /* 0x0000000400007c24 */ /* 0x000fc8000f8e02ff */
[C---:B------:R-:W-:Y:S02]  /*1b780*/  IMAD R0, R4.reuse, UR5, R0 ;  /* 0x0000000504007c24 */ /* 0x040fe4000f8e0200 */
[----:B------:R-:W-:-:S04]  /*1b790*/  IMAD.WIDE.U32 R4, R4, UR4, R2 ;  /* 0x0000000404047c25 */ /* 0x000fc8000f8e0002 */
[----:B------:R-:W-:Y:S02]  /*1b7a0*/  IMAD.IADD R5, R5, 0x1, R0 ;  /* 0x0000000105057824 */ /* 0x000fe400078e0200 */
[----:B------:R-:W-:-:S04]  /*1b7b0*/  IMAD R0, R9, R7, R6 ;  /* 0x0000000709007224 */ /* 0x000fc800078e0206 */
[----:B------:R-:W-:Y:S01]  /*1b7c0*/  IMAD.WIDE.U32 R4, R0, UR6, R4 ;  /* 0x0000000600047c25 */ /* 0x000fe2000f8e0004 */
[----:B------:R-:W-:-:S03]  /*1b7d0*/  SHF.R.S32.HI R7, RZ, 0x1f, R0 ;  /* 0x0000001fff077819 */ /* 0x000fc60000011400 */
[----:B----4-:R-:W-:Y:S02]  /*1b7e0*/  IMAD.SHL.U32 R21, R10, 0x8, RZ ;  /* 0x000000080a157824 */ /* 0x010fe400078e00ff */
[----:B------:R-:W-:-:S03]  /*1b7f0*/  IMAD R7, R7, UR6, RZ ;  /* 0x0000000607077c24 */ /* 0x000fc6000f8e02ff */
[----:B------:R-:W-:Y:S01]  /*1b800*/  LOP3.LUT R21, R21, 0x38, RZ, 0xc0, !PT ;  /* 0x0000003815157812 */ /* 0x000fe200078ec0ff */
[----:B------:R-:W-:Y:S01]  /*1b810*/  IMAD R7, R0, UR7, R7 ;  /* 0x0000000700077c24 */ /* 0x000fe2000f8e0207 */
[----:B------:R-:W-:-:S03]  /*1b820*/  LEA R0, P0, R4, UR8, 0x1 ;  /* 0x0000000804007c11 */ /* 0x000fc6000f8008ff */
[----:B------:R-:W-:Y:S02]  /*1b830*/  IMAD.IADD R5, R5, 0x1, R7 ;  /* 0x0000000105057824 */ /* 0x000fe400078e0207 */
[----:B------:R-:W0:Y:S03]  /*1b840*/  @P1 LDC R7, c[0x0][0x44c] ;  /* 0x00011300ff071b82 */ /* 0x000e260000000800 */
[----:B------:R-:W-:Y:S01]  /*1b850*/  LEA.HI.X R4, R4, UR9, R5, 0x1, P0 ;  /* 0x0000000904047c11 */ /* 0x000fe200080f0c05 */
[----:B------:R-:W-:-:S04]  /*1b860*/  VIADD R5, R6, 0x80 ;  /* 0x0000008006057836 */ /* 0x000fc80000000000 */
[----:B------:R-:W-:Y:S02]  /*1b870*/  IMAD.MOV.U32 R6, RZ, RZ, R5 ;  /* 0x000000ffff067224 */ /* 0x000fe400078e0005 */
[----:B0-----:R-:W-:-:S05]  /*1b880*/  @P1 IMAD.HI.U32 R7, R5, R7, RZ ;  /* 0x0000000705071227 */ /* 0x001fca00078e00ff */
[----:B---3--:R-:W-:-:S05]  /*1b890*/  @P1 SHF.R.U32.HI R6, RZ, R8, R7 ;  /* 0x00000008ff061219 */ /* 0x008fca0000011607 */
        /* <DEDUP_REMOVED lines=23> */
[----:B------:R-:W-:Y:S01]  /*1ba10*/  SHFL.IDX PT, R8, R4, RZ, 0x181f ;  /* 0x00181fff04087589 */ /* 0x000fe200000e0000 */
[----:B--2---:R-:W-:-:S03]  /*1ba20*/  IMAD R3, R7, R9, RZ ;  /* 0x0000000907037224 */ /* 0x004fc600078e02ff */
[----:B------:R-:W0:Y:S01]  /*1ba30*/  SHFL.IDX PT, R7, R0, RZ, 0x181f ;  /* 0x00181fff00077589 */ /* 0x000e2200000e0000 */
[----:B---3--:R-:W-:-:S03]  /*1ba40*/  IMAD.IADD R6, R10, 0x1, R11 ;  /* 0x000000010a067824 */ /* 0x008fc600078e020b */
[----:B------:R-:W-:Y:S02]  /*1ba50*/  SHFL.IDX PT, R10, R2, RZ, 0x181f ;  /* 0x00181fff020a7589 */ /* 0x000fe400000e0000 */
[----:B------:R-:W-:-:S13]  /*1ba60*/  ISETP.GE.AND P1, PT, R6, R3, PT ;  /* 0x000000030600720c */ /* 0x000fda0003f26270 */
[----:B0-----:R-:W-:-:S05]  /*1ba70*/  @!P1 LEA R7, P2, R21, R7, 0x1 ;  /* 0x0000000715079211 */ /* 0x001fca00078408ff */
[----:B------:R-:W-:-:S04]  /*1ba80*/  @!P1 IMAD.X R8, RZ, RZ, R8, P2 ;  /* 0x000000ffff089224 */ /* 0x000fc800010e0608 */
[----:B------:R-:W-:Y:S02]  /*1ba90*/  @!P1 IMAD.MOV.U32 R9, RZ, RZ, R8 ;  /* 0x000000ffff099224 */ /* 0x000fe400078e0008 */
[----:B------:R-:W-:Y:S02]  /*1baa0*/  @!P1 IMAD.MOV.U32 R8, RZ, RZ, R7 ;  /* 0x000000ffff089224 */ /* 0x000fe400078e0007 */
[----:B------:R-:W-:-:S03]  /*1bab0*/  VIADD R7, R6, 0x10 ;  /* 0x0000001006077836 */ /* 0x000fc60000000000 */
        /* <DEDUP_REMOVED lines=48> */
[----:B------:R0:W1:Y:S04]  /*1bdc0*/  SHFL.IDX PT, R7, R0, 0x7, 0x181f ;  /* 0x00f81f0000077f89 */ /* 0x00006800000e0000 */
[----:B------:R2:W-:Y:S01]  /*1bdd0*/  @!P1 LDGSTS.E.BYPASS.LTC128B.128 [R20+0xb400], desc[UR40][R8.64], !P0 ;  /* 0x0b40000008149fae */ /* 0x0005e2000c101d68 */
[----:B0-----:R-:W-:-:S05]  /*1bde0*/  VIADD R0, R6, 0x80 ;  /* 0x0000008006007836 */ /* 0x001fca0000000000 */
[----:B------:R-:W-:Y:S01]  /*1bdf0*/  ISETP.GE.AND P2, PT, R0, R3, PT ;  /* 0x000000030000720c */ /* 0x000fe20003f46270 */
[----:B------:R-:W-:-:S05]  /*1be00*/  VIADD R0, R6, 0x70 ;  /* 0x0000007006007836 */ /* 0x000fca0000000000 */
[----:B------:R-:W-:Y:S02]  /*1be10*/  ISETP.GE.AND P1, PT, R0, R3, PT ;  /* 0x000000030000720c */ /* 0x000fe40003f26270 */
[----:B------:R-:W0:Y:S11]  /*1be20*/  SHFL.IDX PT, R0, R5, RZ, 0x181f ;  /* 0x00181fff05007589 */ /* 0x000e3600000e0000 */
[----:B-1----:R-:W-:-:S05]  /*1be30*/  @!P1 LEA R7, P3, R21, R7, 0x1 ;  /* 0x0000000715079211 */ /* 0x002fca00078608ff */
[----:B------:R-:W-:Y:S02]  /*1be40*/  @!P1 IMAD.X R4, RZ, RZ, R4, P3 ;  /* 0x000000ffff049224 */ /* 0x000fe400018e0604 */
[----:B--2---:R-:W-:Y:S02]  /*1be50*/  @!P1 IMAD.MOV.U32 R8, RZ, RZ, R7 ;  /* 0x000000ffff089224 */ /* 0x004fe400078e0007 */
[----:B------:R-:W-:-:S05]  /*1be60*/  @!P1 IMAD.MOV.U32 R9, RZ, RZ, R4 ;  /* 0x000000ffff099224 */ /* 0x000fca00078e0004 */
[----:B------:R1:W-:Y:S01]  /*1be70*/  @!P1 LDGSTS.E.BYPASS.LTC128B.128 [R20+0xbc00], desc[UR40][R8.64], !P0 ;  /* 0x0bc0000008149fae */ /* 0x0003e2000c101d68 */
[----:B0-----:R-:W-:-:S05]  /*1be80*/  @!P2 LEA R0, P1, R21, R0, 0x1 ;  /* 0x000000001500a211 */ /* 0x001fca00078208ff */
[----:B-1----:R-:W-:-:S04]  /*1be90*/  @!P2 IMAD.X R8, RZ, RZ, R10, P1 ;  /* 0x000000ffff08a224 */ /* 0x002fc800008e060a */
[----:B------:R-:W-:Y:S02]  /*1bea0*/  @!P2 IMAD.MOV.U32 R9, RZ, RZ, R8 ;  /* 0x000000ffff09a224 */ /* 0x000fe400078e0008 */
        /* <DEDUP_REMOVED lines=20> */
.L_x_1799:
        /* <DEDUP_REMOVED lines=11> */
.L_x_1622:
        /* <DEDUP_REMOVED lines=18> */
.L_x_1800:
[----:B------:R-:W-:Y:S05]  /*1c1c0*/  BSYNC B0 ;  /* 0x0000000000007941 */ /* 0x000fea0003800000 */
.L_x_1623:
        /* <DEDUP_REMOVED lines=19> */
[----:B------:R-:W-:Y:S02]  /*1c300*/  LOP3.LUT R3, RZ, R5, RZ, 0x33, !PT ;  /* 0x00000005ff037212 */ /* 0x000fe400078e33ff */
[----:B------:R-:W-:Y:S02]  /*1c310*/  LOP3.LUT R2, RZ, R4, RZ, 0x33, !PT ;  /* 0x00000004ff027212 */ /* 0x000fe400078e33ff */
        /* <DEDUP_REMOVED lines=36> */
.L_x_1631:
[----:B------:R-:W-:Y:S01]  /*1c560*/  IMAD R2, R5, 0x8, R17 ;  /* 0x0000000805027824 */ /* 0x000fe200078e0211 */
[----:B------:R-:W-:Y:S01]  /*1c570*/  SHF.L.U32 R3, R9, 0x1f, RZ ;  /* 0x0000001f09037819 */ /* 0x000fe200000006ff */
[----:B------:R-:W-:Y:S03]  /*1c580*/  BSSY B3, `(.L_x_1632) ;  /* 0x0000003000037945 */ /* 0x000fe60003800000 */
[----:B------:R-:W1:Y:S02]  /*1c590*/  SYNCS.PHASECHK.TRANS64.TRYWAIT P0, [R2+URZ+0x16840], R3 ;  /* 0x01684003020075a7 */ /* 0x000e64000800017f */
[----:B-1----:R-:W-:Y:S05]  /*1c5a0*/  @!P0 BRA `(.L_x_1633) ;  /* 0x0000005800208947 */ /* 0x002fea0003800000 */
.L_x_1801:
[----:B------:R-:W-:Y:S05]  /*1c5b0*/  BSYNC B3 ;  /* 0x0000000000037941 */ /* 0x000fea0003800000 */
.L_x_1632:
        /* <DEDUP_REMOVED lines=12> */
.L_x_1635:
[----:B------:R-:W-:Y:S05]  /*1c680*/  BSYNC B3 ;  /* 0x0000000000037941 */ /* 0x000fea0003800000 */
.L_x_1634:
        /* <DEDUP_REMOVED lines=11> */
.L_x_1636:
        /* <DEDUP_REMOVED lines=15> */
.L_x_1802:
[----:B------:R-:W-:Y:S05]  /*1c830*/  BSYNC B3 ;  /* 0x0000000000037941 */ /* 0x000fea0003800000 */
.L_x_1637:
        /* <DEDUP_REMOVED lines=12> */
.L_x_1640:
[----:B------:R-:W-:Y:S05]  /*1c900*/  BSYNC B3 ;  /* 0x0000000000037941 */ /* 0x000fea0003800000 */
.L_x_1639:
        /* <DEDUP_REMOVED lines=11> */
.L_x_1641:
        /* <DEDUP_REMOVED lines=12> */
.L_x_1630:
[----:B------:R-:W-:Y:S05]  /*1ca80*/  BSYNC B1 ;  /* 0x0000000000017941 */ /* 0x000fea0003800000 */
.L_x_1629:
[----:B------:R-:W2:Y:S01]  /*1ca90*/  LDL.LU R0, [R1+0x1c] ;  /* 0x00001c0001007983 */ /* 0x000ea20000300800 */
[----:B------:R-:W-:Y:S02]  /*1caa0*/  IMAD.MOV.U32 R18, RZ, RZ, R5 ;  /* 0x000000ffff127224 */ /* 0x000fe400078e0005 */
[----:B------:R-:W-:Y:S02]  /*1cab0*/  IMAD.MOV.U32 R28, RZ, RZ, R9 ;  /* 0x000000ffff1c7224 */ /* 0x000fe400078e0009 */
[----:B--2---:R-:W-:-:S07]  /*1cac0*/  VIADD R0, R0, 0xfffffffd ;  /* 0xfffffffd00007836 */ /* 0x004fce0000000000 */
.L_x_1628:
[----:B------:R-:W-:Y:S05]  /*1cad0*/  BSYNC B2 ;  /* 0x0000000000027941 */ /* 0x000fea0003800000 */
.L_x_1627:
[----:B------:R-:W-:-:S05]  /*1cae0*/  VIADD R3, R10, 0xfffffffe ;  /* 0xfffffffe0a037836 */ /* 0x000fca0000000000 */
[----:B------:R-:W-:-:S13]  /*1caf0*/  ISETP.NE.AND P0, PT, R3, R4, PT ;  /* 0x000000040300720c */ /* 0x000fda0003f05270 */
[----:B------:R-:W-:Y:S05]  /*1cb00*/  @!P0 BRA `(.L_x_1626) ;  /* 0x0000000c00a08947 */ /* 0x000fea0003800000 */
[----:B------:R-:W-:-:S07]  /*1cb10*/  IMAD.MOV.U32 R4, RZ, RZ, R19 ;  /* 0x000000ffff047224 */ /* 0x000fce00078e0013 */
.L_x_1668:
        /* <DEDUP_REMOVED lines=32> */
.L_x_1644:
[----:B------:R-:W-:Y:S01]  /*1cd20*/  IMAD R2, R6, 0x8, R17 ;  /* 0x0000000806027824 */ /* 0x000fe200078e0211 */
[----:B------:R-:W-:Y:S01]  /*1cd30*/  SHF.L.U32 R3, R7, 0x1f, RZ ;  /* 0x0000001f07037819 */ /* 0x000fe200000006ff */
[----:B------:R-:W-:Y:S03]  /*1cd40*/  BSSY B2, `(.L_x_1645) ;  /* 0x0000003000027945 */ /* 0x000fe60003800000 */
[----:B------:R-:W1:Y:S02]  /*1cd50*/  SYNCS.PHASECHK.TRANS64.TRYWAIT P0, [R2+URZ+0x16840], R3 ;  /* 0x01684003020075a7 */ /* 0x000e64000800017f */
[----:B-1----:R-:W-:Y:S05]  /*1cd60*/  @!P0 BRA `(.L_x_1646) ;  /* 0x0000005000588947 */ /* 0x002fea0003800000 */
.L_x_1803:
[----:B------:R-:W-:Y:S05]  /*1cd70*/  BSYNC B2 ;  /* 0x0000000000027941 */ /* 0x000fea0003800000 */
.L_x_1645:
        /* <DEDUP_REMOVED lines=12> */
.L_x_1648:
[----:B------:R-:W-:Y:S05]  /*1ce40*/  BSYNC B2 ;  /* 0x0000000000027941 */ /* 0x000fea0003800000 */
.L_x_1647:
        /* <DEDUP_REMOVED lines=11> */
.L_x_1649:
        /* <DEDUP_REMOVED lines=15> */
.L_x_1804:
[----:B------:R-:W-:Y:S05]  /*1cff0*/  BSYNC B2 ;  /* 0x0000000000027941 */ /* 0x000fea0003800000 */
.L_x_1650:
        /* <DEDUP_REMOVED lines=11> */
.L_x_1653:
[----:B------:R-:W-:Y:S05]  /*1d0b0*/  BSYNC B2 ;  /* 0x0000000000027941 */ /* 0x000fea0003800000 */
.L_x_1652:
        /* <DEDUP_REMOVED lines=10> */
.L_x_1654:
        /* <DEDUP_REMOVED lines=12> */
.L_x_1643:
[----:B------:R-:W-:Y:S05]  /*1d220*/  BSYNC B1 ;  /* 0x0000000000017941 */ /* 0x000fea0003800000 */
.L_x_1642:
        /* <DEDUP_REMOVED lines=32> */
.L_x_1657:
[----:B------:R-:W-:Y:S01]  /*1d430*/  IMAD R2, R18, 0x8, R17 ;  /* 0x0000000812027824 */ /* 0x000fe200078e0211 */
[----:B------:R-:W-:Y:S01]  /*1d440*/  SHF.L.U32 R3, R28, 0x1f, RZ ;  /* 0x0000001f1c037819 */ /* 0x000fe200000006ff */
[----:B------:R-:W-:Y:S03]  /*1d450*/  BSSY B2, `(.L_x_1658) ;  /* 0x0000003000027945 */ /* 0x000fe60003800000 */
[----:B------:R-:W1:Y:S02]  /*1d460*/  SYNCS.PHASECHK.TRANS64.TRYWAIT P0, [R2+URZ+0x16840], R3 ;  /* 0x01684003020075a7 */ /* 0x000e64000800017f */
[----:B-1----:R-:W-:Y:S05]  /*1d470*/  @!P0 BRA `(.L_x_1659) ;  /* 0x0000004800bc8947 */ /* 0x002fea0003800000 */
.L_x_1805:
[----:B------:R-:W-:Y:S05]  /*1d480*/  BSYNC B2 ;  /* 0x0000000000027941 */ /* 0x000fea0003800000 */
.L_x_1658:
        /* <DEDUP_REMOVED lines=12> */
.L_x_1661:
[----:B------:R-:W-:Y:S05]  /*1d550*/  BSYNC B2 ;  /* 0x0000000000027941 */ /* 0x000fea0003800000 */
.L_x_1660:
        /* <DEDUP_REMOVED lines=12> */
.L_x_1662:
        /* <DEDUP_REMOVED lines=15> */
.L_x_1806:
[----:B------:R-:W-:Y:S05]  /*1d710*/  BSYNC B2 ;  /* 0x0000000000027941 */ /* 0x000fea0003800000 */
.L_x_1663:
        /* <DEDUP_REMOVED lines=11> */
.L_x_1666:
[----:B------:R-:W-:Y:S05]  /*1d7d0*/  BSYNC B2 ;  /* 0x0000000000027941 */ /* 0x000fea0003800000 */
.L_x_1665:
        /* <DEDUP_REMOVED lines=10> */
.L_x_1667:
        /* <DEDUP_REMOVED lines=12> */
.L_x_1656:
[----:B------:R-:W-:Y:S05]  /*1d940*/  BSYNC B1 ;  /* 0x0000000000017941 */ /* 0x000fea0003800000 */
.L_x_1655:
[----:B------:R-:W2:Y:S01]  /*1d950*/  LDL R2, [R1+0x8] ;  /* 0x0000080001027983 */ /* 0x000ea20000100800 */
[----:B------:R-:W-:Y:S01]  /*1d960*/  VIADD R0, R0, 0xfffffffe ;  /* 0xfffffffe00007836 */ /* 0x000fe20000000000 */
[----:B--2---:R-:W-:-:S13]  /*1d970*/  ISETP.GT.AND P0, PT, R9, R2, PT ;  /* 0x000000020900720c */ /* 0x004fda0003f04270 */
[----:B------:R-:W-:Y:S05]  /*1d980*/  @P0 BRA `(.L_x_1668) ;  /* 0xfffffff000640947 */ /* 0x000fea000383ffff */
.L_x_1626:
[----:B------:R-:W-:Y:S05]  /*1d990*/  BSYNC B0 ;  /* 0x0000000000007941 */ /* 0x000fea0003800000 */
.L_x_1625:
        /* <DEDUP_REMOVED lines=17> */
.L_x_1670:
[----:B------:R-:W-:Y:S05]  /*1dab0*/  BSYNC B0 ;  /* 0x0000000000007941 */ /* 0x000fea0003800000 */
.L_x_1669:
        /* <DEDUP_REMOVED lines=9> */
.L_x_1807:
[----:B------:R-:W-:Y:S05]  /*1db50*/  BSYNC B1 ;  /* 0x0000000000017941 */ /* 0x000fea0003800000 */
.L_x_1673:
        /* <DEDUP_REMOVED lines=9> */
.L_x_1676:
[----:B------:R-:W-:Y:S05]  /*1dbf0*/  BSYNC B1 ;  /* 0x0000000000017941 */ /* 0x000fea0003800000 */
.L_x_1675:
        /* <DEDUP_REMOVED lines=10> */
.L_x_1677:
        /* <DEDUP_REMOVED lines=10> */
.L_x_1672:
[----:B------:R-:W-:Y:S05]  /*1dd40*/  BSYNC B0 ;  /* 0x0000000000007941 */ /* 0x000fea0003800000 */
.L_x_1671:
[----:B------:R-:W-:-:S05]  /*1dd50*/  VIADD R18, R18, 0x1 ;  /* 0x0000000112127836 */ /* 0x000fca0000000000 */
[----:B------:R-:W-:-:S04]  /*1dd60*/  ISETP.NE.AND P0, PT, R18, 0x2, PT ;  /* 0x000000021200780c */ /* 0x000fc80003f05270 */
[----:B------:R-:W-:Y:S02]  /*1dd70*/  SEL R3, RZ, 0x1, P0 ;  /* 0x00000001ff037807 */ /* 0x000fe40000000000 */
[----:B------:R-:W-:Y:S02]  /*1dd80*/  SEL R18, R18, RZ, P0 ;  /* 0x000000ff12127207 */ /* 0x000fe40000000000 */
[----:B------:R-:W-:-:S07]  /*1dd90*/  LOP3.LUT R28, R28, R3, RZ, 0x3c, !PT ;  /* 0x000000031c1c7212 */ /* 0x000fce00078e3cff */
.L_x_1607:
[----:B------:R-:W-:Y:S05]  /*1dda0*/  BSYNC B7 ;  /* 0x0000000000077941 */ /* 0x000fea0003800000 */
.L_x_1605:
        /* <DEDUP_REMOVED lines=8> */
[----:B------:R0:W2:Y:S01]  /*1de30*/  LDS.128 R24, [R17+0x168d0] ;  /* 0x0168d00011187984 */ /* 0x0000a20000000c00 */
[----:B------:R-:W-:Y:S06]  /*1de40*/  BAR.ARV 0x4, 0x200 ;  /* 0x0108000000007b1d */ /* 0x000fec0000002000 */
[----:B------:R-:W-:Y:S05]  /*1de50*/  BRA `(.L_x_1679) ;  /* 0x0000000c00d47947 */ /* 0x000fea0003800000 */
.L_x_1678:
[----:B------:R-:W0:Y:S01]  /*1de60*/  S2R R0, SR_TID.X ;  /* 0x0000000000007919 */ /* 0x000e220000002100 */
[----:B------:R-:W-:Y:S01]  /*1de70*/  UMOV UR4, 0xffffffff ;  /* 0xffffffff00047882 */ /* 0x000fe20000000000 */
[----:B0-----:R-:W-:-:S04]  /*1de80*/  LOP3.LUT R8, R0, 0x1f, RZ, 0xc0, !PT ;  /* 0x0000001f00087812 */ /* 0x001fc800078ec0ff */
[----:B------:R-:W-:Y:S01]  /*1de90*/  ISETP.NE.AND P0, PT, R8, 0x1f, PT ;  /* 0x0000001f0800780c */ /* 0x000fe20003f05270 */
[----:B------:R-:W-:-:S12]  /*1dea0*/  BRA.DIV UR4, `(.L_x_1680) ;  /* 0x00000042046c7947 */ /* 0x000fd8000b800000 */
[----:B------:R-:W-:Y:S01]  /*1deb0*/  IMAD.IADD R9, R27, 0x1, R8 ;  /* 0x000000011b097824 */ /* 0x000fe200078e0208 */
[----:B------:R-:W-:-:S04]  /*1dec0*/  ULDC UR4, c[0x0][0xc3c] ;  /* 0x00030f0000047ab9 */ /* 0x000fc80000000800 */
[----:B------:R-:W-:-:S13]  /*1ded0*/  ISETP.GE.OR P1, PT, R9, UR4, !P0 ;  /* 0x0000000409007c0c */ /* 0x000fda000c726670 */
[----:B------:R-:W0:Y:S08]  /*1dee0*/  @!P1 LDC.64 R2, c[0x0][0xc80] ;  /* 0x00032000ff029b82 */ /* 0x000e300000000a00 */
[----:B-1----:R-:W1:Y:S01]  /*1def0*/  @!P1 LDC.64 R4, c[0x0][0xc78] ;  /* 0x00031e00ff049b82 */ /* 0x002e620000000a00 */
        /* <DEDUP_REMOVED lines=33> */
.L_x_1817:
[----:B------:R-:W-:Y:S02]  /*1e110*/  ULDC UR4, c[0x0][0xc38] ;  /* 0x00030e0000047ab9 */ /* 0x000fe40000000800 */
[----:B------:R-:W-:-:S04]  /*1e120*/  IMAD.U32 R4, RZ, RZ, UR4 ;  /* 0x00000004ff047e24 */ /* 0x000fc8000f8e00ff */
[----:B-1----:R-:W-:-:S04]  /*1e130*/  IMAD R3, R14, R4, RZ ;  /* 0x000000040e037224 */ /* 0x002fc800078e02ff */
[----:B------:R-:W-:-:S05]  /*1e140*/  IMAD.IADD R6, R6, 0x1, R3 ;  /* 0x0000000106067824 */ /* 0x000fca00078e0203 */
[----:B------:R-:W-:-:S13]  /*1e150*/  ISETP.GT.AND P6, PT, R6, R0, PT ;  /* 0x000000000600720c */ /* 0x000fda0003fc4270 */
[----:B------:R-:W-:Y:S05]  /*1e160*/  @P6 BRA `(.L_x_1681) ;  /* 0x0000000000a46947 */ /* 0x000fea0003800000 */
.L_x_1684:
[----:B0-----:R-:W0:Y:S01]  /*1e170*/  LDC R2, c[0x0][0xc3c] ;  /* 0x00030f00ff027b82 */ /* 0x001e220000000800 */
[----:B------:R-:W-:-:S05]  /*1e180*/  VIADD R27, R27, 0x1f ;  /* 0x0000001f1b1b7836 */ /* 0x000fca0000000000 */
[----:B0-----:R-:W-:-:S13]  /*1e190*/  ISETP.GE.AND P6, PT, R27, R2, PT ;  /* 0x000000021b00720c */ /* 0x001fda0003fc6270 */
[----:B------:R-:W-:Y:S05]  /*1e1a0*/  @P6 BRA `(.L_x_1682) ;  /* 0x0000000800bc6947 */ /* 0x000fea0003800000 */
[----:B------:R-:W0:Y:S01]  /*1e1b0*/  S2R R3, SR_TID.X ;  /* 0x0000000000037919 */ /* 0x000e220000002100 */
        /* <DEDUP_REMOVED lines=30> */
.L_x_1825:
[----:B------:R-:W-:Y:S02]  /*1e3a0*/  ULDC UR4, c[0x0][0xc38] ;  /* 0x00030e0000047ab9 */ /* 0x000fe40000000800 */
[----:B------:R-:W-:-:S04]  /*1e3b0*/  IMAD.U32 R4, RZ, RZ, UR4 ;  /* 0x00000004ff047e24 */ /* 0x000fc8000f8e00ff */
[----:B-1----:R-:W-:-:S04]  /*1e3c0*/  IMAD R3, R14, R4, RZ ;  /* 0x000000040e037224 */ /* 0x002fc800078e02ff */
[----:B------:R-:W-:-:S05]  /*1e3d0*/  IMAD.IADD R6, R3, 0x1, R6 ;  /* 0x0000000103067824 */ /* 0x000fca00078e0206 */
[----:B------:R-:W-:-:S13]  /*1e3e0*/  ISETP.GT.AND P6, PT, R6, R0, PT ;  /* 0x000000000600720c */ /* 0x000fda0003fc4270 */
[----:B------:R-:W-:Y:S05]  /*1e3f0*/  @!P6 BRA `(.L_x_1684) ;  /* 0xfffffffc005ce947 */ /* 0x000fea000383ffff */
.L_x_1681:
[----:B------:R-:W-:Y:S01]  /*1e400*/  IMAD.IADD R6, R6, 0x1, -R3 ;  /* 0x0000000106067824 */ /* 0x000fe200078e0a03 */
[----:B------:R-:W-:-:S03]  /*1e410*/  UMOV UR4, 0xffffffff ;  /* 0xffffffff00047882 */ /* 0x000fc60000000000 */
[----:B------:R-:W-:-:S05]  /*1e420*/  IMAD R3, R2, R4, R6 ;  /* 0x0000000402037224 */ /* 0x000fca00078e0206 */
[----:B------:R-:W-:Y:S01]  /*1e430*/  ISETP.GT.AND P6, PT, R3, R0, PT ;  /* 0x000000000300720c */ /* 0x000fe20003fc4270 */
[----:B------:R-:W-:-:S12]  /*1e440*/  BRA.DIV UR4, `(.L_x_1685) ;  /* 0x0000004204f47947 */ /* 0x000fd8000b800000 */
[----:B------:R-:W-:-:S04]  /*1e450*/  VOTE.ANY R3, PT, !P6 ;  /* 0x0000000000037806 */ /* 0x000fc800070e0100 */
[----:B------:R-:W1:Y:S02]  /*1e460*/  POPC R7, R3 ;  /* 0x0000000300077309 */ /* 0x000e640000000000 */
[----:B-1----:R1:W2:Y:S01]  /*1e470*/  SHFL.IDX PT, R25, R25, R7, 0x1f ;  /* 0x00001f0719197589 */ /* 0x0022a200000e0000 */
[----:B------:R-:W-:-:S03]  /*1e480*/  IMAD.IADD R27, R7, 0x1, R27 ;  /* 0x00000001071b7824 */ /* 0x000fc600078e021b */
[----:B------:R1:W3:Y:S04]  /*1e490*/  SHFL.IDX PT, R5, R5, R7, 0x1f ;  /* 0x00001f0705057589 */ /* 0x0002e800000e0000 */
.L_x_1830:
[----:B------:R-:W-:-:S13]  /*1e4a0*/  ISETP.NE.AND P0, PT, R3, RZ, PT ;  /* 0x000000ff0300720c */ /* 0x000fda0003f05270 */
[----:B------:R-:W-:Y:S05]  /*1e4b0*/  @!P0 BRA `(.L_x_1686) ;  /* 0x0000000000108947 */ /* 0x000fea0003800000 */
[----:B------:R-:W-:Y:S01]  /*1e4c0*/  UMOV UR4, 0xffffffff ;  /* 0xffffffff00047882 */ /* 0x000fe20000000000 */
[----:B------:R-:W-:Y:S02]  /*1e4d0*/  VIADD R12, R7, 0xffffffff ;  /* 0xffffffff070c7836 */ /* 0x000fe40000000000 */
[----:B------:R-:W-:Y:S05]  /*1e4e0*/  BRA.DIV UR4, `(.L_x_1687) ;  /* 0x00000046042c7947 */ /* 0x000fea000b800000 */
[----:B------:R4:W0:Y:S02]  /*1e4f0*/  SHFL.IDX PT, R24, R2, R12, 0x1f ;  /* 0x00001f0c02187589 */ /* 0x00082400000e0000 */
.L_x_1686:
[----:B---3--:R-:W-:Y:S01]  /*1e500*/  ISETP.NE.AND P0, PT, R5, 0x1, PT ;  /* 0x000000010500780c */ /* 0x008fe20003f05270 */
[----:B0-----:R-:W-:-:S04]  /*1e510*/  IMAD R24, R24, R4, R6 ;  /* 0x0000000418187224 */ /* 0x001fc800078e0206 */
[----:B------:R-:W-:-:S08]  /*1e520*/  IMAD.IADD R0, R0, 0x1, -R24 ;  /* 0x0000000100007824 */ /* 0x000fd000078e0a18 */
[----:B------:R-:W-:Y:S05]  /*1e530*/  @!P0 BRA `(.L_x_1688) ;  /* 0x0000000000dc8947 */ /* 0x000fea0003800000 */
[----:B--2---:R-:W-:Y:S01]  /*1e540*/  IABS R6, R25 ;  /* 0x0000001900067213 */ /* 0x004fe20000000000 */
[----:B----4-:R-:W-:Y:S01]  /*1e550*/  IMAD.MOV.U32 R2, RZ, RZ, RZ ;  /* 0x000000ffff027224 */ /* 0x010fe200078e00ff */
[----:B------:R-:W-:Y:S02]  /*1e560*/  IABS R4, R5 ;  /* 0x0000000500047213 */ /* 0x000fe40000000000 */
[----:B-1----:R-:W0:Y:S08]  /*1e570*/  I2F.RP R7, R6 ;  /* 0x0000000600077306 */ /* 0x002e300000209400 */
[----:B------:R-:W-:Y:S08]  /*1e580*/  I2F.RP R10, R4 ;  /* 0x00000004000a7306 */ /* 0x000ff00000209400 */
[----:B0-----:R-:W0:Y:S02]  /*1e590*/  MUFU.RCP R7, R7 ;  /* 0x0000000700077308 */ /* 0x001e240000001000 */
[----:B0-----:R-:W-:Y:S01]  /*1e5a0*/  VIADD R8, R7, 0xffffffe ;  /* 0x0ffffffe07087836 */ /* 0x001fe20000000000 */
[----:B------:R-:W-:-:S05]  /*1e5b0*/  IABS R7, R25 ;  /* 0x0000001900077213 */ /* 0x000fca0000000000 */
[----:B------:R0:W1:Y:S02]  /*1e5c0*/  F2I.FTZ.U32.TRUNC.NTZ R3, R8 ;  /* 0x0000000800037305 */ /* 0x000064000021f000 */
[----:B0-----:R-:W-:Y:S01]  /*1e5d0*/  IABS R8, R0 ;  /* 0x0000000000087213 */ /* 0x001fe20000000000 */
[----:B-1----:R-:W-:-:S04]  /*1e5e0*/  IMAD.MOV R9, RZ, RZ, -R3 ;  /* 0x000000ffff097224 */ /* 0x002fc800078e0a03 */
        /* <DEDUP_REMOVED lines=8> */
[----:B------:R-:W-:Y:S02]  /*1e670*/  IMAD.MOV.U32 R2, RZ, RZ, RZ ;  /* 0x000000ffff027224 */ /* 0x000fe400078e00ff */
[----:B------:R-:W0:Y:S08]  /*1e680*/  F2I.FTZ.U32.TRUNC.NTZ R3, R8 ;  /* 0x0000000800037305 */ /* 0x000e30000021f000 */
[----:B------:R-:W-:-:S02]  /*1e690*/  @!P1 IMAD.IADD R9, R9, 0x1, -R6 ;  /* 0x0000000109099824 */ /* 0x000fc400078e0a06 */
[----:B------:R-:W-:Y:S01]  /*1e6a0*/  @!P1 VIADD R7, R7, 0x1 ;  /* 0x0000000107079836 */ /* 0x000fe20000000000 */
[----:B------:R-:W-:Y:S02]  /*1e6b0*/  ISETP.NE.AND P1, PT, R25, RZ, PT ;  /* 0x000000ff1900720c */ /* 0x000fe40003f25270 */
        /* <DEDUP_REMOVED lines=20> */
[----:B------:R-:W-:Y:S01]  /*1e800*/  ISETP.GE.AND P2, PT, R3, RZ, PT ;  /* 0x000000ff0300720c */ /* 0x000fe20003f46270 */
[----:B------:R-:W-:-:S04]  /*1e810*/  IMAD.MOV R3, RZ, RZ, -R7 ;  /* 0x000000ffff037224 */ /* 0x000fc800078e0a07 */
[----:B------:R-:W-:Y:S02]  /*1e820*/  IMAD R3, R25, R3, R0 ;  /* 0x0000000319037224 */ /* 0x000fe400078e0200 */
        /* <DEDUP_REMOVED lines=8> */
.L_x_1688:
[----:B----4-:R-:W0:Y:S02]  /*1e8b0*/  LDC.64 R2, c[0x0][0xc90] ;  /* 0x00032400ff027b82 */ /* 0x010e240000000a00 */
[----:B0-----:R-:W-:-:S05]  /*1e8c0*/  IMAD.WIDE R2, R27, 0x4, R2 ;  /* 0x000000041b027825 */ /* 0x001fca00078e0202 */
[----:B------:R0:W2:Y:S02]  /*1e8d0*/  LDG.E R6, desc[UR40][R2.64] ;  /* 0x0000002802067981 */ /* 0x0000a4000c1e1900 */
[----:B0-----:R-:W-:Y:S02]  /*1e8e0*/  IMAD.MOV.U32 R2, RZ, RZ, RZ ;  /* 0x000000ffff027224 */ /* 0x001fe400078e00ff */
[----:B--2---:R-:W-:-:S05]  /*1e8f0*/  IMAD R5, R25, R6, RZ ;  /* 0x0000000619057224 */ /* 0x004fca00078e02ff */
[----:B-1----:R-:W-:-:S04]  /*1e900*/  IABS R7, R5 ;  /* 0x0000000500077213 */ /* 0x002fc80000000000 */
        /* <DEDUP_REMOVED lines=54> */
.L_x_1689:
[----:B------:R-:W-:-:S05]  /*1ec70*/  LOP3.LUT R0, RZ, R3, RZ, 0x33, !PT ;  /* 0x00000003ff007212 */ /* 0x000fca00078e33ff */
[----:B------:R-:W-:Y:S01]  /*1ec80*/  IMAD.IADD R25, R25, 0x1, R0 ;  /* 0x0000000119197824 */ /* 0x000fe200078e0200 */
[----:B------:R-:W-:Y:S06]  /*1ec90*/  BRA `(.L_x_1690) ;  /* 0x00000000001c7947 */ /* 0x000fec0003800000 */
.L_x_1682:
[----:B------:R-:W-:Y:S01]  /*1eca0*/  UMOV UR4, URZ ;  /* 0x0000003f00047c82 */ /* 0x000fe20008000000 */
[----:B------:R-:W-:Y:S01]  /*1ecb0*/  UMOV UR5, URZ ;  /* 0x0000003f00057c82 */ /* 0x000fe20008000000 */
[----:B------:R-:W-:Y:S01]  /*1ecc0*/  ULDC UR6, c[0x0][0xc3c] ;  /* 0x00030f0000067ab9 */ /* 0x000fe20000000800 */
[----:B------:R-:W-:Y:S02]  /*1ecd0*/  IMAD.MOV.U32 R24, RZ, RZ, R0 ;  /* 0x000000ffff187224 */ /* 0x000fe400078e0000 */
[----:B------:R-:W-:Y:S02]  /*1ece0*/  IMAD.U32 R25, RZ, RZ, UR4 ;  /* 0x00000004ff197e24 */ /* 0x000fe4000f8e00ff */
[----:B------:R-:W-:Y:S02]  /*1ecf0*/  IMAD.U32 R26, RZ, RZ, UR5 ;  /* 0x00000005ff1a7e24 */ /* 0x000fe4000f8e00ff */
[----:B------:R-:W-:-:S07]  /*1ed00*/  IMAD.U32 R27, RZ, RZ, UR6 ;  /* 0x00000006ff1b7e24 */ /* 0x000fce000f8e00ff */
.L_x_1690:
[----:B------:R-:W0:Y:S01]  /*1ed10*/  S2R R0, SR_TID.X ;  /* 0x0000000000007919 */ /* 0x000e220000002100 */
[----:B------:R-:W-:Y:S05]  /*1ed20*/  WARPSYNC.ALL ;  /* 0x0000000000007948 */ /* 0x000fea0003800000 */
[----:B------:R-:W-:Y:S01]  /*1ed30*/  BAR.SYNC.DEFER_BLOCKING 0x4, 0x200 ;  /* 0x0108000000007b1d */ /* 0x000fe20000010000 */
[----:B0-----:R-:W-:-:S04]  /*1ed40*/  LOP3.LUT R0, R0, 0x1f, RZ, 0xc0, !PT ;  /* 0x0000001f00007812 */ /* 0x001fc800078ec0ff */
[----:B------:R-:W-:-:S13]  /*1ed50*/  ISETP.NE.AND P0, PT, R0, RZ, PT ;  /* 0x000000ff0000720c */ /* 0x000fda0003f05270 */
[----:B------:R-:W0:Y:S01]  /*1ed60*/  @!P0 S2R R3, SR_CgaCtaId ;  /* 0x0000000000038919 */ /* 0x000e220000008800 */
[----:B------:R-:W-:-:S04]  /*1ed70*/  @!P0 MOV R0, 0x400 ;  /* 0x0000040000008802 */ /* 0x000fc80000000f00 */
[----:B0-----:R-:W-:-:S05]  /*1ed80*/  @!P0 LEA R17, R3, R0, 0x18 ;  /* 0x0000000003118211 */ /* 0x001fca00078ec0ff */
[----:B------:R3:W-:Y:S01]  /*1ed90*/  @!P0 STS.128 [R17+0x168d0], R24 ;  /* 0x0168d01811008388 */ /* 0x0007e20000000c00 */
[----:B------:R-:W-:Y:S06]  /*1eda0*/  BAR.ARV 0x5, 0x200 ;  /* 0x0148000000007b1d */ /* 0x000fec0000002000 */
.L_x_1679:
[----:B------:R-:W-:Y:S02]  /*1edb0*/  ULDC UR4, c[0x0][0xc3c] ;  /* 0x00030f0000047ab9 */ /* 0x000fe40000000800 */
[----:B--2---:R-:W-:-:S13]  /*1edc0*/  ISETP.GE.AND P0, PT, R27, UR4, PT ;  /* 0x000000041b007c0c */ /* 0x004fda000bf06270 */
[----:B------:R-:W-:Y:S05]  /*1edd0*/  @!P0 BRA `(.L_x_1691) ;  /* 0xffffff9800848947 */ /* 0x000fea000383ffff */
[----:B------:R-:W-:Y:S05]  /*1ede0*/  BSYNC B8 ;  /* 0x0000000000087941 */ /* 0x000fea0003800000 */
.L_x_1549:
[----:B0-----:R-:W2:Y:S01]  /*1edf0*/  LDL.LU R0, [R1+0x34] ;  /* 0x0000340001007983 */ /* 0x001ea20000300800 */
[----:B------:R-:W-:Y:S01]  /*1ee00*/  BSSY B0, `(.L_x_1692) ;  /* 0x000000b000007945 */ /* 0x000fe20003800000 */
[----:B-1----:R-:W0:Y:S01]  /*1ee10*/  S2R R5, SR_CgaCtaId ;  /* 0x0000000000057919 */ /* 0x002e220000008800 */
        /* <DEDUP_REMOVED lines=9> */
.L_x_1833:
[----:B------:R-:W-:Y:S05]  /*1eeb0*/  BSYNC B0 ;  /* 0x0000000000007941 */ /* 0x000fea0003800000 */
.L_x_1692:
[----:B------:R-:W-:-:S03]  /*1eec0*/  UMOV UR4, 0xffffffff ;  /* 0xffffffff00047882 */ /* 0x000fc60000000000 */
[----:B------:R-:W-:Y:S05]  /*1eed0*/  BRA.DIV UR4, `(.L_x_1694) ;  /* 0x0000003a04ec7947 */ /* 0x000fea000b800000 */
[----:B0-----:R-:W0:Y:S02]  /*1eee0*/  S2R R0, SR_TID.X ;  /* 0x0000000000007919 */ /* 0x001e240000002100 */
[----:B0-----:R-:W-:-:S04]  /*1eef0*/  SHF.R.U32.HI R0, RZ, 0x5, R0 ;  /* 0x00000005ff007819 */ /* 0x001fc80000011600 */
[----:B------:R-:W-:-:S05]  /*1ef00*/  LOP3.LUT R0, R0, 0x3, RZ, 0xc0, !PT ;  /* 0x0000000300007812 */ /* 0x000fca00078ec0ff */
[----:B------:R0:W1:Y:S02]  /*1ef10*/  SHFL.IDX PT, R14, R0, RZ, 0x1f ;  /* 0x00001fff000e7589 */ /* 0x00006400000e0000 */
.L_x_1836:
[----:B-1----:R-:W-:-:S13]  /*1ef20*/  ISETP.NE.AND P0, PT, R14, RZ, PT ;  /* 0x000000ff0e00720c */ /* 0x002fda0003f05270 */
[----:B------:R-:W-:Y:S05]  /*1ef30*/  @P0 BRA `(.L_x_1337) ;  /* 0x0000000000880947 */ /* 0x000fea0003800000 */
[----:B------:R-:W-:-:S03]  /*1ef40*/  UMOV UR4, 0xffffffff ;  /* 0xffffffff00047882 */ /* 0x000fc60000000000 */
[----:B------:R-:W-:Y:S05]  /*1ef50*/  BRA.DIV UR4, `(.L_x_1695) ;  /* 0x0000003e04007947 */ /* 0x000fea000b800000 */
[----:B------:R-:W-:-:S13]  /*1ef60*/  ELECT P6, URZ, PT ;  /* 0x00000000003f782f */ /* 0x000fda00038c0000 */
.L_x_1839:
[----:B------:R-:W-:Y:S05]  /*1ef70*/  @!P6 BRA `(.L_x_1337) ;  /* 0x000000000078e947 */ /* 0x000fea0003800000 */
[----:B0-----:R-:W2:Y:S02]  /*1ef80*/  LDL.LU R0, [R1+0x54] ;  /* 0x0000540001007983 */ /* 0x001ea40000300800 */
[----:B--2---:R-:W-:-:S04]  /*1ef90*/  LOP3.LUT R0, R0, 0x2, RZ, 0xfc, !PT ;  /* 0x0000000200007812 */ /* 0x004fc800078efcff */
[----:B------:R-:W-:-:S13]  /*1efa0*/  ISETP.NE.AND P2, PT, R0, 0x3, PT ;  /* 0x000000030000780c */ /* 0x000fda0003f45270 */
[----:B------:R-:W-:Y:S05]  /*1efb0*/  @!P2 BRA `(.L_x_1696) ;  /* 0x000000000004a947 */ /* 0x000fea0003800000 */
[----:B------:R-:W-:Y:S01]  /*1efc0*/  BPT.TRAP 0x1 ;  /* 0x000000040000795c */ /* 0x000fe20000300000 */
.L_x_1696:
        /* <DEDUP_REMOVED lines=12> */
.L_x_1840:
[----:B------:R-:W1:Y:S02]  /*1f090*/  SYNCS.PHASECHK.TRANS64.TRYWAIT P0, [R3+URZ], R0 ;  /* 0x00000000030075a7 */ /* 0x000e64000800017f */
[----:B-1----:R-:W-:Y:S05]  /*1f0a0*/  @!P0 BRA `(.L_x_1698) ;  /* 0x0000003800e08947 */ /* 0x002fea0003800000 */
.L_x_1841:
[----:B------:R-:W-:Y:S05]  /*1f0b0*/  @!P2 BRA `(.L_x_1699) ;  /* 0x000000000004a947 */ /* 0x000fea0003800000 */
[----:B------:R-:W-:Y:S01]  /*1f0c0*/  BPT.TRAP 0x1 ;  /* 0x000000040000795c */ /* 0x000fe20000300000 */
.L_x_1699:
[----:B-1----:R-:W-:-:S04]  /*1f0d0*/  VIADD R3, R9, 0x16860 ;  /* 0x0001686009037836 */ /* 0x002fc80000000000 */
[----:B------:R-:W-:-:S04]  /*1f0e0*/  IMAD R5, R18, 0x8, R3 ;  /* 0x0000000812057824 */ /* 0x000fc800078e0203 */
[----:B------:R-:W1:Y:S02]  /*1f0f0*/  SYNCS.PHASECHK.TRANS64.TRYWAIT P0, [R5+URZ], R2 ;  /* 0x00000002050075a7 */ /* 0x000e64000800017f */
[----:B-1----:R-:W-:Y:S05]  /*1f100*/  @!P0 BRA `(.L_x_1700) ;  /* 0x0000003800dc8947 */ /* 0x002fea0003800000 */
.L_x_1842:
[----:B------:R-:W-:-:S07]  /*1f110*/  IMAD R3, R4, 0x8, R3 ;  /* 0x0000000804037824 */ /* 0x000fce00078e0203 */
.L_x_1701:
[----:B--2---:R2:W4:Y:S02]  /*1f120*/  SYNCS.PHASECHK.TRANS64.TRYWAIT P0, [R3+URZ], R0 ;  /* 0x00000000030075a7 */ /* 0x004524000800017f */
[----:B----4-:R-:W-:Y:S05]  /*1f130*/  @!P0 NANOSLEEP.SYNCS 0x989680 ;  /* 0x009896800000895d */ /* 0x010fea0003900000 */
[----:B------:R-:W4:Y:S02]  /*1f140*/  @!P0 SYNCS.PHASECHK.TRANS64 P0, [R3+URZ], R0 ;  /* 0x00000000030085a7 */ /* 0x000f24000800007f */
[----:B----4-:R-:W-:Y:S05]  /*1f150*/  @!P0 BRA `(.L_x_1701) ;  /* 0xfffffffc00f08947 */ /* 0x010fea000383ffff */
.L_x_1337:
[----:B------:R-:W-:Y:S05]  /*1f160*/  BSYNC B9 ;  /* 0x0000000000097941 */ /* 0x000fea0003800000 */
.L_x_1334:
[----:B------:R-:W-:Y:S05]  /*1f170*/  EXIT ;  /* 0x000000000000794d */ /* 0x000fea0003800000 */
.L_x_1365:
[----:B0-----:R0:W1:Y:S02]  /*1f180*/  SYNCS.PHASECHK.TRANS64.TRYWAIT P6, [R77+URZ+0x16890], R89 ;  /* 0x016890594d0075a7 */ /* 0x00106400080c017f */
[----:B-1----:R-:W-:Y:S05]  /*1f190*/  @!P6 NANOSLEEP.SYNCS 0x989680 ;  /* 0x009896800000e95d */ /* 0x002fea0003900000 */
[----:B------:R-:W1:Y:S02]  /*1f1a0*/  @!P6 SYNCS.PHASECHK.TRANS64 P6, [R77+URZ+0x16890], R89 ;  /* 0x016890594d00e5a7 */ /* 0x000e6400080c007f */
[----:B-1----:R-:W-:Y:S05]  /*1f1b0*/  @!P6 BRA `(.L_x_1365) ;  /* 0xfffffffc00f0e947 */ /* 0x002fea000383ffff */
[----:B------:R-:W-:Y:S05]  /*1f1c0*/  BRA `(.L_x_1702) ;  /* 0xfffffe3c00e07947 */ /* 0x000fea000383ffff */
.L_x_1385:
[----:B0-----:R0:W1:Y:S02]  /*1f1d0*/  SYNCS.PHASECHK.TRANS64.TRYWAIT P5, [R77+URZ+0x16890], R89 ;  /* 0x016890594d0075a7 */ /* 0x00106400080a017f */
[----:B-1----:R-:W-:Y:S05]  /*1f1e0*/  @!P5 NANOSLEEP.SYNCS 0x989680 ;  /* 0x009896800000d95d */ /* 0x002fea0003900000 */
[----:B------:R-:W1:Y:S02]  /*1f1f0*/  @!P5 SYNCS.PHASECHK.TRANS64 P5, [R77+URZ+0x16890], R89 ;  /* 0x016890594d00d5a7 */ /* 0x000e6400080a007f */
[----:B-1----:R-:W-:Y:S05]  /*1f200*/  @!P5 BRA `(.L_x_1385) ;  /* 0xfffffffc00f0d947 */ /* 0x002fea000383ffff */
[----:B------:R-:W-:Y:S05]  /*1f210*/  BRA `(.L_x_1703) ;  /* 0xfffffe5000607947 */ /* 0x000fea000383ffff */
.L_x_1394:
[----:B0-----:R0:W1:Y:S02]  /*1f220*/  SYNCS.PHASECHK.TRANS64.TRYWAIT P4, [R77+URZ+0x16890], R89 ;  /* 0x016890594d0075a7 */ /* 0x001064000808017f */
[----:B-1----:R-:W-:Y:S05]  /*1f230*/  @!P4 NANOSLEEP.SYNCS 0x989680 ;  /* 0x009896800000c95d */ /* 0x002fea0003900000 */
[----:B------:R-:W1:Y:S02]  /*1f240*/  @!P4 SYNCS.PHASECHK.TRANS64 P4, [R77+URZ+0x16890], R89 ;  /* 0x016890594d00c5a7 */ /* 0x000e64000808007f */
[----:B-1----:R-:W-:Y:S05]  /*1f250*/  @!P4 BRA `(.L_x_1394) ;  /* 0xfffffffc00f0c947 */ /* 0x002fea000383ffff */
[----:B------:R-:W-:Y:S05]  /*1f260*/  BRA `(.L_x_1704) ;  /* 0xfffffe60008c7947 */ /* 0x000fea000383ffff */
.L_x_1400:
[----:B--2---:R2:W3:Y:S02]  /*1f270*/  SYNCS.PHASECHK.TRANS64.TRYWAIT P3, [R77+URZ+0x168b0], R89 ;  /* 0x0168b0594d0075a7 */ /* 0x0044e4000806017f */
[----:B---3--:R-:W-:Y:S05]  /*1f280*/  @!P3 NANOSLEEP.SYNCS 0x989680 ;  /* 0x009896800000b95d */ /* 0x008fea0003900000 */
[----:B------:R-:W3:Y:S02]  /*1f290*/  @!P3 SYNCS.PHASECHK.TRANS64 P3, [R77+URZ+0x168b0], R89 ;  /* 0x0168b0594d00b5a7 */ /* 0x000ee4000806007f */
[----:B---3--:R-:W-:Y:S05]  /*1f2a0*/  @!P3 BRA `(.L_x_1400) ;  /* 0xfffffffc00f0b947 */ /* 0x008fea000383ffff */
[----:B------:R-:W-:Y:S05]  /*1f2b0*/  BRA `(.L_x_1705) ;  /* 0xfffffe6400207947 */ /* 0x000fea000383ffff */
.L_x_1418:
[----:B------:R-:W0:Y:S01]  /*1f2c0*/  S2R R0, SR_TID.X ;  /* 0x0000000000007919 */ /* 0x000e220000002100 */
[----:B------:R-:W-:Y:S01]  /*1f2d0*/  BSSY B0, `(.L_x_1706) ;  /* 0x000000c000007945 */ /* 0x000fe20003800000 */
[----:B------:R-:W-:Y:S02]  /*1f2e0*/  IMAD.MOV.U32 R12, RZ, RZ, RZ ;  /* 0x000000ffff0c7224 */ /* 0x000fe400078e00ff */
[----:B------:R-:W-:Y:S02]  /*1f2f0*/  IMAD.MOV.U32 R11, RZ, RZ, 0x1f ;  /* 0x0000001fff0b7424 */ /* 0x000fe400078e00ff */
[----:B------:R-:W-:Y:S02]  /*1f300*/  IMAD.MOV.U32 R15, RZ, RZ, -0x1 ;  /* 0xffffffffff0f7424 */ /* 0x000fe400078e00ff */
[----:B0-----:R-:W-:-:S05]  /*1f310*/  VIADD R3, R0, 0xffffff80 ;  /* 0xffffff8000037836 */ /* 0x001fca0000000000 */
[----:B------:R-:W-:-:S04]  /*1f320*/  SHF.R.S32.HI R0, RZ, 0x1f, R3 ;  /* 0x0000001fff007819 */ /* 0x000fc80000011403 */
[----:B------:R-:W-:-:S04]  /*1f330*/  LEA.HI R0, R0, R3, RZ, 0x7 ;  /* 0x0000000300007211 */ /* 0x000fc800078f38ff */
[----:B------:R-:W-:-:S05]  /*1f340*/  SHF.R.S32.HI R0, RZ, 0x7, R0 ;  /* 0x00000007ff007819 */ /* 0x000fca0000011400 */
[----:B------:R-:W-:-:S07]  /*1f350*/  IMAD.MOV.U32 R13, RZ, RZ, R0 ;  /* 0x000000ffff0d7224 */ /* 0x000fce00078e0000 */
[----:B-----5:R-:W-:Y:S05]  /*1f360*/  WARPSYNC.COLLECTIVE R15, `(.L_x_1707) ;  /* 0x000000000f087348 */ /* 0x020fea0003c00000 */
[----:B------:R0:W1:Y:S02]  /*1f370*/  SHFL.IDX P6, R14, R13, R12, R11 ;  /* 0x0000000c0d0e7389 */ /* 0x00006400000c000b */
[----:B01---5:R-:W-:Y:S01]  /*1f380*/  ENDCOLLECTIVE ;  /* 0x000000000000791b */ /* 0x023fe20003800000 */
.L_x_1707:
[----:B------:R-:W-:Y:S05]  /*1f390*/  BSYNC B0 ;  /* 0x0000000000007941 */ /* 0x000fea0003800000 */
.L_x_1706:
[----:B------:R0:W-:Y:S01]  /*1f3a0*/  STL [R1+0x24], R14 ;  /* 0x0000240e01007387 */ /* 0x0001e20000100800 */
[----:B------:R-:W-:Y:S05]  /*1f3b0*/  BRA `(.L_x_1708) ;  /* 0xfffffe7000107947 */ /* 0x000fea000383ffff */
.L_x_1430:
[----:B------:R-:W-:Y:S01]  /*1f3c0*/  BSSY B1, `(.L_x_1709) ;  /* 0x0000008000017945 */ /* 0x000fe20003800000 */
[----:B------:R-:W-:Y:S02]  /*1f3d0*/  IMAD.MOV.U32 R13, RZ, RZ, R4 ;  /* 0x000000ffff0d7224 */ /* 0x000fe400078e0004 */
[----:B------:R-:W-:Y:S02]  /*1f3e0*/  IMAD.MOV.U32 R12, RZ, RZ, RZ ;  /* 0x000000ffff0c7224 */ /* 0x000fe400078e00ff */
[----:B------:R-:W-:Y:S02]  /*1f3f0*/  IMAD.MOV.U32 R11, RZ, RZ, 0x1c1f ;  /* 0x00001c1fff0b7424 */ /* 0x000fe400078e00ff */
[----:B------:R-:W-:-:S07]  /*1f400*/  IMAD.MOV.U32 R15, RZ, RZ, -0x1 ;  /* 0xffffffffff0f7424 */ /* 0x000fce00078e00ff */
[----:B0-----:R-:W-:Y:S05]  /*1f410*/  WARPSYNC.COLLECTIVE R15, `(.L_x_1710) ;  /* 0x000000000f087348 */ /* 0x001fea0003c00000 */
[----:B0-----:R0:W1:Y:S02]  /*1f420*/  SHFL.IDX P6, R14, R13, R12, R11 ;  /* 0x0000000c0d0e7389 */ /* 0x00106400000c000b */
[----:B01----:R-:W-:Y:S01]  /*1f430*/  ENDCOLLECTIVE ;  /* 0x000000000000791b */ /* 0x003fe20003800000 */
.L_x_1710:
[----:B------:R-:W-:Y:S05]  /*1f440*/  BSYNC B1 ;  /* 0x0000000000017941 */ /* 0x000fea0003800000 */
.L_x_1709:
        /* <DEDUP_REMOVED lines=8> */
.L_x_1711:
[----:B------:R-:W-:Y:S02]  /*1f4d0*/  IMAD.MOV.U32 R13, RZ, RZ, R7 ;  /* 0x000000ffff0d7224 */ /* 0x000fe400078e0007 */
[----:B------:R-:W-:-:S07]  /*1f4e0*/  IMAD.MOV.U32 R2, RZ, RZ, R14 ;  /* 0x000000ffff027224 */ /* 0x000fce00078e000e */
[----:B------:R-:W-:Y:S05]  /*1f4f0*/  WARPSYNC.COLLECTIVE R15, `(.L_x_1712) ;  /* 0x000000000f087348 */ /* 0x000fea0003c00000 */
[----:B------:R0:W1:Y:S02]  /*1f500*/  SHFL.IDX P6, R14, R13, R12, R11 ;  /* 0x0000000c0d0e7389 */ /* 0x00006400000c000b */
[----:B01----:R-:W-:Y:S01]  /*1f510*/  ENDCOLLECTIVE ;  /* 0x000000000000791b */ /* 0x003fe20003800000 */
.L_x_1712:
[----:B------:R-:W-:Y:S02]  /*1f520*/  IMAD.MOV.U32 R13, RZ, RZ, R6 ;  /* 0x000000ffff0d7224 */ /* 0x000fe400078e0006 */
[----:B------:R-:W-:-:S07]  /*1f530*/  IMAD.MOV.U32 R5, RZ, RZ, R14 ;  /* 0x000000ffff057224 */ /* 0x000fce00078e000e */
[----:B------:R-:W-:Y:S05]  /*1f540*/  WARPSYNC.COLLECTIVE R15, `(.L_x_1713) ;  /* 0x000000000f087348 */ /* 0x000fea0003c00000 */
[----:B------:R0:W1:Y:S02]  /*1f550*/  SHFL.IDX P6, R14, R13, R12, R11 ;  /* 0x0000000c0d0e7389 */ /* 0x00006400000c000b */
[----:B01----:R-:W-:Y:S01]  /*1f560*/  ENDCOLLECTIVE ;  /* 0x000000000000791b */ /* 0x003fe20003800000 */
.L_x_1713:
[----:B------:R-:W-:Y:S05]  /*1f570*/  BRA `(.L_x_1714) ;  /* 0xfffffe74009c7947 */ /* 0x000fea000383ffff */
.L_x_1433:
[----:B------:R-:W-:Y:S01]  /*1f580*/  BSSY B1, `(.L_x_1715) ;  /* 0x0000008000017945 */ /* 0x000fe20003800000 */
[----:B------:R-:W-:Y:S02]  /*1f590*/  IMAD.MOV.U32 R13, RZ, RZ, R4 ;  /* 0x000000ffff0d7224 */ /* 0x000fe400078e0004 */
[----:B------:R-:W-:Y:S02]  /*1f5a0*/  IMAD.MOV.U32 R12, RZ, RZ, 0x1 ;  /* 0x00000001ff0c7424 */ /* 0x000fe400078e00ff */
[----:B------:R-:W-:Y:S02]  /*1f5b0*/  IMAD.MOV.U32 R11, RZ, RZ, 0x1c1f ;  /* 0x00001c1fff0b7424 */ /* 0x000fe400078e00ff */
[----:B------:R-:W-:-:S07]  /*1f5c0*/  IMAD.MOV.U32 R15, RZ, RZ, -0x1 ;  /* 0xffffffffff0f7424 */ /* 0x000fce00078e00ff */
[----:B-1----:R-:W-:Y:S05]  /*1f5d0*/  WARPSYNC.COLLECTIVE R15, `(.L_x_1716) ;  /* 0x000000000f087348 */ /* 0x002fea0003c00000 */
[----:B------:R0:W2:Y:S02]  /*1f5e0*/  SHFL.IDX P6, R14, R13, R12, R11 ;  /* 0x0000000c0d0e7389 */ /* 0x0000a400000c000b */
[----:B012---:R-:W-:Y:S01]  /*1f5f0*/  ENDCOLLECTIVE ;  /* 0x000000000000791b */ /* 0x007fe20003800000 */
.L_x_1716:
[----:B------:R-:W-:Y:S05]  /*1f600*/  BSYNC B1 ;  /* 0x0000000000017941 */ /* 0x000fea0003800000 */
.L_x_1715:
[----:B------:R-:W-:Y:S02]  /*1f610*/  IMAD.MOV.U32 R13, RZ, RZ, R0 ;  /* 0x000000ffff0d7224 */ /* 0x000fe400078e0000 */
[----:B------:R-:W-:Y:S02]  /*1f620*/  IMAD.MOV.U32 R12, RZ, RZ, 0x1 ;  /* 0x00000001ff0c7424 */ /* 0x000fe400078e00ff */
[----:B------:R-:W-:Y:S02]  /*1f630*/  IMAD.MOV.U32 R11, RZ, RZ, 0x1c1f ;  /* 0x00001c1fff0b7424 */ /* 0x000fe400078e00ff */
[----:B------:R-:W-:Y:S02]  /*1f640*/  IMAD.MOV.U32 R15, RZ, RZ, -0x1 ;  /* 0xffffffffff0f7424 */ /* 0x000fe400078e00ff */
[----:B------:R-:W-:-:S07]  /*1f650*/  IMAD.MOV.U32 R3, RZ, RZ, R14 ;  /* 0x000000ffff037224 */ /* 0x000fce00078e000e */
[----:B------:R-:W-:Y:S05]  /*1f660*/  WARPSYNC.COLLECTIVE R15, `(.L_x_1717) ;  /* 0x000000000f087348 */ /* 0x000fea0003c00000 */
[----:B------:R0:W1:Y:S02]  /*1f670*/  SHFL.IDX P6, R14, R13, R12, R11 ;  /* 0x0000000c0d0e7389 */ /* 0x00006400000c000b */
[----:B01----:R-:W-:Y:S01]  /*1f680*/  ENDCOLLECTIVE ;  /* 0x000000000000791b */ /* 0x003fe20003800000 */
.L_x_1717:
[----:B------:R-:W-:Y:S02]  /*1f690*/  IMAD.MOV.U32 R13, RZ, RZ, R7 ;  /* 0x000000ffff0d7224 */ /* 0x000fe400078e0007 */
[----:B------:R-:W-:-:S07]  /*1f6a0*/  IMAD.MOV.U32 R2, RZ, RZ, R14 ;  /* 0x000000ffff027224 */ /* 0x000fce00078e000e */
[----:B------:R-:W-:Y:S05]  /*1f6b0*/  WARPSYNC.COLLECTIVE R15, `(.L_x_1718) ;  /* 0x000000000f087348 */ /* 0x000fea0003c00000 */
[----:B------:R0:W1:Y:S02]  /*1f6c0*/  SHFL.IDX P6, R14, R13, R12, R11 ;  /* 0x0000000c0d0e7389 */ /* 0x00006400000c000b */
[----:B01----:R-:W-:Y:S01]  /*1f6d0*/  ENDCOLLECTIVE ;  /* 0x000000000000791b */ /* 0x003fe20003800000 */
.L_x_1718:
[----:B------:R-:W-:Y:S02]  /*1f6e0*/  IMAD.MOV.U32 R13, RZ, RZ, R6 ;  /* 0x000000ffff0d7224 */ /* 0x000fe400078e0006 */
[----:B------:R-:W-:-:S07]  /*1f6f0*/  IMAD.MOV.U32 R5, RZ, RZ, R14 ;  /* 0x000000ffff057224 */ /* 0x000fce00078e000e */
[----:B------:R-:W-:Y:S05]  /*1f700*/  WARPSYNC.COLLECTIVE R15, `(.L_x_1719) ;  /* 0x000000000f087348 */ /* 0x000fea0003c00000 */
[----:B------:R0:W1:Y:S02]  /*1f710*/  SHFL.IDX P6, R14, R13, R12, R11 ;  /* 0x0000000c0d0e7389 */ /* 0x00006400000c000b */
[----:B01----:R-:W-:Y:S01]  /*1f720*/  ENDCOLLECTIVE ;  /* 0x000000000000791b */ /* 0x003fe20003800000 */
.L_x_1719:
[----:B------:R-:W-:Y:S05]  /*1f730*/  BRA `(.L_x_1720) ;  /* 0xfffffe7400f87947 */ /* 0x000fea000383ffff */
.L_x_1437:
[----:B0-----:R0:W1:Y:S02]  /*1f740*/  SYNCS.PHASECHK.TRANS64.TRYWAIT P0, [R16+URZ+0x16800], R37 ;  /* 0x01680025100075a7 */ /* 0x001064000800017f */
[----:B-1----:R-:W-:Y:S05]  /*1f750*/  @!P0 NANOSLEEP.SYNCS 0x989680 ;  /* 0x009896800000895d */ /* 0x002fea0003900000 */
[----:B------:R-:W1:Y:S02]  /*1f760*/  @!P0 SYNCS.PHASECHK.TRANS64 P0, [R16+URZ+0x16800], R37 ;  /* 0x01680025100085a7 */ /* 0x000e64000800007f */
[----:B-1----:R-:W-:Y:S05]  /*1f770*/  @!P0 BRA `(.L_x_1437) ;  /* 0xfffffffc00f08947 */ /* 0x002fea000383ffff */
[----:B------:R-:W-:Y:S05]  /*1f780*/  BRA `(.L_x_1721) ;  /* 0xfffffe7800f87947 */ /* 0x000fea000383ffff */
.L_x_1445:
[----:B------:R-:W1:Y:S01]  /*1f790*/  LDC R43, c[0x0][0x3f4] ;  /* 0x0000fd00ff2b7b82 */ /* 0x000e620000000800 */
[----:B------:R-:W-:Y:S01]  /*1f7a0*/  BSSY B1, `(.L_x_1722) ;  /* 0x0000008000017945 */ /* 0x000fe20003800000 */
[----:B------:R-:W-:Y:S02]  /*1f7b0*/  IMAD.MOV.U32 R13, RZ, RZ, R26 ;  /* 0x000000ffff0d7224 */ /* 0x000fe400078e001a */
[----:B------:R-:W-:Y:S02]  /*1f7c0*/  IMAD.MOV.U32 R12, RZ, RZ, RZ ;  /* 0x000000ffff0c7224 */ /* 0x000fe400078e00ff */
[----:B------:R-:W-:Y:S02]  /*1f7d0*/  IMAD.MOV.U32 R11, RZ, RZ, 0x1c1f ;  /* 0x00001c1fff0b7424 */ /* 0x000fe400078e00ff */
[----:B------:R-:W-:-:S07]  /*1f7e0*/  IMAD.MOV.U32 R15, RZ, RZ, -0x1 ;  /* 0xffffffffff0f7424 */ /* 0x000fce00078e00ff */
[----:B01----:R-:W-:Y:S05]  /*1f7f0*/  WARPSYNC.COLLECTIVE R15, `(.L_x_1723) ;  /* 0x000000000f087348 */ /* 0x003fea0003c00000 */
[----:B0-----:R0:W2:Y:S02]  /*1f800*/  SHFL.IDX P6, R14, R13, R12, R11 ;  /* 0x0000000c0d0e7389 */ /* 0x0010a400000c000b */
[----:B012---:R-:W-:Y:S01]  /*1f810*/  ENDCOLLECTIVE ;  /* 0x000000000000791b */ /* 0x007fe20003800000 */
.L_x_1723:
[----:B------:R-:W-:Y:S05]  /*1f820*/  BSYNC B1 ;  /* 0x0000000000017941 */ /* 0x000fea0003800000 */
.L_x_1722:
[----:B------:R-:W-:Y:S01]  /*1f830*/  IMAD.MOV.U32 R13, RZ, RZ, R24 ;  /* 0x000000ffff0d7224 */ /* 0x000fe200078e0018 */
[----:B------:R-:W-:Y:S01]  /*1f840*/  ISETP.GE.AND P0, PT, R18, R43, PT ;  /* 0x0000002b1200720c */ /* 0x000fe20003f06270 */
[----:B------:R-:W-:Y:S02]  /*1f850*/  IMAD.MOV.U32 R12, RZ, RZ, RZ ;  /* 0x000000ffff0c7224 */ /* 0x000fe400078e00ff */
[----:B------:R-:W-:Y:S02]  /*1f860*/  IMAD.MOV.U32 R11, RZ, RZ, 0x1c1f ;  /* 0x00001c1fff0b7424 */ /* 0x000fe400078e00ff */
[----:B------:R-:W-:Y:S02]  /*1f870*/  IMAD.MOV.U32 R15, RZ, RZ, -0x1 ;  /* 0xffffffffff0f7424 */ /* 0x000fe400078e00ff */
[----:B------:R-:W-:Y:S02]  /*1f880*/  IMAD.MOV.U32 R0, RZ, RZ, R14 ;  /* 0x000000ffff007224 */ /* 0x000fe400078e000e */
[----:B------:R-:W-:-:S07]  /*1f890*/  IMAD R30, R157, R30, RZ ;  /* 0x0000001e9d1e7224 */ /* 0x000fce00078e02ff */
[----:B------:R-:W-:Y:S05]  /*1f8a0*/  WARPSYNC.COLLECTIVE R15, `(.L_x_1724) ;  /* 0x000000000f087348 */ /* 0x000fea0003c00000 */
[----:B------:R0:W1:Y:S02]  /*1f8b0*/  SHFL.IDX P6, R14, R13, R12, R11 ;  /* 0x0000000c0d0e7389 */ /* 0x00006400000c000b */
[----:B01----:R-:W-:Y:S01]  /*1f8c0*/  ENDCOLLECTIVE ;  /* 0x000000000000791b */ /* 0x003fe20003800000 */
.L_x_1724:
[----:B------:R-:W-:Y:S01]  /*1f8d0*/  ISETP.GE.OR P1, PT, R37, R30, P0 ;  /* 0x0000001e2500720c */ /* 0x000fe20000726670 */
[----:B------:R-:W-:-:S12]  /*1f8e0*/  IMAD.MOV.U32 R13, RZ, RZ, R25 ;  /* 0x000000ffff0d7224 */ /* 0x000fd800078e0019 */
[C---:B------:R-:W-:Y:S01]  /*1f8f0*/  @!P1 IMAD.SHL.U32 R7, R18.reuse, 0x2, RZ ;  /* 0x0000000212079824 */ /* 0x040fe200078e00ff */
[----:B------:R-:W-:Y:S01]  /*1f900*/  @!P1 SHF.L.U64.HI R4, R18, 0x1, R39 ;  /* 0x0000000112049819 */ /* 0x000fe20000010227 */
[----:B------:R-:W-:-:S07]  /*1f910*/  IMAD.MOV.U32 R2, RZ, RZ, R14 ;  /* 0x000000ffff027224 */ /* 0x000fce00078e000e */
[----:B------:R-:W-:Y:S05]  /*1f920*/  WARPSYNC.COLLECTIVE R15, `(.L_x_1725) ;  /* 0x000000000f087348 */ /* 0x000fea0003c00000 */
[----:B------:R0:W1:Y:S02]  /*1f930*/  SHFL.IDX P6, R14, R13, R12, R11 ;  /* 0x0000000c0d0e7389 */ /* 0x00006400000c000b */
[----:B01----:R-:W-:Y:S01]  /*1f940*/  ENDCOLLECTIVE ;  /* 0x000000000000791b */ /* 0x003fe20003800000 */
.L_x_1725:
[----:B------:R-:W-:-:S05]  /*1f950*/  @!P1 IADD3 R2, P2, R2, R7, RZ ;  /* 0x0000000702029210 */ /* 0x000fca0007f5e0ff */
[----:B------:R-:W-:Y:S02]  /*1f960*/  @!P1 IMAD.X R5, R0, 0x1, R4, P2 ;  /* 0x0000000100059824 */ /* 0x000fe400010e0604 */
[----:B------:R-:W-:Y:S02]  /*1f970*/  @!P1 IMAD.MOV.U32 R8, RZ, RZ, R2 ;  /* 0x000000ffff089224 */ /* 0x000fe400078e0002 */
[----:B------:R-:W-:Y:S02]  /*1f980*/  @!P1 IMAD.MOV.U32 R9, RZ, RZ, R5 ;  /* 0x000000ffff099224 */ /* 0x000fe400078e0005 */
[----:B------:R-:W-:Y:S02]  /*1f990*/  IMAD.MOV.U32 R13, RZ, RZ, R27 ;  /* 0x000000ffff0d7224 */ /* 0x000fe400078e001b */
[----:B------:R-:W-:-:S07]  /*1f9a0*/  IMAD.MOV.U32 R3, RZ, RZ, R14 ;  /* 0x000000ffff037224 */ /* 0x000fce00078e000e */
[----:B------:R-:W-:Y:S05]  /*1f9b0*/  WARPSYNC.COLLECTIVE R15, `(.L_x_1726) ;  /* 0x000000000f087348 */ /* 0x000fea0003c00000 */
[----:B------:R0:W1:Y:S02]  /*1f9c0*/  SHFL.IDX P6, R14, R13, R12, R11 ;  /* 0x0000000c0d0e7389 */ /* 0x00006400000c000b */
[----:B01----:R-:W-:Y:S01]  /*1f9d0*/  ENDCOLLECTIVE ;  /* 0x000000000000791b */ /* 0x003fe20003800000 */
.L_x_1726:
[----:B------:R-:W2:Y:S01]  /*1f9e0*/  @!P1 LD.E.128 R8, desc[UR40][R8.64] ;  /* 0x0000002808089980 */ /* 0x000ea2000c101d00 */
[----:B------:R-:W-:-:S05]  /*1f9f0*/  @!P1 IADD3 R14, P2, R14, R7, RZ ;  /* 0x000000070e0e9210 */ /* 0x000fca0007f5e0ff */
[----:B------:R-:W-:-:S04]  /*1fa00*/  @!P1 IMAD.X R3, R3, 0x1, R4, P2 ;  /* 0x0000000103039824 */ /* 0x000fc800010e0604 */
[----:B------:R-:W-:-:S05]  /*1fa10*/  @!P1 IMAD.MOV.U32 R15, RZ, RZ, R3 ;  /* 0x000000ffff0f9224 */ /* 0x000fca00078e0003 */
[----:B------:R0:W5:Y:S01]  /*1fa20*/  @!P1 LD.E.128 R4, desc[UR40][R14.64] ;  /* 0x000000280e049980 */ /* 0x000162000c101d00 */
[----:B------:R-:W-:Y:S01]  /*1fa30*/  CS2R R34, SRZ ;  /* 0x0000000000227805 */ /* 0x000fe2000001ff00 */
[----:B------:R-:W-:Y:S01]  /*1fa40*/  IMAD.MOV.U32 R13, RZ, RZ, R26 ;  /* 0x000000ffff0d7224 */ /* 0x000fe200078e001a */
[----:B------:R-:W-:Y:S01]  /*1fa50*/  CS2R R32, SRZ ;  /* 0x0000000000207805 */ /* 0x000fe2000001ff00 */
[----:B------:R-:W-:Y:S01]  /*1fa60*/  IMAD.MOV.U32 R12, RZ, RZ, 0x1 ;  /* 0x00000001ff0c7424 */ /* 0x000fe200078e00ff */
[----:B------:R-:W-:Y:S01]  /*1fa70*/  CS2R R20, SRZ ;  /* 0x0000000000147805 */ /* 0x000fe2000001ff00 */
[----:B0-----:R-:W-:Y:S02]  /*1fa80*/  IMAD.MOV.U32 R15, RZ, RZ, -0x1 ;  /* 0xffffffffff0f7424 */ /* 0x001fe400078e00ff */
[----:B--2---:R-:W-:Y:S02]  /*1fa90*/  @!P1 IMAD.MOV.U32 R35, RZ, RZ, R11 ;  /* 0x000000ffff239224 */ /* 0x004fe400078e000b */
[----:B------:R-:W-:-:S02]  /*1faa0*/  IMAD.MOV.U32 R11, RZ, RZ, 0x1c1f ;  /* 0x00001c1fff0b7424 */ /* 0x000fc400078e00ff */
[----:B------:R-:W-:Y:S02]  /*1fab0*/  @!P1 IMAD.MOV.U32 R32, RZ, RZ, R8 ;  /* 0x000000ffff209224 */ /* 0x000fe400078e0008 */
[----:B------:R-:W-:-:S07]  /*1fac0*/  @!P1 IMAD.MOV.U32 R33, RZ, RZ, R9 ;  /* 0x000000ffff219224 */ /* 0x000fce00078e0009 */
[----:B-----5:R-:W-:Y:S05]  /*1fad0*/  WARPSYNC.COLLECTIVE R15, `(.L_x_1727) ;  /* 0x000000000f087348 */ /* 0x020fea0003c00000 */
[----:B------:R0:W1:Y:S02]  /*1fae0*/  SHFL.IDX P6, R14, R13, R12, R11 ;  /* 0x0000000c0d0e7389 */ /* 0x00006400000c000b */
[----:B01---5:R-:W-:Y:S01]  /*1faf0*/  ENDCOLLECTIVE ;  /* 0x000000000000791b */ /* 0x023fe20003800000 */
.L_x_1727:
[----:B------:R-:W-:Y:S02]  /*1fb00*/  IMAD.MOV.U32 R0, RZ, RZ, R32 ;  /* 0x000000ffff007224 */ /* 0x000fe400078e0020 */
[----:B------:R-:W-:Y:S02]  /*1fb10*/  IMAD.MOV.U32 R2, RZ, RZ, R33 ;  /* 0x000000ffff027224 */ /* 0x000fe400078e0021 */
[----:B------:R-:W-:Y:S01]  /*1fb20*/  @!P1 IMAD.MOV.U32 R34, RZ, RZ, R10 ;  /* 0x000000ffff229224 */ /* 0x000fe200078e000a */
[----:B------:R-:W-:Y:S01]  /*1fb30*/  PRMT R41, R0, 0x7610, R41 ;  /* 0x0000761000297816 */ /* 0x000fe20000000029 */
[----:B------:R-:W-:Y:S01]  /*1fb40*/  IMAD.MOV.U32 R9, RZ, RZ, R35 ;  /* 0x000000ffff097224 */ /* 0x000fe200078e0023 */
[----:B------:R-:W-:Y:S02]  /*1fb50*/  PRMT R42, R2, 0x7610, R42 ;  /* 0x00007610022a7816 */ /* 0x000fe4000000002a */
[----:B------:R-:W-:Y:S01]  /*1fb60*/  CS2R R2, SRZ ;  /* 0x0000000000027805 */ /* 0x000fe2000001ff00 */
[----:B------:R-:W-:-:S02]  /*1fb70*/  IMAD.MOV.U32 R8, RZ, RZ, R34 ;  /* 0x000000ffff087224 */ /* 0x000fc400078e0022 */
[----:B------:R-:W-:-:S03]  /*1fb80*/  IMAD.MOV.U32 R13, RZ, RZ, R24 ;  /* 0x000000ffff0d7224 */ /* 0x000fc600078e0018 */
[----:B------:R-:W-:Y:S01]  /*1fb90*/  PRMT R31, R8, 0x5410, R9 ;  /* 0x00005410081f7816 */ /* 0x000fe20000000009 */
[----:B------:R-:W-:Y:S02]  /*1fba0*/  @!P1 IMAD.MOV.U32 R20, RZ, RZ, R4 ;  /* 0x000000ffff149224 */ /* 0x000fe400078e0004 */
[----:B------:R-:W-:Y:S02]  /*1fbb0*/  @!P1 IMAD.MOV.U32 R21, RZ, RZ, R5 ;  /* 0x000000ffff159224 */ /* 0x000fe400078e0005 */
[----:B------:R-:W-:Y:S02]  /*1fbc0*/  @!P1 IMAD.MOV.U32 R2, RZ, RZ, R6 ;  /* 0x000000ffff029224 */ /* 0x000fe400078e0006 */
[----:B------:R-:W-:Y:S02]  /*1fbd0*/  @!P1 IMAD.MOV.U32 R3, RZ, RZ, R7 ;  /* 0x000000ffff039224 */ /* 0x000fe400078e0007 */
[----:B------:R-:W-:-:S07]  /*1fbe0*/  IMAD.MOV.U32 R0, RZ, RZ, R14 ;  /* 0x000000ffff007224 */ /* 0x000fce00078e000e */
[----:B------:R-:W-:Y:S05]  /*1fbf0*/  WARPSYNC.COLLECTIVE R15, `(.L_x_1728) ;  /* 0x000000000f087348 */ /* 0x000fea0003c00000 */
[----:B------:R0:W1:Y:S02]  /*1fc00*/  SHFL.IDX P6, R14, R13, R12, R11 ;  /* 0x0000000c0d0e7389 */ /* 0x00006400000c000b */
[----:B01----:R-:W-:Y:S01]  /*1fc10*/  ENDCOLLECTIVE ;  /* 0x000000000000791b */ /* 0x003fe20003800000 */
.L_x_1728:
[----:B------:R-:W-:Y:S02]  /*1fc20*/  IMAD.MOV.U32 R4, RZ, RZ, R20 ;  /* 0x000000ffff047224 */ /* 0x000fe400078e0014 */
[----:B------:R-:W-:Y:S02]  /*1fc30*/  IMAD.MOV.U32 R5, RZ, RZ, R21 ;  /* 0x000000ffff057224 */ /* 0x000fe400078e0015 */
[----:B------:R-:W-:Y:S02]  /*1fc40*/  IMAD.MOV.U32 R6, RZ, RZ, R2 ;  /* 0x000000ffff067224 */ /* 0x000fe400078e0002 */
[----:B------:R-:W-:Y:S01]  /*1fc50*/  IMAD.MOV.U32 R7, RZ, RZ, R3 ;  /* 0x000000ffff077224 */ /* 0x000fe200078e0003 */
[----:B------:R-:W-:Y:S02]  /*1fc60*/  PRMT R41, R41, 0x5410, R5 ;  /* 0x0000541029297816 */ /* 0x000fe40000000005 */
[----:B------:R-:W-:Y:S02]  /*1fc70*/  PRMT R56, R4, 0x5410, R6 ;  /* 0x0000541004387816 */ /* 0x000fe40000000006 */
[----:B------:R-:W-:-:S02]  /*1fc80*/  CS2R R4, SRZ ;  /* 0x0000000000047805 */ /* 0x000fc4000001ff00 */
[----:B------:R-:W-:Y:S01]  /*1fc90*/  PRMT R47, R7, 0x7610, R47 ;  /* 0x00007610072f7816 */ /* 0x000fe2000000002f */
[----:B------:R-:W-:Y:S02]  /*1fca0*/  IMAD.MOV.U32 R13, RZ, RZ, R25 ;  /* 0x000000ffff0d7224 */ /* 0x000fe400078e0019 */
[----:B------:R-:W-:-:S07]  /*1fcb0*/  IMAD.MOV.U32 R24, RZ, RZ, R14 ;  /* 0x000000ffff187224 */ /* 0x000fce00078e000e */
[----:B------:R-:W-:Y:S05]  /*1fcc0*/  WARPSYNC.COLLECTIVE R15, `(.L_x_1729) ;  /* 0x000000000f087348 */ /* 0x000fea0003c00000 */
[----:B------:R0:W1:Y:S02]  /*1fcd0*/  SHFL.IDX P6, R14, R13, R12, R11 ;  /* 0x0000000c0d0e7389 */ /* 0x00006400000c000b */
[----:B01----:R-:W-:Y:S01]  /*1fce0*/  ENDCOLLECTIVE ;  /* 0x000000000000791b */ /* 0x003fe20003800000 */
.L_x_1729:
[----:B------:R-:W-:Y:S02]  /*1fcf0*/  IMAD.MOV.U32 R13, RZ, RZ, R27 ;  /* 0x000000ffff0d7224 */ /* 0x000fe400078e001b */
[----:B------:R-:W-:-:S07]  /*1fd00*/  IMAD.MOV.U32 R25, RZ, RZ, R14 ;  /* 0x000000ffff197224 */ /* 0x000fce00078e000e */
[----:B------:R-:W-:Y:S05]  /*1fd10*/  WARPSYNC.COLLECTIVE R15, `(.L_x_1730) ;  /* 0x000000000f087348 */ /* 0x000fea0003c00000 */
[----:B------:R0:W1:Y:S02]  /*1fd20*/  SHFL.IDX P6, R14, R13, R12, R11 ;  /* 0x0000000c0d0e7389 */ /* 0x00006400000c000b */
[----:B01----:R-:W-:Y:S01]  /*1fd30*/  ENDCOLLECTIVE ;  /* 0x000000000000791b */ /* 0x003fe20003800000 */
.L_x_1730:
[----:B------:R-:W-:Y:S05]  /*1fd40*/  BRA `(.L_x_1731) ;  /* 0xfffffe8400e87947 */ /* 0x000fea000383ffff */
.L_x_1449:
[----:B0-----:R0:W1:Y:S02]  /*1fd50*/  SYNCS.PHASECHK.TRANS64.TRYWAIT P1, [R16+URZ+0x16800], R13 ;  /* 0x0168000d100075a7 */ /* 0x001064000802017f */
[----:B-1----:R-:W-:Y:S05]  /*1fd60*/  @!P1 NANOSLEEP.SYNCS 0x989680 ;  /* 0x009896800000995d */ /* 0x002fea0003900000 */
[----:B------:R-:W1:Y:S02]  /*1fd70*/  @!P1 SYNCS.PHASECHK.TRANS64 P1, [R16+URZ+0x16800], R13 ;  /* 0x0168000d100095a7 */ /* 0x000e64000802007f */
[----:B-1----:R-:W-:Y:S05]  /*1fd80*/  @!P1 BRA `(.L_x_1449) ;  /* 0xfffffffc00f09947 */ /* 0x002fea000383ffff */
[----:B------:R-:W-:Y:S05]  /*1fd90*/  BRA `(.L_x_1732) ;  /* 0xfffffe8800887947 */ /* 0x000fea000383ffff */
.L_x_1455:
[----:B--2---:R2:W3:Y:S02]  /*1fda0*/  SYNCS.PHASECHK.TRANS64.TRYWAIT P2, [R7+URZ+0x16830], R0 ;  /* 0x01683000070075a7 */ /* 0x0044e4000804017f */
[----:B---3--:R-:W-:Y:S05]  /*1fdb0*/  @!P2 NANOSLEEP.SYNCS 0x989680 ;  /* 0x009896800000a95d */ /* 0x008fea0003900000 */
[----:B------:R-:W3:Y:S02]  /*1fdc0*/  @!P2 SYNCS.PHASECHK.TRANS64 P2, [R7+URZ+0x16830], R0 ;  /* 0x016830000700a5a7 */ /* 0x000ee4000804007f */
[----:B---3--:R-:W-:Y:S05]  /*1fdd0*/  @!P2 BRA `(.L_x_1455) ;  /* 0xfffffffc00f0a947 */ /* 0x008fea000383ffff */
[----:B------:R-:W-:Y:S05]  /*1fde0*/  BRA `(.L_x_1454) ;  /* 0xfffffe9800087947 */ /* 0x000fea000383ffff */
.L_x_1473:
[----:B-1----:R1:W2:Y:S02]  /*1fdf0*/  SYNCS.PHASECHK.TRANS64.TRYWAIT P5, [R9+URZ+0x16830], R0 ;  /* 0x01683000090075a7 */ /* 0x0022a400080a017f */
[----:B--2---:R-:W-:Y:S05]  /*1fe00*/  @!P5 NANOSLEEP.SYNCS 0x989680 ;  /* 0x009896800000d95d */ /* 0x004fea0003900000 */
[----:B------:R-:W2:Y:S02]  /*1fe10*/  @!P5 SYNCS.PHASECHK.TRANS64 P5, [R9+URZ+0x16830], R0 ;  /* 0x016830000900d5a7 */ /* 0x000ea400080a007f */
[----:B--2---:R-:W-:Y:S05]  /*1fe20*/  @!P5 BRA `(.L_x_1473) ;  /* 0xfffffffc00f0d947 */ /* 0x004fea000383ffff */
[----:B------:R-:W-:Y:S05]  /*1fe30*/  BRA `(.L_x_1472) ;  /* 0xfffffec800b87947 */ /* 0x000fea000383ffff */
.L_x_1477:
[----:B-1----:R1:W2:Y:S02]  /*1fe40*/  SYNCS.PHASECHK.TRANS64.TRYWAIT P4, [R8+URZ+0x16850], R0 ;  /* 0x01685000080075a7 */ /* 0x0022a4000808017f */
[----:B--2---:R-:W-:Y:S05]  /*1fe50*/  @!P4 NANOSLEEP.SYNCS 0x989680 ;  /* 0x009896800000c95d */ /* 0x004fea0003900000 */
[----:B------:R-:W2:Y:S02]  /*1fe60*/  @!P4 SYNCS.PHASECHK.TRANS64 P4, [R8+URZ+0x16850], R0 ;  /* 0x016850000800c5a7 */ /* 0x000ea4000808007f */
[----:B--2---:R-:W-:Y:S05]  /*1fe70*/  @!P4 BRA `(.L_x_1477) ;  /* 0xfffffffc00f0c947 */ /* 0x004fea000383ffff */
[----:B------:R-:W-:Y:S05]  /*1fe80*/  BRA `(.L_x_1474) ;  /* 0xfffffecc00807947 */ /* 0x000fea000383ffff */
.L_x_1496:
[----:B-1----:R1:W2:Y:S02]  /*1fe90*/  SYNCS.PHASECHK.TRANS64.TRYWAIT P3, [R0+URZ+0x16830], R3 ;  /* 0x01683003000075a7 */ /* 0x0022a4000806017f */
[----:B--2---:R-:W-:Y:S05]  /*1fea0*/  @!P3 NANOSLEEP.SYNCS 0x989680 ;  /* 0x009896800000b95d */ /* 0x004fea0003900000 */
[----:B------:R-:W2:Y:S02]  /*1feb0*/  @!P3 SYNCS.PHASECHK.TRANS64 P3, [R0+URZ+0x16830], R3 ;  /* 0x016830030000b5a7 */ /* 0x000ea4000806007f */
[----:B--2---:R-:W-:Y:S05]  /*1fec0*/  @!P3 BRA `(.L_x_1496) ;  /* 0xfffffffc00f0b947 */ /* 0x004fea000383ffff */
[----:B------:R-:W-:Y:S05]  /*1fed0*/  BRA `(.L_x_1495) ;  /* 0xfffffefc00307947 */ /* 0x000fea000383ffff */
.L_x_1500:
[----:B-1----:R1:W2:Y:S02]  /*1fee0*/  SYNCS.PHASECHK.TRANS64.TRYWAIT P2, [R2+URZ+0x16850], R0 ;  /* 0x01685000020075a7 */ /* 0x0022a4000804017f */
[----:B--2---:R-:W-:Y:S05]  /*1fef0*/  @!P2 NANOSLEEP.SYNCS 0x989680 ;  /* 0x009896800000a95d */ /* 0x004fea0003900000 */
[----:B------:R-:W2:Y:S02]  /*1ff00*/  @!P2 SYNCS.PHASECHK.TRANS64 P2, [R2+URZ+0x16850], R0 ;  /* 0x016850000200a5a7 */ /* 0x000ea4000804007f */
[----:B--2---:R-:W-:Y:S05]  /*1ff10*/  @!P2 BRA `(.L_x_1500) ;  /* 0xfffffffc00f0a947 */ /* 0x004fea000383ffff */
[----:B------:R-:W-:Y:S05]  /*1ff20*/  BRA `(.L_x_1497) ;  /* 0xfffffefc00f87947 */ /* 0x000fea000383ffff */
.L_x_1507:
[----:B-1----:R1:W2:Y:S02]  /*1ff30*/  SYNCS.PHASECHK.TRANS64.TRYWAIT P3, [R0+URZ+0x16830], R3 ;  /* 0x01683003000075a7 */ /* 0x0022a4000806017f */
[----:B--2---:R-:W-:Y:S05]  /*1ff40*/  @!P3 NANOSLEEP.SYNCS 0x989680 ;  /* 0x009896800000b95d */ /* 0x004fea0003900000 */
[----:B------:R-:W2:Y:S02]  /*1ff50*/  @!P3 SYNCS.PHASECHK.TRANS64 P3, [R0+URZ+0x16830], R3 ;  /* 0x016830030000b5a7 */ /* 0x000ea4000806007f */
[----:B--2---:R-:W-:Y:S05]  /*1ff60*/  @!P3 BRA `(.L_x_1507) ;  /* 0xfffffffc00f0b947 */ /* 0x004fea000383ffff */
[----:B------:R-:W-:Y:S05]  /*1ff70*/  BRA `(.L_x_1506) ;  /* 0xffffff1800dc7947 */ /* 0x000fea000383ffff */
.L_x_1511:
[----:B-1----:R1:W2:Y:S02]  /*1ff80*/  SYNCS.PHASECHK.TRANS64.TRYWAIT P2, [R2+URZ+0x16850], R0 ;  /* 0x01685000020075a7 */ /* 0x0022a4000804017f */
[----:B--2---:R-:W-:Y:S05]  /*1ff90*/  @!P2 NANOSLEEP.SYNCS 0x989680 ;  /* 0x009896800000a95d */ /* 0x004fea0003900000 */
[----:B------:R-:W2:Y:S02]  /*1ffa0*/  @!P2 SYNCS.PHASECHK.TRANS64 P2, [R2+URZ+0x16850], R0 ;  /* 0x016850000200a5a7 */ /* 0x000ea4000804007f */
[----:B--2---:R-:W-:Y:S05]  /*1ffb0*/  @!P2 BRA `(.L_x_1511) ;  /* 0xfffffffc00f0a947 */ /* 0x004fea000383ffff */
[----:B------:R-:W-:Y:S05]  /*1ffc0*/  BRA `(.L_x_1508) ;  /* 0xffffff1c00a47947 */ /* 0x000fea000383ffff */
.L_x_1524:
[----:B-1----:R1:W2:Y:S02]  /*1ffd0*/  SYNCS.PHASECHK.TRANS64.TRYWAIT P0, [R11+URZ+0x16850], R4 ;  /* 0x016850040b0075a7 */ /* 0x0022a4000800017f */
[----:B--2---:R-:W-:Y:S05]  /*1ffe0*/  @!P0 NANOSLEEP.SYNCS 0x989680 ;  /* 0x009896800000895d */ /* 0x004fea0003900000 */
[----:B------:R-:W2:Y:S02]  /*1fff0*/  @!P0 SYNCS.PHASECHK.TRANS64 P0, [R11+URZ+0x16850], R4 ;  /* 0x016850040b0085a7 */ /* 0x000ea4000800007f */
[----:B--2---:R-:W-:Y:S05]  /*20000*/  @!P0 BRA `(.L_x_1524) ;  /* 0xfffffffc00f08947 */ /* 0x004fea000383ffff */
[----:B------:R-:W-:Y:S05]  /*20010*/  BRA `(.L_x_1523) ;  /* 0xffffff48007c7947 */ /* 0x000fea000383ffff */
.L_x_1529:
[----:B------:R-:W-:Y:S02]  /*20020*/  IMAD.MOV.U32 R13, RZ, RZ, R28 ;  /* 0x000000ffff0d7224 */ /* 0x000fe400078e001c */
[----:B------:R-:W-:Y:S02]  /*20030*/  IMAD.MOV.U32 R12, RZ, RZ, RZ ;  /* 0x000000ffff0c7224 */ /* 0x000fe400078e00ff */
[----:B------:R-:W-:Y:S02]  /*20040*/  IMAD.MOV.U32 R11, RZ, RZ, 0x181f ;  /* 0x0000181fff0b7424 */ /* 0x000fe400078e00ff */
[----:B------:R-:W-:Y:S02]  /*20050*/  IMAD.MOV.U32 R15, RZ, RZ, -0x1 ;  /* 0xffffffffff0f7424 */ /* 0x000fe400078e00ff */
[----:B------:R-:W-:-:S07]  /*20060*/  IMAD.IADD R40, R49, 0x1, R50 ;  /* 0x0000000131287824 */ /* 0x000fce00078e0232 */
[----:B-----5:R-:W-:Y:S05]  /*20070*/  WARPSYNC.COLLECTIVE R15, `(.L_x_1733) ;  /* 0x000000000f087348 */ /* 0x020fea0003c00000 */
[----:B------:R0:W1:Y:S02]  /*20080*/  SHFL.IDX P6, R14, R13, R12, R11 ;  /* 0x0000000c0d0e7389 */ /* 0x00006400000c000b */
[----:B01---5:R-:W-:Y:S01]  /*20090*/  ENDCOLLECTIVE ;  /* 0x000000000000791b */ /* 0x023fe20003800000 */
.L_x_1733:
[----:B------:R-:W-:Y:S02]  /*200a0*/  VIADD R20, R40, 0x30 ;  /* 0x0000003028147836 */ /* 0x000fe40000000000 */
[----:B------:R-:W-:Y:S02]  /*200b0*/  IMAD.MOV.U32 R13, RZ, RZ, R10 ;  /* 0x000000ffff0d7224 */ /* 0x000fe400078e000a */
[----:B------:R-:W-:-:S07]  /*200c0*/  IMAD.MOV.U32 R0, RZ, RZ, R14 ;  /* 0x000000ffff007224 */ /* 0x000fce00078e000e */
[----:B------:R-:W-:Y:S05]  /*200d0*/  WARPSYNC.COLLECTIVE R15, `(.L_x_1734) ;  /* 0x000000000f087348 */ /* 0x000fea0003c00000 */
[----:B------:R0:W1:Y:S02]  /*200e0*/  SHFL.IDX P6, R14, R13, R12, R11 ;  /* 0x0000000c0d0e7389 */ /* 0x00006400000c000b */
[----:B01----:R-:W-:Y:S01]  /*200f0*/  ENDCOLLECTIVE ;  /* 0x000000000000791b */ /* 0x003fe20003800000 */
.L_x_1734:
[----:B------:R-:W-:Y:S02]  /*20100*/  ULDC UR4, c[0x0][0xac8] ;  /* 0x0002b20000047ab9 */ /* 0x000fe40000000800 */
[----:B------:R-:W-:-:S04]  /*20110*/  ISETP.GE.AND P0, PT, R41, UR4, PT ;  /* 0x0000000429007c0c */ /* 0x000fc8000bf06270 */
[-C--:B------:R-:W-:Y:S01]  /*20120*/  ISETP.GE.OR P4, PT, R20, R43.reuse, P0 ;  /* 0x0000002b1400720c */ /* 0x080fe20000786670 */
[C---:B------:R-:W-:Y:S01]  /*20130*/  VIADD R20, R40.reuse, 0x60 ;  /* 0x0000006028147836 */ /* 0x040fe20000000000 */
[----:B------:R-:W-:-:S04]  /*20140*/  ISETP.GE.OR P3, PT, R40, R43, P0 ;  /* 0x0000002b2800720c */ /* 0x000fc80000766670 */
[----:B------:R-:W-:Y:S01]  /*20150*/  ISETP.GE.OR P2, PT, R20, R43, P0 ;  /* 0x0000002b1400720c */ /* 0x000fe20000746670 */
[----:B------:R-:W-:Y:S02]  /*20160*/  IMAD.MOV.U32 R13, RZ, RZ, R28 ;  /* 0x000000ffff0d7224 */ /* 0x000fe400078e001c */
[----:B------:R-:W-:Y:S02]  /*20170*/  IMAD.MOV.U32 R12, RZ, RZ, 0x1 ;  /* 0x00000001ff0c7424 */ /* 0x000fe400078e00ff */
[----:B------:R-:W-:-:S08]  /*20180*/  IMAD.MOV.U32 R2, RZ, RZ, R14 ;  /* 0x000000ffff027224 */ /* 0x000fd000078e000e */
[----:B------:R-:W-:Y:S05]  /*20190*/  WARPSYNC.COLLECTIVE R15, `(.L_x_1735) ;  /* 0x000000000f087348 */ /* 0x000fea0003c00000 */
[----:B------:R0:W1:Y:S02]  /*201a0*/  SHFL.IDX P6, R14, R13, R12, R11 ;  /* 0x0000000c0d0e7389 */ /* 0x00006400000c000b */
[----:B01----:R-:W-:Y:S01]  /*201b0*/  ENDCOLLECTIVE ;  /* 0x000000000000791b */ /* 0x003fe20003800000 */
.L_x_1735:
[----:B------:R-:W-:-:S04]  /*201c0*/  @!P3 LEA R2, P5, R41, R2, 0x1 ;  /* 0x000000022902b211 */ /* 0x000fc800078a08ff */
[----:B------:R-:W-:Y:S01]  /*201d0*/  @!P3 LEA.HI.X R21, R41, R0, R42, 0x1, P5 ;  /* 0x000000002915b211 */ /* 0x000fe200028f0c2a */
[----:B------:R-:W-:-:S05]  /*201e0*/  @!P3 IMAD.MOV.U32 R20, RZ, RZ, R2 ;  /* 0x000000ffff14b224 */ /* 0x000fca00078e0002 */
[----:B------:R0:W-:Y:S01]  /*201f0*/  @!P3 ST.E.128 desc[UR40][R20.64], R4 ;  /* 0x000000041400b985 */ /* 0x0001e2000c101d28 */
[----:B------:R-:W-:Y:S02]  /*20200*/  IMAD.MOV.U32 R13, RZ, RZ, R10 ;  /* 0x000000ffff0d7224 */ /* 0x000fe400078e000a */
[----:B------:R-:W-:-:S07]  /*20210*/  IMAD.MOV.U32 R3, RZ, RZ, R14 ;  /* 0x000000ffff037224 */ /* 0x000fce00078e000e */
[----:B0-----:R-:W-:Y:S05]  /*20220*/  WARPSYNC.COLLECTIVE R15, `(.L_x_1736) ;  /* 0x000000000f087348 */ /* 0x001fea0003c00000 */
[----:B------:R1:W2:Y:S02]  /*20230*/  SHFL.IDX P6, R14, R13, R12, R11 ;  /* 0x0000000c0d0e7389 */ /* 0x0002a400000c000b */
[----:B012---:R-:W-:Y:S01]  /*20240*/  ENDCOLLECTIVE ;  /* 0x000000000000791b */ /* 0x007fe20003800000 */
.L_x_1736:
[----:B------:R-:W-:Y:S02]  /*20250*/  IMAD.MOV.U32 R13, RZ, RZ, R28 ;  /* 0x000000ffff0d7224 */ /* 0x000fe400078e001c */
[----:B------:R-:W-:Y:S02]  /*20260*/  IMAD.MOV.U32 R12, RZ, RZ, 0x2 ;  /* 0x00000002ff0c7424 */ /* 0x000fe400078e00ff */
[----:B------:R-:W-:-:S07]  /*20270*/  IMAD.MOV.U32 R8, RZ, RZ, R14 ;  /* 0x000000ffff087224 */ /* 0x000fce00078e000e */
[----:B------:R-:W-:Y:S05]  /*20280*/  WARPSYNC.COLLECTIVE R15, `(.L_x_1737) ;  /* 0x000000000f087348 */ /* 0x000fea0003c00000 */
[----:B------:R0:W1:Y:S02]  /*20290*/  SHFL.IDX P6, R14, R13, R12, R11 ;  /* 0x0000000c0d0e7389 */ /* 0x00006400000c000b */
[----:B01----:R-:W-:Y:S01]  /*202a0*/  ENDCOLLECTIVE ;  /* 0x000000000000791b */ /* 0x003fe20003800000 */
.L_x_1737:
[----:B------:R-:W-:-:S04]  /*202b0*/  @!P4 LEA R8, P1, R41, R8, 0x1 ;  /* 0x000000082908c211 */ /* 0x000fc800078208ff */
[----:B------:R-:W-:Y:S01]  /*202c0*/  @!P4 LEA.HI.X R3, R41, R3, R42, 0x1, P1 ;  /* 0x000000032903c211 */ /* 0x000fe200008f0c2a */
[----:B------:R-:W-:Y:S02]  /*202d0*/  IMAD.MOV.U32 R13, RZ, RZ, R10 ;  /* 0x000000ffff0d7224 */ /* 0x000fe400078e000a */
[----:B------:R-:W-:-:S07]  /*202e0*/  IMAD.MOV.U32 R9, RZ, RZ, R14 ;  /* 0x000000ffff097224 */ /* 0x000fce00078e000e */
[----:B------:R-:W-:Y:S05]  /*202f0*/  WARPSYNC.COLLECTIVE R15, `(.L_x_1738) ;  /* 0x000000000f087348 */ /* 0x000fea0003c00000 */
[----:B------:R0:W1:Y:S02]  /*20300*/  SHFL.IDX P6, R14, R13, R12, R11 ;  /* 0x0000000c0d0e7389 */ /* 0x00006400000c000b */
[----:B01----:R-:W-:Y:S01]  /*20310*/  ENDCOLLECTIVE ;  /* 0x000000000000791b */ /* 0x003fe20003800000 */
.L_x_1738:
[----:B------:R-:W-:Y:S02]  /*20320*/  IMAD.MOV.U32 R13, RZ, RZ, R28 ;  /* 0x000000ffff0d7224 */ /* 0x000fe400078e001c */
[----:B------:R-:W-:Y:S01]  /*20330*/  IMAD.MOV.U32 R12, RZ, RZ, 0x3 ;  /* 0x00000003ff0c7424 */ /* 0x000fe200078e00ff */
[----:B------:R-:W-:-:S13]  /*20340*/  @!P2 LEA R44, P5, R41, R14, 0x1 ;  /* 0x0000000e292ca211 */ /* 0x000fda00078a08ff */
[----:B------:R-:W-:Y:S05]  /*20350*/  WARPSYNC.COLLECTIVE R15, `(.L_x_1739) ;  /* 0x000000000f087348 */ /* 0x000fea0003c00000 */
[----:B------:R0:W1:Y:S02]  /*20360*/  SHFL.IDX P6, R14, R13, R12, R11 ;  /* 0x0000000c0d0e7389 */ /* 0x00006400000c000b */
[----:B01----:R-:W-:Y:S01]  /*20370*/  ENDCOLLECTIVE ;  /* 0x000000000000791b */ /* 0x003fe20003800000 */
.L_x_1739:
[----:B------:R-:W-:Y:S01]  /*20380*/  @!P2 LEA.HI.X R45, R41, R9, R42, 0x1, P5 ;  /* 0x00000009292da211 */ /* 0x000fe200028f0c2a */
[----:B------:R-:W-:Y:S02]  /*20390*/  @!P4 IMAD.MOV.U32 R9, RZ, RZ, R3 ;  /* 0x000000ffff09c224 */ /* 0x000fe400078e0003 */
[----:B------:R-:W-:Y:S02]  /*203a0*/  @!P2 IMAD.MOV.U32 R2, RZ, RZ, R44 ;  /* 0x000000ffff02a224 */ /* 0x000fe400078e002c */
[----:B------:R-:W-:Y:S01]  /*203b0*/  @!P2 IMAD.MOV.U32 R3, RZ, RZ, R45 ;  /* 0x000000ffff03a224 */ /* 0x000fe200078e002d */
[----:B------:R0:W-:Y:S04]  /*203c0*/  @!P4 ST.E.128 desc[UR40][R8.64], R24 ;  /* 0x000000180800c985 */ /* 0x0001e8000c101d28 */
[----:B------:R0:W-:Y:S01]  /*203d0*/  @!P2 ST.E.128 desc[UR40][R2.64], R32 ;  /* 0x000000200200a985 */ /* 0x0001e2000c101d28 */
[----:B------:R-:W-:-:S02]  /*203e0*/  IMAD.MOV.U32 R13, RZ, RZ, R10 ;  /* 0x000000ffff0d7224 */ /* 0x000fc400078e000a */
[----:B------:R-:W-:-:S07]  /*203f0*/  IMAD.MOV.U32 R0, RZ, RZ, R14 ;  /* 0x000000ffff007224 */ /* 0x000fce00078e000e */
[----:B0-----:R-:W-:Y:S05]  /*20400*/  WARPSYNC.COLLECTIVE R15, `(.L_x_1740) ;  /* 0x000000000f087348 */ /* 0x001fea0003c00000 */
[----:B------:R1:W2:Y:S02]  /*20410*/  SHFL.IDX P6, R14, R13, R12, R11 ;  /* 0x0000000c0d0e7389 */ /* 0x0002a400000c000b */
[----:B012---:R-:W-:Y:S01]  /*20420*/  ENDCOLLECTIVE ;  /* 0x000000000000791b */ /* 0x007fe20003800000 */
.L_x_1740:
[----:B------:R-:W-:Y:S05]  /*20430*/  BRA `(.L_x_1741) ;  /* 0xffffff5c00a47947 */ /* 0x000fea000383ffff */
.L_x_1531:
[----:B------:R-:W-:Y:S02]  /*20440*/  IMAD.MOV.U32 R13, RZ, RZ, R2 ;  /* 0x000000ffff0d7224 */ /* 0x000fe400078e0002 */
[----:B------:R-:W-:Y:S02]  /*20450*/  IMAD.MOV.U32 R12, RZ, RZ, RZ ;  /* 0x000000ffff0c7224 */ /* 0x000fe400078e00ff */
[----:B------:R-:W-:Y:S02]  /*20460*/  IMAD.MOV.U32 R11, RZ, RZ, 0x1c1f ;  /* 0x00001c1fff0b7424 */ /* 0x000fe400078e00ff */
[----:B------:R-:W-:-:S07]  /*20470*/  IMAD.MOV.U32 R15, RZ, RZ, -0x1 ;  /* 0xffffffffff0f7424 */ /* 0x000fce00078e00ff */
[----:B------:R-:W-:Y:S05]  /*20480*/  WARPSYNC.COLLECTIVE R15, `(.L_x_1742) ;  /* 0x000000000f087348 */ /* 0x000fea0003c00000 */
[----:B------:R0:W1:Y:S02]  /*20490*/  SHFL.IDX P6, R14, R13, R12, R11 ;  /* 0x0000000c0d0e7389 */ /* 0x00006400000c000b */
[----:B01----:R-:W-:Y:S01]  /*204a0*/  ENDCOLLECTIVE ;  /* 0x000000000000791b */ /* 0x003fe20003800000 */
.L_x_1742:
[----:B------:R-:W-:Y:S02]  /*204b0*/  IMAD.MOV.U32 R13, RZ, RZ, R0 ;  /* 0x000000ffff0d7224 */ /* 0x000fe400078e0000 */
[----:B------:R-:W-:-:S07]  /*204c0*/  IMAD.MOV.U32 R3, RZ, RZ, R14 ;  /* 0x000000ffff037224 */ /* 0x000fce00078e000e */
[----:B------:R-:W-:Y:S05]  /*204d0*/  WARPSYNC.COLLECTIVE R15, `(.L_x_1743) ;  /* 0x000000000f087348 */ /* 0x000fea0003c00000 */
[----:B------:R0:W1:Y:S02]  /*204e0*/  SHFL.IDX P6, R14, R13, R12, R11 ;  /* 0x0000000c0d0e7389 */ /* 0x00006400000c000b */
[----:B01----:R-:W-:Y:S01]  /*204f0*/  ENDCOLLECTIVE ;  /* 0x000000000000791b */ /* 0x003fe20003800000 */
.L_x_1743:
[----:B------:R-:W-:Y:S05]  /*20500*/  BRA `(.L_x_1744) ;  /* 0xffffff6000807947 */ /* 0x000fea000383ffff */
.L_x_1534:
[----:B------:R-:W-:Y:S01]  /*20510*/  BSSY B1, `(.L_x_1745) ;  /* 0x0000008000017945 */ /* 0x000fe20003800000 */
[----:B---3--:R-:W-:Y:S02]  /*20520*/  IMAD.MOV.U32 R13, RZ, RZ, R2 ;  /* 0x000000ffff0d7224 */ /* 0x008fe400078e0002 */
[----:B------:R-:W-:Y:S02]  /*20530*/  IMAD.MOV.U32 R12, RZ, RZ, 0x1 ;  /* 0x00000001ff0c7424 */ /* 0x000fe400078e00ff */
[----:B------:R-:W-:Y:S02]  /*20540*/  IMAD.MOV.U32 R11, RZ, RZ, 0x1c1f ;  /* 0x00001c1fff0b7424 */ /* 0x000fe400078e00ff */
[----:B------:R-:W-:-:S07]  /*20550*/  IMAD.MOV.U32 R15, RZ, RZ, -0x1 ;  /* 0xffffffffff0f7424 */ /* 0x000fce00078e00ff */
[----:B012---:R-:W-:Y:S05]  /*20560*/  WARPSYNC.COLLECTIVE R15, `(.L_x_1746) ;  /* 0x000000000f087348 */ /* 0x007fea0003c00000 */
[----:B--2---:R2:W3:Y:S02]  /*20570*/  SHFL.IDX P6, R14, R13, R12, R11 ;  /* 0x0000000c0d0e7389 */ /* 0x0044e400000c000b */
[----:B0123--:R-:W-:Y:S01]  /*20580*/  ENDCOLLECTIVE ;  /* 0x000000000000791b */ /* 0x00ffe20003800000 */
.L_x_1746:
[----:B------:R-:W-:Y:S05]  /*20590*/  BSYNC B1 ;  /* 0x0000000000017941 */ /* 0x000fea0003800000 */
.L_x_1745:
        /* <DEDUP_REMOVED lines=8> */
.L_x_1747:
[----:B------:R-:W-:Y:S05]  /*20620*/  BRA `(.L_x_1748) ;  /* 0xffffff6000dc7947 */ /* 0x000fea000383ffff */
.L_x_1538:
[----:B------:R-:W-:Y:S02]  /*20630*/  IMAD.MOV.U32 R13, RZ, RZ, R9 ;  /* 0x000000ffff0d7224 */ /* 0x000fe400078e0009 */
[----:B------:R-:W-:Y:S02]  /*20640*/  IMAD.MOV.U32 R12, RZ, RZ, RZ ;  /* 0x000000ffff0c7224 */ /* 0x000fe400078e00ff */
[----:B------:R-:W-:Y:S02]  /*20650*/  IMAD.MOV.U32 R11, RZ, RZ, 0x181f ;  /* 0x0000181fff0b7424 */ /* 0x000fe400078e00ff */
[----:B------:R-:W-:Y:S02]  /*20660*/  IMAD.MOV.U32 R15, RZ, RZ, -0x1 ;  /* 0xffffffffff0f7424 */ /* 0x000fe400078e00ff */
[----:B------:R-:W-:Y:S02]  /*20670*/  IMAD R10, R20, R21, RZ ;  /* 0x00000015140a7224 */ /* 0x000fe400078e02ff */
[----:B------:R-:W-:-:S07]  /*20680*/  IMAD.IADD R21, R27, 0x1, R28 ;  /* 0x000000011b157824 */ /* 0x000fce00078e021c */
[----:B------:R-:W-:Y:S05]  /*20690*/  WARPSYNC.COLLECTIVE R15, `(.L_x_1749) ;  /* 0x000000000f087348 */ /* 0x000fea0003c00000 */
[----:B------:R0:W1:Y:S02]  /*206a0*/  SHFL.IDX P6, R14, R13, R12, R11 ;  /* 0x0000000c0d0e7389 */ /* 0x00006400000c000b */
[----:B01----:R-:W-:Y:S01]  /*206b0*/  ENDCOLLECTIVE ;  /* 0x000000000000791b */ /* 0x003fe20003800000 */
.L_x_1749:
[C---:B------:R-:W-:Y:S01]  /*206c0*/  VIADD R7, R21.reuse, 0x30 ;  /* 0x0000003015077836 */ /* 0x040fe20000000000 */
[----:B------:R-:W-:-:S04]  /*206d0*/  ISETP.GE.OR P3, PT, R21, R10, P0 ;  /* 0x0000000a1500720c */ /* 0x000fc80000766670 */
[----:B------:R-:W-:Y:S01]  /*206e0*/  ISETP.GE.OR P4, PT, R7, R10, P0 ;  /* 0x0000000a0700720c */ /* 0x000fe20000786670 */
[----:B------:R-:W-:Y:S02]  /*206f0*/  VIADD R7, R21, 0x60 ;  /* 0x0000006015077836 */ /* 0x000fe40000000000 */
[----:B------:R-:W-:-:S03]  /*20700*/  IMAD.MOV.U32 R13, RZ, RZ, R8 ;  /* 0x000000ffff0d7224 */ /* 0x000fc600078e0008 */
[----:B------:R-:W-:Y:S01]  /*20710*/  ISETP.GE.OR P2, PT, R7, R10, P0 ;  /* 0x0000000a0700720c */ /* 0x000fe20000746670 */
[----:B------:R-:W-:-:S12]  /*20720*/  IMAD.MOV.U32 R0, RZ, RZ, R14 ;  /* 0x000000ffff007224 */ /* 0x000fd800078e000e */
[----:B------:R-:W-:Y:S05]  /*20730*/  WARPSYNC.COLLECTIVE R15, `(.L_x_1750) ;  /* 0x000000000f087348 */ /* 0x000fea0003c00000 */
[----:B------:R0:W1:Y:S02]  /*20740*/  SHFL.IDX P6, R14, R13, R12, R11 ;  /* 0x0000000c0d0e7389 */ /* 0x00006400000c000b */
[----:B01----:R-:W-:Y:S01]  /*20750*/  ENDCOLLECTIVE ;  /* 0x000000000000791b */ /* 0x003fe20003800000 */
.L_x_1750:
[----:B------:R-:W-:Y:S02]  /*20760*/  IMAD.MOV.U32 R13, RZ, RZ, R9 ;  /* 0x000000ffff0d7224 */ /* 0x000fe400078e0009 */
[----:B------:R-:W-:Y:S02]  /*20770*/  IMAD.MOV.U32 R12, RZ, RZ, 0x1 ;  /* 0x00000001ff0c7424 */ /* 0x000fe400078e00ff */
[----:B------:R-:W-:-:S07]  /*20780*/  IMAD.MOV.U32 R2, RZ, RZ, R14 ;  /* 0x000000ffff027224 */ /* 0x000fce00078e000e */
[----:B------:R-:W-:Y:S05]  /*20790*/  WARPSYNC.COLLECTIVE R15, `(.L_x_1751) ;  /* 0x000000000f087348 */ /* 0x000fea0003c00000 */
[----:B------:R0:W1:Y:S02]  /*207a0*/  SHFL.IDX P6, R14, R13, R12, R11 ;  /* 0x0000000c0d0e7389 */ /* 0x00006400000c000b */
[----:B01----:R-:W-:Y:S01]  /*207b0*/  ENDCOLLECTIVE ;  /* 0x000000000000791b */ /* 0x003fe20003800000 */
.L_x_1751:
[----:B------:R-:W-:-:S04]  /*207c0*/  @!P3 LEA R2, P5, R41, R2, 0x1 ;  /* 0x000000022902b211 */ /* 0x000fc800078a08ff */
[----:B------:R-:W-:Y:S01]  /*207d0*/  @!P3 LEA.HI.X R7, R41, R0, R42, 0x1, P5 ;  /* 0x000000002907b211 */ /* 0x000fe200028f0c2a */
[----:B------:R-:W-:-:S05]  /*207e0*/  @!P3 IMAD.MOV.U32 R6, RZ, RZ, R2 ;  /* 0x000000ffff06b224 */ /* 0x000fca00078e0002 */
[----:B------:R0:W-:Y:S01]  /*207f0*/  @!P3 ST.E.128 desc[UR40][R6.64], RZ ;  /* 0x000000ff0600b985 */ /* 0x0001e2000c101d28 */
[----:B------:R-:W-:Y:S02]  /*20800*/  IMAD.MOV.U32 R13, RZ, RZ, R8 ;  /* 0x000000ffff0d7224 */ /* 0x000fe400078e0008 */
[----:B------:R-:W-:-:S07]  /*20810*/  IMAD.MOV.U32 R3, RZ, RZ, R14 ;  /* 0x000000ffff037224 */ /* 0x000fce00078e000e */
[----:B0-----:R-:W-:Y:S05]  /*20820*/  WARPSYNC.COLLECTIVE R15, `(.L_x_1752) ;  /* 0x000000000f087348 */ /* 0x001fea0003c00000 */
[----:B------:R1:W2:Y:S02]  /*20830*/  SHFL.IDX P6, R14, R13, R12, R11 ;  /* 0x0000000c0d0e7389 */ /* 0x0002a400000c000b */
[----:B012---:R-:W-:Y:S01]  /*20840*/  ENDCOLLECTIVE ;  /* 0x000000000000791b */ /* 0x007fe20003800000 */
.L_x_1752:
[----:B------:R-:W-:Y:S02]  /*20850*/  IMAD.MOV.U32 R13, RZ, RZ, R9 ;  /* 0x000000ffff0d7224 */ /* 0x000fe400078e0009 */
[----:B------:R-:W-:Y:S02]  /*20860*/  IMAD.MOV.U32 R12, RZ, RZ, 0x2 ;  /* 0x00000002ff0c7424 */ /* 0x000fe400078e00ff */
[----:B------:R-:W-:-:S07]  /*20870*/  IMAD.MOV.U32 R4, RZ, RZ, R14 ;  /* 0x000000ffff047224 */ /* 0x000fce00078e000e */
[----:B------:R-:W-:Y:S05]  /*20880*/  WARPSYNC.COLLECTIVE R15, `(.L_x_1753) ;  /* 0x000000000f087348 */ /* 0x000fea0003c00000 */
[----:B------:R0:W1:Y:S02]  /*20890*/  SHFL.IDX P6, R14, R13, R12, R11 ;  /* 0x0000000c0d0e7389 */ /* 0x00006400000c000b */
[----:B01----:R-:W-:Y:S01]  /*208a0*/  ENDCOLLECTIVE ;  /* 0x000000000000791b */ /* 0x003fe20003800000 */
.L_x_1753:
[----:B------:R-:W-:-:S04]  /*208b0*/  @!P4 LEA R4, P1, R41, R4, 0x1 ;  /* 0x000000042904c211 */ /* 0x000fc800078208ff */
[----:B------:R-:W-:Y:S01]  /*208c0*/  @!P4 LEA.HI.X R3, R41, R3, R42, 0x1, P1 ;  /* 0x000000032903c211 */ /* 0x000fe200008f0c2a */
[----:B------:R-:W-:Y:S02]  /*208d0*/  IMAD.MOV.U32 R13, RZ, RZ, R8 ;  /* 0x000000ffff0d7224 */ /* 0x000fe400078e0008 */
[----:B------:R-:W-:-:S07]  /*208e0*/  IMAD.MOV.U32 R5, RZ, RZ, R14 ;  /* 0x000000ffff057224 */ /* 0x000fce00078e000e */
[----:B------:R-:W-:Y:S05]  /*208f0*/  WARPSYNC.COLLECTIVE R15, `(.L_x_1754) ;  /* 0x000000000f087348 */ /* 0x000fea0003c00000 */
[----:B------:R0:W1:Y:S02]  /*20900*/  SHFL.IDX P6, R14, R13, R12, R11 ;  /* 0x0000000c0d0e7389 */ /* 0x00006400000c000b */
[----:B01----:R-:W-:Y:S01]  /*20910*/  ENDCOLLECTIVE ;  /* 0x000000000000791b */ /* 0x003fe20003800000 */
.L_x_1754:
[----:B------:R-:W-:Y:S02]  /*20920*/  IMAD.MOV.U32 R13, RZ, RZ, R9 ;  /* 0x000000ffff0d7224 */ /* 0x000fe400078e0009 */
[----:B------:R-:W-:Y:S01]  /*20930*/  IMAD.MOV.U32 R12, RZ, RZ, 0x3 ;  /* 0x00000003ff0c7424 */ /* 0x000fe200078e00ff */
[----:B------:R-:W-:-:S13]  /*20940*/  @!P2 LEA R20, P5, R41, R14, 0x1 ;  /* 0x0000000e2914a211 */ /* 0x000fda00078a08ff */
[----:B------:R-:W-:Y:S05]  /*20950*/  WARPSYNC.COLLECTIVE R15, `(.L_x_1755) ;  /* 0x000000000f087348 */ /* 0x000fea0003c00000 */
[----:B------:R0:W1:Y:S02]  /*20960*/  SHFL.IDX P6, R14, R13, R12, R11 ;  /* 0x0000000c0d0e7389 */ /* 0x00006400000c000b */
[----:B01----:R-:W-:Y:S01]  /*20970*/  ENDCOLLECTIVE ;  /* 0x000000000000791b */ /* 0x003fe20003800000 */
.L_x_1755:
[----:B------:R-:W-:Y:S01]  /*20980*/  @!P2 LEA.HI.X R25, R41, R5, R42, 0x1, P5 ;  /* 0x000000052919a211 */ /* 0x000fe200028f0c2a */
[----:B------:R-:W-:Y:S02]  /*20990*/  @!P4 IMAD.MOV.U32 R5, RZ, RZ, R3 ;  /* 0x000000ffff05c224 */ /* 0x000fe400078e0003 */
[----:B------:R-:W-:Y:S02]  /*209a0*/  @!P2 IMAD.MOV.U32 R2, RZ, RZ, R20 ;  /* 0x000000ffff02a224 */ /* 0x000fe400078e0014 */
[----:B------:R-:W-:Y:S01]  /*209b0*/  @!P2 IMAD.MOV.U32 R3, RZ, RZ, R25 ;  /* 0x000000ffff03a224 */ /* 0x000fe200078e0019 */
[----:B------:R0:W-:Y:S04]  /*209c0*/  @!P4 ST.E.128 desc[UR40][R4.64], RZ ;  /* 0x000000ff0400c985 */ /* 0x0001e8000c101d28 */
[----:B------:R0:W-:Y:S01]  /*209d0*/  @!P2 ST.E.128 desc[UR40][R2.64], RZ ;  /* 0x000000ff0200a985 */ /* 0x0001e2000c101d28 */
[----:B------:R-:W-:-:S02]  /*209e0*/  IMAD.MOV.U32 R13, RZ, RZ, R8 ;  /* 0x000000ffff0d7224 */ /* 0x000fc400078e0008 */
[----:B------:R-:W-:-:S07]  /*209f0*/  IMAD.MOV.U32 R0, RZ, RZ, R14 ;  /* 0x000000ffff007224 */ /* 0x000fce00078e000e */
[----:B0-----:R-:W-:Y:S05]  /*20a00*/  WARPSYNC.COLLECTIVE R15, `(.L_x_1756) ;  /* 0x000000000f087348 */ /* 0x001fea0003c00000 */
[----:B------:R1:W2:Y:S02]  /*20a10*/  SHFL.IDX P6, R14, R13, R12, R11 ;  /* 0x0000000c0d0e7389 */ /* 0x0002a400000c000b */
[----:B012---:R-:W-:Y:S01]  /*20a20*/  ENDCOLLECTIVE ;  /* 0x000000000000791b */ /* 0x007fe20003800000 */
.L_x_1756:
[----:B------:R-:W-:Y:S05]  /*20a30*/  BRA `(.L_x_1757) ;  /* 0xffffff6800fc7947 */ /* 0x000fea000383ffff */
.L_x_1565:
[----:B------:R-:W0:Y:S01]  /*20a40*/  S2R R5, SR_TID.X ;  /* 0x0000000000057919 */ /* 0x000e220000002100 */
[----:B------:R-:W-:Y:S01]  /*20a50*/  BSSY B1, `(.L_x_1758) ;  /* 0x000000a000017945 */ /* 0x000fe20003800000 */
[----:B------:R-:W-:Y:S02]  /*20a60*/  IMAD.MOV.U32 R12, RZ, RZ, RZ ;  /* 0x000000ffff0c7224 */ /* 0x000fe400078e00ff */
[----:B------:R-:W-:Y:S02]  /*20a70*/  IMAD.MOV.U32 R11, RZ, RZ, 0x1f ;  /* 0x0000001fff0b7424 */ /* 0x000fe400078e00ff */
[----:B------:R-:W-:Y:S01]  /*20a80*/  IMAD.MOV.U32 R15, RZ, RZ, -0x1 ;  /* 0xffffffffff0f7424 */ /* 0x000fe200078e00ff */
[----:B0-----:R-:W-:-:S04]  /*20a90*/  SHF.R.U32.HI R5, RZ, 0x5, R5 ;  /* 0x00000005ff057819 */ /* 0x001fc80000011605 */
[----:B------:R-:W-:-:S05]  /*20aa0*/  LOP3.LUT R5, R5, 0x3, RZ, 0xc0, !PT ;  /* 0x0000000305057812 */ /* 0x000fca00078ec0ff */
[----:B------:R-:W-:-:S07]  /*20ab0*/  IMAD.MOV.U32 R13, RZ, RZ, R5 ;  /* 0x000000ffff0d7224 */ /* 0x000fce00078e0005 */
[----:B------:R-:W-:Y:S05]  /*20ac0*/  WARPSYNC.COLLECTIVE R15, `(.L_x_1759) ;  /* 0x000000000f087348 */ /* 0x000fea0003c00000 */
[----:B------:R0:W1:Y:S02]  /*20ad0*/  SHFL.IDX P6, R14, R13, R12, R11 ;  /* 0x0000000c0d0e7389 */ /* 0x00006400000c000b */
[----:B01----:R-:W-:Y:S01]  /*20ae0*/  ENDCOLLECTIVE ;  /* 0x000000000000791b */ /* 0x003fe20003800000 */
.L_x_1759:
[----:B------:R-:W-:Y:S05]  /*20af0*/  BSYNC B1 ;  /* 0x0000000000017941 */ /* 0x000fea0003800000 */
.L_x_1758:
[----:B------:R-:W-:Y:S05]  /*20b00*/  BRA `(.L_x_1760) ;  /* 0xffffff88008c7947 */ /* 0x000fea000383ffff */
.L_x_1567:
[----:B------:R-:W-:Y:S01]  /*20b10*/  BSSY B1, `(.L_x_1761) ;  /* 0x0000006000017945 */ /* 0x000fe20003800000 */
[----:B------:R-:W-:-:S07]  /*20b20*/  IMAD.MOV.U32 R15, RZ, RZ, -0x1 ;  /* 0xffffffffff0f7424 */ /* 0x000fce00078e00ff */
[----:B0-----:R-:W-:Y:S05]  /*20b30*/  WARPSYNC.COLLECTIVE R15, `(.L_x_1762) ;  /* 0x000000000f0c7348 */ /* 0x001fea0003c00000 */
[----:B------:R-:W-:Y:S02]  /*20b40*/  ELECT P6, UR62, PT ;  /* 0x00000000003e782f */ /* 0x000fe400038c0000 */
[----:B------:R-:W-:Y:S01]  /*20b50*/  MOV R14, UR62 ;  /* 0x0000003e000e7c02 */ /* 0x000fe20008000f00 */
[----:B0-----:R-:W-:Y:S10]  /*20b60*/  ENDCOLLECTIVE ;  /* 0x000000000000791b */ /* 0x001ff40003800000 */
.L_x_1762:
[----:B------:R-:W-:Y:S05]  /*20b70*/  BSYNC B1 ;  /* 0x0000000000017941 */ /* 0x000fea0003800000 */
.L_x_1761:
[----:B------:R-:W-:Y:S05]  /*20b80*/  BRA `(.L_x_1566) ;  /* 0xffffff8800847947 */ /* 0x000fea000383ffff */
.L_x_1569:
[----:B0-----:R0:W1:Y:S02]  /*20b90*/  SYNCS.PHASECHK.TRANS64.TRYWAIT P0, [R17+URZ+0x16820], R5 ;  /* 0x01682005110075a7 */ /* 0x001064000800017f */
[----:B-1----:R-:W-:Y:S05]  /*20ba0*/  @!P0 NANOSLEEP.SYNCS 0x989680 ;  /* 0x009896800000895d */ /* 0x002fea0003900000 */
[----:B------:R-:W1:Y:S02]  /*20bb0*/  @!P0 SYNCS.PHASECHK.TRANS64 P0, [R17+URZ+0x16820], R5 ;  /* 0x01682005110085a7 */ /* 0x000e64000800007f */
[----:B-1----:R-:W-:Y:S05]  /*20bc0*/  @!P0 BRA `(.L_x_1569) ;  /* 0xfffffffc00f08947 */ /* 0x002fea000383ffff */
[----:B------:R-:W-:Y:S05]  /*20bd0*/  BRA `(.L_x_1763) ;  /* 0xffffff8800947947 */ /* 0x000fea000383ffff */
.L_x_1573:
[----:B0-----:R0:W1:Y:S02]  /*20be0*/  SYNCS.PHASECHK.TRANS64.TRYWAIT P0, [R5+URZ+0x168a0], R7 ;  /* 0x0168a007050075a7 */ /* 0x001064000800017f */
[----:B-1----:R-:W-:Y:S05]  /*20bf0*/  @!P0 NANOSLEEP.SYNCS 0x989680 ;  /* 0x009896800000895d */ /* 0x002fea0003900000 */
[----:B------:R-:W1:Y:S02]  /*20c00*/  @!P0 SYNCS.PHASECHK.TRANS64 P0, [R5+URZ+0x168a0], R7 ;  /* 0x0168a007050085a7 */ /* 0x000e64000800007f */
[----:B-1----:R-:W-:Y:S05]  /*20c10*/  @!P0 BRA `(.L_x_1573) ;  /* 0xfffffffc00f08947 */ /* 0x002fea000383ffff */
[----:B------:R-:W-:Y:S05]  /*20c20*/  BRA `(.L_x_1764) ;  /* 0xffffff8800b07947 */ /* 0x000fea000383ffff */
.L_x_1578:
[----:B-1----:R1:W2:Y:S02]  /*20c30*/  SYNCS.PHASECHK.TRANS64.TRYWAIT P0, [R5+URZ+0x168c0], R7 ;  /* 0x0168c007050075a7 */ /* 0x0022a4000800017f */
[----:B--2---:R-:W-:Y:S05]  /*20c40*/  @!P0 NANOSLEEP.SYNCS 0x989680 ;  /* 0x009896800000895d */ /* 0x004fea0003900000 */
[----:B------:R-:W2:Y:S02]  /*20c50*/  @!P0 SYNCS.PHASECHK.TRANS64 P0, [R5+URZ+0x168c0], R7 ;  /* 0x0168c007050085a7 */ /* 0x000ea4000800007f */
[----:B--2---:R-:W-:Y:S05]  /*20c60*/  @!P0 BRA `(.L_x_1578) ;  /* 0xfffffffc00f08947 */ /* 0x004fea000383ffff */
[----:B------:R-:W-:Y:S05]  /*20c70*/  BRA `(.L_x_1765) ;  /* 0xffffff8c00307947 */ /* 0x000fea000383ffff */
.L_x_1585:
[----:B0-----:R0:W1:Y:S02]  /*20c80*/  SYNCS.PHASECHK.TRANS64.TRYWAIT P1, [R5+URZ+0x168a0], R7 ;  /* 0x0168a007050075a7 */ /* 0x001064000802017f */
[----:B-1----:R-:W-:Y:S05]  /*20c90*/  @!P1 NANOSLEEP.SYNCS 0x989680 ;  /* 0x009896800000995d */ /* 0x002fea0003900000 */
[----:B------:R-:W1:Y:S02]  /*20ca0*/  @!P1 SYNCS.PHASECHK.TRANS64 P1, [R5+URZ+0x168a0], R7 ;  /* 0x0168a007050095a7 */ /* 0x000e64000802007f */
[----:B-1----:R-:W-:Y:S05]  /*20cb0*/  @!P1 BRA `(.L_x_1585) ;  /* 0xfffffffc00f09947 */ /* 0x002fea000383ffff */
[----:B------:R-:W-:Y:S05]  /*20cc0*/  BRA `(.L_x_1766) ;  /* 0xffffff8c00fc7947 */ /* 0x000fea000383ffff */
.L_x_1590:
[----:B-1----:R1:W2:Y:S02]  /*20cd0*/  SYNCS.PHASECHK.TRANS64.TRYWAIT P1, [R5+URZ+0x168c0], R7 ;  /* 0x0168c007050075a7 */ /* 0x0022a4000802017f */
[----:B--2---:R-:W-:Y:S05]  /*20ce0*/  @!P1 NANOSLEEP.SYNCS 0x989680 ;  /* 0x009896800000995d */ /* 0x004fea0003900000 */
[----:B------:R-:W2:Y:S02]  /*20cf0*/  @!P1 SYNCS.PHASECHK.TRANS64 P1, [R5+URZ+0x168c0], R7 ;  /* 0x0168c007050095a7 */ /* 0x000ea4000802007f */
[----:B--2---:R-:W-:Y:S05]  /*20d00*/  @!P1 BRA `(.L_x_1590) ;  /* 0xfffffffc00f09947 */ /* 0x004fea000383ffff */
[----:B------:R-:W-:Y:S05]  /*20d10*/  BRA `(.L_x_1767) ;  /* 0xffffff9000747947 */ /* 0x000fea000383ffff */
.L_x_1613:
        /* <DEDUP_REMOVED lines=8> */
[----:B01----:R-:W-:Y:S05]  /*20da0*/  WARPSYNC.COLLECTIVE R15, `(.L_x_1769) ;  /* 0x000000000f087348 */ /* 0x003fea0003c00000 */
[----:B------:R2:W3:Y:S02]  /*20db0*/  SHFL.IDX P6, R14, R13, R12, R11 ;  /* 0x0000000c0d0e7389 */ /* 0x0004e400000c000b */
[----:B0123--:R-:W-:Y:S01]  /*20dc0*/  ENDCOLLECTIVE ;  /* 0x000000000000791b */ /* 0x00ffe20003800000 */
.L_x_1769:
[----:B------:R-:W-:Y:S05]  /*20dd0*/  BSYNC B0 ;  /* 0x0000000000007941 */ /* 0x000fea0003800000 */
.L_x_1768:
[----:B------:R-:W-:Y:S05]  /*20de0*/  BRA `(.L_x_1770) ;  /* 0xffffffa000307947 */ /* 0x000fea000383ffff */
.L_x_1615:
[----:B------:R-:W-:Y:S01]  /*20df0*/  BSSY B0, `(.L_x_1771) ;  /* 0x0000006000007945 */ /* 0x000fe20003800000 */
[----:B------:R-:W-:-:S07]  /*20e00*/  IMAD.MOV.U32 R15, RZ, RZ, -0x1 ;  /* 0xffffffffff0f7424 */ /* 0x000fce00078e00ff */
[----:B012---:R-:W-:Y:S05]  /*20e10*/  WARPSYNC.COLLECTIVE R15, `(.L_x_1772) ;  /* 0x000000000f0c7348 */ /* 0x007fea0003c00000 */
[----:B------:R-:W-:Y:S02]  /*20e20*/  ELECT P6, UR62, PT ;  /* 0x00000000003e782f */ /* 0x000fe400038c0000 */
[----:B------:R-:W-:Y:S01]  /*20e30*/  MOV R14, UR62 ;  /* 0x0000003e000e7c02 */ /* 0x000fe20008000f00 */
[----:B012---:R-:W-:Y:S10]  /*20e40*/  ENDCOLLECTIVE ;  /* 0x000000000000791b */ /* 0x007ff40003800000 */
.L_x_1772:
[----:B------:R-:W-:Y:S05]  /*20e50*/  BSYNC B0 ;  /* 0x0000000000007941 */ /* 0x000fea0003800000 */
.L_x_1771:
[----:B------:R-:W-:Y:S05]  /*20e60*/  BRA `(.L_x_1773) ;  /* 0xffffffa000307947 */ /* 0x000fea000383ffff */
.L_x_1617:
[----:B--2---:R2:W3:Y:S02]  /*20e70*/  SYNCS.PHASECHK.TRANS64.TRYWAIT P0, [R0+URZ+0x16840], R2 ;  /* 0x01684002000075a7 */ /* 0x0044e4000800017f */
[----:B---3--:R-:W-:Y:S05]  /*20e80*/  @!P0 NANOSLEEP.SYNCS 0x989680 ;  /* 0x009896800000895d */ /* 0x008fea0003900000 */
[----:B------:R-:W3:Y:S02]  /*20e90*/  @!P0 SYNCS.PHASECHK.TRANS64 P0, [R0+URZ+0x16840], R2 ;  /* 0x01684002000085a7 */ /* 0x000ee4000800007f */
[----:B---3--:R-:W-:Y:S05]  /*20ea0*/  @!P0 BRA `(.L_x_1617) ;  /* 0xfffffffc00f08947 */ /* 0x008fea000383ffff */
[----:B------:R-:W-:Y:S05]  /*20eb0*/  BRA `(.L_x_1774) ;  /* 0xffffffa000847947 */ /* 0x000fea000383ffff */
.L_x_1621:
        /* <DEDUP_REMOVED lines=15> */
.L_x_1775:
[----:B------:R-:W-:Y:S02]  /*20fb0*/  IMAD.MOV.U32 R13, RZ, RZ, R0 ;  /* 0x000000ffff0d7224 */ /* 0x000fe400078e0000 */
[----:B------:R-:W-:-:S07]  /*20fc0*/  IMAD.MOV.U32 R8, RZ, RZ, R14 ;  /* 0x000000ffff087224 */ /* 0x000fce00078e000e */
[----:B------:R-:W-:Y:S05]  /*20fd0*/  WARPSYNC.COLLECTIVE R15, `(.L_x_1776) ;  /* 0x000000000f087348 */ /* 0x000fea0003c00000 */
[----:B------:R0:W1:Y:S02]  /*20fe0*/  SHFL.IDX P6, R14, R13, R12, R11 ;  /* 0x0000000c0d0e7389 */ /* 0x00006400000c000b */
[----:B01----:R-:W-:Y:S01]  /*20ff0*/  ENDCOLLECTIVE ;  /* 0x000000000000791b */ /* 0x003fe20003800000 */
.L_x_1776:
[----:B------:R-:W-:Y:S02]  /*21000*/  IMAD.MOV.U32 R13, RZ, RZ, R4 ;  /* 0x000000ffff0d7224 */ /* 0x000fe400078e0004 */
[----:B------:R-:W-:Y:S02]  /*21010*/  IMAD.MOV.U32 R12, RZ, RZ, 0x1 ;  /* 0x00000001ff0c7424 */ /* 0x000fe400078e00ff */
[----:B------:R-:W-:-:S07]  /*21020*/  IMAD.MOV.U32 R7, RZ, RZ, R14 ;  /* 0x000000ffff077224 */ /* 0x000fce00078e000e */
[----:B------:R-:W-:Y:S05]  /*21030*/  WARPSYNC.COLLECTIVE R15, `(.L_x_1777) ;  /* 0x000000000f087348 */ /* 0x000fea0003c00000 */
[----:B------:R0:W1:Y:S02]  /*21040*/  SHFL.IDX P6, R14, R13, R12, R11 ;  /* 0x0000000c0d0e7389 */ /* 0x00006400000c000b */
[----:B01----:R-:W-:Y:S01]  /*21050*/  ENDCOLLECTIVE ;  /* 0x000000000000791b */ /* 0x003fe20003800000 */
.L_x_1777:
[----:B------:R-:W-:-:S05]  /*21060*/  @!P1 LEA R7, P2, R21, R7, 0x1 ;  /* 0x0000000715079211 */ /* 0x000fca00078408ff */
[----:B------:R-:W-:-:S04]  /*21070*/  @!P1 IMAD.X R8, RZ, RZ, R8, P2 ;  /* 0x000000ffff089224 */ /* 0x000fc800010e0608 */
[----:B------:R-:W-:Y:S02]  /*21080*/  @!P1 IMAD.MOV.U32 R9, RZ, RZ, R8 ;  /* 0x000000ffff099224 */ /* 0x000fe400078e0008 */
[----:B------:R-:W-:Y:S02]  /*21090*/  IMAD.MOV.U32 R13, RZ, RZ, R0 ;  /* 0x000000ffff0d7224 */ /* 0x000fe400078e0000 */
[----:B------:R-:W-:-:S05]  /*210a0*/  @!P1 IMAD.MOV.U32 R8, RZ, RZ, R7 ;  /* 0x000000ffff089224 */ /* 0x000fca00078e0007 */
        /* <DEDUP_REMOVED lines=9> */
.L_x_1778:
[----:B------:R-:W-:Y:S02]  /*21140*/  IMAD.MOV.U32 R13, RZ, RZ, R4 ;  /* 0x000000ffff0d7224 */ /* 0x000fe400078e0004 */
[----:B------:R-:W-:Y:S02]  /*21150*/  IMAD.MOV.U32 R12, RZ, RZ, 0x2 ;  /* 0x00000002ff0c7424 */ /* 0x000fe400078e00ff */
[----:B------:R-:W-:-:S07]  /*21160*/  IMAD.MOV.U32 R8, RZ, RZ, R14 ;  /* 0x000000ffff087224 */ /* 0x000fce00078e000e */
[----:B------:R-:W-:Y:S05]  /*21170*/  WARPSYNC.COLLECTIVE R15, `(.L_x_1779) ;  /* 0x000000000f087348 */ /* 0x000fea0003c00000 */
[----:B------:R0:W1:Y:S02]  /*21180*/  SHFL.IDX P6, R14, R13, R12, R11 ;  /* 0x0000000c0d0e7389 */ /* 0x00006400000c000b */
[----:B01----:R-:W-:Y:S01]  /*21190*/  ENDCOLLECTIVE ;  /* 0x000000000000791b */ /* 0x003fe20003800000 */
.L_x_1779:
        /* <DEDUP_REMOVED lines=14> */
.L_x_1780:
[----:B------:R-:W-:Y:S02]  /*21280*/  IMAD.MOV.U32 R13, RZ, RZ, R4 ;  /* 0x000000ffff0d7224 */ /* 0x000fe400078e0004 */
[----:B------:R-:W-:Y:S02]  /*21290*/  IMAD.MOV.U32 R12, RZ, RZ, 0x3 ;  /* 0x00000003ff0c7424 */ /* 0x000fe400078e00ff */
[----:B------:R-:W-:-:S07]  /*212a0*/  IMAD.MOV.U32 R8, RZ, RZ, R14 ;  /* 0x000000ffff087224 */ /* 0x000fce00078e000e */
[----:B------:R-:W-:Y:S05]  /*212b0*/  WARPSYNC.COLLECTIVE R15, `(.L_x_1781) ;  /* 0x000000000f087348 */ /* 0x000fea0003c00000 */
[----:B------:R0:W1:Y:S02]  /*212c0*/  SHFL.IDX P6, R14, R13, R12, R11 ;  /* 0x0000000c0d0e7389 */ /* 0x00006400000c000b */
[----:B01----:R-:W-:Y:S01]  /*212d0*/  ENDCOLLECTIVE ;  /* 0x000000000000791b */ /* 0x003fe20003800000 */
.L_x_1781:
        /* <DEDUP_REMOVED lines=14> */
.L_x_1782:
[----:B------:R-:W-:Y:S02]  /*213c0*/  IMAD.MOV.U32 R13, RZ, RZ, R4 ;  /* 0x000000ffff0d7224 */ /* 0x000fe400078e0004 */
[----:B------:R-:W-:Y:S02]  /*213d0*/  IMAD.MOV.U32 R12, RZ, RZ, 0x4 ;  /* 0x00000004ff0c7424 */ /* 0x000fe400078e00ff */
[----:B------:R-:W-:-:S07]  /*213e0*/  IMAD.MOV.U32 R8, RZ, RZ, R14 ;  /* 0x000000ffff087224 */ /* 0x000fce00078e000e */
[----:B------:R-:W-:Y:S05]  /*213f0*/  WARPSYNC.COLLECTIVE R15, `(.L_x_1783) ;  /* 0x000000000f087348 */ /* 0x000fea0003c00000 */
[----:B------:R0:W1:Y:S02]  /*21400*/  SHFL.IDX P6, R14, R13, R12, R11 ;  /* 0x0000000c0d0e7389 */ /* 0x00006400000c000b */
[----:B01----:R-:W-:Y:S01]  /*21410*/  ENDCOLLECTIVE ;  /* 0x000000000000791b */ /* 0x003fe20003800000 */
.L_x_1783:
        /* <DEDUP_REMOVED lines=14> */
.L_x_1784:
[----:B------:R-:W-:Y:S02]  /*21500*/  IMAD.MOV.U32 R13, RZ, RZ, R4 ;  /* 0x000000ffff0d7224 */ /* 0x000fe400078e0004 */
[----:B------:R-:W-:Y:S02]  /*21510*/  IMAD.MOV.U32 R12, RZ, RZ, 0x5 ;  /* 0x00000005ff0c7424 */ /* 0x000fe400078e00ff */
[----:B------:R-:W-:-:S07]  /*21520*/  IMAD.MOV.U32 R8, RZ, RZ, R14 ;  /* 0x000000ffff087224 */ /* 0x000fce00078e000e */
[----:B------:R-:W-:Y:S05]  /*21530*/  WARPSYNC.COLLECTIVE R15, `(.L_x_1785) ;  /* 0x000000000f087348 */ /* 0x000fea0003c00000 */
[----:B------:R0:W1:Y:S02]  /*21540*/  SHFL.IDX P6, R14, R13, R12, R11 ;  /* 0x0000000c0d0e7389 */ /* 0x00006400000c000b */
[----:B01----:R-:W-:Y:S01]  /*21550*/  ENDCOLLECTIVE ;  /* 0x000000000000791b */ /* 0x003fe20003800000 */
.L_x_1785:
        /* <DEDUP_REMOVED lines=14> */
.L_x_1786:
[----:B------:R-:W-:Y:S02]  /*21640*/  IMAD.MOV.U32 R13, RZ, RZ, R4 ;  /* 0x000000ffff0d7224 */ /* 0x000fe400078e0004 */
[----:B------:R-:W-:Y:S02]  /*21650*/  IMAD.MOV.U32 R12, RZ, RZ, 0x6 ;  /* 0x00000006ff0c7424 */ /* 0x000fe400078e00ff */
[----:B------:R-:W-:-:S07]  /*21660*/  IMAD.MOV.U32 R8, RZ, RZ, R14 ;  /* 0x000000ffff087224 */ /* 0x000fce00078e000e */
[----:B------:R-:W-:Y:S05]  /*21670*/  WARPSYNC.COLLECTIVE R15, `(.L_x_1787) ;  /* 0x000000000f087348 */ /* 0x000fea0003c00000 */
[----:B------:R0:W1:Y:S02]  /*21680*/  SHFL.IDX P6, R14, R13, R12, R11 ;  /* 0x0000000c0d0e7389 */ /* 0x00006400000c000b */
[----:B01----:R-:W-:Y:S01]  /*21690*/  ENDCOLLECTIVE ;  /* 0x000000000000791b */ /* 0x003fe20003800000 */
.L_x_1787:
        /* <DEDUP_REMOVED lines=14> */
.L_x_1788:
[----:B------:R-:W-:Y:S02]  /*21780*/  IMAD.MOV.U32 R13, RZ, RZ, R4 ;  /* 0x000000ffff0d7224 */ /* 0x000fe400078e0004 */
[----:B------:R-:W-:Y:S02]  /*21790*/  IMAD.MOV.U32 R12, RZ, RZ, 0x7 ;  /* 0x00000007ff0c7424 */ /* 0x000fe400078e00ff */
[----:B------:R-:W-:-:S07]  /*217a0*/  IMAD.MOV.U32 R8, RZ, RZ, R14 ;  /* 0x000000ffff087224 */ /* 0x000fce00078e000e */
[----:B------:R-:W-:Y:S05]  /*217b0*/  WARPSYNC.COLLECTIVE R15, `(.L_x_1789) ;  /* 0x000000000f087348 */ /* 0x000fea0003c00000 */
[----:B------:R0:W1:Y:S02]  /*217c0*/  SHFL.IDX P6, R14, R13, R12, R11 ;  /* 0x0000000c0d0e7389 */ /* 0x00006400000c000b */
[----:B01----:R-:W-:Y:S01]  /*217d0*/  ENDCOLLECTIVE ;  /* 0x000000000000791b */ /* 0x003fe20003800000 */
.L_x_1789:
        /* <DEDUP_REMOVED lines=15> */
.L_x_1790:
[----:B------:R-:W-:Y:S01]  /*218d0*/  ISETP.GE.AND P2, PT, R0, R3, PT ;  /* 0x000000030000720c */ /* 0x000fe20003f46270 */
[----:B------:R-:W-:Y:S02]  /*218e0*/  IMAD.MOV.U32 R13, RZ, RZ, R2 ;  /* 0x000000ffff0d7224 */ /* 0x000fe400078e0002 */
[----:B------:R-:W-:Y:S02]  /*218f0*/  IMAD.MOV.U32 R12, RZ, RZ, RZ ;  /* 0x000000ffff0c7224 */ /* 0x000fe400078e00ff */
[----:B------:R-:W-:-:S08]  /*21900*/  IMAD.MOV.U32 R7, RZ, RZ, R14 ;  /* 0x000000ffff077224 */ /* 0x000fd000078e000e */
[----:B------:R-:W-:Y:S05]  /*21910*/  WARPSYNC.COLLECTIVE R15, `(.L_x_1791) ;  /* 0x000000000f087348 */ /* 0x000fea0003c00000 */
[----:B------:R0:W1:Y:S02]  /*21920*/  SHFL.IDX P6, R14, R13, R12, R11 ;  /* 0x0000000c0d0e7389 */ /* 0x00006400000c000b */
[----:B01----:R-:W-:Y:S01]  /*21930*/  ENDCOLLECTIVE ;  /* 0x000000000000791b */ /* 0x003fe20003800000 */
.L_x_1791:
[----:B------:R-:W-:-:S05]  /*21940*/  @!P1 LEA R7, P3, R21, R7, 0x1 ;  /* 0x0000000715079211 */ /* 0x000fca00078608ff */
[----:B------:R-:W-:Y:S02]  /*21950*/  @!P1 IMAD.X R4, RZ, RZ, R4, P3 ;  /* 0x000000ffff049224 */ /* 0x000fe400018e0604 */
[----:B------:R-:W-:Y:S02]  /*21960*/  @!P1 IMAD.MOV.U32 R8, RZ, RZ, R7 ;  /* 0x000000ffff089224 */ /* 0x000fe400078e0007 */
        /* <DEDUP_REMOVED lines=11> */
.L_x_1792:
[----:B------:R-:W-:Y:S02]  /*21a20*/  IMAD.MOV.U32 R13, RZ, RZ, R2 ;  /* 0x000000ffff0d7224 */ /* 0x000fe400078e0002 */
[----:B------:R-:W-:Y:S02]  /*21a30*/  IMAD.MOV.U32 R12, RZ, RZ, 0x1 ;  /* 0x00000001ff0c7424 */ /* 0x000fe400078e00ff */
[----:B------:R-:W-:-:S07]  /*21a40*/  IMAD.MOV.U32 R0, RZ, RZ, R14 ;  /* 0x000000ffff007224 */ /* 0x000fce00078e000e */
[----:B------:R-:W-:Y:S05]  /*21a50*/  WARPSYNC.COLLECTIVE R15, `(.L_x_1793) ;  /* 0x000000000f087348 */ /* 0x000fea0003c00000 */
[----:B------:R0:W1:Y:S02]  /*21a60*/  SHFL.IDX P6, R14, R13, R12, R11 ;  /* 0x0000000c0d0e7389 */ /* 0x00006400000c000b */
[----:B01----:R-:W-:Y:S01]  /*21a70*/  ENDCOLLECTIVE ;  /* 0x000000000000791b */ /* 0x003fe20003800000 */
.L_x_1793:
[----:B------:R-:W-:-:S05]  /*21a80*/  @!P2 LEA R0, P1, R21, R0, 0x1 ;  /* 0x000000001500a211 */ /* 0x000fca00078208ff */
[----:B------:R-:W-:-:S04]  /*21a90*/  @!P2 IMAD.X R8, RZ, RZ, R10, P1 ;  /* 0x000000ffff08a224 */ /* 0x000fc800008e060a */
        /* <DEDUP_REMOVED lines=13> */
.L_x_1794:
[----:B------:R-:W-:Y:S02]  /*21b70*/  IMAD.MOV.U32 R13, RZ, RZ, R2 ;  /* 0x000000ffff0d7224 */ /* 0x000fe400078e0002 */
[----:B------:R-:W-:Y:S02]  /*21b80*/  IMAD.MOV.U32 R12, RZ, RZ, 0x2 ;  /* 0x00000002ff0c7424 */ /* 0x000fe400078e00ff */
[----:B------:R-:W-:-:S07]  /*21b90*/  IMAD.MOV.U32 R8, RZ, RZ, R14 ;  /* 0x000000ffff087224 */ /* 0x000fce00078e000e */
[----:B------:R-:W-:Y:S05]  /*21ba0*/  WARPSYNC.COLLECTIVE R15, `(.L_x_1795) ;  /* 0x000000000f087348 */ /* 0x000fea0003c00000 */
[----:B------:R0:W1:Y:S02]  /*21bb0*/  SHFL.IDX P6, R14, R13, R12, R11 ;  /* 0x0000000c0d0e7389 */ /* 0x00006400000c000b */
[----:B01----:R-:W-:Y:S01]  /*21bc0*/  ENDCOLLECTIVE ;  /* 0x000000000000791b */ /* 0x003fe20003800000 */
.L_x_1795:
        /* <DEDUP_REMOVED lines=13> */
.L_x_1796:
[----:B------:R-:W-:Y:S02]  /*21ca0*/  IMAD.MOV.U32 R13, RZ, RZ, R2 ;  /* 0x000000ffff0d7224 */ /* 0x000fe400078e0002 */
[----:B------:R-:W-:Y:S02]  /*21cb0*/  IMAD.MOV.U32 R12, RZ, RZ, 0x3 ;  /* 0x00000003ff0c7424 */ /* 0x000fe400078e00ff */
[----:B------:R-:W-:-:S07]  /*21cc0*/  IMAD.MOV.U32 R8, RZ, RZ, R14 ;  /* 0x000000ffff087224 */ /* 0x000fce00078e000e */
[----:B------:R-:W-:Y:S05]  /*21cd0*/  WARPSYNC.COLLECTIVE R15, `(.L_x_1797) ;  /* 0x000000000f087348 */ /* 0x000fea0003c00000 */
[----:B------:R0:W1:Y:S02]  /*21ce0*/  SHFL.IDX P6, R14, R13, R12, R11 ;  /* 0x0000000c0d0e7389 */ /* 0x00006400000c000b */
[----:B01----:R-:W-:Y:S01]  /*21cf0*/  ENDCOLLECTIVE ;  /* 0x000000000000791b */ /* 0x003fe20003800000 */
.L_x_1797:
        /* <DEDUP_REMOVED lines=12> */
.L_x_1798:
[----:B------:R-:W-:Y:S01]  /*21dc0*/  IMAD.MOV.U32 R2, RZ, RZ, R14 ;  /* 0x000000ffff027224 */ /* 0x000fe200078e000e */
[----:B------:R-:W-:Y:S06]  /*21dd0*/  BRA `(.L_x_1799) ;  /* 0xffffffa000847947 */ /* 0x000fec000383ffff */
.L_x_1624:
[----:B0-----:R0:W1:Y:S02]  /*21de0*/  SYNCS.PHASECHK.TRANS64.TRYWAIT P0, [R17+URZ+0x16820], R0 ;  /* 0x01682000110075a7 */ /* 0x001064000800017f */
[----:B-1----:R-:W-:Y:S05]  /*21df0*/  @!P0 NANOSLEEP.SYNCS 0x989680 ;  /* 0x009896800000895d */ /* 0x002fea0003900000 */
[----:B------:R-:W1:Y:S02]  /*21e00*/  @!P0 SYNCS.PHASECHK.TRANS64 P0, [R17+URZ+0x16820], R0 ;  /* 0x01682000110085a7 */ /* 0x000e64000800007f */
[----:B-1----:R-:W-:Y:S05]  /*21e10*/  @!P0 BRA `(.L_x_1624) ;  /* 0xfffffffc00f08947 */ /* 0x002fea000383ffff */
[----:B------:R-:W-:Y:S05]  /*21e20*/  BRA `(.L_x_1800) ;  /* 0xffffffa000e47947 */ /* 0x000fea000383ffff */
.L_x_1633:
[----:B-1----:R1:W2:Y:S02]  /*21e30*/  SYNCS.PHASECHK.TRANS64.TRYWAIT P0, [R2+URZ+0x16840], R3 ;  /* 0x01684003020075a7 */ /* 0x0022a4000800017f */
[----:B--2---:R-:W-:Y:S05]  /*21e40*/  @!P0 NANOSLEEP.SYNCS 0x989680 ;  /* 0x009896800000895d */ /* 0x004fea0003900000 */
[----:B------:R-:W2:Y:S02]  /*21e50*/  @!P0 SYNCS.PHASECHK.TRANS64 P0, [R2+URZ+0x16840], R3 ;  /* 0x01684003020085a7 */ /* 0x000ea4000800007f */
[----:B--2---:R-:W-:Y:S05]  /*21e60*/  @!P0 BRA `(.L_x_1633) ;  /* 0xfffffffc00f08947 */ /* 0x004fea000383ffff */
[----:B------:R-:W-:Y:S05]  /*21e70*/  BRA `(.L_x_1801) ;  /* 0xffffffa400cc7947 */ /* 0x000fea000383ffff */
.L_x_1638:
[----:B0-----:R0:W1:Y:S02]  /*21e80*/  SYNCS.PHASECHK.TRANS64.TRYWAIT P0, [R3+URZ+0x60], R2 ;  /* 0x00006002030075a7 */ /* 0x001064000800017f */
[----:B-1----:R-:W-:Y:S05]  /*21e90*/  @!P0 NANOSLEEP.SYNCS 0x989680 ;  /* 0x009896800000895d */ /* 0x002fea0003900000 */
[----:B------:R-:W1:Y:S02]  /*21ea0*/  @!P0 SYNCS.PHASECHK.TRANS64 P0, [R3+URZ+0x60], R2 ;  /* 0x00006002030085a7 */ /* 0x000e64000800007f */
[----:B-1----:R-:W-:Y:S05]  /*21eb0*/  @!P0 BRA `(.L_x_1638) ;  /* 0xfffffffc00f08947 */ /* 0x002fea000383ffff */
[----:B------:R-:W-:Y:S05]  /*21ec0*/  BRA `(.L_x_1802) ;  /* 0xffffffa800587947 */ /* 0x000fea000383ffff */
.L_x_1646:
[----:B-1----:R1:W2:Y:S02]  /*21ed0*/  SYNCS.PHASECHK.TRANS64.TRYWAIT P0, [R2+URZ+0x16840], R3 ;  /* 0x01684003020075a7 */ /* 0x0022a4000800017f */
[----:B--2---:R-:W-:Y:S05]  /*21ee0*/  @!P0 NANOSLEEP.SYNCS 0x989680 ;  /* 0x009896800000895d */ /* 0x004fea0003900000 */
[----:B------:R-:W2:Y:S02]  /*21ef0*/  @!P0 SYNCS.PHASECHK.TRANS64 P0, [R2+URZ+0x16840], R3 ;  /* 0x01684003020085a7 */ /* 0x000ea4000800007f */
[----:B--2---:R-:W-:Y:S05]  /*21f00*/  @!P0 BRA `(.L_x_1646) ;  /* 0xfffffffc00f08947 */ /* 0x004fea000383ffff */
[----:B------:R-:W-:Y:S05]  /*21f10*/  BRA `(.L_x_1803) ;  /* 0xffffffac00947947 */ /* 0x000fea000383ffff */
.L_x_1651:
[----:B0-----:R0:W1:Y:S02]  /*21f20*/  SYNCS.PHASECHK.TRANS64.TRYWAIT P0, [R10+URZ+0x60], R28 ;  /* 0x0000601c0a0075a7 */ /* 0x001064000800017f */
[----:B-1----:R-:W-:Y:S05]  /*21f30*/  @!P0 NANOSLEEP.SYNCS 0x989680 ;  /* 0x009896800000895d */ /* 0x002fea0003900000 */
[----:B------:R-:W1:Y:S02]  /*21f40*/  @!P0 SYNCS.PHASECHK.TRANS64 P0, [R10+URZ+0x60], R28 ;  /* 0x0000601c0a0085a7 */ /* 0x000e64000800007f */
[----:B-1----:R-:W-:Y:S05]  /*21f50*/  @!P0 BRA `(.L_x_1651) ;  /* 0xfffffffc00f08947 */ /* 0x002fea000383ffff */
[----:B------:R-:W-:Y:S05]  /*21f60*/  BRA `(.L_x_1804) ;  /* 0xffffffb000207947 */ /* 0x000fea000383ffff */
.L_x_1659:
[----:B-1----:R1:W2:Y:S02]  /*21f70*/  SYNCS.PHASECHK.TRANS64.TRYWAIT P0, [R2+URZ+0x16840], R3 ;  /* 0x01684003020075a7 */ /* 0x0022a4000800017f */
[----:B--2---:R-:W-:Y:S05]  /*21f80*/  @!P0 NANOSLEEP.SYNCS 0x989680 ;  /* 0x009896800000895d */ /* 0x004fea0003900000 */
[----:B------:R-:W2:Y:S02]  /*21f90*/  @!P0 SYNCS.PHASECHK.TRANS64 P0, [R2+URZ+0x16840], R3 ;  /* 0x01684003020085a7 */ /* 0x000ea4000800007f */
[----:B--2---:R-:W-:Y:S05]  /*21fa0*/  @!P0 BRA `(.L_x_1659) ;  /* 0xfffffffc00f08947 */ /* 0x004fea000383ffff */
[----:B------:R-:W-:Y:S05]  /*21fb0*/  BRA `(.L_x_1805) ;  /* 0xffffffb400307947 */ /* 0x000fea000383ffff */
.L_x_1664:
[----:B0-----:R0:W1:Y:S02]  /*21fc0*/  SYNCS.PHASECHK.TRANS64.TRYWAIT P0, [R3+URZ+0x60], R7 ;  /* 0x00006007030075a7 */ /* 0x001064000800017f */
[----:B-1----:R-:W-:Y:S05]  /*21fd0*/  @!P0 NANOSLEEP.SYNCS 0x989680 ;  /* 0x009896800000895d */ /* 0x002fea0003900000 */
[----:B------:R-:W1:Y:S02]  /*21fe0*/  @!P0 SYNCS.PHASECHK.TRANS64 P0, [R3+URZ+0x60], R7 ;  /* 0x00006007030085a7 */ /* 0x000e64000800007f */
[----:B-1----:R-:W-:Y:S05]  /*21ff0*/  @!P0 BRA `(.L_x_1664) ;  /* 0xfffffffc00f08947 */ /* 0x002fea000383ffff */
[----:B------:R-:W-:Y:S05]  /*22000*/  BRA `(.L_x_1806) ;  /* 0xffffffb400c07947 */ /* 0x000fea000383ffff */
.L_x_1674:
[----:B0-----:R0:W1:Y:S02]  /*22010*/  SYNCS.PHASECHK.TRANS64.TRYWAIT P0, [R3+URZ+0x16860], R0 ;  /* 0x01686000030075a7 */ /* 0x001064000800017f */
[----:B-1----:R-:W-:Y:S05]  /*22020*/  @!P0 NANOSLEEP.SYNCS 0x989680 ;  /* 0x009896800000895d */ /* 0x002fea0003900000 */
[----:B------:R-:W1:Y:S02]  /*22030*/  @!P0 SYNCS.PHASECHK.TRANS64 P0, [R3+URZ+0x16860], R0 ;  /* 0x01686000030085a7 */ /* 0x000e64000800007f */
[----:B-1----:R-:W-:Y:S05]  /*22040*/  @!P0 BRA `(.L_x_1674) ;  /* 0xfffffffc00f08947 */ /* 0x002fea000383ffff */
[----:B------:R-:W-:Y:S05]  /*22050*/  BRA `(.L_x_1807) ;  /* 0xffffffb800bc7947 */ /* 0x000fea000383ffff */
.L_x_1680:
        /* <DEDUP_REMOVED lines=8> */
.L_x_1809:
[----:B------:R-:W-:Y:S05]  /*220e0*/  BSYNC B0 ;  /* 0x0000000000007941 */ /* 0x000fea0003800000 */
.L_x_1808:
        /* <DEDUP_REMOVED lines=9> */
.L_x_1810:
[----:B------:R-:W-:Y:S02]  /*22180*/  ULDC UR4, c[0x0][0xc3c] ;  /* 0x00030f0000047ab9 */ /* 0x000fe40000000800 */
[----:B------:R-:W-:-:S13]  /*22190*/  ISETP.GE.OR P1, PT, R9, UR4, !P0 ;  /* 0x0000000409007c0c */ /* 0x000fda000c726670 */
[----:B------:R-:W0:Y:S08]  /*221a0*/  @!P1 LDC.64 R2, c[0x0][0xc80] ;  /* 0x00032000ff029b82 */ /* 0x000e300000000a00 */
[----:B------:R-:W1:Y:S01]  /*221b0*/  @!P1 LDC.64 R4, c[0x0][0xc78] ;  /* 0x00031e00ff049b82 */ /* 0x000e620000000a00 */
[----:B------:R-:W-:Y:S01]  /*221c0*/  CS2R R24, SRZ ;  /* 0x0000000000187805 */ /* 0x000fe2000001ff00 */
[----:B------:R-:W-:-:S02]  /*221d0*/  IMAD.MOV.U32 R11, RZ, RZ, RZ ;  /* 0x000000ffff0b7224 */ /* 0x000fc400078e00ff */
[----:B------:R-:W-:Y:S02]  /*221e0*/  IMAD.MOV.U32 R6, RZ, RZ, R14 ;  /* 0x000000ffff067224 */ /* 0x000fe400078e000e */
[----:B0-----:R-:W-:-:S05]  /*221f0*/  @!P1 IMAD.WIDE R2, R9, 0x4, R2 ;  /* 0x0000000409029825 */ /* 0x001fca00078e0202 */
[----:B------:R1:W2:Y:S02]  /*22200*/  @!P1 LDG.E R7, desc[UR40][R2.64] ;  /* 0x0000002802079981 */ /* 0x0002a4000c1e1900 */
[----:B-1----:R-:W-:-:S05]  /*22210*/  @!P1 IMAD.WIDE R2, R9, 0x4, R4 ;  /* 0x0000000409029825 */ /* 0x002fca00078e0204 */
[----:B------:R-:W3:Y:S01]  /*22220*/  @!P1 LDG.E R4, desc[UR40][R2.64] ;  /* 0x0000002802049981 */ /* 0x000ee2000c1e1900 */
[----:B------:R-:W-:Y:S01]  /*22230*/  IMAD.MOV.U32 R5, RZ, RZ, RZ ;  /* 0x000000ffff057224 */ /* 0x000fe200078e00ff */
        /* <DEDUP_REMOVED lines=11> */
.L_x_1811:
[----:B------:R-:W-:Y:S01]  /*222f0*/  IMAD.MOV.U32 R12, RZ, RZ, 0x2 ;  /* 0x00000002ff0c7424 */ /* 0x000fe200078e00ff */
[----:B------:R-:W-:-:S05]  /*22300*/  SEL R4, R14, RZ, P1 ;  /* 0x000000ff0e047207 */ /* 0x000fca0000800000 */
[----:B------:R-:W-:-:S04]  /*22310*/  IMAD.IADD R4, R13, 0x1, R4 ;  /* 0x000000010d047824 */ /* 0x000fc800078e0204 */
[----:B------:R-:W-:-:S07]  /*22320*/  IMAD.MOV.U32 R13, RZ, RZ, R4 ;  /* 0x000000ffff0d7224 */ /* 0x000fce00078e0004 */
[----:B------:R-:W-:Y:S05]  /*22330*/  WARPSYNC.COLLECTIVE R15, `(.L_x_1812) ;  /* 0x000000000f087348 */ /* 0x000fea0003c00000 */
[----:B------:R0:W1:Y:S02]  /*22340*/  SHFL.UP P6, R14, R13, R12, R11 ;  /* 0x0400000c0d0e7389 */ /* 0x00006400000c000b */
[----:B01----:R-:W-:Y:S01]  /*22350*/  ENDCOLLECTIVE ;  /* 0x000000000000791b */ /* 0x003fe20003800000 */
.L_x_1812:
[----:B------:R-:W-:Y:S01]  /*22360*/  IMAD.MOV.U32 R12, RZ, RZ, 0x4 ;  /* 0x00000004ff0c7424 */ /* 0x000fe200078e00ff */
[----:B------:R-:W-:-:S05]  /*22370*/  SEL R3, R14, RZ, P2 ;  /* 0x000000ff0e037207 */ /* 0x000fca0001000000 */
[----:B------:R-:W-:-:S04]  /*22380*/  IMAD.IADD R2, R4, 0x1, R3 ;  /* 0x0000000104027824 */ /* 0x000fc800078e0203 */
[----:B------:R-:W-:-:S07]  /*22390*/  IMAD.MOV.U32 R13, RZ, RZ, R2 ;  /* 0x000000ffff0d7224 */ /* 0x000fce00078e0002 */
[----:B------:R-:W-:Y:S05]  /*223a0*/  WARPSYNC.COLLECTIVE R15, `(.L_x_1813) ;  /* 0x000000000f087348 */ /* 0x000fea0003c00000 */
[----:B------:R0:W1:Y:S02]  /*223b0*/  SHFL.UP P6, R14, R13, R12, R11 ;  /* 0x0400000c0d0e7389 */ /* 0x00006400000c000b */
[----:B01----:R-:W-:Y:S01]  /*223c0*/  ENDCOLLECTIVE ;  /* 0x000000000000791b */ /* 0x003fe20003800000 */
.L_x_1813:
[----:B------:R-:W-:Y:S01]  /*223d0*/  IMAD.MOV.U32 R12, RZ, RZ, 0x8 ;  /* 0x00000008ff0c7424 */ /* 0x000fe200078e00ff */
[----:B------:R-:W-:-:S05]  /*223e0*/  SEL R3, R14, RZ, P3 ;  /* 0x000000ff0e037207 */ /* 0x000fca0001800000 */
[----:B------:R-:W-:-:S04]  /*223f0*/  IMAD.IADD R3, R2, 0x1, R3 ;  /* 0x0000000102037824 */ /* 0x000fc800078e0203 */
[----:B------:R-:W-:-:S07]  /*22400*/  IMAD.MOV.U32 R13, RZ, RZ, R3 ;  /* 0x000000ffff0d7224 */ /* 0x000fce00078e0003 */
[----:B------:R-:W-:Y:S05]  /*22410*/  WARPSYNC.COLLECTIVE R15, `(.L_x_1814) ;  /* 0x000000000f087348 */ /* 0x000fea0003c00000 */
[----:B------:R0:W1:Y:S02]  /*22420*/  SHFL.UP P6, R14, R13, R12, R11 ;  /* 0x0400000c0d0e7389 */ /* 0x00006400000c000b */
[----:B01----:R-:W-:Y:S01]  /*22430*/  ENDCOLLECTIVE ;  /* 0x000000000000791b */ /* 0x003fe20003800000 */
.L_x_1814:
[----:B------:R-:W-:Y:S01]  /*22440*/  IMAD.MOV.U32 R12, RZ, RZ, 0x10 ;  /* 0x00000010ff0c7424 */ /* 0x000fe200078e00ff */
[----:B------:R-:W-:-:S05]  /*22450*/  SEL R4, R14, RZ, P4 ;  /* 0x000000ff0e047207 */ /* 0x000fca0002000000 */
[----:B------:R-:W-:-:S04]  /*22460*/  IMAD.IADD R4, R3, 0x1, R4 ;  /* 0x0000000103047824 */ /* 0x000fc800078e0204 */
[----:B------:R-:W-:-:S07]  /*22470*/  IMAD.MOV.U32 R13, RZ, RZ, R4 ;  /* 0x000000ffff0d7224 */ /* 0x000fce00078e0004 */
[----:B------:R-:W-:Y:S05]  /*22480*/  WARPSYNC.COLLECTIVE R15, `(.L_x_1815) ;  /* 0x000000000f087348 */ /* 0x000fea0003c00000 */
[----:B------:R0:W1:Y:S02]  /*22490*/  SHFL.UP P6, R14, R13, R12, R11 ;  /* 0x0400000c0d0e7389 */ /* 0x00006400000c000b */
[----:B01----:R-:W-:Y:S01]  /*224a0*/  ENDCOLLECTIVE ;  /* 0x000000000000791b */ /* 0x003fe20003800000 */
.L_x_1815:
        /* <DEDUP_REMOVED lines=8> */
.L_x_1816:
[----:B------:R-:W-:Y:S05]  /*22530*/  BRA `(.L_x_1817) ;  /* 0xffffffb800f47947 */ /* 0x000fea000383ffff */
.L_x_1683:
[----:B------:R-:W-:Y:S01]  /*22540*/  BSSY B0, `(.L_x_1818) ;  /* 0x0000007000007945 */ /* 0x000fe20003800000 */
[----:B------:R-:W-:Y:S02]  /*22550*/  IMAD.MOV.U32 R12, RZ, RZ, 0x1 ;  /* 0x00000001ff0c7424 */ /* 0x000fe400078e00ff */
[----:B------:R-:W-:Y:S02]  /*22560*/  IMAD.MOV.U32 R11, RZ, RZ, RZ ;  /* 0x000000ffff0b7224 */ /* 0x000fe400078e00ff */
[----:B------:R-:W-:-:S07]  /*22570*/  IMAD.MOV.U32 R15, RZ, RZ, -0x1 ;  /* 0xffffffffff0f7424 */ /* 0x000fce00078e00ff */
[----:B------:R-:W-:Y:S05]  /*22580*/  WARPSYNC.COLLECTIVE R15, `(.L_x_1819) ;  /* 0x000000000f087348 */ /* 0x000fea0003c00000 */
[----:B------:R0:W1:Y:S02]  /*22590*/  SHFL.UP P6, R14, R13, R12, R11 ;  /* 0x0400000c0d0e7389 */ /* 0x00006400000c000b */
[----:B01----:R-:W-:Y:S01]  /*225a0*/  ENDCOLLECTIVE ;  /* 0x000000000000791b */ /* 0x003fe20003800000 */
.L_x_1819:
[----:B------:R-:W-:Y:S05]  /*225b0*/  BSYNC B0 ;  /* 0x0000000000007941 */ /* 0x000fea0003800000 */
.L_x_1818:
        /* <DEDUP_REMOVED lines=8> */
.L_x_1820:
[----:B------:R-:W-:Y:S01]  /*22640*/  IMAD.MOV.U32 R12, RZ, RZ, 0x4 ;  /* 0x00000004ff0c7424 */ /* 0x000fe200078e00ff */
[----:B------:R-:W-:-:S05]  /*22650*/  SEL R2, R14, RZ, P2 ;  /* 0x000000ff0e027207 */ /* 0x000fca0001000000 */
[----:B------:R-:W-:-:S04]  /*22660*/  IMAD.IADD R2, R13, 0x1, R2 ;  /* 0x000000010d027824 */ /* 0x000fc800078e0202 */
[----:B------:R-:W-:-:S07]  /*22670*/  IMAD.MOV.U32 R13, RZ, RZ, R2 ;  /* 0x000000ffff0d7224 */ /* 0x000fce00078e0002 */
[----:B------:R-:W-:Y:S05]  /*22680*/  WARPSYNC.COLLECTIVE R15, `(.L_x_1821) ;  /* 0x000000000f087348 */ /* 0x000fea0003c00000 */
[----:B------:R0:W1:Y:S02]  /*22690*/  SHFL.UP P6, R14, R13, R12, R11 ;  /* 0x0400000c0d0e7389 */ /* 0x00006400000c000b */
[----:B01----:R-:W-:Y:S01]  /*226a0*/  ENDCOLLECTIVE ;  /* 0x000000000000791b */ /* 0x003fe20003800000 */
.L_x_1821:
[----:B------:R-:W-:Y:S01]  /*226b0*/  IMAD.MOV.U32 R12, RZ, RZ, 0x8 ;  /* 0x00000008ff0c7424 */ /* 0x000fe200078e00ff */
[----:B------:R-:W-:-:S05]  /*226c0*/  SEL R3, R14, RZ, P3 ;  /* 0x000000ff0e037207 */ /* 0x000fca0001800000 */
[----:B------:R-:W-:-:S04]  /*226d0*/  IMAD.IADD R3, R2, 0x1, R3 ;  /* 0x0000000102037824 */ /* 0x000fc800078e0203 */
[----:B------:R-:W-:-:S07]  /*226e0*/  IMAD.MOV.U32 R13, RZ, RZ, R3 ;  /* 0x000000ffff0d7224 */ /* 0x000fce00078e0003 */
[----:B------:R-:W-:Y:S05]  /*226f0*/  WARPSYNC.COLLECTIVE R15, `(.L_x_1822) ;  /* 0x000000000f087348 */ /* 0x000fea0003c00000 */
[----:B------:R0:W1:Y:S02]  /*22700*/  SHFL.UP P6, R14, R13, R12, R11 ;  /* 0x0400000c0d0e7389 */ /* 0x00006400000c000b */
[----:B01----:R-:W-:Y:S01]  /*22710*/  ENDCOLLECTIVE ;  /* 0x000000000000791b */ /* 0x003fe20003800000 */
.L_x_1822:
[----:B------:R-:W-:Y:S01]  /*22720*/  IMAD.MOV.U32 R12, RZ, RZ, 0x10 ;  /* 0x00000010ff0c7424 */ /* 0x000fe200078e00ff */
[----:B------:R-:W-:-:S05]  /*22730*/  SEL R4, R14, RZ, P4 ;  /* 0x000000ff0e047207 */ /* 0x000fca0002000000 */
[----:B------:R-:W-:-:S04]  /*22740*/  IMAD.IADD R4, R3, 0x1, R4 ;  /* 0x0000000103047824 */ /* 0x000fc800078e0204 */
[----:B------:R-:W-:-:S07]  /*22750*/  IMAD.MOV.U32 R13, RZ, RZ, R4 ;  /* 0x000000ffff0d7224 */ /* 0x000fce00078e0004 */
[----:B------:R-:W-:Y:S05]  /*22760*/  WARPSYNC.COLLECTIVE R15, `(.L_x_1823) ;  /* 0x000000000f087348 */ /* 0x000fea0003c00000 */
[----:B------:R0:W1:Y:S02]  /*22770*/  SHFL.UP P6, R14, R13, R12, R11 ;  /* 0x0400000c0d0e7389 */ /* 0x00006400000c000b */
[----:B01----:R-:W-:Y:S01]  /*22780*/  ENDCOLLECTIVE ;  /* 0x000000000000791b */ /* 0x003fe20003800000 */
.L_x_1823:
        /* <DEDUP_REMOVED lines=8> */
.L_x_1824:
[----:B------:R-:W-:Y:S05]  /*22810*/  BRA `(.L_x_1825) ;  /* 0xffffffb800e07947 */ /* 0x000fea000383ffff */
.L_x_1685:
[----:B------:R-:W-:Y:S01]  /*22820*/  BSSY B0, `(.L_x_1826) ;  /* 0x0000006000007945 */ /* 0x000fe20003800000 */
[----:B------:R-:W-:Y:S01]  /*22830*/  PLOP3.LUT P6, PT, P6, PT, PT, 0x8, 0x0 ;  /* 0x000000000000781c */ /* 0x000fe200037ce170 */
[----:B------:R-:W-:-:S12]  /*22840*/  IMAD.MOV.U32 R15, RZ, RZ, -0x1 ;  /* 0xffffffffff0f7424 */ /* 0x000fd800078e00ff */
[----:B0-----:R-:W-:Y:S05]  /*22850*/  WARPSYNC.COLLECTIVE R15, `(.L_x_1827) ;  /* 0x000000000f087348 */ /* 0x001fea0003c00000 */
[----:B------:R-:W-:Y:S01]  /*22860*/  VOTE.ANY R14, PT, P6 ;  /* 0x00000000000e7806 */ /* 0x000fe200030e0100 */
[----:B0-----:R-:W-:Y:S06]  /*22870*/  ENDCOLLECTIVE ;  /* 0x000000000000791b */ /* 0x001fec0003800000 */
.L_x_1827:
[----:B------:R-:W-:Y:S05]  /*22880*/  BSYNC B0 ;  /* 0x0000000000007941 */ /* 0x000fea0003800000 */
.L_x_1826:
[----:B------:R-:W-:Y:S02]  /*22890*/  IMAD.MOV.U32 R3, RZ, RZ, R14 ;  /* 0x000000ffff037224 */ /* 0x000fe400078e000e */
[----:B------:R-:W-:Y:S02]  /*228a0*/  IMAD.MOV.U32 R13, RZ, RZ, R25 ;  /* 0x000000ffff0d7224 */ /* 0x000fe400078e0019 */
[----:B------:R-:W0:Y:S01]  /*228b0*/  POPC R7, R3 ;  /* 0x0000000300077309 */ /* 0x000e220000000000 */
[----:B------:R-:W-:Y:S02]  /*228c0*/  IMAD.MOV.U32 R11, RZ, RZ, 0x1f ;  /* 0x0000001fff0b7424 */ /* 0x000fe400078e00ff */
[----:B------:R-:W-:Y:S02]  /*228d0*/  IMAD.MOV.U32 R15, RZ, RZ, -0x1 ;  /* 0xffffffffff0f7424 */ /* 0x000fe400078e00ff */
[----:B0-----:R-:W-:Y:S02]  /*228e0*/  IMAD.MOV.U32 R12, RZ, RZ, R7 ;  /* 0x000000ffff0c7224 */ /* 0x001fe400078e0007 */
[----:B------:R-:W-:-:S07]  /*228f0*/  IMAD.IADD R27, R7, 0x1, R27 ;  /* 0x00000001071b7824 */ /* 0x000fce00078e021b */
[----:B------:R-:W-:Y:S05]  /*22900*/  WARPSYNC.COLLECTIVE R15, `(.L_x_1828) ;  /* 0x000000000f087348 */ /* 0x000fea0003c00000 */
[----:B------:R0:W1:Y:S02]  /*22910*/  SHFL.IDX P6, R14, R13, R12, R11 ;  /* 0x0000000c0d0e7389 */ /* 0x00006400000c000b */
[----:B01----:R-:W-:Y:S01]  /*22920*/  ENDCOLLECTIVE ;  /* 0x000000000000791b */ /* 0x003fe20003800000 */
.L_x_1828:
[----:B------:R-:W-:Y:S02]  /*22930*/  IMAD.MOV.U32 R13, RZ, RZ, R5 ;  /* 0x000000ffff0d7224 */ /* 0x000fe400078e0005 */
[----:B------:R-:W-:-:S07]  /*22940*/  IMAD.MOV.U32 R25, RZ, RZ, R14 ;  /* 0x000000ffff197224 */ /* 0x000fce00078e000e */
[----:B------:R-:W-:Y:S05]  /*22950*/  WARPSYNC.COLLECTIVE R15, `(.L_x_1829) ;  /* 0x000000000f087348 */ /* 0x000fea0003c00000 */
[----:B------:R0:W1:Y:S02]  /*22960*/  SHFL.IDX P6, R14, R13, R12, R11 ;  /* 0x0000000c0d0e7389 */ /* 0x00006400000c000b */
[----:B01----:R-:W-:Y:S01]  /*22970*/  ENDCOLLECTIVE ;  /* 0x000000000000791b */ /* 0x003fe20003800000 */
.L_x_1829:
[----:B------:R-:W-:Y:S01]  /*22980*/  IMAD.MOV.U32 R5, RZ, RZ, R14 ;  /* 0x000000ffff057224 */ /* 0x000fe200078e000e */
[----:B------:R-:W-:Y:S06]  /*22990*/  BRA `(.L_x_1830) ;  /* 0xffffffb800c07947 */ /* 0x000fec000383ffff */
.L_x_1687:
[----:B------:R-:W-:Y:S01]  /*229a0*/  BSSY B0, `(.L_x_1831) ;  /* 0x0000007000007945 */ /* 0x000fe20003800000 */
[----:B------:R-:W-:Y:S02]  /*229b0*/  IMAD.MOV.U32 R13, RZ, RZ, R2 ;  /* 0x000000ffff0d7224 */ /* 0x000fe400078e0002 */
[----:B------:R-:W-:Y:S02]  /*229c0*/  IMAD.MOV.U32 R11, RZ, RZ, 0x1f ;  /* 0x0000001fff0b7424 */ /* 0x000fe400078e00ff */
[----:B------:R-:W-:-:S07]  /*229d0*/  IMAD.MOV.U32 R15, RZ, RZ, -0x1 ;  /* 0xffffffffff0f7424 */ /* 0x000fce00078e00ff */
[----:B0123--:R-:W-:Y:S05]  /*229e0*/  WARPSYNC.COLLECTIVE R15, `(.L_x_1832) ;  /* 0x000000000f087348 */ /* 0x00ffea0003c00000 */
[----:B------:R4:W0:Y:S02]  /*229f0*/  SHFL.IDX P6, R14, R13, R12, R11 ;  /* 0x0000000c0d0e7389 */ /* 0x00082400000c000b */
[----:B01234-:R-:W-:Y:S01]  /*22a00*/  ENDCOLLECTIVE ;  /* 0x000000000000791b */ /* 0x01ffe20003800000 */
.L_x_1832:
[----:B------:R-:W-:Y:S05]  /*22a10*/  BSYNC B0 ;  /* 0x0000000000007941 */ /* 0x000fea0003800000 */
.L_x_1831:
[----:B------:R-:W-:Y:S01]  /*22a20*/  IMAD.MOV.U32 R24, RZ, RZ, R14 ;  /* 0x000000ffff187224 */ /* 0x000fe200078e000e */
[----:B------:R-:W-:Y:S06]  /*22a30*/  BRA `(.L_x_1686) ;  /* 0xffffffb800b07947 */ /* 0x000fec000383ffff */
.L_x_1693:
[----:B0-----:R0:W1:Y:S02]  /*22a40*/  SYNCS.PHASECHK.TRANS64.TRYWAIT P0, [R9+URZ+0x16820], R0 ;  /* 0x01682000090075a7 */ /* 0x001064000800017f */
[----:B-1----:R-:W-:Y:S05]  /*22a50*/  @!P0 NANOSLEEP.SYNCS 0x989680 ;  /* 0x009896800000895d */ /* 0x002fea0003900000 */
[----:B------:R-:W1:Y:S02]  /*22a60*/  @!P0 SYNCS.PHASECHK.TRANS64 P0, [R9+URZ+0x16820], R0 ;  /* 0x01682000090085a7 */ /* 0x000e64000800007f */
[----:B-1----:R-:W-:Y:S05]  /*22a70*/  @!P0 BRA `(.L_x_1693) ;  /* 0xfffffffc00f08947 */ /* 0x002fea000383ffff */
[----:B------:R-:W-:Y:S05]  /*22a80*/  BRA `(.L_x_1833) ;  /* 0xffffffc400087947 */ /* 0x000fea000383ffff */
.L_x_1694:
        /* <DEDUP_REMOVED lines=8> */
[----:B0--3--:R-:W-:Y:S05]  /*22b10*/  WARPSYNC.COLLECTIVE R15, `(.L_x_1835) ;  /* 0x000000000f087348 */ /* 0x009fea0003c00000 */
[----:B------:R1:W2:Y:S02]  /*22b20*/  SHFL.IDX P6, R14, R13, R12, R11 ;  /* 0x0000000c0d0e7389 */ /* 0x0002a400000c000b */
[----:B0123--:R-:W-:Y:S01]  /*22b30*/  ENDCOLLECTIVE ;  /* 0x000000000000791b */ /* 0x00ffe20003800000 */
.L_x_1835:
[----:B------:R-:W-:Y:S05]  /*22b40*/  BSYNC B0 ;  /* 0x0000000000007941 */ /* 0x000fea0003800000 */
.L_x_1834:
[----:B------:R-:W-:Y:S05]  /*22b50*/  BRA `(.L_x_1836) ;  /* 0xffffffc000f07947 */ /* 0x000fea000383ffff */
.L_x_1695:
[----:B------:R-:W-:Y:S01]  /*22b60*/  BSSY B0, `(.L_x_1837) ;  /* 0x0000006000007945 */ /* 0x000fe20003800000 */
[----:B------:R-:W-:-:S07]  /*22b70*/  IMAD.MOV.U32 R15, RZ, RZ, -0x1 ;  /* 0xffffffffff0f7424 */ /* 0x000fce00078e00ff */
[----:B0--3--:R-:W-:Y:S05]  /*22b80*/  WARPSYNC.COLLECTIVE R15, `(.L_x_1838) ;  /* 0x000000000f0c7348 */ /* 0x009fea0003c00000 */
[----:B------:R-:W-:Y:S02]  /*22b90*/  ELECT P6, UR62, PT ;  /* 0x00000000003e782f */ /* 0x000fe400038c0000 */
[----:B------:R-:W-:Y:S01]  /*22ba0*/  MOV R14, UR62 ;  /* 0x0000003e000e7c02 */ /* 0x000fe20008000f00 */
[----:B0--3--:R-:W-:Y:S10]  /*22bb0*/  ENDCOLLECTIVE ;  /* 0x000000000000791b */ /* 0x009ff40003800000 */
.L_x_1838:
[----:B------:R-:W-:Y:S05]  /*22bc0*/  BSYNC B0 ;  /* 0x0000000000007941 */ /* 0x000fea0003800000 */
.L_x_1837:
[----:B------:R-:W-:Y:S05]  /*22bd0*/  BRA `(.L_x_1839) ;  /* 0xffffffc000e47947 */ /* 0x000fea000383ffff */
.L_x_1697:
[----:B0-----:R0:W1:Y:S02]  /*22be0*/  SYNCS.PHASECHK.TRANS64.TRYWAIT P0, [R7+URZ], R2 ;  /* 0x00000002070075a7 */ /* 0x001064000800017f */
[----:B-1----:R-:W-:Y:S05]  /*22bf0*/  @!P0 NANOSLEEP.SYNCS 0x989680 ;  /* 0x009896800000895d */ /* 0x002fea0003900000 */
[----:B------:R-:W1:Y:S02]  /*22c00*/  @!P0 SYNCS.PHASECHK.TRANS64 P0, [R7+URZ], R2 ;  /* 0x00000002070085a7 */ /* 0x000e64000800007f */
[----:B-1----:R-:W-:Y:S05]  /*22c10*/  @!P0 BRA `(.L_x_1697) ;  /* 0xfffffffc00f08947 */ /* 0x002fea000383ffff */
[----:B------:R-:W-:Y:S05]  /*22c20*/  BRA `(.L_x_1840) ;  /* 0xffffffc400187947 */ /* 0x000fea000383ffff */
.L_x_1698:
[----:B-1----:R1:W2:Y:S02]  /*22c30*/  SYNCS.PHASECHK.TRANS64.TRYWAIT P0, [R3+URZ], R0 ;  /* 0x00000000030075a7 */ /* 0x0022a4000800017f */
[----:B--2---:R-:W-:Y:S05]  /*22c40*/  @!P0 NANOSLEEP.SYNCS 0x989680 ;  /* 0x009896800000895d */ /* 0x004fea0003900000 */
[----:B------:R-:W2:Y:S02]  /*22c50*/  @!P0 SYNCS.PHASECHK.TRANS64 P0, [R3+URZ], R0 ;  /* 0x00000000030085a7 */ /* 0x000ea4000800007f */
[----:B--2---:R-:W-:Y:S05]  /*22c60*/  @!P0 BRA `(.L_x_1698) ;  /* 0xfffffffc00f08947 */ /* 0x004fea000383ffff */
[----:B------:R-:W-:Y:S05]  /*22c70*/  BRA `(.L_x_1841) ;  /* 0xffffffc4000c7947 */ /* 0x000fea000383ffff */
.L_x_1700:
[----:B-1----:R1:W2:Y:S02]  /*22c80*/  SYNCS.PHASECHK.TRANS64.TRYWAIT P0, [R5+URZ], R2 ;  /* 0x00000002050075a7 */ /* 0x0022a4000800017f */
[----:B--2---:R-:W-:Y:S05]  /*22c90*/  @!P0 NANOSLEEP.SYNCS 0x989680 ;  /* 0x009896800000895d */ /* 0x004fea0003900000 */
[----:B------:R-:W2:Y:S02]  /*22ca0*/  @!P0 SYNCS.PHASECHK.TRANS64 P0, [R5+URZ], R2 ;  /* 0x00000002050085a7 */ /* 0x000ea4000800007f */
[----:B--2---:R-:W-:Y:S05]  /*22cb0*/  @!P0 BRA `(.L_x_1700) ;  /* 0xfffffffc00f08947 */ /* 0x004fea000383ffff */
[----:B------:R-:W-:Y:S05]  /*22cc0*/  BRA `(.L_x_1842) ;  /* 0xffffffc400107947 */ /* 0x000fea000383ffff */
.L_x_1843:
        /* <DEDUP_REMOVED lines=11> */
.L_x_2707:


//--------------------- .text._ZN7cutlass13device_kernelIN5flash11enable_sm90INS1_16FlashAttnFwdSm90INS1_25CollectiveMainloopFwdSm90ILi2EN4cute5tupleIJNS5_1CILi1EEES8_S8_EEENS6_IJNS7_ILi192EEENS7_ILi128EEENS7_ILi64EEEEEELi64ENS_6half_tEfNS_4arch4Sm90ELb1ELb0ELb0ELb0ELb0ELb0ELb0ELb1ELb1ELb1ELb1ELb0EEENS1_21CollectiveEpilogueFwdINS6_IJSA_SC_SB_EEES9_SE_SG_Li384ELb0ELb1ELb1ELb0EEENS1_19SingleTileSchedulerILb0ELb1ELb1ELi192EEEEEEEEEvNT_6ParamsE --------------------------
	.section	.text._ZN7cutlass13device_kernelIN5flash11enable_sm90INS1_16FlashAttnFwdSm90INS1_25CollectiveMainloopFwdSm90ILi2EN4cute5tupleIJNS5_1CILi1EEES8_S8_EEENS6_IJNS7_ILi192EEENS7_ILi128EEENS7_ILi64EEEEEELi64ENS_6half_tEfNS_4arch4Sm90ELb1ELb0ELb0ELb0ELb0ELb0ELb0ELb1ELb1ELb1ELb1ELb0EEENS1_21CollectiveEpilogueFwdINS6_IJSA_SC_SB_EEES9_SE_SG_Li384ELb0ELb1ELb1ELb0EEENS1_19SingleTileSchedulerILb0ELb1ELb1ELi192EEEEEEEEEvNT_6ParamsE,"ax",@progbits
	.align	128
.text._ZN7cutlass13device_kernelIN5flash11enable_sm90INS1_16FlashAttnFwdSm90INS1_25CollectiveMainloopFwdSm90ILi2EN4cute5tupleIJNS5_1CILi1EEES8_S8_EEENS6_IJNS7_ILi192EEENS7_ILi128EEENS7_ILi64EEEEEELi64ENS_6half_tEfNS_4arch4Sm90ELb1ELb0ELb0ELb0ELb0ELb0ELb0ELb1ELb1ELb1ELb1ELb0EEENS1_21CollectiveEpilogueFwdINS6_IJSA_SC_SB_EEES9_SE_SG_Li384ELb0ELb1ELb1ELb0EEENS1_19SingleTileSchedulerILb0ELb1ELb1ELi192EEEEEEEEEvNT_6ParamsE:
        .type           _ZN7cutlass13device_kernelIN5flash11enable_sm90INS1_16FlashAttnFwdSm90INS1_25CollectiveMainloopFwdSm90ILi2EN4cute5tupleIJNS5_1CILi1EEES8_S8_EEENS6_IJNS7_ILi192EEENS7_ILi128EEENS7_ILi64EEEEEELi64ENS_6half_tEfNS_4arch4Sm90ELb1ELb0ELb0ELb0ELb0ELb0ELb0ELb1ELb1ELb1ELb1ELb0EEENS1_21CollectiveEpilogueFwdINS6_IJSA_SC_SB_EEES9_SE_SG_Li384ELb0ELb1ELb1ELb0EEENS1_19SingleTileSchedulerILb0ELb1ELb1ELi192EEEEEEEEEvNT_6ParamsE,@function
        .size           _ZN7cutlass13device_kernelIN5flash11enable_sm90INS1_16FlashAttnFwdSm90INS1_25CollectiveMainloopFwdSm90ILi2EN4cute5tupleIJNS5_1CILi1EEES8_S8_EEENS6_IJNS7_ILi192EEENS7_ILi128EEENS7_ILi64EEEEEELi64ENS_6half_tEfNS_4arch4Sm90ELb1ELb0ELb0ELb0ELb0ELb0ELb0ELb1ELb1ELb1ELb1ELb0EEENS1_21CollectiveEpilogueFwdINS6_IJSA_SC_SB_EEES9_SE_SG_Li384ELb0ELb1ELb1ELb0EEENS1_19SingleTileSchedulerILb0ELb1ELb1ELi192EEEEEEEEEvNT_6ParamsE,(.L_x_2708 - _ZN7cutlass13device_kernelIN5flash11enable_sm90INS1_16FlashAttnFwdSm90INS1_25CollectiveMainloopFwdSm90ILi2EN4cute5tupleIJNS5_1CILi1EEES8_S8_EEENS6_IJNS7_ILi192EEENS7_ILi128EEENS7_ILi64EEEEEELi64ENS_6half_tEfNS_4arch4Sm90ELb1ELb0ELb0ELb0ELb0ELb0ELb0ELb1ELb1ELb1ELb1ELb0EEENS1_21CollectiveEpilogueFwdINS6_IJSA_SC_SB_EEES9_SE_SG_Li384ELb0ELb1ELb1ELb0EEENS1_19SingleTileSchedulerILb0ELb1ELb1ELi192EEEEEEEEEvNT_6ParamsE)
        .other          _ZN7cutlass13device_kernelIN5flash11enable_sm90INS1_16FlashAttnFwdSm90INS1_25CollectiveMainloopFwdSm90ILi2EN4cute5tupleIJNS5_1CILi1EEES8_S8_EEENS6_IJNS7_ILi192EEENS7_ILi128EEENS7_ILi64EEEEEELi64ENS_6half_tEfNS_4arch4Sm90ELb1ELb0ELb0ELb0ELb0ELb0ELb0ELb1ELb1ELb1ELb1ELb0EEENS1_21CollectiveEpilogueFwdINS6_IJSA_SC_SB_EEES9_SE_SG_Li384ELb0ELb1ELb1ELb0EEENS1_19SingleTileSchedulerILb0ELb1ELb1ELi192EEEEEEEEEvNT_6ParamsE,@"STO_CUDA_ENTRY STV_DEFAULT"
_ZN7cutlass13device_kernelIN5flash11enable_sm90INS1_16FlashAttnFwdSm90INS1_25CollectiveMainloopFwdSm90ILi2EN4cute5tupleIJNS5_1CILi1EEES8_S8_EEENS6_IJNS7_ILi192EEENS7_ILi128EEENS7_ILi64EEEEEELi64ENS_6half_tEfNS_4arch4Sm90ELb1ELb0ELb0ELb0ELb0ELb0ELb0ELb1ELb1ELb1ELb1ELb0EEENS1_21CollectiveEpilogueFwdINS6_IJSA_SC_SB_EEES9_SE_SG_Li384ELb0ELb1ELb1ELb0EEENS1_19SingleTileSchedulerILb0ELb1ELb1ELi192EEEEEEEEEvNT_6ParamsE:
        /* <DEDUP_REMOVED lines=17> */
.L_x_1845:
[----:B------:R-:W-:Y:S05]  /*0110*/  BSYNC B0 ;  /* 0x0000000000007941 */ /* 0x000fea0003800000 */
.L_x_1844:
        /* <DEDUP_REMOVED lines=41> */
.L_x_1846:
        /* <DEDUP_REMOVED lines=22> */
.L_x_1847:
        /* <DEDUP_REMOVED lines=18> */
.L_x_1848:
        /* <DEDUP_REMOVED lines=22> */
.L_x_1849:
        /* <DEDUP_REMOVED lines=22> */
.L_x_1850:
        /* <DEDUP_REMOVED lines=9> */
.L_x_1853:
        /* <DEDUP_REMOVED lines=21> */
[----:B------:R-:W0:Y:S01]  /*0ad0*/  S2UR UR41, SR_CTAID.X ;  /* 0x00000000002979c3 */ /* 0x000e220000002500 */
[----:B------:R-:W-:Y:S01]  /*0ae0*/  ULDC UR4, c[0x0][0x448] ;  /* 0x0001120000047ab9 */ /* 0x000fe20000000800 */
[----:B------:R-:W-:Y:S01]  /*0af0*/  ULDC UR37, c[0x0][0x424] ;  /* 0x0001090000257ab9 */ /* 0x000fe20000000800 */
[----:B------:R-:W-:Y:S01]  /*0b00*/  UISETP.NE.AND UP1, UPT, UR4, 0x1, UPT ;  /* 0x000000010400788c */ /* 0x000fe2000bf25270 */
[----:B------:R-:W-:Y:S02]  /*0b10*/  ULDC UR7, c[0x0][0x288] ;  /* 0x0000a20000077ab9 */ /* 0x000fe40000000800 */
[----:B------:R-:W-:Y:S01]  /*0b20*/  ULDC.64 UR4, c[0x0][0x418] ;  /* 0x0001060000047ab9 */ /* 0x000fe20000000a00 */
[----:B------:R-:W-:Y:S02]  /*0b30*/  UIADD3 UR7, -UR7, 0x80, URZ ;  /* 0x0000008007077890 */ /* 0x000fe4000fffe13f */
[----:B------:R-:W-:Y:S01]  /*0b40*/  UISETP.NE.U32.AND UP0, UPT, UR4, URZ, UPT ;  /* 0x0000003f0400728c */ /* 0x000fe2000bf05070 */
[----:B------:R-:W-:Y:S01]  /*0b50*/  ULDC UR8, c[0x0][0x2f0] ;  /* 0x0000bc0000087ab9 */ /* 0x000fe20000000800 */
[----:B------:R-:W-:-:S02]  /*0b60*/  USHF.R.U32.HI UR10, URZ, 0x10, UR38 ;  /* 0x000000103f0a7899 */ /* 0x000fc40008011626 */
[----:B------:R-:W-:Y:S01]  /*0b70*/  UISETP.NE.AND.EX UP0, UPT, UR5, URZ, UPT, UP0 ;  /* 0x0000003f0500728c */ /* 0x000fe2000bf05300 */
[----:B------:R-:W-:Y:S02]  /*0b80*/  @UP1 ULDC UR9, c[0x0][0x450] ;  /* 0x0001140000091ab9 */ /* 0x000fe40000000800 */
[----:B------:R-:W-:Y:S01]  /*0b90*/  @UP1 ULDC UR5, c[0x0][0x44c] ;  /* 0x0001130000051ab9 */ /* 0x000fe20000000800 */
[----:B------:R-:W-:Y:S02]  /*0ba0*/  USEL UR37, UR37, 0x1, UP0 ;  /* 0x0000000125257887 */ /* 0x000fe40008000000 */
[----:B------:R-:W-:Y:S02]  /*0bb0*/  ULOP3.LUT UR38, UR38, 0xffff, URZ, 0xc0, !UPT ;  /* 0x0000ffff26267892 */ /* 0x000fe4000f8ec03f */
[----:B------:R-:W-:Y:S02]  /*0bc0*/  UIMAD UR7, UR37, UR8, UR7 ;  /* 0x00000008250772a4 */ /* 0x000fe4000f8e0207 */
[----:B0-----:R-:W-:-:S04]  /*0bd0*/  UIMAD UR41, UR41, 0xc0, URZ ;  /* 0x000000c0292978a4 */ /* 0x001fc8000f8e023f */
[----:B------:R-:W-:Y:S02]  /*0be0*/  @UP1 UIADD3 UR4, UR41, 0xbf, URZ ;  /* 0x000000bf29041890 */ /* 0x000fe4000fffe03f */
[----:B------:R-:W-:Y:S02]  /*0bf0*/  UIADD3 UR6, UR41, 0xbf, URZ ;  /* 0x000000bf29067890 */ /* 0x000fe4000fffe03f */
[----:B------:R-:W-:Y:S02]  /*0c00*/  UIMAD.WIDE.U32 UR4, UR4, UR5, URZ ;  /* 0x00000005040472a5 */ /* 0x000fe4000f8e003f */
[----:B------:R-:W-:Y:S02]  /*0c10*/  UIMAD UR4, UR37, UR8, 0x7f ;  /* 0x0000007f250474a4 */ /* 0x000fe4000f8e0208 */
[----:B------:R-:W-:Y:S02]  /*0c20*/  @UP1 USHF.R.U32.HI UR6, URZ, UR9, UR5 ;  /* 0x000000093f061299 */ /* 0x000fe40008011605 */
[----:B------:R-:W-:-:S02]  /*0c30*/  USHF.R.S32.HI UR5, URZ, 0x1f, UR4 ;  /* 0x0000001f3f057899 */ /* 0x000fc40008011404 */
[----:B------:R-:W-:Y:S02]  /*0c40*/  UIADD3 UR6, UR7, UR6, URZ ;  /* 0x0000000607067290 */ /* 0x000fe4000fffe03f */
[----:B------:R-:W-:Y:S02]  /*0c50*/  ULEA.HI UR5, UR5, UR4, URZ, 0x7 ;  /* 0x0000000405057291 */ /* 0x000fe4000f8f383f */
[----:B------:R-:W-:Y:S02]  /*0c60*/  USHF.R.S32.HI UR7, URZ, 0x1f, UR6 ;  /* 0x0000001f3f077899 */ /* 0x000fe40008011406 */
[----:B------:R-:W-:Y:S02]  /*0c70*/  USHF.R.S32.HI UR5, URZ, 0x7, UR5 ;  /* 0x000000073f057899 */ /* 0x000fe40008011405 */
[----:B------:R-:W-:Y:S01]  /*0c80*/  ULEA.HI UR7, UR7, UR6, URZ, 0x7 ;  /* 0x0000000607077291 */ /* 0x000fe2000f8f383f */
[----:B------:R-:W-:-:S03]  /*0c90*/  UMOV UR4, URZ ;  /* 0x0000003f00047c82 */ /* 0x000fc60008000000 */
[----:B------:R-:W-:-:S04]  /*0ca0*/  USHF.R.S32.HI UR7, URZ, 0x7, UR7 ;  /* 0x000000073f077899 */ /* 0x000fc80008011407 */
[----:B------:R-:W-:-:S04]  /*0cb0*/  UISETP.LT.AND UP0, UPT, UR5, UR7, UPT ;  /* 0x000000070500728c */ /* 0x000fc8000bf01270 */
[----:B------:R-:W-:Y:S02]  /*0cc0*/  USEL UR9, UR5, UR7, UP0 ;  /* 0x0000000705097287 */ /* 0x000fe40008000000 */
[----:B------:R-:W-:Y:S02]  /*0cd0*/  UISETP.NE.AND UP0, UPT, UR10, URZ, UPT ;  /* 0x0000003f0a00728c */ /* 0x000fe4000bf05270 */
[----:B------:R-:W-:-:S06]  /*0ce0*/  UISETP.GE.AND UP1, UPT, UR9, 0x1, UPT ;  /* 0x000000010900788c */ /* 0x000fcc000bf26270 */
[----:B------:R-:W-:-:S03]  /*0cf0*/  PLOP3.LUT P0, PT, PT, PT, UP1, 0x80, 0x0 ;  /* 0x000000000000781c */ /* 0x000fc60003f0f018 */
[----:B------:R-:W-:-:S10]  /*0d00*/  @!UP0 ULDC UR10, c[0x0][0x9f0] ;  /* 0x00027c00000a8ab9 */ /* 0x000fd40000000800 */
[----:B------:R-:W-:Y:S05]  /*0d10*/  @!P0 BRA `(.L_x_1855) ;  /* 0x0000000000848947 */ /* 0x000fea0003800000 */
[----:B------:R-:W-:Y:S01]  /*0d20*/  IMAD.U32 R4, RZ, RZ, UR10 ;  /* 0x0000000aff047e24 */ /* 0x000fe2000f8e00ff */
[----:B------:R-:W-:Y:S01]  /*0d30*/  UIADD3 UR6, UR10, -0x1, UR9 ;  /* 0xffffffff0a067890 */ /* 0x000fe2000fffe009 */
[----:B------:R-:W-:-:S03]  /*0d40*/  UMOV UR4, URZ ;  /* 0x0000003f00047c82 */ /* 0x000fc60008000000 */
[-C--:B------:R-:W-:Y:S02]  /*0d50*/  IABS R0, R4.reuse ;  /* 0x0000000400007213 */ /* 0x080fe40000000000 */
[----:B------:R-:W-:Y:S01]  /*0d60*/  IMAD.U32 R5, RZ, RZ, UR6 ;  /* 0x00000006ff057e24 */ /* 0x000fe2000f8e00ff */
[----:B------:R-:W-:Y:S01]  /*0d70*/  IABS R6, R4 ;  /* 0x0000000400067213 */ /* 0x000fe20000000000 */
[----:B------:R-:W-:Y:S01]  /*0d80*/  ULOP3.LUT UR6, UR6, UR10, URZ, 0x3c, !UPT ;  /* 0x0000000a06067292 */ /* 0x000fe2000f8e3c3f */
[----:B------:R-:W-:Y:S02]  /*0d90*/  R2UR UR11, R0 ;  /* 0x00000000000b72ca */ /* 0x000fe400000e0000 */
[----:B------:R-:W-:-:S05]  /*0da0*/  IABS R5, R5 ;  /* 0x0000000500057213 */ /* 0x000fca0000000000 */
[----:B------:R-:W-:-:S05]  /*0db0*/  IMAD.MOV.U32 R4, RZ, RZ, R5 ;  /* 0x000000ffff047224 */ /* 0x000fca00078e0005 */
[----:B------:R-:W-:Y:S01]  /*0dc0*/  R2UR UR8, R4 ;  /* 0x00000000040872ca */ /* 0x000fe200000e0000 */
[----:B------:R-:W0:Y:S08]  /*0dd0*/  I2F.RP R0, UR11 ;  /* 0x0000000b00007d06 */ /* 0x000e300008209400 */
[----:B0-----:R-:W0:Y:S02]  /*0de0*/  MUFU.RCP R0, R0 ;  /* 0x0000000000007308 */ /* 0x001e240000001000 */
[----:B0-----:R-:W-:-:S02]  /*0df0*/  VIADD R3, R0, 0xffffffe ;  /* 0x0ffffffe00037836 */ /* 0x001fc40000000000 */
        /* <DEDUP_REMOVED lines=19> */
.L_x_1855:
[----:B------:R-:W-:Y:S01]  /*0f30*/  UIMAD UR38, UR38, UR4, URZ ;  /* 0x00000004262672a4 */ /* 0x000fe2000f8e023f */
[----:B------:R-:W-:Y:S01]  /*0f40*/  IMAD.U32 R0, RZ, RZ, UR9 ;  /* 0x00000009ff007e24 */ /* 0x000fe2000f8e00ff */
[----:B------:R-:W-:Y:S01]  /*0f50*/  PLOP3.LUT P0, PT, PT, PT, PT, 0x80, 0x0 ;  /* 0x000000000000781c */ /* 0x000fe20003f0f070 */
[----:B------:R-:W-:Y:S01]  /*0f60*/  IMAD.U32 R3, RZ, RZ, UR4 ;  /* 0x00000004ff037e24 */ /* 0x000fe2000f8e00ff */
[----:B------:R-:W-:Y:S01]  /*0f70*/  CS2R R118, SRZ ;  /* 0x0000000000767805 */ /* 0x000fe2000001ff00 */
[----:B------:R-:W-:Y:S01]  /*0f80*/  VIADD R18, R2, 0xffffff80 ;  /* 0xffffff8002127836 */ /* 0x000fe20000000000 */
[----:B------:R-:W-:Y:S01]  /*0f90*/  CS2R R116, SRZ ;  /* 0x0000000000747805 */ /* 0x000fe2000001ff00 */
[----:B------:R-:W-:Y:S01]  /*0fa0*/  IMAD.MOV.U32 R4, RZ, RZ, RZ ;  /* 0x000000ffff047224 */ /* 0x000fe200078e00ff */
[----:B------:R-:W-:Y:S02]  /*0fb0*/  VIADDMNMX R0, R3, UR38, R0, PT ;  /* 0x0000002603007c46 */ /* 0x000fe4000b800100 */
[----:B------:R-:W-:-:S02]  /*0fc0*/  CS2R R114, SRZ ;  /* 0x0000000000727805 */ /* 0x000fc4000001ff00 */
[----:B------:R-:W-:Y:S02]  /*0fd0*/  CS2R R112, SRZ ;  /* 0x0000000000707805 */ /* 0x000fe4000001ff00 */
[----:B------:R-:W-:Y:S02]  /*0fe0*/  CS2R R110, SRZ ;  /* 0x00000000006e7805 */ /* 0x000fe4000001ff00 */
[----:B------:R-:W-:Y:S01]  /*0ff0*/  R2UR UR42, R0 ;  /* 0x00000000002a72ca */ /* 0x000fe200000e0000 */
[----:B------:R-:W-:Y:S01]  /*1000*/  IMAD.MOV.U32 R0, RZ, RZ, RZ ;  /* 0x000000ffff007224 */ /* 0x000fe200078e00ff */
        /* <DEDUP_REMOVED lines=11> */
[----:B------:R-:W-:-:S06]  /*10c0*/  UISETP.GT.AND UP0, UPT, UR42, UR38, UPT ;  /* 0x000000262a00728c */ /* 0x000fcc000bf04270 */
[----:B------:R-:W-:-:S13]  /*10d0*/  PLOP3.LUT P1, PT, PT, PT, UP0, 0x80, 0x0 ;  /* 0x000000000000781c */ /* 0x000fda0003f2f008 */
[----:B------:R-:W-:Y:S05]  /*10e0*/  @!P1 BRA `(.L_x_1856) ;  /* 0x0000007000289947 */ /* 0x000fea0003800000 */
        /* <DEDUP_REMOVED lines=34> */
.L_x_1857:
[----:B------:R-:W-:-:S04]  /*1310*/  SHF.L.U32 R0, RZ, 0x1f, RZ ;  /* 0x0000001fff007819 */ /* 0x000fc800000006ff */
[----:B------:R-:W0:Y:S02]  /*1320*/  SYNCS.PHASECHK.TRANS64.TRYWAIT P0, [UR39+0x16800], R0 ;  /* 0x01680000ff0075a7 */ /* 0x000e240008000167 */
[----:B0-----:R-:W-:Y:S05]  /*1330*/  @!P0 BRA `(.L_x_1858) ;  /* 0x000000b400c08947 */ /* 0x001fea0003800000 */
.L_x_1963:
[----:B------:R-:W-:-:S06]  /*1340*/  ULOP3.LUT UR4, UR43, 0x1, URZ, 0xfc, !UPT ;  /* 0x000000012b047892 */ /* 0x000fcc000f8efc3f */
[----:B0-----:R-:W-:-:S05]  /*1350*/  IMAD.U32 R3, RZ, RZ, UR4 ;  /* 0x00000004ff037e24 */ /* 0x001fca000f8e00ff */
[----:B------:R-:W-:-:S13]  /*1360*/  ISETP.NE.AND P0, PT, R3, 0x3, PT ;  /* 0x000000030300780c */ /* 0x000fda0003f05270 */
[----:B------:R-:W-:Y:S05]  /*1370*/  @!P0 BRA `(.L_x_1859) ;  /* 0x0000000000048947 */ /* 0x000fea0003800000 */
[----:B------:R-:W-:Y:S01]  /*1380*/  BPT.TRAP 0x1 ;  /* 0x000000040000795c */ /* 0x000fe20000300000 */
.L_x_1859:
[----:B------:R0:W1:Y:S01]  /*1390*/  SYNCS.PHASECHK.TRANS64.TRYWAIT P2, [UR39+0x16830], R0 ;  /* 0x01683000ff0075a7 */ /* 0x0000620008040167 */
[----:B------:R-:W-:Y:S05]  /*13a0*/  @!P0 BRA `(.L_x_1860) ;  /* 0x0000000000048947 */ /* 0x000fea0003800000 */
[----:B------:R-:W-:Y:S01]  /*13b0*/  BPT.TRAP 0x1 ;  /* 0x000000040000795c */ /* 0x000fe20000300000 */
.L_x_1860:
[----:B------:R-:W-:Y:S01]  /*13c0*/  IMAD.U32 R10, RZ, RZ, UR44 ;  /* 0x0000002cff0a7e24 */ /* 0x000fe2000f8e00ff */
[----:B------:R-:W-:-:S04]  /*13d0*/  ISETP.NE.AND P1, PT, R17, RZ, PT ;  /* 0x000000ff1100720c */ /* 0x000fc80003f25270 */
[----:B------:R-:W-:Y:S01]  /*13e0*/  LOP3.LUT R10, R10, 0x10000, RZ, 0xfc, !PT ;  /* 0x000100000a0a7812 */ /* 0x000fe200078efcff */
[----:B-1----:R-:W-:Y:S08]  /*13f0*/  @P2 BRA `(.L_x_1861) ;  /* 0x0000000000082947 */ /* 0x002ff00003800000 */
[----:B------:R-:W1:Y:S02]  /*1400*/  SYNCS.PHASECHK.TRANS64.TRYWAIT P2, [UR39+0x16830], R0 ;  /* 0x01683000ff0075a7 */ /* 0x000e640008040167 */
[----:B-1----:R-:W-:Y:S05]  /*1410*/  @!P2 BRA `(.L_x_1862) ;  /* 0x000000b400a0a947 */ /* 0x002fea0003800000 */
.L_x_1861:
        /* <DEDUP_REMOVED lines=17> */
[C---:B------:R-:W-:Y:S01]  /*1530*/  IMAD.IADD R3, R18.reuse, 0x1, -R3 ;  /* 0x0000000112037824 */ /* 0x040fe200078e0a03 */
        /* <DEDUP_REMOVED lines=23> */
[----:B------:R-:W-:Y:S01]  /*16b0*/  UIADD3 UR26, UR42, -0x2, URZ ;  /* 0xfffffffe2a1a7890 */ /* 0x000fe2000fffe03f */
[----:B------:R-:W-:-:S02]  /*16c0*/  LEA.HI R7, R7, R0, RZ, 0x3 ;  /* 0x0000000007077211 */ /* 0x000fc400078f18ff */
[----:B------:R-:W-:Y:S02]  /*16d0*/  CS2R R118, SRZ ;  /* 0x0000000000767805 */ /* 0x000fe4000001ff00 */
[----:B------:R-:W-:Y:S02]  /*16e0*/  LEA R8, R5, UR41, 0x4 ;  /* 0x0000002905087c11 */ /* 0x000fe4000f8e20ff */
[----:B------:R-:W-:Y:S02]  /*16f0*/  CS2R R116, SRZ ;  /* 0x0000000000747805 */ /* 0x000fe4000001ff00 */
[----:B------:R-:W-:Y:S01]  /*1700*/  LOP3.LUT R7, R7, 0xfffffff8, RZ, 0xc0, !PT ;  /* 0xfffffff807077812 */ /* 0x000fe200078ec0ff */
[----:B------:R-:W-:Y:S01]  /*1710*/  @UP0 ULDC UR4, c[0x0][0x44c] ;  /* 0x0001130000040ab9 */ /* 0x000fe20000000800 */
[----:B------:R-:W-:Y:S01]  /*1720*/  LEA.HI R6, R6, R6, RZ, 0x1 ;  /* 0x0000000606067211 */ /* 0x000fe200078f08ff */
[----:B------:R-:W-:Y:S01]  /*1730*/  @UP0 ULDC UR5, c[0x0][0x450] ;  /* 0x0001140000050ab9 */ /* 0x000fe20000000800 */
[----:B------:R-:W-:-:S02]  /*1740*/  LEA.HI R5, R19, R19, RZ, 0x1 ;  /* 0x0000001313057211 */ /* 0x000fc400078f08ff */
[----:B------:R-:W-:Y:S02]  /*1750*/  CS2R R114, SRZ ;  /* 0x0000000000727805 */ /* 0x000fe4000001ff00 */
[----:B------:R-:W-:Y:S01]  /*1760*/  IADD3 R7, R8, R0, -R7 ;  /* 0x0000000008077210 */ /* 0x000fe20007ffe807 */
[----:B------:R-:W-:Y:S01]  /*1770*/  IMAD R6, R6, -0x3, R23 ;  /* 0xfffffffd06067824 */ /* 0x000fe200078e0217 */
[----:B------:R-:W-:Y:S02]  /*1780*/  LOP3.LUT R0, R5, 0x1ffffffe, RZ, 0xc0, !PT ;  /* 0x1ffffffe05007812 */ /* 0x000fe400078ec0ff */
[----:B------:R-:W-:Y:S02]  /*1790*/  CS2R R112, SRZ ;  /* 0x0000000000707805 */ /* 0x000fe4000001ff00 */
[----:B------:R-:W-:Y:S01]  /*17a0*/  PLOP3.LUT P2, PT, PT, PT, UP0, 0x80, 0x0 ;  /* 0x000000000000781c */ /* 0x000fe20003f4f008 */
[----:B------:R-:W-:Y:S01]  /*17b0*/  IMAD R7, R6, 0x40, R7 ;  /* 0x0000004006077824 */ /* 0x000fe200078e0207 */
[----:B------:R-:W-:Y:S01]  /*17c0*/  LOP3.LUT R6, R4, 0x7ffffffc, RZ, 0xc0, !PT ;  /* 0x7ffffffc04067812 */ /* 0x000fe200078ec0ff */
[----:B------:R-:W-:Y:S01]  /*17d0*/  IMAD.IADD R0, R19, 0x1, -R0 ;  /* 0x0000000113007824 */ /* 0x000fe200078e0a00 */
[----:B------:R-:W-:Y:S01]  /*17e0*/  CS2R R110, SRZ ;  /* 0x00000000006e7805 */ /* 0x000fe2000001ff00 */
[----:B------:R-:W-:-:S02]  /*17f0*/  IMAD.U32 R4, RZ, RZ, UR6 ;  /* 0x00000006ff047e24 */ /* 0x000fc4000f8e00ff */
[----:B------:R-:W-:Y:S02]  /*1800*/  IMAD R0, R0, 0x8, R7 ;  /* 0x0000000800007824 */ /* 0x000fe400078e0207 */
[----:B------:R-:W-:Y:S02]  /*1810*/  IMAD.IADD R6, R3, 0x1, -R6 ;  /* 0x0000000103067824 */ /* 0x000fe400078e0a06 */
[----:B------:R-:W-:Y:S02]  /*1820*/  IMAD.MOV.U32 R7, RZ, RZ, R0 ;  /* 0x000000ffff077224 */ /* 0x000fe400078e0000 */
[----:B------:R-:W-:Y:S01]  /*1830*/  @P2 IMAD.HI.U32 R5, R0, UR4, RZ ;  /* 0x0000000400052c27 */ /* 0x000fe2000f8e00ff */
[----:B------:R-:W-:Y:S02]  /*1840*/  UMOV UR4, 0xffffff80 ;  /* 0xffffff8000047882 */ /* 0x000fe40000000000 */
[----:B------:R-:W-:Y:S02]  /*1850*/  UIMAD UR4, UR42, UR4, 0x80 ;  /* 0x000000802a0474a4 */ /* 0x000fe4000f8e0204 */
[----:B------:R-:W-:-:S02]  /*1860*/  @P2 SHF.R.U32.HI R7, RZ, UR5, R5 ;  /* 0x00000005ff072c19 */ /* 0x000fc40008011605 */
[----:B------:R-:W-:Y:S02]  /*1870*/  UIADD3 UR5, UR4, 0x1, URZ ;  /* 0x0000000104057890 */ /* 0x000fe4000fffe03f */
[----:B------:R-:W-:Y:S01]  /*1880*/  UIMAD UR4, UR37, UR6, UR4 ;  /* 0x00000006250472a4 */ /* 0x000fe2000f8e0204 */
[----:B------:R-:W0:Y:S01]  /*1890*/  SHFL.IDX PT, R5, R7, RZ, 0x1c1f ;  /* 0x001c1fff07057589 */ /* 0x000e2200000e0000 */
[----:B------:R-:W-:Y:S02]  /*18a0*/  UIMAD UR6, UR37, UR6, -UR7 ;  /* 0x00000006250672a4 */ /* 0x000fe4000f8e0a07 */
[----:B------:R-:W-:Y:S01]  /*18b0*/  IMAD.U32 R3, RZ, RZ, UR5 ;  /* 0x00000005ff037e24 */ /* 0x000fe2000f8e00ff */
[----:B------:R-:W1:Y:S01]  /*18c0*/  SHFL.IDX PT, R108, R7, 0x1, 0x1c1f ;  /* 0x003c1f00076c7f89 */ /* 0x000e6200000e0000 */
[----:B------:R-:W-:Y:S01]  /*18d0*/  IMAD.U32 R19, RZ, RZ, UR4 ;  /* 0x00000004ff137e24 */ /* 0x000fe2000f8e00ff */
[----:B------:R-:W-:Y:S01]  /*18e0*/  ULDC UR4, c[0x0][0x988] ;  /* 0x0002620000047ab9 */ /* 0x000fe20000000800 */
[----:B------:R-:W-:-:S02]  /*18f0*/  IMAD R3, R6, -0x2, R3 ;  /* 0xfffffffe06037824 */ /* 0x000fc400078e0203 */
[----:B------:R-:W-:Y:S02]  /*1900*/  IMAD R19, R6, -0x2, R19 ;  /* 0xfffffffe06137824 */ /* 0x000fe400078e0213 */
[----:B------:R-:W-:-:S04]  /*1910*/  IMAD R9, R4, UR37, R3 ;  /* 0x0000002504097c24 */ /* 0x000fc8000f8e0203 */
[----:B------:R-:W-:-:S05]  /*1920*/  VIADD R4, R9, -UR7 ;  /* 0x8000000709047c36 */ /* 0x000fca0008000000 */
[----:B0-----:R-:W-:-:S04]  /*1930*/  VIADDMNMX R5, R5, R4, R19, PT ;  /* 0x0000000405057246 */ /* 0x001fc80003800113 */
[C---:B------:R-:W-:Y:S02]  /*1940*/  ISETP.GT.AND P3, PT, R5.reuse, RZ, PT ;  /* 0x000000ff0500720c */ /* 0x040fe40003f64270 */
[C---:B------:R-:W-:Y:S02]  /*1950*/  ISETP.GT.AND P4, PT, R5.reuse, 0x1, PT ;  /* 0x000000010500780c */ /* 0x040fe40003f84270 */
[----:B------:R-:W-:Y:S02]  /*1960*/  ISETP.GT.AND P5, PT, R5, 0x8, PT ;  /* 0x000000080500780c */ /* 0x000fe40003fa4270 */
[----:B-1----:R-:W-:Y:S01]  /*1970*/  IADD3 R108, R108, -UR7, R9 ;  /* 0x800000076c6c7c10 */ /* 0x002fe2000fffe009 */
[----:B------:R-:W-:-:S03]  /*1980*/  @UP0 ULDC UR7, c[0x0][0x450] ;  /* 0x0001140000070ab9 */ /* 0x000fc60000000800 */
[----:B------:R-:W-:Y:S02]  /*1990*/  VIMNMX R19, R19, R108, PT ;  /* 0x0000006c13137248 */ /* 0x000fe40003fe0100 */
[----:B------:R-:W-:Y:S01]  /*19a0*/  CS2R R108, SRZ ;  /* 0x00000000006c7805 */ /* 0x000fe2000001ff00 */
        /* <DEDUP_REMOVED lines=10> */
[----:B------:R-:W-:Y:S02]  /*1a50*/  FSEL R88, R24, -INF , P3 ;  /* 0xff80000018587808 */ /* 0x000fe40001800000 */
[----:B------:R-:W-:Y:S02]  /*1a60*/  FSEL R92, R25, -INF , P4 ;  /* 0xff800000195c7808 */ /* 0x000fe40002000000 */
[----:B------:R-:W-:Y:S02]  /*1a70*/  ISETP.GT.AND P3, PT, R5, 0x9, PT ;  /* 0x000000090500780c */ /* 0x000fe40003f64270 */
[----:B------:R-:W-:-:S02]  /*1a80*/  FSEL R102, R28, -INF , P5 ;  /* 0xff8000001c667808 */ /* 0x000fc40002800000 */
[----:B------:R-:W-:Y:S02]  /*1a90*/  FMNMX.FTZ R3, R88, R92, !PT ;  /* 0x0000005c58037209 */ /* 0x000fe40007810000 */
[----:B------:R-:W-:Y:S02]  /*1aa0*/  ISETP.GT.AND P4, PT, R5, 0x10, PT ;  /* 0x000000100500780c */ /* 0x000fe40003f84270 */
        /* <DEDUP_REMOVED lines=83> */
[----:B------:R-:W-:Y:S02]  /*1fe0*/  FSEL R14, R85, -INF , P3 ;  /* 0xff800000550e7808 */ /* 0x000fe40001800000 */
[----:B------:R-:W-:Y:S02]  /*1ff0*/  FMNMX.FTZ R3, R84, R3, !PT ;  /* 0x0000000354037209 */ /* 0x000fe40007810000 */
[C---:B------:R-:W-:Y:S02]  /*2000*/  ISETP.GT.AND P4, PT, R19.reuse, 0x1, PT ;  /* 0x000000011300780c */ /* 0x040fe40003f84270 */
[----:B------:R-:W-:Y:S01]  /*2010*/  FMNMX.FTZ R5, R14, R3, !PT ;  /* 0x000000030e057209 */ /* 0x000fe20007810000 */
[----:B------:R-:W-:Y:S01]  /*2020*/  IMAD.U32 R3, RZ, RZ, UR4 ;  /* 0x00000004ff037e24 */ /* 0x000fe2000f8e00ff */
[----:B------:R-:W-:Y:S01]  /*2030*/  ISETP.GT.AND P5, PT, R19, 0x8, PT ;  /* 0x000000081300780c */ /* 0x000fe20003fa4270 */
[----:B------:R-:W-:Y:S01]  /*2040*/  @UP0 ULDC UR4, c[0x0][0x44c] ;  /* 0x0001130000040ab9 */ /* 0x000fe20000000800 */
[----:B------:R-:W-:Y:S01]  /*2050*/  FSEL R27, R27, -INF , P4 ;  /* 0xff8000001b1b7808 */ /* 0x000fe20002000000 */
[----:B------:R-:W0:Y:S01]  /*2060*/  SHFL.BFLY PT, R8, R5, 0x2, 0x1f ;  /* 0x0c401f0005087f89 */ /* 0x000e2200000e0000 */
[----:B------:R-:W-:Y:S01]  /*2070*/  FSEL R30, R30, -INF , P5 ;  /* 0xff8000001e1e7808 */ /* 0x000fe20002800000 */
[----:B------:R-:W-:Y:S01]  /*2080*/  UIMAD.WIDE.U32 UR4, UR41, UR4, URZ ;  /* 0x00000004290472a5 */ /* 0x000fe2000f8e003f */
[----:B------:R-:W-:-:S03]  /*2090*/  ISETP.GT.AND P4, PT, R19, 0x10, PT ;  /* 0x000000101300780c */ /* 0x000fc60003f84270 */
[----:B------:R-:W-:Y:S01]  /*20a0*/  @UP0 USHF.R.U32.HI UR41, URZ, UR7, UR5 ;  /* 0x000000073f290299 */ /* 0x000fe20008011605 */
[----:B------:R-:W-:Y:S02]  /*20b0*/  FSEL R34, R34, -INF , P4 ;  /* 0xff80000022227808 */ /* 0x000fe40002000000 */
[C---:B------:R-:W-:Y:S01]  /*20c0*/  ISETP.GT.AND P4, PT, R19.reuse, 0x18, PT ;  /* 0x000000181300780c */ /* 0x040fe20003f84270 */
[----:B------:R-:W-:Y:S01]  /*20d0*/  UIADD3 UR6, UR6, UR41, URZ ;  /* 0x0000002906067290 */ /* 0x000fe2000fffe03f */
[----:B------:R-:W-:Y:S02]  /*20e0*/  UMOV UR5, URZ ;  /* 0x0000003f00057c82 */ /* 0x000fe40008000000 */
[----:B------:R-:W-:Y:S01]  /*20f0*/  FSEL R38, R38, -INF , P4 ;  /* 0xff80000026267808 */ /* 0x000fe20002000000 */
[----:B------:R-:W-:Y:S01]  /*2100*/  USHF.R.S32.HI UR4, URZ, 0x1f, UR6 ;  /* 0x0000001f3f047899 */ /* 0x000fe20008011406 */
[----:B------:R-:W-:-:S03]  /*2110*/  ISETP.GT.AND P4, PT, R19, 0x20, PT ;  /* 0x000000201300780c */ /* 0x000fc60003f84270 */
[----:B------:R-:W-:Y:S01]  /*2120*/  ULEA.HI UR4, UR4, UR6, URZ, 0x7 ;  /* 0x0000000604047291 */ /* 0x000fe2000f8f383f */
[----:B------:R-:W-:Y:S02]  /*2130*/  FSEL R42, R42, -INF , P4 ;  /* 0xff8000002a2a7808 */ /* 0x000fe40002000000 */
[----:B------:R-:W-:Y:S01]  /*2140*/  ISETP.GT.AND P4, PT, R19, 0x28, PT ;  /* 0x000000281300780c */ /* 0x000fe20003f84270 */
[----:B------:R-:W-:Y:S01]  /*2150*/  USHF.R.S32.HI UR4, URZ, 0x7, UR4 ;  /* 0x000000073f047899 */ /* 0x000fe20008011404 */
[----:B0-----:R-:W-:Y:S02]  /*2160*/  FMNMX.FTZ R15, R5, R8, !PT ;  /* 0x00000008050f7209 */ /* 0x001fe40007810000 */
[----:B------:R-:W-:Y:S01]  /*2170*/  FSEL R46, R46, -INF , P4 ;  /* 0xff8000002e2e7808 */ /* 0x000fe20002000000 */
[----:B------:R-:W-:Y:S01]  /*2180*/  UISETP.LT.AND UP1, UPT, UR38, UR4, UPT ;  /* 0x000000042600728c */ /* 0x000fe2000bf21270 */
[----:B------:R-:W-:Y:S01]  /*2190*/  ISETP.GT.AND P4, PT, R19, 0x30, PT ;  /* 0x000000301300780c */ /* 0x000fe20003f84270 */
[----:B------:R-:W0:Y:S02]  /*21a0*/  SHFL.BFLY PT, R8, R15, 0x1, 0x1f ;  /* 0x0c201f000f087f89 */ /* 0x000e2400000e0000 */
[----:B------:R-:W-:Y:S01]  /*21b0*/  USEL UR25, UR38, UR4, !UP1 ;  /* 0x0000000426197287 */ /* 0x000fe2000c800000 */
[----:B------:R-:W-:-:S02]  /*21c0*/  FSEL R50, R50, -INF , P4 ;  /* 0xff80000032327808 */ /* 0x000fc40002000000 */
[C---:B------:R-:W-:Y:S01]  /*21d0*/  ISETP.GT.AND P4, PT, R19.reuse, 0x38, PT ;  /* 0x000000381300780c */ /* 0x040fe20003f84270 */
[----:B------:R-:W-:Y:S01]  /*21e0*/  UISETP.GE.AND UP1, UPT, UR26, UR25, UPT ;  /* 0x000000191a00728c */ /* 0x000fe2000bf26270 */
[----:B------:R-:W-:Y:S02]  /*21f0*/  UMOV UR4, URZ ;  /* 0x0000003f00047c82 */ /* 0x000fe40008000000 */
[----:B------:R-:W-:Y:S02]  /*2200*/  FSEL R54, R54, -INF , P4 ;  /* 0xff80000036367808 */ /* 0x000fe40002000000 */
[----:B------:R-:W-:-:S04]  /*2210*/  ISETP.GT.AND P4, PT, R19, 0x40, PT ;  /* 0x000000401300780c */ /* 0x000fc80003f84270 */
[----:B------:R-:W-:Y:S02]  /*2220*/  FSEL R58, R58, -INF , P4 ;  /* 0xff8000003a3a7808 */ /* 0x000fe40002000000 */
[----:B------:R-:W-:-:S04]  /*2230*/  ISETP.GT.AND P4, PT, R19, 0x48, PT ;  /* 0x000000481300780c */ /* 0x000fc80003f84270 */
[----:B------:R-:W-:Y:S02]  /*2240*/  FSEL R62, R62, -INF , P4 ;  /* 0xff8000003e3e7808 */ /* 0x000fe40002000000 */
[----:B------:R-:W-:Y:S02]  /*2250*/  ISETP.GT.AND P4, PT, R19, 0x50, PT ;  /* 0x000000501300780c */ /* 0x000fe40003f84270 */
[----:B0-----:R-:W-:Y:S02]  /*2260*/  FMNMX.FTZ R8, R15, R8, !PT ;  /* 0x000000080f087209 */ /* 0x001fe40007810000 */
[----:B------:R-:W-:Y:S02]  /*2270*/  FSEL R66, R66, -INF , P4 ;  /* 0xff80000042427808 */ /* 0x000fe40002000000 */
[C---:B------:R-:W-:Y:S01]  /*2280*/  FSETP.NEU.FTZ.AND P3, PT, R8.reuse, -INF , PT ;  /* 0xff8000000800780b */ /* 0x040fe20003f7d000 */
[----:B------:R-:W-:Y:S01]  /*2290*/  FMUL.FTZ R13, R8, R3 ;  /* 0x00000003080d7220 */ /* 0x000fe20000410000 */
[----:B------:R-:W-:-:S04]  /*22a0*/  ISETP.GT.AND P4, PT, R19, 0x58, PT ;  /* 0x000000581300780c */ /* 0x000fc80003f84270 */
[----:B------:R-:W-:Y:S02]  /*22b0*/  FSEL R13, R13, RZ, P3 ;  /* 0x000000ff0d0d7208 */ /* 0x000fe40001800000 */
[C---:B------:R-:W-:Y:S02]  /*22c0*/  ISETP.GT.AND P3, PT, R19.reuse, RZ, PT ;  /* 0x000000ff1300720c */ /* 0x040fe40003f64270 */
[----:B------:R-:W-:Y:S01]  /*22d0*/  FSEL R70, R70, -INF , P4 ;  /* 0xff80000046467808 */ /* 0x000fe20002000000 */
[-CC-:B------:R-:W-:Y:S01]  /*22e0*/  FFMA.FTZ R88, R88, R3.reuse, -R13.reuse ;  /* 0x0000000358587223 */ /* 0x180fe2000001080d */
[----:B------:R-:W-:Y:S01]  /*22f0*/  FSEL R26, R26, -INF , P3 ;  /* 0xff8000001a1a7808 */ /* 0x000fe20001800000 */
[--C-:B------:R-:W-:Y:S01]  /*2300*/  FFMA.FTZ R148, R92, R3, -R13.reuse ;  /* 0x000000035c947223 */ /* 0x100fe2000001080d */
[----:B------:R-:W-:Y:S01]  /*2310*/  ISETP.GT.AND P3, PT, R19, 0x9, PT ;  /* 0x000000091300780c */ /* 0x000fe20003f64270 */
[----:B------:R0:W-:Y:S01]  /*2320*/  MUFU.EX2 R5, R88 ;  /* 0x0000005800057308 */ /* 0x0001e20000000800 */
        /* <DEDUP_REMOVED lines=8> */
[----:B0-----:R-:W-:Y:S01]  /*23b0*/  FSEL R88, R31, -INF , P3 ;  /* 0xff8000001f587808 */ /* 0x001fe20001800000 */
[-CC-:B------:R-:W-:Y:S01]  /*23c0*/  FFMA.FTZ R25, R40, R3.reuse, -R13.reuse ;  /* 0x0000000328197223 */ /* 0x180fe2000001080d */
[----:B------:R-:W-:Y:S01]  /*23d0*/  ISETP.GT.AND P3, PT, R19, 0x11, PT ;  /* 0x000000111300780c */ /* 0x000fe20003f64270 */
[--C-:B------:R-:W-:Y:S01]  /*23e0*/  FFMA.FTZ R136, R48, R3, -R13.reuse ;  /* 0x0000000330887223 */ /* 0x100fe2000001080d */
[----:B------:R-:W-:Y:S01]  /*23f0*/  FMNMX.FTZ R9, R88, R9, !PT ;  /* 0x0000000958097209 */ /* 0x000fe20007810000 */
[-CC-:B------:R-:W-:Y:S01]  /*2400*/  FFMA.FTZ R29, R36, R3.reuse, -R13.reuse ;  /* 0x00000003241d7223 */ /* 0x180fe2000001080d */
[----:B------:R-:W-:Y:S01]  /*2410*/  FSEL R92, R35, -INF , P3 ;  /* 0xff800000235c7808 */ /* 0x000fe20001800000 */
[--C-:B------:R-:W-:Y:S01]  /*2420*/  FFMA.FTZ R138, R52, R3, -R13.reuse ;  /* 0x00000003348a7223 */ /* 0x100fe2000001080d */
[----:B------:R-:W-:Y:S01]  /*2430*/  FMNMX.FTZ R9, R34, R9, !PT ;  /* 0x0000000922097209 */ /* 0x000fe20007810000 */
[-CC-:B------:R-:W-:Y:S01]  /*2440*/  FFMA.FTZ R31, R32, R3.reuse, -R13.reuse ;  /* 0x00000003201f7223 */ /* 0x180fe2000001080d */
[----:B------:R-:W-:Y:S01]  /*2450*/  ISETP.GT.AND P3, PT, R19, 0x19, PT ;  /* 0x000000191300780c */ /* 0x000fe20003f64270 */
[--C-:B------:R-:W-:Y:S01]  /*2460*/  FFMA.FTZ R132, R56, R3, -R13.reuse ;  /* 0x0000000338847223 */ /* 0x100fe2000001080d */
[----:B------:R-:W-:Y:S01]  /*2470*/  FMNMX.FTZ R15, R92, R9, !PT ;  /* 0x000000095c0f7209 */ /* 0x000fe20007810000 */
[--C-:B------:R-:W-:Y:S01]  /*2480*/  FFMA.FTZ R150, R102, R3, -R13.reuse ;  /* 0x0000000366967223 */ /* 0x100fe2000001080d */
[----:B------:R-:W-:Y:S01]  /*2490*/  FSEL R96, R39, -INF , P3 ;  /* 0xff80000027607808 */ /* 0x000fe20001800000 */
[----:B------:R0:W-:Y:S01]  /*24a0*/  MUFU.EX2 R9, R17 ;  /* 0x0000001100097308 */ /* 0x0001e20000000800 */
[----:B------:R-:W-:Y:S01]  /*24b0*/  FMNMX.FTZ R15, R38, R15, !PT ;  /* 0x0000000f260f7209 */ /* 0x000fe20007810000 */
[-CC-:B------:R-:W-:Y:S01]  /*24c0*/  FFMA.FTZ R33, R22, R3.reuse, -R13.reuse ;  /* 0x0000000316217223 */ /* 0x180fe2000001080d */
[----:B------:R-:W-:Y:S01]  /*24d0*/  ISETP.GT.AND P3, PT, R19, 0x21, PT ;  /* 0x000000211300780c */ /* 0x000fe20003f64270 */
[--C-:B------:R-:W-:Y:S01]  /*24e0*/  FFMA.FTZ R7, R104, R3, -R13.reuse ;  /* 0x0000000368077223 */ /* 0x100fe2000001080d */
[----:B------:R-:W-:Y:S01]  /*24f0*/  FMNMX.FTZ R15, R96, R15, !PT ;  /* 0x0000000f600f7209 */ /* 0x000fe20007810000 */
[--C-:B------:R-:W-:Y:S01]  /*2500*/  FFMA.FTZ R144, R106, R3, -R13.reuse ;  /* 0x000000036a907223 */ /* 0x100fe2000001080d */
[----:B------:R-:W-:Y:S01]  /*2510*/  FSEL R100, R43, -INF , P3 ;  /* 0xff8000002b647808 */ /* 0x000fe20001800000 */
[----:B------:R-:W1:Y:S01]  /*2520*/  MUFU.EX2 R148, R148 ;  /* 0x0000009400947308 */ /* 0x000e620000000800 */
[----:B------:R-:W-:Y:S01]  /*2530*/  FMNMX.FTZ R15, R42, R15, !PT ;  /* 0x0000000f2a0f7209 */ /* 0x000fe20007810000 */
[-CC-:B------:R-:W-:Y:S01]  /*2540*/  FFMA.FTZ R134, R60, R3.reuse, -R13.reuse ;  /* 0x000000033c867223 */ /* 0x180fe2000001080d */
[----:B------:R-:W-:Y:S01]  /*2550*/  ISETP.GT.AND P3, PT, R19, 0x29, PT ;  /* 0x000000291300780c */ /* 0x000fe20003f64270 */
[--C-:B------:R-:W-:Y:S01]  /*2560*/  FFMA.FTZ R128, R64, R3, -R13.reuse ;  /* 0x0000000340807223 */ /* 0x100fe2000001080d */
[----:B0-----:R-:W-:Y:S01]  /*2570*/  FMNMX.FTZ R17, R100, R15, !PT ;  /* 0x0000000f64117209 */ /* 0x001fe20007810000 */
        /* <DEDUP_REMOVED lines=10> */
[----:B------:R-:W2:Y:S01]  /*2620*/  MUFU.EX2 R150, R150 ;  /* 0x0000009600967308 */ /* 0x000ea20000000800 */
[----:B------:R-:W-:Y:S01]  /*2630*/  FMNMX.FTZ R17, R50, R17, !PT ;  /* 0x0000001132117209 */ /* 0x000fe20007810000 */
[-CC-:B------:R-:W-:Y:S01]  /*2640*/  FFMA.FTZ R120, R80, R3.reuse, -R13.reuse ;  /* 0x0000000350787223 */ /* 0x180fe2000001080d */
[----:B------:R-:W-:Y:S01]  /*2650*/  ISETP.GT.AND P3, PT, R19, 0x39, PT ;  /* 0x000000391300780c */ /* 0x000fe20003f64270 */
[--C-:B------:R-:W-:Y:S01]  /*2660*/  FFMA.FTZ R18, R18, R3, -R13.reuse ;  /* 0x0000000312127223 */ /* 0x100fe2000001080d */
[----:B0-----:R-:W-:Y:S01]  /*2670*/  FMNMX.FTZ R21, R94, R17, !PT ;  /* 0x000000115e157209 */ /* 0x001fe20007810000 */
[----:B------:R-:W-:Y:S01]  /*2680*/  FFMA.FTZ R122, R84, R3, -R13 ;  /* 0x00000003547a7223 */ /* 0x000fe2000001080d */
[----:B------:R-:W-:Y:S01]  /*2690*/  FSEL R90, R55, -INF , P3 ;  /* 0xff800000375a7808 */ /* 0x000fe20001800000 */
[----:B------:R0:W-:Y:S01]  /*26a0*/  MUFU.EX2 R17, R23 ;  /* 0x0000001700117308 */ /* 0x0001e20000000800 */
[----:B------:R-:W-:-:S02]  /*26b0*/  FMNMX.FTZ R21, R54, R21, !PT ;  /* 0x0000001536157209 */ /* 0x000fc40007810000 */
[----:B------:R-:W-:Y:S02]  /*26c0*/  CS2R R106, SRZ ;  /* 0x00000000006a7805 */ /* 0x000fe4000001ff00 */
[----:B------:R-:W-:Y:S02]  /*26d0*/  ISETP.GT.AND P3, PT, R19, 0x41, PT ;  /* 0x000000411300780c */ /* 0x000fe40003f64270 */
[----:B------:R-:W-:Y:S02]  /*26e0*/  CS2R R104, SRZ ;  /* 0x0000000000687805 */ /* 0x000fe4000001ff00 */
[----:B------:R-:W-:Y:S02]  /*26f0*/  FMNMX.FTZ R21, R90, R21, !PT ;  /* 0x000000155a157209 */ /* 0x000fe40007810000 */
[----:B------:R-:W-:Y:S01]  /*2700*/  FSEL R44, R59, -INF , P3 ;  /* 0xff8000003b2c7808 */ /* 0x000fe20001800000 */
[----:B------:R-:W3:Y:S01]  /*2710*/  MUFU.EX2 R7, R7 ;  /* 0x0000000700077308 */ /* 0x000ee20000000800 */
[----:B------:R-:W-:-:S02]  /*2720*/  FMNMX.FTZ R21, R58, R21, !PT ;  /* 0x000000153a157209 */ /* 0x000fc40007810000 */
[----:B------:R-:W-:Y:S02]  /*2730*/  ISETP.GT.AND P3, PT, R19, 0x49, PT ;  /* 0x000000491300780c */ /* 0x000fe40003f64270 */
[----:B0-----:R-:W-:Y:S02]  /*2740*/  FMNMX.FTZ R23, R44, R21, !PT ;  /* 0x000000152c177209 */ /* 0x001fe40007810000 */
[----:B------:R-:W-:Y:S01]  /*2750*/  FSEL R40, R63, -INF , P3 ;  /* 0xff8000003f287808 */ /* 0x000fe20001800000 */
[----:B------:R0:W-:Y:S01]  /*2760*/  MUFU.EX2 R21, R25 ;  /* 0x0000001900157308 */ /* 0x0001e20000000800 */
[----:B------:R-:W-:Y:S02]  /*2770*/  FMNMX.FTZ R23, R62, R23, !PT ;  /* 0x000000173e177209 */ /* 0x000fe40007810000 */
[----:B------:R-:W-:Y:S02]  /*2780*/  ISETP.GT.AND P3, PT, R19, 0x51, PT ;  /* 0x000000511300780c */ /* 0x000fe40003f64270 */
[----:B------:R-:W-:-:S02]  /*2790*/  FMNMX.FTZ R23, R40, R23, !PT ;  /* 0x0000001728177209 */ /* 0x000fc40007810000 */
[----:B------:R-:W-:Y:S01]  /*27a0*/  FSEL R48, R67, -INF , P3 ;  /* 0xff80000043307808 */ /* 0x000fe20001800000 */
[----:B------:R-:W4:Y:S01]  /*27b0*/  MUFU.EX2 R144, R144 ;  /* 0x0000009000907308 */ /* 0x000f220000000800 */
[----:B------:R-:W-:Y:S02]  /*27c0*/  FMNMX.FTZ R23, R66, R23, !PT ;  /* 0x0000001742177209 */ /* 0x000fe40007810000 */
[C---:B------:R-:W-:Y:S02]  /*27d0*/  ISETP.GT.AND P3, PT, R19.reuse, 0x59, PT ;  /* 0x000000591300780c */ /* 0x040fe40003f64270 */
[----:B0-----:R-:W-:Y:S02]  /*27e0*/  FMNMX.FTZ R25, R48, R23, !PT ;  /* 0x0000001730197209 */ /* 0x001fe40007810000 */
[----:B------:R-:W-:Y:S01]  /*27f0*/  ISETP.GT.AND P4, PT, R19, 0x60, PT ;  /* 0x000000601300780c */ /* 0x000fe20003f84270 */
[----:B------:R0:W-:Y:S01]  /*2800*/  MUFU.EX2 R23, R29 ;  /* 0x0000001d00177308 */ /* 0x0001e20000000800 */
[----:B------:R-:W-:-:S02]  /*2810*/  FSEL R36, R71, -INF , P3 ;  /* 0xff80000047247808 */ /* 0x000fc40001800000 */
[----:B------:R-:W-:Y:S02]  /*2820*/  FMNMX.FTZ R25, R70, R25, !PT ;  /* 0x0000001946197209 */ /* 0x000fe40007810000 */
[C---:B------:R-:W-:Y:S02]  /*2830*/  ISETP.GT.AND P3, PT, R19.reuse, 0x61, PT ;  /* 0x000000611300780c */ /* 0x040fe40003f64270 */
[----:B------:R-:W-:Y:S01]  /*2840*/  FSEL R74, R74, -INF , P4 ;  /* 0xff8000004a4a7808 */ /* 0x000fe20002000000 */
[----:B------:R-:W5:Y:S01]  /*2850*/  MUFU.EX2 R146, R146 ;  /* 0x0000009200927308 */ /* 0x000f620000000800 */
[----:B------:R-:W-:Y:S02]  /*2860*/  FMNMX.FTZ R25, R36, R25, !PT ;  /* 0x0000001924197209 */ /* 0x000fe40007810000 */
[----:B------:R-:W-:Y:S02]  /*2870*/  ISETP.GT.AND P4, PT, R19, 0x68, PT ;  /* 0x000000681300780c */ /* 0x000fe40003f84270 */
[----:B------:R-:W-:-:S02]  /*2880*/  FSEL R52, R75, -INF , P3 ;  /* 0xff8000004b347808 */ /* 0x000fc40001800000 */
[----:B------:R-:W-:Y:S01]  /*2890*/  FMNMX.FTZ R25, R74, R25, !PT ;  /* 0x000000194a197209 */ /* 0x000fe20007810000 */
[----:B------:R-:W5:Y:S01]  /*28a0*/  MUFU.EX2 R140, R140 ;  /* 0x0000008c008c7308 */ /* 0x000f620000000800 */
[C---:B------:R-:W-:Y:S02]  /*28b0*/  ISETP.GT.AND P3, PT, R19.reuse, 0x69, PT ;  /* 0x000000691300780c */ /* 0x040fe40003f64270 */
[----:B------:R-:W-:Y:S02]  /*28c0*/  FSEL R78, R78, -INF , P4 ;  /* 0xff8000004e4e7808 */ /* 0x000fe40002000000 */
[----:B0-----:R-:W-:Y:S02]  /*28d0*/  FMNMX.FTZ R29, R52, R25, !PT ;  /* 0x00000019341d7209 */ /* 0x001fe40007810000 */
[----:B------:R-:W-:Y:S01]  /*28e0*/  ISETP.GT.AND P4, PT, R19, 0x70, PT ;  /* 0x000000701300780c */ /* 0x000fe20003f84270 */
[----:B------:R0:W-:Y:S01]  /*28f0*/  MUFU.EX2 R25, R31 ;  /* 0x0000001f00197308 */ /* 0x0001e20000000800 */
[----:B------:R-:W-:-:S02]  /*2900*/  FSEL R32, R79, -INF , P3 ;  /* 0xff8000004f207808 */ /* 0x000fc40001800000 */
[----:B------:R-:W-:Y:S02]  /*2910*/  FMNMX.FTZ R29, R78, R29, !PT ;  /* 0x0000001d4e1d7209 */ /* 0x000fe40007810000 */
[C---:B------:R-:W-:Y:S02]  /*2920*/  ISETP.GT.AND P3, PT, R19.reuse, 0x71, PT ;  /* 0x000000711300780c */ /* 0x040fe40003f64270 */
[----:B------:R-:W-:Y:S01]  /*2930*/  FSEL R82, R82, -INF , P4 ;  /* 0xff80000052527808 */ /* 0x000fe20002000000 */
[----:B------:R-:W-:Y:S01]  /*2940*/  MUFU.EX2 R142, R142 ;  /* 0x0000008e008e7308 */ /* 0x000fe20000000800 */
[----:B------:R-:W-:Y:S01]  /*2950*/  FMNMX.FTZ R29, R32, R29, !PT ;  /* 0x0000001d201d7209 */ /* 0x000fe20007810000 */
[----:B0-----:R-:W-:Y:S01]  /*2960*/  FFMA.FTZ R31, R24, R3, -R13 ;  /* 0x00000003181f7223 */ /* 0x001fe2000001080d */
[----:B------:R-:W-:Y:S02]  /*2970*/  ISETP.GT.AND P4, PT, R19, 0x78, PT ;  /* 0x000000781300780c */ /* 0x000fe40003f84270 */
[----:B------:R-:W-:-:S02]  /*2980*/  FSEL R56, R83, -INF , P3 ;  /* 0xff80000053387808 */ /* 0x000fc40001800000 */
[----:B------:R-:W-:Y:S01]  /*2990*/  FMNMX.FTZ R29, R82, R29, !PT ;  /* 0x0000001d521d7209 */ /* 0x000fe20007810000 */
[----:B------:R-:W-:Y:S01]  /*29a0*/  MUFU.EX2 R136, R136 ;  /* 0x0000008800887308 */ /* 0x000fe20000000800 */
[----:B------:R-:W-:Y:S01]  /*29b0*/  ISETP.GT.AND P3, PT, R19, 0x79, PT ;  /* 0x000000791300780c */ /* 0x000fe20003f64270 */
[----:B------:R-:W-:Y:S01]  /*29c0*/  FFMA.FTZ R19, R12, R3, -R13 ;  /* 0x000000030c137223 */ /* 0x000fe2000001080d */
[----:B------:R-:W-:Y:S02]  /*29d0*/  FSEL R86, R86, -INF , P4 ;  /* 0xff80000056567808 */ /* 0x000fe40002000000 */
[----:B------:R-:W-:Y:S02]  /*29e0*/  FMNMX.FTZ R29, R56, R29, !PT ;  /* 0x0000001d381d7209 */ /* 0x000fe40007810000 */
[----:B------:R-:W-:Y:S01]  /*29f0*/  FSEL R102, R87, -INF , P3 ;  /* 0xff80000057667808 */ /* 0x000fe20001800000 */
[----:B------:R-:W-:Y:S01]  /*2a00*/  MUFU.EX2 R138, R138 ;  /* 0x0000008a008a7308 */ /* 0x000fe20000000800 */
[----:B------:R-:W-:-:S04]  /*2a10*/  FMNMX.FTZ R29, R86, R29, !PT ;  /* 0x0000001d561d7209 */ /* 0x000fc80007810000 */
[----:B------:R-:W-:Y:S01]  /*2a20*/  FMNMX.FTZ R12, R102, R29, !PT ;  /* 0x0000001d660c7209 */ /* 0x000fe20007810000 */
[--C-:B------:R-:W-:Y:S02]  /*2a30*/  FFMA.FTZ R29, R28, R3, -R13.reuse ;  /* 0x000000031c1d7223 */ /* 0x100fe4000001080d */
[----:B------:R-:W-:Y:S02]  /*2a40*/  MUFU.EX2 R132, R132 ;  /* 0x0000008400847308 */ /* 0x000fe40000000800 */
[----:B------:R-:W0:Y:S06]  /*2a50*/  SHFL.BFLY PT, R35, R12, 0x2, 0x1f ;  /* 0x0c401f000c237f89 */ /* 0x000e2c00000e0000 */
[----:B------:R-:W-:Y:S08]  /*2a60*/  MUFU.EX2 R19, R19 ;  /* 0x0000001300137308 */ /* 0x000ff00000000800 */
[----:B------:R-:W-:Y:S08]  /*2a70*/  MUFU.EX2 R134, R134 ;  /* 0x0000008600867308 */ /* 0x000ff00000000800 */
[----:B------:R-:W-:Y:S01]  /*2a80*/  MUFU.EX2 R29, R29 ;  /* 0x0000001d001d7308 */ /* 0x000fe20000000800 */
[----:B0-----:R-:W-:Y:S01]  /*2a90*/  FMNMX.FTZ R22, R12, R35, !PT ;  /* 0x000000230c167209 */ /* 0x001fe20007810000 */
[-CC-:B------:R-:W-:Y:S01]  /*2aa0*/  FFMA.FTZ R35, R4, R3.reuse, -R13.reuse ;  /* 0x0000000304237223 */ /* 0x180fe2000001080d */
[----:B------:R-:W-:-:S03]  /*2ab0*/  FFMA.FTZ R13, R14, R3, -R13 ;  /* 0x000000030e0d7223 */ /* 0x000fc6000001080d */
[----:B------:R-:W0:Y:S02]  /*2ac0*/  SHFL.BFLY PT, R39, R22, 0x1, 0x1f ;  /* 0x0c201f0016277f89 */ /* 0x000e2400000e0000 */
[----:B------:R-:W-:Y:S08]  /*2ad0*/  MUFU.EX2 R128, R128 ;  /* 0x0000008000807308 */ /* 0x000ff00000000800 */
[----:B------:R-:W-:Y:S08]  /*2ae0*/  MUFU.EX2 R31, R31 ;  /* 0x0000001f001f7308 */ /* 0x000ff00000000800 */
[----:B------:R-:W-:Y:S01]  /*2af0*/  MUFU.EX2 R130, R130 ;  /* 0x0000008200827308 */ /* 0x000fe20000000800 */
[----:B0-----:R-:W-:-:S07]  /*2b00*/  FMNMX.FTZ R12, R22, R39, !PT ;  /* 0x00000027160c7209 */ /* 0x001fce0007810000 */
[----:B------:R-:W-:Y:S01]  /*2b10*/  MUFU.EX2 R33, R33 ;  /* 0x0000002100217308 */ /* 0x000fe20000000800 */
[C---:B------:R-:W-:Y:S01]  /*2b20*/  FSETP.NEU.FTZ.AND P3, PT, R12.reuse, -INF , PT ;  /* 0xff8000000c00780b */ /* 0x040fe20003f7d000 */
[----:B------:R-:W-:-:S06]  /*2b30*/  FMUL.FTZ R41, R12, R3 ;  /* 0x000000030c297220 */ /* 0x000fcc0000410000 */
[----:B------:R0:W-:Y:S01]  /*2b40*/  MUFU.EX2 R39, R18 ;  /* 0x0000001200277308 */ /* 0x0001e20000000800 */
[----:B------:R-:W-:Y:S02]  /*2b50*/  FSEL R41, R41, RZ, P3 ;  /* 0x000000ff29297208 */ /* 0x000fe40001800000 */
[----:B------:R-:W-:-:S03]  /*2b60*/  PLOP3.LUT P3, PT, PT, PT, UP1, 0x80, 0x0 ;  /* 0x000000000000781c */ /* 0x000fc60003f6f018 */
[-CC-:B------:R-:W-:Y:S01]  /*2b70*/  FFMA.FTZ R4, R27, R3.reuse, -R41.reuse ;  /* 0x000000031b047223 */ /* 0x180fe20000010829 */
[----:B-1----:R-:W-:Y:S01]  /*2b80*/  FADD.FTZ R27, R5, R148 ;  /* 0x00000094051b7221 */ /* 0x002fe20000010000 */
[-CC-:B------:R-:W-:Y:S01]  /*2b90*/  FFMA.FTZ R149, R26, R3.reuse, -R41.reuse ;  /* 0x000000031a957223 */ /* 0x180fe20000010829 */
[-CC-:B------:R-:W-:Y:S01]  /*2ba0*/  FFMA.FTZ R151, R30, R3.reuse, -R41.reuse ;  /* 0x000000031e977223 */ /* 0x180fe20000010829 */
[-C--:B------:R-:W-:Y:S01]  /*2bb0*/  FFMA.FTZ R14, R88, R3.reuse, -R41 ;  /* 0x00000003580e7223 */ /* 0x080fe20000010829 */
[----:B--2---:R-:W-:Y:S01]  /*2bc0*/  FADD.FTZ R30, R150, R27 ;  /* 0x0000001b961e7221 */ /* 0x004fe20000010000 */
[----:B------:R-:W-:Y:S01]  /*2bd0*/  MUFU.EX2 R4, R4 ;  /* 0x0000000400047308 */ /* 0x000fe20000000800 */
[-CC-:B------:R-:W-:Y:S01]  /*2be0*/  FFMA.FTZ R145, R34, R3.reuse, -R41.reuse ;  /* 0x0000000322917223 */ /* 0x180fe20000010829 */
[-CC-:B0-----:R-:W-:Y:S01]  /*2bf0*/  FFMA.FTZ R18, R92, R3.reuse, -R41.reuse ;  /* 0x000000035c127223 */ /* 0x181fe20000010829 */
[----:B---3--:R-:W-:Y:S01]  /*2c00*/  FADD.FTZ R27, R7, R30 ;  /* 0x0000001e071b7221 */ /* 0x008fe20000010000 */
[-CC-:B------:R-:W-:Y:S01]  /*2c10*/  FFMA.FTZ R147, R38, R3.reuse, -R41.reuse ;  /* 0x0000000326937223 */ /* 0x180fe20000010829 */
[-CC-:B------:R-:W-:Y:S01]  /*2c20*/  FFMA.FTZ R20, R96, R3.reuse, -R41.reuse ;  /* 0x0000000360147223 */ /* 0x180fe20000010829 */
[-C--:B------:R-:W-:Y:S01]  /*2c30*/  FFMA.FTZ R141, R42, R3.reuse, -R41 ;  /* 0x000000032a8d7223 */ /* 0x080fe20000010829 */
[----:B----4-:R-:W-:Y:S01]  /*2c40*/  FADD.FTZ R34, R144, R27 ;  /* 0x0000001b90227221 */ /* 0x010fe20000010000 */
[----:B------:R-:W0:Y:S01]  /*2c50*/  MUFU.EX2 R149, R149 ;  /* 0x0000009500957308 */ /* 0x000e220000000800 */
[-CC-:B------:R-:W-:Y:S01]  /*2c60*/  FFMA.FTZ R22, R100, R3.reuse, -R41.reuse ;  /* 0x0000000364167223 */ /* 0x180fe20000010829 */
[-CC-:B------:R-:W-:Y:S01]  /*2c70*/  FFMA.FTZ R143, R46, R3.reuse, -R41.reuse ;  /* 0x000000032e8f7223 */ /* 0x180fe20000010829 */
[----:B------:R-:W-:Y:S01]  /*2c80*/  FADD.FTZ R27, R9, R34 ;  /* 0x00000022091b7221 */ /* 0x000fe20000010000 */
[-CC-:B------:R-:W-:Y:S01]  /*2c90*/  FFMA.FTZ R24, R98, R3.reuse, -R41.reuse ;  /* 0x0000000362187223 */ /* 0x180fe20000010829 */
[-CC-:B------:R-:W-:Y:S01]  /*2ca0*/  FFMA.FTZ R137, R50, R3.reuse, -R41.reuse ;  /* 0x0000000332897223 */ /* 0x180fe20000010829 */
[-C--:B------:R-:W-:Y:S01]  /*2cb0*/  FFMA.FTZ R26, R94, R3.reuse, -R41 ;  /* 0x000000035e1a7223 */ /* 0x080fe20000010829 */
[----:B-----5:R-:W-:Y:S01]  /*2cc0*/  FADD.FTZ R34, R146, R27 ;  /* 0x0000001b92227221 */ /* 0x020fe20000010000 */
[----:B------:R-:W1:Y:S01]  /*2cd0*/  MUFU.EX2 R151, R151 ;  /* 0x0000009700977308 */ /* 0x000e620000000800 */
[-CC-:B------:R-:W-:Y:S01]  /*2ce0*/  FFMA.FTZ R139, R54, R3.reuse, -R41.reuse ;  /* 0x00000003368b7223 */ /* 0x180fe20000010829 */
[-CC-:B------:R-:W-:Y:S01]  /*2cf0*/  FFMA.FTZ R28, R90, R3.reuse, -R41.reuse ;  /* 0x000000035a1c7223 */ /* 0x180fe20000010829 */
[----:B------:R-:W-:Y:S01]  /*2d00*/  FADD.FTZ R27, R15, R34 ;  /* 0x000000220f1b7221 */ /* 0x000fe20000010000 */
[-CC-:B------:R-:W-:Y:S01]  /*2d10*/  FFMA.FTZ R34, R40, R3.reuse, -R41.reuse ;  /* 0x0000000328227223 */ /* 0x180fe20000010829 */
[-CC-:B------:R-:W-:Y:S01]  /*2d20*/  FFMA.FTZ R133, R58, R3.reuse, -R41.reuse ;  /* 0x000000033a857223 */ /* 0x180fe20000010829 */
[-C--:B------:R-:W-:Y:S01]  /*2d30*/  FFMA.FTZ R30, R44, R3.reuse, -R41 ;  /* 0x000000032c1e7223 */ /* 0x080fe20000010829 */
[----:B------:R-:W-:Y:S01]  /*2d40*/  FADD.FTZ R42, R140, R27 ;  /* 0x0000001b8c2a7221 */ /* 0x000fe20000010000 */
[----:B------:R-:W2:Y:S01]  /*2d50*/  MUFU.EX2 R14, R14 ;  /* 0x0000000e000e7308 */ /* 0x000ea20000000800 */
[----:B0-----:R-:W-:Y:S01]  /*2d60*/  FADD.FTZ R38, R149, R4 ;  /* 0x0000000495267221 */ /* 0x001fe20000010000 */
[-CC-:B------:R-:W-:Y:S01]  /*2d70*/  FFMA.FTZ R135, R62, R3.reuse, -R41.reuse ;  /* 0x000000033e877223 */ /* 0x180fe20000010829 */
[----:B------:R-:W-:Y:S01]  /*2d80*/  FADD.FTZ R43, R17, R42 ;  /* 0x0000002a112b7221 */ /* 0x000fe20000010000 */
[-CC-:B------:R-:W-:Y:S01]  /*2d90*/  FFMA.FTZ R36, R36, R3.reuse, -R41.reuse ;  /* 0x0000000324247223 */ /* 0x180fe20000010829 */
[----:B------:R-:W-:Y:S01]  /*2da0*/  FFMA.FTZ R129, R66, R3, -R41 ;  /* 0x0000000342817223 */ /* 0x000fe20000010829 */
[----:B------:R-:W-:Y:S01]  /*2db0*/  F2FP.F16.F32.PACK_AB R148, R148, R5 ;  /* 0x000000059494723e */ /* 0x000fe200000000ff */
[----:B------:R-:W-:Y:S01]  /*2dc0*/  FADD.FTZ R40, R142, R43 ;  /* 0x0000002b8e287221 */ /* 0x000fe20000010000 */
[----:B------:R-:W0:Y:S01]  /*2dd0*/  MUFU.EX2 R145, R145 ;  /* 0x0000009100917308 */ /* 0x000e220000000800 */
[----:B-1----:R-:W-:Y:S01]  /*2de0*/  FADD.FTZ R27, R151, R38 ;  /* 0x00000026971b7221 */ /* 0x002fe20000010000 */
[-CC-:B------:R-:W-:Y:S01]  /*2df0*/  FFMA.FTZ R70, R70, R3.reuse, -R41.reuse ;  /* 0x0000000346467223 */ /* 0x180fe20000010829 */
[----:B------:R-:W-:Y:S01]  /*2e00*/  FADD.FTZ R43, R21, R40 ;  /* 0x00000028152b7221 */ /* 0x000fe20000010000 */
[----:B------:R-:W-:Y:S01]  /*2e10*/  F2FP.F16.F32.PACK_AB R150, R7, R150 ;  /* 0x000000960796723e */ /* 0x000fe200000000ff */
[-CC-:B------:R-:W-:Y:S01]  /*2e20*/  FFMA.FTZ R74, R74, R3.reuse, -R41.reuse ;  /* 0x000000034a4a7223 */ /* 0x180fe20000010829 */
[-C--:B------:R-:W-:Y:S01]  /*2e30*/  FFMA.FTZ R52, R52, R3.reuse, -R41 ;  /* 0x0000000334347223 */ /* 0x080fe20000010829 */
[----:B------:R-:W-:Y:S01]  /*2e40*/  FADD.FTZ R42, R136, R43 ;  /* 0x0000002b882a7221 */ /* 0x000fe20000010000 */
[----:B------:R-:W1:Y:S01]  /*2e50*/  MUFU.EX2 R18, R18 ;  /* 0x0000001200127308 */ /* 0x000e620000000800 */
[----:B--2---:R-:W-:Y:S01]  /*2e60*/  FADD.FTZ R38, R14, R27 ;  /* 0x0000001b0e267221 */ /* 0x004fe20000010000 */
[-CC-:B------:R-:W-:Y:S01]  /*2e70*/  FFMA.FTZ R78, R78, R3.reuse, -R41.reuse ;  /* 0x000000034e4e7223 */ /* 0x180fe20000010829 */
[----:B------:R-:W-:Y:S01]  /*2e80*/  FADD.FTZ R45, R23, R42 ;  /* 0x0000002a172d7221 */ /* 0x000fe20000010000 */
[-CC-:B------:R-:W-:Y:S01]  /*2e90*/  FFMA.FTZ R32, R32, R3.reuse, -R41.reuse ;  /* 0x0000000320207223 */ /* 0x180fe20000010829 */
[-CC-:B------:R-:W-:Y:S01]  /*2ea0*/  FFMA.FTZ R82, R82, R3.reuse, -R41.reuse ;  /* 0x0000000352527223 */ /* 0x180fe20000010829 */
[----:B------:R-:W-:Y:S01]  /*2eb0*/  FFMA.FTZ R56, R56, R3, -R41 ;  /* 0x0000000338387223 */ /* 0x000fe20000010829 */
[----:B------:R-:W-:Y:S01]  /*2ec0*/  FADD.FTZ R42, R138, R45 ;  /* 0x0000002d8a2a7221 */ /* 0x000fe20000010000 */
[----:B------:R-:W2:Y:S01]  /*2ed0*/  MUFU.EX2 R147, R147 ;  /* 0x0000009300937308 */ /* 0x000ea20000000800 */
[----:B0-----:R-:W-:Y:S01]  /*2ee0*/  FADD.FTZ R27, R145, R38 ;  /* 0x00000026911b7221 */ /* 0x001fe20000010000 */
[----:B------:R-:W-:-:S02]  /*2ef0*/  IMAD.U32 R38, RZ, RZ, UR39 ;  /* 0x00000027ff267e24 */ /* 0x000fc4000f8e00ff */
[----:B------:R-:W-:Y:S01]  /*2f00*/  FFMA.FTZ R86, R86, R3, -R41 ;  /* 0x0000000356567223 */ /* 0x000fe20000010829 */
[----:B------:R-:W-:Y:S02]  /*2f10*/  F2FP.F16.F32.PACK_AB R149, R4, R149 ;  /* 0x000000950495723e */ /* 0x000fe400000000ff */
[----:B------:R-:W-:Y:S02]  /*2f20*/  CS2R R100, SRZ ;  /* 0x0000000000647805 */ /* 0x000fe4000001ff00 */
[----:B------:R-:W-:Y:S02]  /*2f30*/  F2FP.F16.F32.PACK_AB R144, R9, R144 ;  /* 0x000000900990723e */ /* 0x000fe400000000ff */
[----:B------:R-:W-:Y:S01]  /*2f40*/  CS2R R98, SRZ ;  /* 0x0000000000627805 */ /* 0x000fe2000001ff00 */
[----:B------:R-:W0:Y:S01]  /*2f50*/  MUFU.EX2 R20, R20 ;  /* 0x0000001400147308 */ /* 0x000e220000000800 */
[----:B-1----:R-:W-:Y:S01]  /*2f60*/  FADD.FTZ R40, R18, R27 ;  /* 0x0000001b12287221 */ /* 0x002fe20000010000 */
[----:B------:R-:W-:-:S02]  /*2f70*/  @!P1 VIADD R27, R38, 0x16840 ;  /* 0x00016840261b9836 */ /* 0x000fc40000000000 */
[-CC-:B------:R-:W-:Y:S01]  /*2f80*/  FFMA.FTZ R38, R48, R3.reuse, -R41.reuse ;  /* 0x0000000330267223 */ /* 0x180fe20000010829 */
[----:B------:R-:W-:Y:S01]  /*2f90*/  FFMA.FTZ R41, R102, R3, -R41 ;  /* 0x0000000366297223 */ /* 0x000fe20000010829 */
[----:B------:R-:W-:Y:S02]  /*2fa0*/  F2FP.F16.F32.PACK_AB R146, R15, R146 ;  /* 0x000000920f92723e */ /* 0x000fe400000000ff */
[----:B------:R-:W-:Y:S02]  /*2fb0*/  CS2R R102, SRZ ;  /* 0x0000000000667805 */ /* 0x000fe4000001ff00 */
[----:B------:R-:W-:Y:S01]  /*2fc0*/  @!P1 PRMT R27, RZ, 0x654, R27 ;  /* 0x00000654ff1b9816 */ /* 0x000fe2000000001b */
[----:B------:R-:W1:Y:S01]  /*2fd0*/  MUFU.EX2 R141, R141 ;  /* 0x0000008d008d7308 */ /* 0x000e620000000800 */
[----:B--2---:R-:W-:Y:S01]  /*2fe0*/  FADD.FTZ R43, R147, R40 ;  /* 0x00000028932b7221 */ /* 0x004fe20000010000 */
[----:B------:R-:W-:Y:S01]  /*2ff0*/  F2FP.F16.F32.PACK_AB R140, R17, R140 ;  /* 0x0000008c118c723e */ /* 0x000fe200000000ff */
[----:B------:R1:W-:Y:S01]  /*3000*/  @!P1 SYNCS.ARRIVE.TRANS64.RED.A1T0 RZ, [R27+URZ], RZ ;  /* 0x000000ff1bff99a7 */ /* 0x0003e2000810043f */
[----:B------:R-:W-:-:S02]  /*3010*/  F2FP.F16.F32.PACK_AB R142, R21, R142 ;  /* 0x0000008e158e723e */ /* 0x000fc400000000ff */
[----:B------:R-:W-:Y:S02]  /*3020*/  CS2R R96, SRZ ;  /* 0x0000000000607805 */ /* 0x000fe4000001ff00 */
[----:B------:R-:W-:Y:S02]  /*3030*/  F2FP.F16.F32.PACK_AB R136, R23, R136 ;  /* 0x000000881788723e */ /* 0x000fe400000000ff */
[----:B------:R-:W-:Y:S01]  /*3040*/  CS2R R94, SRZ ;  /* 0x00000000005e7805 */ /* 0x000fe2000001ff00 */
[----:B------:R-:W2:Y:S01]  /*3050*/  MUFU.EX2 R22, R22 ;  /* 0x0000001600167308 */ /* 0x000ea20000000800 */
[----:B0-----:R-:W-:Y:S01]  /*3060*/  FADD.FTZ R40, R20, R43 ;  /* 0x0000002b14287221 */ /* 0x001fe20000010000 */
[C---:B------:R-:W-:Y:S01]  /*3070*/  FADD.FTZ R43, R25.reuse, R42 ;  /* 0x0000002a192b7221 */ /* 0x040fe20000010000 */
[----:B------:R-:W-:Y:S02]  /*3080*/  F2FP.F16.F32.PACK_AB R138, R25, R138 ;  /* 0x0000008a198a723e */ /* 0x000fe400000000ff */
[----:B------:R-:W-:-:S02]  /*3090*/  CS2R R92, SRZ ;  /* 0x00000000005c7805 */ /* 0x000fc4000001ff00 */
[----:B------:R-:W-:Y:S01]  /*30a0*/  F2FP.F16.F32.PACK_AB R151, R14, R151 ;  /* 0x000000970e97723e */ /* 0x000fe200000000ff */
[----:B------:R-:W-:Y:S01]  /*30b0*/  FADD.FTZ R42, R132, R43 ;  /* 0x0000002b842a7221 */ /* 0x000fe20000010000 */
[----:B------:R-:W-:Y:S01]  /*30c0*/  F2FP.F16.F32.PACK_AB R132, R19, R132 ;  /* 0x000000841384723e */ /* 0x000fe200000000ff */
[----:B------:R-:W0:Y:S01]  /*30d0*/  MUFU.EX2 R143, R143 ;  /* 0x0000008f008f7308 */ /* 0x000e220000000800 */
[----:B-1----:R-:W-:Y:S01]  /*30e0*/  FADD.FTZ R27, R141, R40 ;  /* 0x000000288d1b7221 */ /* 0x002fe20000010000 */
[----:B------:R-:W-:Y:S01]  /*30f0*/  FADD.FTZ R43, R19, R42 ;  /* 0x0000002a132b7221 */ /* 0x000fe20000010000 */
[----:B------:R-:W-:Y:S02]  /*3100*/  F2FP.F16.F32.PACK_AB R145, R18, R145 ;  /* 0x000000911291723e */ /* 0x000fe400000000ff */
[----:B------:R-:W-:Y:S02]  /*3110*/  CS2R R90, SRZ ;  /* 0x00000000005a7805 */ /* 0x000fe4000001ff00 */
[----:B------:R-:W-:Y:S01]  /*3120*/  F2FP.F16.F32.PACK_AB R147, R20, R147 ;  /* 0x000000931493723e */ /* 0x000fe200000000ff */
[----:B------:R-:W-:Y:S01]  /*3130*/  FADD.FTZ R42, R134, R43 ;  /* 0x0000002b862a7221 */ /* 0x000fe20000010000 */
[C---:B------:R-:W-:Y:S01]  /*3140*/  F2FP.F16.F32.PACK_AB R134, R29.reuse, R134 ;  /* 0x000000861d86723e */ /* 0x040fe200000000ff */
[----:B------:R-:W1:Y:S01]  /*3150*/  MUFU.EX2 R24, R24 ;  /* 0x0000001800187308 */ /* 0x000e620000000800 */
[C---:B--2---:R-:W-:Y:S01]  /*3160*/  FADD.FTZ R40, R22.reuse, R27 ;  /* 0x0000001b16287221 */ /* 0x044fe20000010000 */
[----:B------:R-:W-:Y:S01]  /*3170*/  FADD.FTZ R43, R29, R42 ;  /* 0x0000002a1d2b7221 */ /* 0x000fe20000010000 */
[----:B------:R-:W-:-:S02]  /*3180*/  F2FP.F16.F32.PACK_AB R141, R22, R141 ;  /* 0x0000008d168d723e */ /* 0x000fc400000000ff */
[----:B------:R-:W-:Y:S01]  /*3190*/  CS2R R88, SRZ ;  /* 0x0000000000587805 */ /* 0x000fe2000001ff00 */
[----:B------:R-:W-:Y:S01]  /*31a0*/  FADD.FTZ R42, R128, R43 ;  /* 0x0000002b802a7221 */ /* 0x000fe20000010000 */
[----:B------:R-:W-:Y:S01]  /*31b0*/  F2FP.F16.F32.PACK_AB R128, R31, R128 ;  /* 0x000000801f80723e */ /* 0x000fe200000000ff */
[----:B------:R-:W2:Y:S01]  /*31c0*/  MUFU.EX2 R137, R137 ;  /* 0x0000008900897308 */ /* 0x000ea20000000800 */
[----:B0-----:R-:W-:Y:S01]  /*31d0*/  FADD.FTZ R27, R143, R40 ;  /* 0x000000288f1b7221 */ /* 0x001fe20000010000 */
[----:B------:R-:W-:-:S06]  /*31e0*/  FADD.FTZ R43, R31, R42 ;  /* 0x0000002a1f2b7221 */ /* 0x000fcc0000010000 */
        /* <DEDUP_REMOVED lines=8> */
[----:B------:R-:W-:Y:S01]  /*3270*/  MUFU.EX2 R133, R133 ;  /* 0x0000008500857308 */ /* 0x000fe20000000800 */
[----:B-1----:R-:W-:Y:S01]  /*3280*/  FADD.FTZ R27, R139, R40 ;  /* 0x000000288b1b7221 */ /* 0x002fe20000010000 */
[----:B------:R-:W-:Y:S01]  /*3290*/  FADD.FTZ R40, R130, R43 ;  /* 0x0000002b82287221 */ /* 0x000fe20000010000 */
[----:B------:R-:W-:-:S03]  /*32a0*/  F2FP.F16.F32.PACK_AB R130, R33, R130 ;  /* 0x000000822182723e */ /* 0x000fc600000000ff */
[----:B------:R-:W-:Y:S02]  /*32b0*/  FADD.FTZ R7, R33, R40 ;  /* 0x0000002821077221 */ /* 0x000fe40000010000 */
[----:B------:R-:W-:Y:S01]  /*32c0*/  MUFU.EX2 R30, R30 ;  /* 0x0000001e001e7308 */ /* 0x000fe20000000800 */
[----:B--2---:R-:W-:-:S07]  /*32d0*/  F2FP.F16.F32.PACK_AB R139, R28, R139 ;  /* 0x0000008b1c8b723e */ /* 0x004fce00000000ff */
[----:B------:R-:W-:Y:S08]  /*32e0*/  MUFU.EX2 R135, R135 ;  /* 0x0000008700877308 */ /* 0x000ff00000000800 */
[----:B------:R-:W0:Y:S08]  /*32f0*/  MUFU.EX2 R124, R124 ;  /* 0x0000007c007c7308 */ /* 0x000e300000000800 */
[----:B------:R-:W1:Y:S08]  /*3300*/  MUFU.EX2 R34, R34 ;  /* 0x0000002200227308 */ /* 0x000e700000000800 */
[----:B------:R2:W-:Y:S01]  /*3310*/  MUFU.EX2 R131, R36 ;  /* 0x0000002400837308 */ /* 0x0005e20000000800 */
[----:B0-----:R-:W-:-:S07]  /*3320*/  FADD.FTZ R40, R124, R7 ;  /* 0x000000077c287221 */ /* 0x001fce0000010000 */
[----:B------:R-:W0:Y:S01]  /*3330*/  MUFU.EX2 R35, R35 ;  /* 0x0000002300237308 */ /* 0x000e220000000800 */
[----:B--2---:R-:W-:-:S04]  /*3340*/  FADD.FTZ R36, R28, R27 ;  /* 0x0000001b1c247221 */ /* 0x004fc80000010000 */
[----:B------:R-:W-:Y:S01]  /*3350*/  FADD.FTZ R5, R133, R36 ;  /* 0x0000002485057221 */ /* 0x000fe20000010000 */
[C---:B------:R-:W-:Y:S02]  /*3360*/  F2FP.F16.F32.PACK_AB R133, R30.reuse, R133 ;  /* 0x000000851e85723e */ /* 0x040fe400000000ff */
[----:B------:R-:W2:Y:S01]  /*3370*/  MUFU.EX2 R129, R129 ;  /* 0x0000008100817308 */ /* 0x000ea20000000800 */
[----:B------:R-:W-:-:S04]  /*3380*/  FADD.FTZ R36, R30, R5 ;  /* 0x000000051e247221 */ /* 0x000fc80000010000 */
[----:B------:R-:W-:Y:S01]  /*3390*/  FADD.FTZ R5, R135, R36 ;  /* 0x0000002487057221 */ /* 0x000fe20000010000 */
[C---:B-1----:R-:W-:Y:S02]  /*33a0*/  F2FP.F16.F32.PACK_AB R135, R34.reuse, R135 ;  /* 0x000000872287723e */ /* 0x042fe400000000ff */
[----:B------:R-:W1:Y:S01]  /*33b0*/  MUFU.EX2 R126, R126 ;  /* 0x0000007e007e7308 */ /* 0x000e620000000800 */
[----:B------:R-:W-:Y:S01]  /*33c0*/  FADD.FTZ R36, R34, R5 ;  /* 0x0000000522247221 */ /* 0x000fe20000010000 */
[C---:B0-----:R-:W-:Y:S01]  /*33d0*/  FADD.FTZ R7, R35.reuse, R40 ;  /* 0x0000002823077221 */ /* 0x041fe20000010000 */
[----:B------:R-:W-:-:S05]  /*33e0*/  F2FP.F16.F32.PACK_AB R124, R35, R124 ;  /* 0x0000007c237c723e */ /* 0x000fca00000000ff */
[----:B------:R-:W0:Y:S01]  /*33f0*/  MUFU.EX2 R38, R38 ;  /* 0x0000002600267308 */ /* 0x000e220000000800 */
[----:B--2---:R-:W-:-:S07]  /*3400*/  FADD.FTZ R5, R129, R36 ;  /* 0x0000002481057221 */ /* 0x004fce0000010000 */
[----:B------:R-:W2:Y:S01]  /*3410*/  MUFU.EX2 R37, R37 ;  /* 0x0000002500257308 */ /* 0x000ea20000000800 */
[----:B-1----:R-:W-:-:S07]  /*3420*/  FADD.FTZ R40, R126, R7 ;  /* 0x000000077e287221 */ /* 0x002fce0000010000 */
[----:B------:R-:W-:Y:S01]  /*3430*/  MUFU.EX2 R70, R70 ;  /* 0x0000004600467308 */ /* 0x000fe20000000800 */
[C---:B0-----:R-:W-:Y:S01]  /*3440*/  FADD.FTZ R5, R38.reuse, R5 ;  /* 0x0000000526057221 */ /* 0x041fe20000010000 */
[----:B------:R-:W-:-:S06]  /*3450*/  F2FP.F16.F32.PACK_AB R129, R38, R129 ;  /* 0x000000812681723e */ /* 0x000fcc00000000ff */
[----:B------:R-:W0:Y:S01]  /*3460*/  MUFU.EX2 R120, R120 ;  /* 0x0000007800787308 */ /* 0x000e220000000800 */
[C---:B--2---:R-:W-:Y:S01]  /*3470*/  FADD.FTZ R7, R37.reuse, R40 ;  /* 0x0000002825077221 */ /* 0x044fe20000010000 */
[----:B------:R-:W-:-:S06]  /*3480*/  F2FP.F16.F32.PACK_AB R126, R37, R126 ;  /* 0x0000007e257e723e */ /* 0x000fcc00000000ff */
[----:B------:R-:W-:Y:S08]  /*3490*/  MUFU.EX2 R74, R74 ;  /* 0x0000004a004a7308 */ /* 0x000ff00000000800 */
[----:B------:R-:W1:Y:S01]  /*34a0*/  MUFU.EX2 R122, R122 ;  /* 0x0000007a007a7308 */ /* 0x000e620000000800 */
[----:B0-----:R-:W-:Y:S01]  /*34b0*/  FADD.FTZ R36, R120, R7 ;  /* 0x0000000778247221 */ /* 0x001fe20000010000 */
[----:B------:R-:W-:-:S03]  /*34c0*/  F2FP.F16.F32.PACK_AB R120, R39, R120 ;  /* 0x000000782778723e */ /* 0x000fc600000000ff */
[----:B------:R-:W-:-:S03]  /*34d0*/  FADD.FTZ R7, R39, R36 ;  /* 0x0000002427077221 */ /* 0x000fc60000010000 */
[----:B------:R-:W0:Y:S08]  /*34e0*/  MUFU.EX2 R125, R52 ;  /* 0x00000034007d7308 */ /* 0x000e300000000800 */
[----:B------:R-:W2:Y:S01]  /*34f0*/  MUFU.EX2 R78, R78 ;  /* 0x0000004e004e7308 */ /* 0x000ea20000000800 */
[----:B-1----:R-:W-:-:S07]  /*3500*/  FADD.FTZ R36, R122, R7 ;  /* 0x000000077a247221 */ /* 0x002fce0000010000 */
[----:B------:R1:W3:Y:S08]  /*3510*/  MUFU.EX2 R127, R32 ;  /* 0x00000020007f7308 */ /* 0x0002f00000000800 */
[----:B------:R-:W4:Y:S01]  /*3520*/  MUFU.EX2 R82, R82 ;  /* 0x0000005200527308 */ /* 0x000f220000000800 */
[----:B-1----:R-:W-:-:S04]  /*3530*/  FADD.FTZ R32, R70, R5 ;  /* 0x0000000546207221 */ /* 0x002fc80000010000 */
[C---:B------:R-:W-:Y:S01]  /*3540*/  FADD.FTZ R5, R131.reuse, R32 ;  /* 0x0000002083057221 */ /* 0x040fe20000010000 */
[----:B------:R-:W-:Y:S02]  /*3550*/  F2FP.F16.F32.PACK_AB R131, R131, R70 ;  /* 0x000000468383723e */ /* 0x000fe400000000ff */
[----:B------:R-:W1:Y:S01]  /*3560*/  MUFU.EX2 R121, R56 ;  /* 0x0000003800797308 */ /* 0x000e620000000800 */
[----:B------:R-:W-:-:S04]  /*3570*/  FADD.FTZ R32, R74, R5 ;  /* 0x000000054a207221 */ /* 0x000fc80000010000 */
[C---:B0-----:R-:W-:Y:S01]  /*3580*/  FADD.FTZ R7, R125.reuse, R32 ;  /* 0x000000207d077221 */ /* 0x041fe20000010000 */
[----:B------:R-:W-:Y:S02]  /*3590*/  F2FP.F16.F32.PACK_AB R125, R125, R74 ;  /* 0x0000004a7d7d723e */ /* 0x000fe400000000ff */
[----:B------:R-:W0:Y:S01]  /*35a0*/  MUFU.EX2 R86, R86 ;  /* 0x0000005600567308 */ /* 0x000e220000000800 */
[----:B--2---:R-:W-:-:S04]  /*35b0*/  FADD.FTZ R4, R78, R7 ;  /* 0x000000074e047221 */ /* 0x004fc80000010000 */
[C---:B---3--:R-:W-:Y:S01]  /*35c0*/  FADD.FTZ R7, R127.reuse, R4 ;  /* 0x000000047f077221 */ /* 0x048fe20000010000 */
[----:B------:R-:W-:Y:S02]  /*35d0*/  F2FP.F16.F32.PACK_AB R127, R127, R78 ;  /* 0x0000004e7f7f723e */ /* 0x000fe400000000ff */
[----:B------:R-:W2:Y:S01]  /*35e0*/  MUFU.EX2 R13, R13 ;  /* 0x0000000d000d7308 */ /* 0x000ea20000000800 */
[----:B----4-:R-:W-:-:S04]  /*35f0*/  FADD.FTZ R4, R82, R7 ;  /* 0x0000000752047221 */ /* 0x010fc80000010000 */
[C---:B-1----:R-:W-:Y:S01]  /*3600*/  FADD.FTZ R7, R121.reuse, R4 ;  /* 0x0000000479077221 */ /* 0x042fe20000010000 */
[----:B------:R-:W-:Y:S02]  /*3610*/  F2FP.F16.F32.PACK_AB R121, R121, R82 ;  /* 0x000000527979723e */ /* 0x000fe400000000ff */
[----:B------:R-:W1:Y:S01]  /*3620*/  MUFU.EX2 R41, R41 ;  /* 0x0000002900297308 */ /* 0x000e620000000800 */
[----:B0-----:R-:W-:Y:S01]  /*3630*/  FADD.FTZ R4, R86, R7 ;  /* 0x0000000756047221 */ /* 0x001fe20000010000 */
[C---:B--2---:R-:W-:Y:S01]  /*3640*/  FADD.FTZ R5, R13.reuse, R36 ;  /* 0x000000240d057221 */ /* 0x044fe20000010000 */
[----:B------:R-:W-:Y:S02]  /*3650*/  F2FP.F16.F32.PACK_AB R122, R13, R122 ;  /* 0x0000007a0d7a723e */ /* 0x000fe400000000ff */
[C---:B-1----:R-:W-:Y:S01]  /*3660*/  FADD.FTZ R4, R41.reuse, R4 ;  /* 0x0000000429047221 */ /* 0x042fe20000010000 */
[----:B------:R-:W-:Y:S01]  /*3670*/  F2FP.F16.F32.PACK_AB R123, R41, R86 ;  /* 0x00000056297b723e */ /* 0x000fe200000000ff */
[----:B------:R-:W-:Y:S06]  /*3680*/  @!P3 BRA `(.L_x_1863) ;  /* 0x000000240094b947 */ /* 0x000fec0003800000 */
[----:B------:R-:W-:Y:S01]  /*3690*/  IMAD.MOV.U32 R9, RZ, RZ, R12 ;  /* 0x000000ffff097224 */ /* 0x000fe200078e000c */
[----:B------:R-:W-:Y:S01]  /*36a0*/  UMOV UR7, URZ ;  /* 0x0000003f00077c82 */ /* 0x000fe20008000000 */
[----:B------:R-:W-:Y:S01]  /*36b0*/  IMAD.MOV.U32 R7, RZ, RZ, R8 ;  /* 0x000000ffff077224 */ /* 0x000fe200078e0008 */
[----:B------:R-:W-:Y:S01]  /*36c0*/  UMOV UR6, URZ ;  /* 0x0000003f00067c82 */ /* 0x000fe20008000000 */
[----:B------:R-:W-:Y:S01]  /*36d0*/  IMAD.MOV.U32 R119, RZ, RZ, RZ ;  /* 0x000000ffff777224 */ /* 0x000fe200078e00ff */
[----:B------:R-:W-:Y:S01]  /*36e0*/  ULDC UR27, c[0x0][0x288] ;  /* 0x0000a200001b7ab9 */ /* 0x000fe20000000800 */
[----:B------:R-:W-:-:S05]  /*36f0*/  ULDC UR28, c[0x0][0x2f0] ;  /* 0x0000bc00001c7ab9 */ /* 0x000fca0000000800 */
.L_x_1872:
        /* <DEDUP_REMOVED lines=9> */
.L_x_1865:
[----:B------:R-:W-:Y:S01]  /*3790*/  ULEA UR10, UR4, UR39, 0x3 ;  /* 0x00000027040a7291 */ /* 0x000fe2000f8e183f */
[----:B------:R-:W-:-:S05]  /*37a0*/  IMAD.U32 R3, RZ, RZ, UR5 ;  /* 0x00000005ff037e24 */ /* 0x000fca000f8e00ff */
[----:B------:R-:W-:-:S04]  /*37b0*/  SHF.L.U32 R3, R3, 0x1f, RZ ;  /* 0x0000001f03037819 */ /* 0x000fc800000006ff */
[----:B------:R0:W1:Y:S01]  /*37c0*/  SYNCS.PHASECHK.TRANS64.TRYWAIT P3, [UR10+0x16830], R3 ;  /* 0x01683003ff0075a7 */ /* 0x000062000806014a */
[----:B------:R-:W-:Y:S05]  /*37d0*/  @!P0 BRA `(.L_x_1866) ;  /* 0x0000000000048947 */ /* 0x000fea0003800000 */
[----:B------:R-:W-:Y:S01]  /*37e0*/  BPT.TRAP 0x1 ;  /* 0x000000040000795c */ /* 0x000fe20000300000 */
.L_x_1866:
[----:B-1----:R-:W-:Y:S05]  /*37f0*/  @P3 BRA `(.L_x_1864) ;  /* 0x0000000000083947 */ /* 0x002fea0003800000 */
[----:B------:R-:W1:Y:S02]  /*3800*/  SYNCS.PHASECHK.TRANS64.TRYWAIT P3, [UR10+0x16830], R3 ;  /* 0x01683003ff0075a7 */ /* 0x000e64000806014a */
[----:B-1----:R-:W-:Y:S05]  /*3810*/  @!P3 BRA `(.L_x_1867) ;  /* 0x0000009000b8b947 */ /* 0x002fea0003800000 */
.L_x_1864:
        /* <DEDUP_REMOVED lines=27> */
.L_x_1869:
[----:B------:R-:W-:Y:S01]  /*39d0*/  ULEA UR10, UR6, UR39, 0x3 ;  /* 0x00000027060a7291 */ /* 0x000fe2000f8e183f */
[----:B------:R-:W-:-:S05]  /*39e0*/  IMAD.U32 R3, RZ, RZ, UR7 ;  /* 0x00000007ff037e24 */ /* 0x000fca000f8e00ff */
[----:B------:R-:W-:-:S04]  /*39f0*/  SHF.L.U32 R3, R3, 0x1f, RZ ;  /* 0x0000001f03037819 */ /* 0x000fc800000006ff */
[----:B------:R0:W1:Y:S01]  /*3a00*/  SYNCS.PHASECHK.TRANS64.TRYWAIT P3, [UR10+0x16850], R3 ;  /* 0x01685003ff0075a7 */ /* 0x000062000806014a */
[----:B------:R-:W-:Y:S05]  /*3a10*/  @!P0 BRA `(.L_x_1870) ;  /* 0x0000000000048947 */ /* 0x000fea0003800000 */
[----:B------:R-:W-:Y:S01]  /*3a20*/  BPT.TRAP 0x1 ;  /* 0x000000040000795c */ /* 0x000fe20000300000 */
.L_x_1870:
[----:B-1----:R-:W-:Y:S05]  /*3a30*/  @P3 BRA `(.L_x_1868) ;  /* 0x0000000000083947 */ /* 0x002fea0003800000 */
[----:B------:R-:W1:Y:S02]  /*3a40*/  SYNCS.PHASECHK.TRANS64.TRYWAIT P3, [UR10+0x16850], R3 ;  /* 0x01685003ff0075a7 */ /* 0x000e64000806014a */
[----:B-1----:R-:W-:Y:S05]  /*3a50*/  @!P3 BRA `(.L_x_1871) ;  /* 0x000000900040b947 */ /* 0x002fea0003800000 */
.L_x_1868:
[----:B------:R-:W-:Y:S01]  /*3a60*/  UIADD3 UR7, UR39, 0x400, URZ ;  /* 0x0000040027077890 */ /* 0x000fe2000fffe03f */
[----:B------:R-:W-:Y:S01]  /*3a70*/  WARPGROUP.ARRIVE ;  /* 0x00000000000079c5 */ /* 0x000fe20000000000 */
[----:B------:R-:W-:Y:S01]  /*3a80*/  UMOV UR11, 0x40000040 ;  /* 0x40000040000b7882 */ /* 0x000fe20000000000 */
[----:B------:R-:W-:Y:S01]  /*3a90*/  IMAD.MOV.U32 R13, RZ, RZ, R0 ;  /* 0x000000ffff0d7224 */ /* 0x000fe200078e0000 */
[----:B------:R-:W-:Y:S01]  /*3aa0*/  USHF.R.U32.HI UR7, URZ, 0x4, UR7 ;  /* 0x000000043f077899 */ /* 0x000fe20008011607 */
[----:B------:R-:W-:Y:S01]  /*3ab0*/  IMAD.U32 R17, RZ, RZ, UR28 ;  /* 0x0000001cff117e24 */ /* 0x000fe2000f8e00ff */
[----:B------:R-:W-:Y:S02]  /*3ac0*/  UISETP.GT.AND UP1, UPT, UR26, UR25, UPT ;  /* 0x000000191a00728c */ /* 0x000fe4000bf24270 */
[----:B------:R-:W-:-:S04]  /*3ad0*/  ULOP3.LUT UR7, UR7, 0x3fff, URZ, 0xc0, !UPT ;  /* 0x00003fff07077892 */ /* 0x000fc8000f8ec03f */
[----:B------:R-:W-:-:S07]  /*3ae0*/  ULEA UR7, UR6, UR7, 0xa ;  /* 0x0000000706077291 */ /* 0x000fce000f8e503f */
[----:B------:R-:W-:Y:S02]  /*3af0*/  UMOV UR10, UR7 ;  /* 0x00000007000a7c82 */ /* 0x000fe40008000000 */
[----:B------:R-:W-:Y:S01]  /*3b00*/  HGMMA.64x64x16.F32 R88, R148, gdesc[UR8].tnspB, R88, gsb0 ;  /* 0x40e0000894587df0 */ /* 0x000fe20008000858 */
[----:B------:R-:W-:Y:S01]  /*3b10*/  @UP0 ULDC UR10, c[0x0][0x44c] ;  /* 0x00011300000a0ab9 */ /* 0x000fe20000000800 */
[----:B------:R-:W-:Y:S01]  /*3b20*/  UMOV UR11, 0x40000040 ;  /* 0x40000040000b7882 */ /* 0x000fe20000000000 */
[----:B01----:R-:W-:Y:S01]  /*3b30*/  @P2 IMAD.HI.U32 R3, R0, UR10, RZ ;  /* 0x0000000a00032c27 */ /* 0x003fe2000f8e00ff */
[----:B------:R-:W-:-:S04]  /*3b40*/  @UP0 ULDC UR10, c[0x0][0x450] ;  /* 0x00011400000a0ab9 */ /* 0x000fc80000000800 */
[----:B------:R-:W-:Y:S01]  /*3b50*/  @P2 SHF.R.U32.HI R13, RZ, UR10, R3 ;  /* 0x0000000aff0d2c19 */ /* 0x000fe20008011603 */
[----:B------:R-:W-:Y:S02]  /*3b60*/  UMOV UR10, 0xffffff80 ;  /* 0xffffff80000a7882 */ /* 0x000fe40000000000 */
[----:B------:R-:W-:Y:S02]  /*3b70*/  UIMAD UR10, UR26, UR10, 0x1 ;  /* 0x000000011a0a74a4 */ /* 0x000fe4000f8e020a */
[----:B------:R-:W0:Y:S01]  /*3b80*/  SHFL.IDX PT, R3, R13, 0x1, 0x1c1f ;  /* 0x003c1f000d037f89 */ /* 0x000e2200000e0000 */
[----:B------:R-:W-:-:S03]  /*3b90*/  UIADD3 UR26, UR26, -0x1, URZ ;  /* 0xffffffff1a1a7890 */ /* 0x000fc6000fffe03f */
[----:B------:R-:W-:Y:S01]  /*3ba0*/  IMAD.U32 R15, RZ, RZ, UR10 ;  /* 0x0000000aff0f7e24 */ /* 0x000fe2000f8e00ff */
[----:B------:R-:W-:Y:S01]  /*3bb0*/  UIADD3 UR10, UR7, 0x80, URZ ;  /* 0x00000080070a7890 */ /* 0x000fe2000fffe03f */
[----:B------:R-:W1:Y:S02]  /*3bc0*/  SHFL.IDX PT, R13, R13, RZ, 0x1c1f ;  /* 0x001c1fff0d0d7589 */ /* 0x000e6400000e0000 */
[----:B------:R-:W-:-:S04]  /*3bd0*/  IMAD R8, R6, -0x2, R15 ;  /* 0xfffffffe06087824 */ /* 0x000fc800078e020f */
[----:B------:R-:W-:-:S05]  /*3be0*/  IMAD R8, R17, UR37, R8 ;  /* 0x0000002511087c24 */ /* 0x000fca000f8e0208 */
[----:B0-----:R-:W-:-:S04]  /*3bf0*/  IADD3 R3, R3, -UR27, R8 ;  /* 0x8000001b03037c10 */ /* 0x001fc8000fffe008 */
[C---:B------:R-:W-:Y:S02]  /*3c00*/  ISETP.GT.AND P3, PT, R3.reuse, RZ, PT ;  /* 0x000000ff0300720c */ /* 0x040fe40003f64270 */
[C---:B------:R-:W-:Y:S02]  /*3c10*/  ISETP.GT.AND P4, PT, R3.reuse, 0x1, PT ;  /* 0x000000010300780c */ /* 0x040fe40003f84270 */
[----:B------:R-:W-:Y:S02]  /*3c20*/  FSEL R26, R26, -INF , P3 ;  /* 0xff8000001a1a7808 */ /* 0x000fe40001800000 */
[----:B------:R-:W-:Y:S02]  /*3c30*/  ISETP.GT.AND P3, PT, R3, 0x8, PT ;  /* 0x000000080300780c */ /* 0x000fe40003f64270 */
[----:B------:R-:W-:Y:S02]  /*3c40*/  FSEL R14, R27, -INF , P4 ;  /* 0xff8000001b0e7808 */ /* 0x000fe40002000000 */
[----:B------:R-:W-:-:S02]  /*3c50*/  FMNMX.FTZ R15, R26, R9, !PT ;  /* 0x000000091a0f7209 */ /* 0x000fc40007810000 */
[C---:B------:R-:W-:Y:S02]  /*3c60*/  ISETP.GT.AND P4, PT, R3.reuse, 0x9, PT ;  /* 0x000000090300780c */ /* 0x040fe40003f84270 */
[----:B------:R-:W-:Y:S02]  /*3c70*/  FSEL R30, R30, -INF , P3 ;  /* 0xff8000001e1e7808 */ /* 0x000fe40001800000 */
[----:B------:R-:W-:Y:S02]  /*3c80*/  FMNMX.FTZ R15, R14, R15, !PT ;  /* 0x0000000f0e0f7209 */ /* 0x000fe40007810000 */
        /* <DEDUP_REMOVED lines=9> */
[C---:B------:R-:W-:Y:S01]  /*3d20*/  ISETP.GT.AND P4, PT, R3.reuse, 0x19, PT ;  /* 0x000000190300780c */ /* 0x040fe20003f84270 */
[----:B------:R-:W-:Y:S02]  /*3d30*/  WARPGROUP.DEPBAR.LE gsb0, 0x0 ;  /* 0x00008000000079c5 */ /* 0x000fe40000010000 */
[----:B------:R-:W-:Y:S01]  /*3d40*/  WARPGROUP.ARRIVE ;  /* 0x00000000000079c5 */ /* 0x000fe20000000000 */
[----:B------:R-:W-:Y:S02]  /*3d50*/  FSEL R38, R38, -INF , P3 ;  /* 0xff80000026267808 */ /* 0x000fe40001800000 */
[----:B------:R-:W-:Y:S02]  /*3d60*/  FMNMX.FTZ R15, R20, R15, !PT ;  /* 0x0000000f140f7209 */ /* 0x000fe40007810000 */
[----:B------:R-:W-:Y:S01]  /*3d70*/  ISETP.GT.AND P3, PT, R3, 0x20, PT ;  /* 0x000000200300780c */ /* 0x000fe20003f64270 */
[----:B------:R-:W-:Y:S01]  /*3d80*/  HGMMA.64x64x16.F32 R88, R144, gdesc[UR8].tnspB, R88, gsb0 ;  /* 0x40e0000890587df0 */ /* 0x000fe20008000858 */
[----:B------:R-:W-:Y:S01]  /*3d90*/  UIADD3 UR10, UR7, 0x100, URZ ;  /* 0x00000100070a7890 */ /* 0x000fe2000fffe03f */
[----:B------:R-:W-:Y:S01]  /*3da0*/  FSEL R22, R39, -INF , P4 ;  /* 0xff80000027167808 */ /* 0x000fe20002000000 */
[----:B------:R-:W-:Y:S01]  /*3db0*/  UMOV UR11, 0x40000040 ;  /* 0x40000040000b7882 */ /* 0x000fe20000000000 */
[----:B------:R-:W-:-:S02]  /*3dc0*/  FMNMX.FTZ R15, R38, R15, !PT ;  /* 0x0000000f260f7209 */ /* 0x000fc40007810000 */
[C---:B------:R-:W-:Y:S02]  /*3dd0*/  ISETP.GT.AND P4, PT, R3.reuse, 0x21, PT ;  /* 0x000000210300780c */ /* 0x040fe40003f84270 */
[----:B------:R-:W-:Y:S02]  /*3de0*/  FSEL R42, R42, -INF , P3 ;  /* 0xff8000002a2a7808 */ /* 0x000fe40001800000 */
[----:B------:R-:W-:Y:S02]  /*3df0*/  FMNMX.FTZ R15, R22, R15, !PT ;  /* 0x0000000f160f7209 */ /* 0x000fe40007810000 */
[----:B------:R-:W-:Y:S02]  /*3e00*/  ISETP.GT.AND P3, PT, R3, 0x28, PT ;  /* 0x000000280300780c */ /* 0x000fe40003f64270 */
[----:B------:R-:W-:Y:S02]  /*3e10*/  FMNMX.FTZ R15, R42, R15, !PT ;  /* 0x0000000f2a0f7209 */ /* 0x000fe40007810000 */
[----:B------:R-:W-:-:S02]  /*3e20*/  FSEL R46, R46, -INF , P3 ;  /* 0xff8000002e2e7808 */ /* 0x000fc40001800000 */
[----:B------:R-:W-:Y:S02]  /*3e30*/  ISETP.GT.AND P3, PT, R3, 0x30, PT ;  /* 0x000000300300780c */ /* 0x000fe40003f64270 */
[----:B-1----:R-:W-:Y:S02]  /*3e40*/  IADD3 R8, R13, -UR27, R8 ;  /* 0x8000001b0d087c10 */ /* 0x002fe4000fffe008 */
[----:B------:R-:W-:Y:S02]  /*3e50*/  FSEL R50, R50, -INF , P3 ;  /* 0xff80000032327808 */ /* 0x000fe40001800000 */
[----:B------:R-:W-:Y:S02]  /*3e60*/  ISETP.GT.AND P3, PT, R3, 0x38, PT ;  /* 0x000000380300780c */ /* 0x000fe40003f64270 */
[----:B------:R-:W-:Y:S02]  /*3e70*/  ISETP.GT.AND P5, PT, R8, 0x1, PT ;  /* 0x000000010800780c */ /* 0x000fe40003fa4270 */
[----:B------:R-:W-:-:S02]  /*3e80*/  FSEL R54, R54, -INF , P3 ;  /* 0xff80000036367808 */ /* 0x000fc40001800000 */
[----:B------:R-:W-:-:S04]  /*3e90*/  ISETP.GT.AND P3, PT, R3, 0x40, PT ;  /* 0x000000400300780c */ /* 0x000fc80003f64270 */
[----:B------:R-:W-:Y:S02]  /*3ea0*/  FSEL R58, R58, -INF , P3 ;  /* 0xff8000003a3a7808 */ /* 0x000fe40001800000 */
        /* <DEDUP_REMOVED lines=13> */
[----:B------:R-:W-:Y:S01]  /*3f80*/  FSEL R86, R86, -INF , P3 ;  /* 0xff80000056567808 */ /* 0x000fe20001800000 */
[----:B------:R-:W-:Y:S02]  /*3f90*/  WARPGROUP.DEPBAR.LE gsb0, 0x0 ;  /* 0x00008000000079c5 */ /* 0x000fe40000010000 */
[----:B------:R-:W-:Y:S01]  /*3fa0*/  WARPGROUP.ARRIVE ;  /* 0x00000000000079c5 */ /* 0x000fe20000000000 */
[----:B------:R-:W-:Y:S02]  /*3fb0*/  FSEL R144, R43, -INF , P4 ;  /* 0xff8000002b907808 */ /* 0x000fe40002000000 */
[----:B------:R-:W-:Y:S02]  /*3fc0*/  ISETP.GT.AND P4, PT, R3, 0x29, PT ;  /* 0x000000290300780c */ /* 0x000fe40003f84270 */
[----:B------:R-:W-:Y:S01]  /*3fd0*/  FMNMX.FTZ R15, R144, R15, !PT ;  /* 0x0000000f900f7209 */ /* 0x000fe20007810000 */
[----:B------:R-:W-:Y:S01]  /*3fe0*/  HGMMA.64x64x16.F32 R88, R140, gdesc[UR8].tnspB, R88, gsb0 ;  /* 0x40e000088c587df0 */ /* 0x000fe20008000858 */
[----:B------:R-:W-:Y:S01]  /*3ff0*/  FSEL R146, R47, -INF , P4 ;  /* 0xff8000002f927808 */ /* 0x000fe20002000000 */
[----:B------:R-:W-:Y:S01]  /*4000*/  UIADD3 UR10, UR7, 0x180, URZ ;  /* 0x00000180070a7890 */ /* 0x000fe2000fffe03f */
[----:B------:R-:W-:Y:S01]  /*4010*/  FMNMX.FTZ R15, R46, R15, !PT ;  /* 0x0000000f2e0f7209 */ /* 0x000fe20007810000 */
[----:B------:R-:W-:Y:S01]  /*4020*/  UMOV UR11, 0x40000040 ;  /* 0x40000040000b7882 */ /* 0x000fe20000000000 */
[----:B------:R-:W-:-:S02]  /*4030*/  ISETP.GT.AND P4, PT, R3, 0x31, PT ;  /* 0x000000310300780c */ /* 0x000fc40003f84270 */
[----:B------:R-:W-:Y:S02]  /*4040*/  FMNMX.FTZ R15, R146, R15, !PT ;  /* 0x0000000f920f7209 */ /* 0x000fe40007810000 */
[----:B------:R-:W-:Y:S02]  /*4050*/  FSEL R148, R51, -INF , P4 ;  /* 0xff80000033947808 */ /* 0x000fe40002000000 */
[----:B------:R-:W-:Y:S02]  /*4060*/  FMNMX.FTZ R15, R50, R15, !PT ;  /* 0x0000000f320f7209 */ /* 0x000fe40007810000 */
[----:B------:R-:W-:Y:S02]  /*4070*/  ISETP.GT.AND P4, PT, R3, 0x39, PT ;  /* 0x000000390300780c */ /* 0x000fe40003f84270 */
[----:B------:R-:W-:Y:S02]  /*4080*/  FMNMX.FTZ R15, R148, R15, !PT ;  /* 0x0000000f940f7209 */ /* 0x000fe40007810000 */
[----:B------:R-:W-:-:S02]  /*4090*/  FSEL R150, R55, -INF , P4 ;  /* 0xff80000037967808 */ /* 0x000fc40002000000 */
[----:B------:R-:W-:Y:S02]  /*40a0*/  FMNMX.FTZ R15, R54, R15, !PT ;  /* 0x0000000f360f7209 */ /* 0x000fe40007810000 */
[----:B------:R-:W-:Y:S02]  /*40b0*/  ISETP.GT.AND P4, PT, R3, 0x41, PT ;  /* 0x000000410300780c */ /* 0x000fe40003f84270 */
[----:B------:R-:W-:Y:S02]  /*40c0*/  FMNMX.FTZ R15, R150, R15, !PT ;  /* 0x0000000f960f7209 */ /* 0x000fe40007810000 */
[----:B------:R-:W-:Y:S02]  /*40d0*/  FSEL R152, R59, -INF , P4 ;  /* 0xff8000003b987808 */ /* 0x000fe40002000000 */
[----:B------:R-:W-:Y:S02]  /*40e0*/  FMNMX.FTZ R15, R58, R15, !PT ;  /* 0x0000000f3a0f7209 */ /* 0x000fe40007810000 */
[----:B------:R-:W-:-:S02]  /*40f0*/  ISETP.GT.AND P4, PT, R3, 0x49, PT ;  /* 0x000000490300780c */ /* 0x000fc40003f84270 */
[----:B------:R-:W-:-:S04]  /*4100*/  FMNMX.FTZ R15, R152, R15, !PT ;  /* 0x0000000f980f7209 */ /* 0x000fc80007810000 */
[----:B------:R-:W-:Y:S01]  /*4110*/  FMNMX.FTZ R15, R62, R15, !PT ;  /* 0x0000000f3e0f7209 */ /* 0x000fe20007810000 */
        /* <DEDUP_REMOVED lines=30> */
[----:B------:R-:W0:Y:S01]  /*4300*/  LDC R3, c[0x0][0x988] ;  /* 0x00026200ff037b82 */ /* 0x000e220000000800 */
[----:B------:R-:W-:Y:S02]  /*4310*/  ISETP.GT.AND P4, PT, R8, RZ, PT ;  /* 0x000000ff0800720c */ /* 0x000fe40003f84270 */
[----:B------:R-:W-:Y:S02]  /*4320*/  FMNMX.FTZ R15, R87, R12, !PT ;  /* 0x0000000c570f7209 */ /* 0x000fe40007810000 */
[----:B------:R-:W-:Y:S02]  /*4330*/  FSEL R24, R24, -INF , P4 ;  /* 0xff80000018187808 */ /* 0x000fe40002000000 */
[----:B------:R-:W-:Y:S01]  /*4340*/  ISETP.GT.AND P4, PT, R8, 0x8, PT ;  /* 0x000000080800780c */ /* 0x000fe20003f84270 */
[----:B------:R-:W1:Y:S01]  /*4350*/  SHFL.BFLY PT, R12, R15, 0x2, 0x1f ;  /* 0x0c401f000f0c7f89 */ /* 0x000e6200000e0000 */
[----:B------:R-:W-:-:S02]  /*4360*/  FMNMX.FTZ R13, R24, R7, !PT ;  /* 0x00000007180d7209 */ /* 0x000fc40007810000 */
[----:B------:R-:W-:Y:S02]  /*4370*/  FSEL R28, R28, -INF , P4 ;  /* 0xff8000001c1c7808 */ /* 0x000fe40002000000 */
[----:B------:R-:W-:-:S04]  /*4380*/  ISETP.GT.AND P4, PT, R8, 0x10, PT ;  /* 0x000000100800780c */ /* 0x000fc80003f84270 */
[----:B------:R-:W-:Y:S02]  /*4390*/  FSEL R32, R32, -INF , P4 ;  /* 0xff80000020207808 */ /* 0x000fe40002000000 */
[----:B------:R-:W-:-:S04]  /*43a0*/  ISETP.GT.AND P4, PT, R8, 0x18, PT ;  /* 0x000000180800780c */ /* 0x000fc80003f84270 */
[----:B------:R-:W-:Y:S02]  /*43b0*/  FSEL R36, R36, -INF , P4 ;  /* 0xff80000024247808 */ /* 0x000fe40002000000 */
[----:B------:R-:W-:-:S04]  /*43c0*/  ISETP.GT.AND P4, PT, R8, 0x20, PT ;  /* 0x000000200800780c */ /* 0x000fc80003f84270 */
[----:B------:R-:W-:Y:S02]  /*43d0*/  FSEL R40, R40, -INF , P4 ;  /* 0xff80000028287808 */ /* 0x000fe40002000000 */
[----:B------:R-:W-:Y:S01]  /*43e0*/  ISETP.GT.AND P4, PT, R8, 0x28, PT ;  /* 0x000000280800780c */ /* 0x000fe20003f84270 */
[----:B------:R-:W-:Y:S02]  /*43f0*/  WARPGROUP.DEPBAR.LE gsb0, 0x0 ;  /* 0x00008000000079c5 */ /* 0x000fe40000010000 */
[----:B------:R-:W-:Y:S01]  /*4400*/  WARPGROUP.ARRIVE ;  /* 0x00000000000079c5 */ /* 0x000fe20000000000 */
[----:B-1----:R-:W-:Y:S02]  /*4410*/  FMNMX.FTZ R17, R15, R12, !PT ;  /* 0x0000000c0f117209 */ /* 0x002fe40007810000 */
[----:B------:R-:W-:Y:S02]  /*4420*/  FSEL R44, R44, -INF , P4 ;  /* 0xff8000002c2c7808 */ /* 0x000fe40002000000 */
[----:B------:R-:W-:Y:S01]  /*4430*/  ISETP.GT.AND P4, PT, R8, 0x30, PT ;  /* 0x000000300800780c */ /* 0x000fe20003f84270 */
[----:B------:R-:W-:Y:S01]  /*4440*/  HGMMA.64x64x16.F32 R88, R132, gdesc[UR8].tnspB, R88, gsb0 ;  /* 0x40e0000884587df0 */ /* 0x000fe20008000858 */
[----:B------:R-:W1:Y:S01]  /*4450*/  SHFL.BFLY PT, R12, R17, 0x1, 0x1f ;  /* 0x0c201f00110c7f89 */ /* 0x000e6200000e0000 */
[----:B------:R-:W-:Y:S01]  /*4460*/  UIADD3 UR10, UR7, 0x280, URZ ;  /* 0x00000280070a7890 */ /* 0x000fe2000fffe03f */
[----:B------:R-:W-:Y:S01]  /*4470*/  FSEL R48, R48, -INF , P4 ;  /* 0xff80000030307808 */ /* 0x000fe20002000000 */
[----:B------:R-:W-:Y:S01]  /*4480*/  UMOV UR11, 0x40000040 ;  /* 0x40000040000b7882 */ /* 0x000fe20000000000 */
[----:B------:R-:W-:-:S04]  /*4490*/  ISETP.GT.AND P4, PT, R8, 0x38, PT ;  /* 0x000000380800780c */ /* 0x000fc80003f84270 */
[----:B------:R-:W-:Y:S02]  /*44a0*/  FSEL R52, R52, -INF , P4 ;  /* 0xff80000034347808 */ /* 0x000fe40002000000 */
[----:B------:R-:W-:-:S04]  /*44b0*/  ISETP.GT.AND P4, PT, R8, 0x40, PT ;  /* 0x000000400800780c */ /* 0x000fc80003f84270 */
[----:B------:R-:W-:Y:S02]  /*44c0*/  FSEL R56, R56, -INF , P4 ;  /* 0xff80000038387808 */ /* 0x000fe40002000000 */
[----:B------:R-:W-:-:S04]  /*44d0*/  ISETP.GT.AND P4, PT, R8, 0x48, PT ;  /* 0x000000480800780c */ /* 0x000fc80003f84270 */
[----:B------:R-:W-:Y:S02]  /*44e0*/  FSEL R60, R60, -INF , P4 ;  /* 0xff8000003c3c7808 */ /* 0x000fe40002000000 */
[----:B------:R-:W-:Y:S02]  /*44f0*/  ISETP.GT.AND P4, PT, R8, 0x50, PT ;  /* 0x000000500800780c */ /* 0x000fe40003f84270 */
[----:B-1----:R-:W-:Y:S02]  /*4500*/  FMNMX.FTZ R12, R17, R12, !PT ;  /* 0x0000000c110c7209 */ /* 0x002fe40007810000 */
[----:B------:R-:W-:Y:S02]  /*4510*/  FSEL R64, R64, -INF , P4 ;  /* 0xff80000040407808 */ /* 0x000fe40002000000 */
[C---:B------:R-:W-:Y:S01]  /*4520*/  FSETP.NEU.FTZ.AND P3, PT, R12.reuse, -INF , PT ;  /* 0xff8000000c00780b */ /* 0x040fe20003f7d000 */
[----:B0-----:R-:W-:Y:S01]  /*4530*/  FMUL.FTZ R19, R12, R3 ;  /* 0x000000030c137220 */ /* 0x001fe20000410000 */
[----:B------:R-:W-:-:S04]  /*4540*/  ISETP.GT.AND P4, PT, R8, 0x58, PT ;  /* 0x000000580800780c */ /* 0x000fc80003f84270 */
[----:B------:R-:W-:Y:S02]  /*4550*/  FSEL R15, R19, RZ, P3 ;  /* 0x000000ff130f7208 */ /* 0x000fe40001800000 */
[----:B------:R-:W-:Y:S02]  /*4560*/  FSEL R68, R68, -INF , P4 ;  /* 0xff80000044447808 */ /* 0x000fe40002000000 */
[----:B------:R-:W-:Y:S01]  /*4570*/  ISETP.GT.AND P4, PT, R8, 0x60, PT ;  /* 0x000000600800780c */ /* 0x000fe20003f84270 */
[-CC-:B------:R-:W-:Y:S01]  /*4580*/  FFMA.FTZ R149, R26, R3.reuse, -R15.reuse ;  /* 0x000000031a957223 */ /* 0x180fe2000001080f */
[----:B------:R-:W-:Y:S01]  /*4590*/  FSEL R26, R25, -INF , P5 ;  /* 0xff800000191a7808 */ /* 0x000fe20002800000 */
        /* <DEDUP_REMOVED lines=16> */
[----:B------:R-:W-:Y:S01]  /*46a0*/  MUFU.EX2 R149, R149 ;  /* 0x0000009500957308 */ /* 0x000fe20000000800 */
[----:B------:R-:W-:Y:S01]  /*46b0*/  ISETP.GT.AND P4, PT, R8, 0x68, PT ;  /* 0x000000680800780c */ /* 0x000fe20003f84270 */
[-CC-:B------:R-:W-:Y:S01]  /*46c0*/  FFMA.FTZ R18, R18, R3.reuse, -R15.reuse ;  /* 0x0000000312127223 */ /* 0x180fe2000001080f */
[-CC-:B------:R-:W-:Y:S01]  /*46d0*/  FFMA.FTZ R20, R20, R3.reuse, -R15.reuse ;  /* 0x0000000314147223 */ /* 0x180fe2000001080f */
[-CC-:B------:R-:W-:Y:S01]  /*46e0*/  FFMA.FTZ R22, R22, R3.reuse, -R15.reuse ;  /* 0x0000000316167223 */ /* 0x180fe2000001080f */
[----:B------:R-:W-:Y:S01]  /*46f0*/  FSEL R76, R76, -INF , P4 ;  /* 0xff8000004c4c7808 */ /* 0x000fe20002000000 */
[-CC-:B------:R-:W-:Y:S01]  /*4700*/  FFMA.FTZ R139, R54, R3.reuse, -R15.reuse ;  /* 0x00000003368b7223 */ /* 0x180fe2000001080f */
[----:B------:R-:W-:Y:S01]  /*4710*/  ISETP.GT.AND P4, PT, R8, 0x70, PT ;  /* 0x000000700800780c */ /* 0x000fe20003f84270 */
[----:B------:R-:W-:Y:S01]  /*4720*/  MUFU.EX2 R14, R14 ;  /* 0x0000000e000e7308 */ /* 0x000fe20000000800 */
[-CC-:B------:R-:W-:Y:S01]  /*4730*/  FFMA.FTZ R54, R152, R3.reuse, -R15.reuse ;  /* 0x0000000398367223 */ /* 0x180fe2000001080f */
[-CC-:B------:R-:W-:Y:S01]  /*4740*/  FFMA.FTZ R21, R78, R3.reuse, -R15.reuse ;  /* 0x000000034e157223 */ /* 0x180fe2000001080f */
[----:B------:R-:W-:Y:S01]  /*4750*/  FSEL R80, R80, -INF , P4 ;  /* 0xff80000050507808 */ /* 0x000fe20002000000 */
[-CC-:B------:R-:W-:Y:S01]  /*4760*/  FFMA.FTZ R78, R83, R3.reuse, -R15.reuse ;  /* 0x00000003534e7223 */ /* 0x180fe2000001080f */
[----:B------:R-:W-:Y:S01]  /*4770*/  ISETP.GT.AND P4, PT, R8, 0x78, PT ;  /* 0x000000780800780c */ /* 0x000fe20003f84270 */
[----:B------:R-:W-:-:S02]  /*4780*/  FFMA.FTZ R25, R86, R3, -R15 ;  /* 0x0000000356197223 */ /* 0x000fc4000001080f */
[----:B------:R-:W-:Y:S01]  /*4790*/  MUFU.EX2 R151, R151 ;  /* 0x0000009700977308 */ /* 0x000fe20000000800 */
[----:B------:R-:W-:Y:S01]  /*47a0*/  FSEL R84, R84, -INF , P4 ;  /* 0xff80000054547808 */ /* 0x000fe20002000000 */
[----:B------:R-:W-:Y:S02]  /*47b0*/  WARPGROUP.DEPBAR.LE gsb0, 0x0 ;  /* 0x00008000000079c5 */ /* 0x000fe40000010000 */
[----:B------:R-:W-:Y:S01]  /*47c0*/  FSEL R132, R33, -INF , P5 ;  /* 0xff80000021847808 */ /* 0x000fe20002800000 */
[----:B------:R-:W-:Y:S01]  /*47d0*/  WARPGROUP.ARRIVE ;  /* 0x00000000000079c5 */ /* 0x000fe20000000000 */
[----:B------:R-:W-:Y:S02]  /*47e0*/  ISETP.GT.AND P5, PT, R8, 0x19, PT ;  /* 0x000000190800780c */ /* 0x000fe40003fa4270 */
[----:B------:R-:W-:Y:S01]  /*47f0*/  MUFU.EX2 R18, R18 ;  /* 0x0000001200127308 */ /* 0x000fe20000000800 */
[----:B------:R-:W-:Y:S01]  /*4800*/  FMNMX.FTZ R13, R132, R13, !PT ;  /* 0x0000000d840d7209 */ /* 0x000fe20007810000 */
[--C-:B------:R-:W-:Y:S01]  /*4810*/  FFMA.FTZ R133, R58, R3, -R15.reuse ;  /* 0x000000033a857223 */ /* 0x100fe2000001080f */
[----:B------:R-:W-:Y:S01]  /*4820*/  FSEL R34, R37, -INF , P5 ;  /* 0xff80000025227808 */ /* 0x000fe20002800000 */
[----:B------:R-:W-:Y:S01]  /*4830*/  HGMMA.64x64x16.F32 R88, R128, gdesc[UR8].tnspB, R88, gsb0 ;  /* 0x40e0000880587df0 */ /* 0x000fe20008000858 */
[----:B------:R-:W-:Y:S01]  /*4840*/  FMNMX.FTZ R13, R36, R13, !PT ;  /* 0x0000000d240d7209 */ /* 0x000fe20007810000 */
[----:B------:R-:W-:Y:S01]  /*4850*/  UIADD3 UR10, UR7, 0x300, URZ ;  /* 0x00000300070a7890 */ /* 0x000fe2000fffe03f */
[----:B------:R-:W-:Y:S01]  /*4860*/  ISETP.GT.AND P5, PT, R8, 0x21, PT ;  /* 0x000000210800780c */ /* 0x000fe20003fa4270 */
[----:B------:R-:W-:Y:S01]  /*4870*/  UMOV UR11, 0x40000040 ;  /* 0x40000040000b7882 */ /* 0x000fe20000000000 */
[----:B------:R-:W-:Y:S01]  /*4880*/  FMNMX.FTZ R13, R34, R13, !PT ;  /* 0x0000000d220d7209 */ /* 0x000fe20007810000 */
[----:B------:R-:W-:Y:S01]  /*4890*/  MUFU.EX2 R145, R145 ;  /* 0x0000009100917308 */ /* 0x000fe20000000800 */
[----:B------:R-:W-:Y:S01]  /*48a0*/  FSEL R134, R41, -INF , P5 ;  /* 0xff80000029867808 */ /* 0x000fe20002800000 */
[--C-:B------:R-:W-:Y:S01]  /*48b0*/  FFMA.FTZ R58, R140, R3, -R15.reuse ;  /* 0x000000038c3a7223 */ /* 0x100fe2000001080f */
[----:B------:R-:W-:Y:S01]  /*48c0*/  FMNMX.FTZ R13, R40, R13, !PT ;  /* 0x0000000d280d7209 */ /* 0x000fe20007810000 */
[-CC-:B------:R-:W-:Y:S01]  /*48d0*/  FFMA.FTZ R135, R62, R3.reuse, -R15.reuse ;  /* 0x000000033e877223 */ /* 0x180fe2000001080f */
[----:B------:R-:W-:Y:S01]  /*48e0*/  ISETP.GT.AND P5, PT, R8, 0x29, PT ;  /* 0x000000290800780c */ /* 0x000fe20003fa4270 */
[----:B------:R-:W-:Y:S01]  /*48f0*/  FFMA.FTZ R62, R142, R3, -R15 ;  /* 0x000000038e3e7223 */ /* 0x000fe2000001080f */
[----:B------:R-:W-:Y:S01]  /*4900*/  FMNMX.FTZ R13, R134, R13, !PT ;  /* 0x0000000d860d7209 */ /* 0x000fe20007810000 */
[----:B------:R-:W-:Y:S01]  /*4910*/  MUFU.EX2 R20, R20 ;  /* 0x0000001400147308 */ /* 0x000fe20000000800 */
[----:B------:R-:W-:-:S02]  /*4920*/  FSEL R136, R45, -INF , P5 ;  /* 0xff8000002d887808 */ /* 0x000fc40002800000 */
[----:B------:R-:W-:Y:S02]  /*4930*/  FMNMX.FTZ R13, R44, R13, !PT ;  /* 0x0000000d2c0d7209 */ /* 0x000fe40007810000 */
[----:B------:R-:W-:Y:S02]  /*4940*/  ISETP.GT.AND P5, PT, R8, 0x31, PT ;  /* 0x000000310800780c */ /* 0x000fe40003fa4270 */
[----:B------:R-:W-:Y:S01]  /*4950*/  FMNMX.FTZ R13, R136, R13, !PT ;  /* 0x0000000d880d7209 */ /* 0x000fe20007810000 */
[----:B------:R-:W-:Y:S01]  /*4960*/  MUFU.EX2 R147, R147 ;  /* 0x0000009300937308 */ /* 0x000fe20000000800 */
[----:B------:R-:W-:Y:S02]  /*4970*/  FSEL R138, R49, -INF , P5 ;  /* 0xff800000318a7808 */ /* 0x000fe40002800000 */
[----:B------:R-:W-:Y:S02]  /*4980*/  FMNMX.FTZ R13, R48, R13, !PT ;  /* 0x0000000d300d7209 */ /* 0x000fe40007810000 */
[----:B------:R-:W-:-:S02]  /*4990*/  ISETP.GT.AND P5, PT, R8, 0x39, PT ;  /* 0x000000390800780c */ /* 0x000fc40003fa4270 */
[----:B------:R-:W-:Y:S01]  /*49a0*/  FMNMX.FTZ R13, R138, R13, !PT ;  /* 0x0000000d8a0d7209 */ /* 0x000fe20007810000 */
[----:B------:R-:W-:Y:S01]  /*49b0*/  MUFU.EX2 R22, R22 ;  /* 0x0000001600167308 */ /* 0x000fe20000000800 */
[----:B------:R-:W-:Y:S02]  /*49c0*/  FSEL R53, R53, -INF , P5 ;  /* 0xff80000035357808 */ /* 0x000fe40002800000 */
[----:B------:R-:W-:Y:S02]  /*49d0*/  FMNMX.FTZ R38, R52, R13, !PT ;  /* 0x0000000d34267209 */ /* 0x000fe40007810000 */
[----:B------:R-:W-:Y:S02]  /*49e0*/  ISETP.GT.AND P5, PT, R8, 0x41, PT ;  /* 0x000000410800780c */ /* 0x000fe40003fa4270 */
[----:B------:R-:W-:Y:S01]  /*49f0*/  FMNMX.FTZ R13, R53, R38, !PT ;  /* 0x00000026350d7209 */ /* 0x000fe20007810000 */
[----:B------:R-:W-:Y:S01]  /*4a00*/  MUFU.EX2 R141, R141 ;  /* 0x0000008d008d7308 */ /* 0x000fe20000000800 */
[----:B------:R-:W-:-:S02]  /*4a10*/  FSEL R144, R57, -INF , P5 ;  /* 0xff80000039907808 */ /* 0x000fc40002800000 */
[----:B------:R-:W-:Y:S02]  /*4a20*/  FMNMX.FTZ R13, R56, R13, !PT ;  /* 0x0000000d380d7209 */ /* 0x000fe40007810000 */
[----:B------:R-:W-:Y:S02]  /*4a30*/  ISETP.GT.AND P5, PT, R8, 0x49, PT ;  /* 0x000000490800780c */ /* 0x000fe40003fa4270 */
[----:B------:R-:W-:Y:S01]  /*4a40*/  FMNMX.FTZ R13, R144, R13, !PT ;  /* 0x0000000d900d7209 */ /* 0x000fe20007810000 */
[----:B------:R0:W-:Y:S01]  /*4a50*/  MUFU.EX2 R38, R17 ;  /* 0x0000001100267308 */ /* 0x0001e20000000800 */
[----:B------:R-:W-:Y:S02]  /*4a60*/  FSEL R61, R61, -INF , P5 ;  /* 0xff8000003d3d7808 */ /* 0x000fe40002800000 */
[----:B------:R-:W-:Y:S02]  /*4a70*/  FMNMX.FTZ R42, R60, R13, !PT ;  /* 0x0000000d3c2a7209 */ /* 0x000fe40007810000 */
[----:B------:R-:W-:-:S02]  /*4a80*/  ISETP.GT.AND P5, PT, R8, 0x51, PT ;  /* 0x000000510800780c */ /* 0x000fc40003fa4270 */
[----:B------:R-:W-:Y:S01]  /*4a90*/  FMNMX.FTZ R13, R61, R42, !PT ;  /* 0x0000002a3d0d7209 */ /* 0x000fe20007810000 */
[----:B------:R-:W-:Y:S01]  /*4aa0*/  MUFU.EX2 R143, R143 ;  /* 0x0000008f008f7308 */ /* 0x000fe20000000800 */
[----:B0-----:R-:W-:Y:S01]  /*4ab0*/  FFMA.FTZ R17, R146, R3, -R15 ;  /* 0x0000000392117223 */ /* 0x001fe2000001080f */
[----:B------:R-:W-:Y:S02]  /*4ac0*/  FSEL R146, R65, -INF , P5 ;  /* 0xff80000041927808 */ /* 0x000fe40002800000 */
[----:B------:R-:W-:Y:S02]  /*4ad0*/  FMNMX.FTZ R13, R64, R13, !PT ;  /* 0x0000000d400d7209 */ /* 0x000fe40007810000 */
[----:B------:R-:W-:Y:S02]  /*4ae0*/  ISETP.GT.AND P5, PT, R8, 0x59, PT ;  /* 0x000000590800780c */ /* 0x000fe40003fa4270 */
[----:B------:R-:W-:Y:S01]  /*4af0*/  FMNMX.FTZ R13, R146, R13, !PT ;  /* 0x0000000d920d7209 */ /* 0x000fe20007810000 */
[----:B------:R0:W-:Y:S01]  /*4b00*/  MUFU.EX2 R42, R17 ;  /* 0x00000011002a7308 */ /* 0x0001e20000000800 */
[----:B------:R-:W-:-:S02]  /*4b10*/  FSEL R69, R69, -INF , P5 ;  /* 0xff80000045457808 */ /* 0x000fc40002800000 */
[----:B------:R-:W-:Y:S02]  /*4b20*/  FMNMX.FTZ R46, R68, R13, !PT ;  /* 0x0000000d442e7209 */ /* 0x000fe40007810000 */
[----:B------:R-:W-:Y:S02]  /*4b30*/  ISETP.GT.AND P5, PT, R8, 0x61, PT ;  /* 0x000000610800780c */ /* 0x000fe40003fa4270 */
[----:B------:R-:W-:Y:S01]  /*4b40*/  FMNMX.FTZ R13, R69, R46, !PT ;  /* 0x0000002e450d7209 */ /* 0x000fe20007810000 */
[----:B------:R-:W-:Y:S01]  /*4b50*/  MUFU.EX2 R137, R137 ;  /* 0x0000008900897308 */ /* 0x000fe20000000800 */
[----:B0-----:R-:W-:Y:S01]  /*4b60*/  FFMA.FTZ R17, R148, R3, -R15 ;  /* 0x0000000394117223 */ /* 0x001fe2000001080f */
[----:B------:R-:W-:Y:S02]  /*4b70*/  FSEL R148, R73, -INF , P5 ;  /* 0xff80000049947808 */ /* 0x000fe40002800000 */
[----:B------:R-:W-:Y:S02]  /*4b80*/  FMNMX.FTZ R13, R72, R13, !PT ;  /* 0x0000000d480d7209 */ /* 0x000fe40007810000 */
[----:B------:R-:W-:Y:S01]  /*4b90*/  ISETP.GT.AND P5, PT, R8, 0x69, PT ;  /* 0x000000690800780c */ /* 0x000fe20003fa4270 */
[----:B------:R-:W-:-:S02]  /*4ba0*/  WARPGROUP.DEPBAR.LE gsb0, 0x0 ;  /* 0x00008000000079c5 */ /* 0x000fc40000010000 */
[----:B------:R-:W-:Y:S01]  /*4bb0*/  WARPGROUP.ARRIVE ;  /* 0x00000000000079c5 */ /* 0x000fe20000000000 */
[----:B------:R-:W-:Y:S01]  /*4bc0*/  FMNMX.FTZ R13, R148, R13, !PT ;  /* 0x0000000d940d7209 */ /* 0x000fe20007810000 */
[----:B------:R0:W-:Y:S01]  /*4bd0*/  MUFU.EX2 R46, R17 ;  /* 0x00000011002e7308 */ /* 0x0001e20000000800 */
[----:B------:R-:W-:Y:S02]  /*4be0*/  FSEL R77, R77, -INF , P5 ;  /* 0xff8000004d4d7808 */ /* 0x000fe40002800000 */
[----:B------:R-:W-:Y:S01]  /*4bf0*/  FMNMX.FTZ R50, R76, R13, !PT ;  /* 0x0000000d4c327209 */ /* 0x000fe20007810000 */
[----:B------:R-:W-:Y:S01]  /*4c00*/  HGMMA.64x64x16.F32 R88, R124, gdesc[UR8].tnspB, R88, gsb0 ;  /* 0x40e000087c587df0 */ /* 0x000fe20008000858 */
[----:B------:R-:W-:Y:S01]  /*4c10*/  ISETP.GT.AND P5, PT, R8, 0x71, PT ;  /* 0x000000710800780c */ /* 0x000fe20003fa4270 */
[----:B------:R-:W-:Y:S01]  /*4c20*/  UIADD3 UR10, UR7, 0x380, URZ ;  /* 0x00000380070a7890 */ /* 0x000fe2000fffe03f */
[----:B------:R-:W-:Y:S01]  /*4c30*/  FMNMX.FTZ R13, R77, R50, !PT ;  /* 0x000000324d0d7209 */ /* 0x000fe20007810000 */
[----:B------:R-:W-:Y:S01]  /*4c40*/  UMOV UR11, 0x40000040 ;  /* 0x40000040000b7882 */ /* 0x000fe20000000000 */
[----:B0-----:R-:W-:Y:S01]  /*4c50*/  FFMA.FTZ R17, R150, R3, -R15 ;  /* 0x0000000396117223 */ /* 0x001fe2000001080f */
[----:B------:R-:W-:Y:S01]  /*4c60*/  FSEL R150, R81, -INF , P5 ;  /* 0xff80000051967808 */ /* 0x000fe20002800000 */
[----:B------:R-:W-:Y:S01]  /*4c70*/  MUFU.EX2 R139, R139 ;  /* 0x0000008b008b7308 */ /* 0x000fe20000000800 */
[----:B------:R-:W-:Y:S01]  /*4c80*/  FMNMX.FTZ R13, R80, R13, !PT ;  /* 0x0000000d500d7209 */ /* 0x000fe20007810000 */
[----:B------:R-:W-:Y:S01]  /*4c90*/  UMOV UR7, UR5 ;  /* 0x0000000500077c82 */ /* 0x000fe20008000000 */
[----:B------:R-:W-:-:S02]  /*4ca0*/  ISETP.GT.AND P5, PT, R8, 0x79, PT ;  /* 0x000000790800780c */ /* 0x000fc40003fa4270 */
[----:B------:R-:W-:Y:S02]  /*4cb0*/  FMNMX.FTZ R13, R150, R13, !PT ;  /* 0x0000000d960d7209 */ /* 0x000fe40007810000 */
[----:B------:R-:W-:Y:S01]  /*4cc0*/  FSEL R85, R85, -INF , P5 ;  /* 0xff80000055557808 */ /* 0x000fe20002800000 */
[----:B------:R0:W-:Y:S01]  /*4cd0*/  MUFU.EX2 R50, R17 ;  /* 0x0000001100327308 */ /* 0x0001e20000000800 */
[----:B------:R-:W-:Y:S01]  /*4ce0*/  FMNMX.FTZ R8, R84, R13, !PT ;  /* 0x0000000d54087209 */ /* 0x000fe20007810000 */
[-CC-:B------:R-:W-:Y:S01]  /*4cf0*/  FFMA.FTZ R13, R66, R3.reuse, -R15.reuse ;  /* 0x00000003420d7223 */ /* 0x180fe2000001080f */
[----:B------:R-:W-:Y:S02]  /*4d00*/  FFMA.FTZ R66, R154, R3, -R15 ;  /* 0x000000039a427223 */ /* 0x000fe4000001080f */
[----:B------:R-:W-:-:S03]  /*4d10*/  FMNMX.FTZ R8, R85, R8, !PT ;  /* 0x0000000855087209 */ /* 0x000fc60007810000 */
[----:B------:R-:W-:Y:S01]  /*4d20*/  MUFU.EX2 R133, R133 ;  /* 0x0000008500857308 */ /* 0x000fe20000000800 */
[-CC-:B0-----:R-:W-:Y:S01]  /*4d30*/  FFMA.FTZ R17, R70, R3.reuse, -R15.reuse ;  /* 0x0000000346117223 */ /* 0x181fe2000001080f */
[----:B------:R-:W0:Y:S01]  /*4d40*/  SHFL.BFLY PT, R19, R8, 0x2, 0x1f ;  /* 0x0c401f0008137f89 */ /* 0x000e2200000e0000 */
[----:B------:R-:W-:-:S05]  /*4d50*/  FFMA.FTZ R70, R156, R3, -R15 ;  /* 0x000000039c467223 */ /* 0x000fca000001080f */
        /* <DEDUP_REMOVED lines=8> */
[----:B------:R-:W1:Y:S08]  /*4de0*/  MUFU.EX2 R62, R62 ;  /* 0x0000003e003e7308 */ /* 0x000e700000000800 */
[----:B------:R-:W-:Y:S01]  /*4df0*/  MUFU.EX2 R17, R17 ;  /* 0x0000001100117308 */ /* 0x000fe20000000800 */
[----:B------:R-:W-:-:S02]  /*4e00*/  WARPGROUP.DEPBAR.LE gsb0, 0x0 ;  /* 0x00008000000079c5 */ /* 0x000fc40000010000 */
[----:B------:R-:W-:Y:S01]  /*4e10*/  WARPGROUP.ARRIVE ;  /* 0x00000000000079c5 */ /* 0x000fe20000000000 */
[----:B0-----:R-:W-:Y:S01]  /*4e20*/  FMNMX.FTZ R8, R23, R8, !PT ;  /* 0x0000000817087209 */ /* 0x001fe20007810000 */
[----:B------:R-:W-:-:S03]  /*4e30*/  FFMA.FTZ R23, R82, R3, -R15 ;  /* 0x0000000352177223 */ /* 0x000fc6000001080f */
[----:B------:R-:W-:Y:S01]  /*4e40*/  MUFU.EX2 R66, R66 ;  /* 0x0000004200427308 */ /* 0x000fe20000000800 */
[-C--:B------:R-:W-:Y:S01]  /*4e50*/  FFMA.FTZ R15, R87, R3.reuse, -R15 ;  /* 0x00000003570f7223 */ /* 0x080fe2000001080f */
[C---:B------:R-:W-:Y:S01]  /*4e60*/  FSETP.NEU.FTZ.AND P4, PT, R8.reuse, -INF , PT ;  /* 0xff8000000800780b */ /* 0x040fe20003f9d000 */
[----:B------:R-:W-:Y:S01]  /*4e70*/  HGMMA.64x64x16.F32 R88, R120, gdesc[UR8].tnspB, R88, gsb0 ;  /* 0x40e0000878587df0 */ /* 0x000fe20008000858 */
[----:B------:R-:W-:Y:S01]  /*4e80*/  FMUL.FTZ R35, R8, R3 ;  /* 0x0000000308237220 */ /* 0x000fe20000410000 */
[----:B-1----:R-:W-:-:S03]  /*4e90*/  F2FP.F16.F32.PACK_AB R129, R62, R13 ;  /* 0x0000000d3e81723e */ /* 0x002fc600000000ff */
[----:B------:R-:W-:Y:S01]  /*4ea0*/  MUFU.EX2 R19, R19 ;  /* 0x0000001300137308 */ /* 0x000fe20000000800 */
[----:B------:R-:W-:-:S05]  /*4eb0*/  FSEL R35, R35, RZ, P4 ;  /* 0x000000ff23237208 */ /* 0x000fca0002000000 */
[-CC-:B------:R-:W-:Y:S01]  /*4ec0*/  FFMA.FTZ R27, R24, R3.reuse, -R35.reuse ;  /* 0x00000003181b7223 */ /* 0x180fe20000010823 */
[----:B------:R-:W-:Y:S01]  /*4ed0*/  FSEL R24, R12, RZ, P3 ;  /* 0x000000ff0c187208 */ /* 0x000fe20001800000 */
[-CC-:B------:R-:W-:Y:S01]  /*4ee0*/  FFMA.FTZ R82, R26, R3.reuse, -R35.reuse ;  /* 0x000000031a527223 */ /* 0x180fe20000010823 */
[-CC-:B------:R-:W-:Y:S01]  /*4ef0*/  FFMA.FTZ R28, R28, R3.reuse, -R35.reuse ;  /* 0x000000031c1c7223 */ /* 0x180fe20000010823 */
[-CC-:B------:R-:W-:Y:S01]  /*4f00*/  FFMA.FTZ R29, R32, R3.reuse, -R35.reuse ;  /* 0x00000003201d7223 */ /* 0x180fe20000010823 */
[-C--:B------:R-:W-:Y:S01]  /*4f10*/  FFMA.FTZ R32, R34, R3.reuse, -R35 ;  /* 0x0000000322207223 */ /* 0x080fe20000010823 */
[----:B------:R-:W-:Y:S01]  /*4f20*/  FADD.FTZ R26, -R24, R9 ;  /* 0x00000009181a7221 */ /* 0x000fe20000010100 */
[----:B------:R-:W-:Y:S01]  /*4f30*/  FSEL R24, R8, RZ, P4 ;  /* 0x000000ff08187208 */ /* 0x000fe20002000000 */
[----:B------:R-:W-:Y:S01]  /*4f40*/  MUFU.EX2 R27, R27 ;  /* 0x0000001b001b7308 */ /* 0x000fe20000000800 */
[----:B------:R-:W-:Y:S02]  /*4f50*/  IMAD.U32 R34, RZ, RZ, UR4 ;  /* 0x00000004ff227e24 */ /* 0x000fe4000f8e00ff */
[-C--:B------:R-:W-:Y:S01]  /*4f60*/  FMUL.FTZ R9, R26, R3.reuse ;  /* 0x000000031a097220 */ /* 0x080fe20000410000 */
[-C--:B------:R-:W-:Y:S01]  /*4f70*/  FFMA.FTZ R33, R30, R3.reuse, -R35 ;  /* 0x000000031e217223 */ /* 0x080fe20000010823 */
[----:B------:R-:W-:Y:S01]  /*4f80*/  FADD.FTZ R26, -R24, R7 ;  /* 0x00000007181a7221 */ /* 0x000fe20000010100 */
[----:B------:R-:W-:Y:S01]  /*4f90*/  VIADD R7, R16, 0x9 ;  /* 0x0000000910077836 */ /* 0x000fe20000000000 */
[----:B------:R-:W-:Y:S01]  /*4fa0*/  @!P1 LEA R34, R34, UR39, 0x3 ;  /* 0x0000002722229c11 */ /* 0x000fe2000f8e18ff */
[-C--:B------:R-:W-:Y:S01]  /*4fb0*/  FFMA.FTZ R30, R132, R3.reuse, -R35 ;  /* 0x00000003841e7223 */ /* 0x080fe20000010823 */
[----:B------:R-:W-:Y:S01]  /*4fc0*/  FMUL.FTZ R26, R26, R3 ;  /* 0x000000031a1a7220 */ /* 0x000fe20000410000 */
[----:B------:R0:W1:Y:S01]  /*4fd0*/  MUFU.EX2 R24, R9 ;  /* 0x0000000900187308 */ /* 0x0000620000000800 */
[----:B------:R-:W-:Y:S01]  /*4fe0*/  ISETP.GE.U32.AND P3, PT, R2, 0x180, PT ;  /* 0x000001800200780c */ /* 0x000fe20003f66070 */
[----:B------:R-:W-:-:S02]  /*4ff0*/  @!P1 VIADD R34, R34, 0x16840 ;  /* 0x0001684022229836 */ /* 0x000fc40000000000 */
[-CC-:B------:R-:W-:Y:S01]  /*5000*/  FFMA.FTZ R31, R36, R3.reuse, -R35.reuse ;  /* 0x00000003241f7223 */ /* 0x180fe20000010823 */
[-CC-:B------:R-:W-:Y:S01]  /*5010*/  FFMA.FTZ R140, R40, R3.reuse, -R35.reuse ;  /* 0x00000003288c7223 */ /* 0x180fe20000010823 */
[-CC-:B------:R-:W-:Y:S01]  /*5020*/  FFMA.FTZ R37, R134, R3.reuse, -R35.reuse ;  /* 0x0000000386257223 */ /* 0x180fe20000010823 */
[-CC-:B------:R-:W-:Y:S01]  /*5030*/  FFMA.FTZ R142, R44, R3.reuse, -R35.reuse ;  /* 0x000000032c8e7223 */ /* 0x180fe20000010823 */
[----:B------:R-:W-:Y:S01]  /*5040*/  @!P1 PRMT R34, RZ, 0x654, R34 ;  /* 0x00000654ff229816 */ /* 0x000fe20000000022 */
[----:B------:R-:W2:Y:S01]  /*5050*/  MUFU.EX2 R26, R26 ;  /* 0x0000001a001a7308 */ /* 0x000ea20000000800 */
[----:B0-----:R-:W-:Y:S01]  /*5060*/  SEL R9, R7, 0x9, !P3 ;  /* 0x0000000907097807 */ /* 0x001fe20005800000 */
[----:B------:R-:W-:Y:S02]  /*5070*/  IMAD.U32 R36, RZ, RZ, UR6 ;  /* 0x00000006ff247e24 */ /* 0x000fe4000f8e00ff */
[-CC-:B------:R-:W-:Y:S01]  /*5080*/  FFMA.FTZ R39, R136, R3.reuse, -R35.reuse ;  /* 0x0000000388277223 */ /* 0x180fe20000010823 */
[-CC-:B------:R-:W-:Y:S01]  /*5090*/  FFMA.FTZ R136, R48, R3.reuse, -R35.reuse ;  /* 0x0000000330887223 */ /* 0x180fe20000010823 */
[-CC-:B------:R-:W-:Y:S01]  /*50a0*/  FFMA.FTZ R41, R138, R3.reuse, -R35.reuse ;  /* 0x000000038a297223 */ /* 0x180fe20000010823 */
[-C--:B------:R-:W-:Y:S01]  /*50b0*/  FFMA.FTZ R138, R52, R3.reuse, -R35 ;  /* 0x00000003348a7223 */ /* 0x080fe20000010823 */
[----:B------:R-:W-:Y:S01]  /*50c0*/  @!P1 LEA R36, R36, UR39, 0x3 ;  /* 0x0000002724249c11 */ /* 0x000fe2000f8e18ff */
[----:B------:R-:W0:Y:S01]  /*50d0*/  MUFU.EX2 R82, R82 ;  /* 0x0000005200527308 */ /* 0x000e220000000800 */
[----:B-1----:R-:W-:Y:S01]  /*50e0*/  FFMA.FTZ R47, R24, R4, R149 ;  /* 0x00000004182f7223 */ /* 0x002fe20000010095 */
[-CC-:B------:R-:W-:Y:S01]  /*50f0*/  FFMA.FTZ R43, R53, R3.reuse, -R35.reuse ;  /* 0x00000003352b7223 */ /* 0x180fe20000010823 */
[----:B------:R-:W-:Y:S01]  /*5100*/  FFMA.FTZ R132, R56, R3, -R35 ;  /* 0x0000000338847223 */ /* 0x000fe20000010823 */
[----:B------:R-:W-:-:S02]  /*5110*/  @!P1 VIADD R36, R36, 0x16860 ;  /* 0x0001686024249836 */ /* 0x000fc40000000000 */
[----:B------:R-:W-:Y:S01]  /*5120*/  FADD.FTZ R4, R14, R47 ;  /* 0x0000002f0e047221 */ /* 0x000fe20000010000 */
[-CC-:B------:R-:W-:Y:S01]  /*5130*/  FFMA.FTZ R144, R144, R3.reuse, -R35.reuse ;  /* 0x0000000390907223 */ /* 0x180fe20000010823 */
[----:B------:R-:W-:Y:S01]  /*5140*/  FFMA.FTZ R134, R60, R3, -R35 ;  /* 0x000000033c867223 */ /* 0x000fe20000010823 */
[----:B------:R-:W1:Y:S01]  /*5150*/  MUFU.EX2 R28, R28 ;  /* 0x0000001c001c7308 */ /* 0x000e620000000800 */
[----:B--2---:R-:W-:Y:S01]  /*5160*/  FFMA.FTZ R45, R26, R5, R27 ;  /* 0x000000051a2d7223 */ /* 0x004fe2000001001b */
[----:B------:R-:W-:Y:S01]  /*5170*/  @!P1 PRMT R36, RZ, 0x654, R36 ;  /* 0x00000654ff249816 */ /* 0x000fe20000000024 */
[--C-:B------:R-:W-:Y:S01]  /*5180*/  FFMA.FTZ R5, R61, R3, -R35.reuse ;  /* 0x000000033d057223 */ /* 0x100fe20000010823 */
[----:B------:R-:W-:Y:S01]  /*5190*/  F2FP.F16.F32.PACK_AB R149, R14, R149 ;  /* 0x000000950e95723e */ /* 0x000fe200000000ff */
        /* <DEDUP_REMOVED lines=8> */
[----:B------:R-:W-:Y:S01]  /*5220*/  FFMA.FTZ R84, R84, R3, -R35 ;  /* 0x0000000354547223 */ /* 0x000fe20000010823 */
[----:B------:R-:W-:Y:S01]  /*5230*/  PLOP3.LUT P3, PT, PT, PT, UP1, 0x80, 0x0 ;  /* 0x000000000000781c */ /* 0x000fe20003f6f018 */
[----:B------:R-:W-:Y:S01]  /*5240*/  UMOV UR6, UR4 ;  /* 0x0000000400067c82 */ /* 0x000fe20008000000 */
[----:B------:R-:W0:Y:S01]  /*5250*/  MUFU.EX2 R29, R29 ;  /* 0x0000001d001d7308 */ /* 0x000e220000000800 */
[----:B------:R-:W-:-:S07]  /*5260*/  F2FP.F16.F32.PACK_AB R131, R66, R17 ;  /* 0x000000114283723e */ /* 0x000fce00000000ff */
[----:B------:R-:W3:Y:S01]  /*5270*/  MUFU.EX2 R30, R30 ;  /* 0x0000001e001e7308 */ /* 0x000ee20000000800 */
[----:B------:R-:W-:Y:S02]  /*5280*/  WARPGROUP.DEPBAR.LE gsb0, 0x0 ;  /* 0x00008000000079c5 */ /* 0x000fe40000010000 */
[----:B------:R4:W-:Y:S06]  /*5290*/  BAR.ARV R9, 0x100 ;  /* 0x000400090000751d */ /* 0x0009ec0000002000 */
[----:B------:R-:W5:Y:S01]  /*52a0*/  MUFU.EX2 R31, R31 ;  /* 0x0000001f001f7308 */ /* 0x000f620000000800 */
[----:B------:R1:W-:Y:S01]  /*52b0*/  @!P1 SYNCS.ARRIVE.TRANS64.RED.A1T0 RZ, [R34+URZ], RZ ;  /* 0x000000ff22ff99a7 */ /* 0x0003e2000810043f */
[----:B----4-:R-:W-:Y:S01]  /*52c0*/  FADD.FTZ R9, R151, R4 ;  /* 0x0000000497097221 */ /* 0x010fe20000010000 */
[----:B------:R-:W-:Y:S01]  /*52d0*/  F2FP.F16.F32.PACK_AB R151, R18, R151 ;  /* 0x000000971297723e */ /* 0x000fe200000000ff */
[-C--:B------:R-:W-:Y:S01]  /*52e0*/  FMUL.FTZ R88, R88, R26.reuse ;  /* 0x0000001a58587220 */ /* 0x080fe20000410000 */
[-C--:B------:R-:W-:Y:S01]  /*52f0*/  FMUL.FTZ R89, R89, R26.reuse ;  /* 0x0000001a59597220 */ /* 0x080fe20000410000 */
[----:B------:R-:W-:Y:S01]  /*5300*/  FADD.FTZ R4, R18, R9 ;  /* 0x0000000912047221 */ /* 0x000fe20000010000 */
[----:B------:R-:W-:Y:S01]  /*5310*/  FFMA.FTZ R9, R146, R3, -R35 ;  /* 0x0000000392097223 */ /* 0x000fe20000010823 */
[----:B------:R-:W4:Y:S01]  /*5320*/  MUFU.EX2 R32, R32 ;  /* 0x0000002000207308 */ /* 0x000f220000000800 */
[----:B-1----:R-:W-:Y:S01]  /*5330*/  FADD.FTZ R34, R28, R45 ;  /* 0x0000002d1c227221 */ /* 0x002fe20000010000 */
[----:B------:R-:W-:Y:S01]  /*5340*/  FADD.FTZ R47, R145, R4 ;  /* 0x00000004912f7221 */ /* 0x000fe20000010000 */
[----:B------:R1:W-:Y:S01]  /*5350*/  @!P1 SYNCS.ARRIVE.TRANS64.RED.A1T0 RZ, [R36+URZ], RZ ;  /* 0x000000ff24ff99a7 */ /* 0x0003e2000810043f */
[----:B------:R-:W-:Y:S01]  /*5360*/  F2FP.F16.F32.PACK_AB R145, R20, R145 ;  /* 0x000000911491723e */ /* 0x000fe200000000ff */
[----:B--2---:R-:W-:Y:S01]  /*5370*/  FADD.FTZ R34, R33, R34 ;  /* 0x0000002221227221 */ /* 0x004fe20000010000 */
[-C--:B------:R-:W-:Y:S01]  /*5380*/  FMUL.FTZ R92, R92, R26.reuse ;  /* 0x0000001a5c5c7220 */ /* 0x080fe20000410000 */
[-C--:B------:R-:W-:Y:S01]  /*5390*/  FMUL.FTZ R93, R93, R26.reuse ;  /* 0x0000001a5d5d7220 */ /* 0x080fe20000410000 */
[----:B------:R-:W2:Y:S01]  /*53a0*/  MUFU.EX2 R140, R140 ;  /* 0x0000008c008c7308 */ /* 0x000ea20000000800 */
[----:B0-----:R-:W-:Y:S01]  /*53b0*/  FADD.FTZ R45, R29, R34 ;  /* 0x000000221d2d7221 */ /* 0x001fe20000010000 */
[----:B------:R-:W-:Y:S01]  /*53c0*/  FADD.FTZ R34, R20, R47 ;  /* 0x0000002f14227221 */ /* 0x000fe20000010000 */
[-C--:B------:R-:W-:Y:S01]  /*53d0*/  FMUL.FTZ R96, R96, R26.reuse ;  /* 0x0000001a60607220 */ /* 0x080fe20000410000 */
[-C--:B------:R-:W-:Y:S01]  /*53e0*/  FMUL.FTZ R97, R97, R26.reuse ;  /* 0x0000001a61617220 */ /* 0x080fe20000410000 */
[----:B---3--:R-:W-:Y:S01]  /*53f0*/  FADD.FTZ R4, R30, R45 ;  /* 0x0000002d1e047221 */ /* 0x008fe20000010000 */
[----:B------:R-:W-:Y:S01]  /*5400*/  FADD.FTZ R49, R147, R34 ;  /* 0x0000002293317221 */ /* 0x000fe20000010000 */
[----:B------:R-:W-:Y:S01]  /*5410*/  FFMA.FTZ R45, R69, R3, -R35 ;  /* 0x00000003452d7223 */ /* 0x000fe20000010823 */
[----:B------:R-:W0:Y:S01]  /*5420*/  MUFU.EX2 R37, R37 ;  /* 0x0000002500257308 */ /* 0x000e220000000800 */
[----:B-----5:R-:W-:Y:S01]  /*5430*/  FADD.FTZ R47, R31, R4 ;  /* 0x000000041f2f7221 */ /* 0x020fe20000010000 */
[----:B------:R-:W-:Y:S01]  /*5440*/  FADD.FTZ R4, R22, R49 ;  /* 0x0000003116047221 */ /* 0x000fe20000010000 */
[----:B----4-:R-:W-:Y:S01]  /*5450*/  F2FP.F16.F32.PACK_AB R146, R32, R31 ;  /* 0x0000001f2092723e */ /* 0x010fe200000000ff */
[----:B------:R-:W-:Y:S01]  /*5460*/  FMUL.FTZ R100, R100, R26 ;  /* 0x0000001a64647220 */ /* 0x000fe20000410000 */
[----:B------:R-:W-:Y:S01]  /*5470*/  FADD.FTZ R51, R32, R47 ;  /* 0x0000002f20337221 */ /* 0x000fe20000010000 */
[----:B------:R-:W-:Y:S01]  /*5480*/  FADD.FTZ R49, R141, R4 ;  /* 0x000000048d317221 */ /* 0x000fe20000010000 */
[----:B------:R-:W-:Y:S01]  /*5490*/  FFMA.FTZ R47, R148, R3, -R35 ;  /* 0x00000003942f7223 */ /* 0x000fe20000010823 */
[----:B------:R-:W1:Y:S01]  /*54a0*/  MUFU.EX2 R142, R142 ;  /* 0x0000008e008e7308 */ /* 0x000e620000000800 */
[----:B--2---:R-:W-:Y:S01]  /*54b0*/  FADD.FTZ R34, R140, R51 ;  /* 0x000000338c227221 */ /* 0x004fe20000010000 */
[----:B------:R-:W-:Y:S01]  /*54c0*/  F2FP.F16.F32.PACK_AB R148, R82, R27 ;  /* 0x0000001b5294723e */ /* 0x000fe200000000ff */
[-CC-:B------:R-:W-:Y:S01]  /*54d0*/  FFMA.FTZ R4, R150, R3.reuse, -R35.reuse ;  /* 0x0000000396047223 */ /* 0x180fe20000010823 */
[----:B------:R-:W-:Y:S01]  /*54e0*/  F2FP.F16.F32.PACK_AB R150, R33, R28 ;  /* 0x0000001c2196723e */ /* 0x000fe200000000ff */
[----:B------:R-:W-:Y:S01]  /*54f0*/  FFMA.FTZ R35, R85, R3, -R35 ;  /* 0x0000000355237223 */ /* 0x000fe20000010823 */
[----:B------:R-:W-:Y:S01]  /*5500*/  F2FP.F16.F32.PACK_AB R147, R22, R147 ;  /* 0x000000931693723e */ /* 0x000fe200000000ff */
[----:B------:R-:W-:Y:S01]  /*5510*/  FMUL.FTZ R101, R101, R26 ;  /* 0x0000001a65657220 */ /* 0x000fe20000410000 */
[----:B------:R-:W2:Y:S01]  /*5520*/  MUFU.EX2 R39, R39 ;  /* 0x0000002700277308 */ /* 0x000ea20000000800 */
[C---:B0-----:R-:W-:Y:S01]  /*5530*/  FADD.FTZ R51, R37.reuse, R34 ;  /* 0x0000002225337221 */ /* 0x041fe20000010000 */
[----:B------:R-:W-:Y:S01]  /*5540*/  FADD.FTZ R34, R38, R49 ;  /* 0x0000003126227221 */ /* 0x000fe20000010000 */
[----:B------:R-:W-:Y:S01]  /*5550*/  F2FP.F16.F32.PACK_AB R140, R37, R140 ;  /* 0x0000008c258c723e */ /* 0x000fe200000000ff */
[-C--:B------:R-:W-:Y:S01]  /*5560*/  FMUL.FTZ R104, R104, R26.reuse ;  /* 0x0000001a68687220 */ /* 0x080fe20000410000 */
[----:B------:R-:W-:Y:S01]  /*5570*/  F2FP.F16.F32.PACK_AB R141, R38, R141 ;  /* 0x0000008d268d723e */ /* 0x000fe200000000ff */
[----:B------:R-:W-:Y:S01]  /*5580*/  FADD.FTZ R49, R143, R34 ;  /* 0x000000228f317221 */ /* 0x000fe20000010000 */
[----:B------:R-:W-:Y:S01]  /*5590*/  F2FP.F16.F32.PACK_AB R143, R42, R143 ;  /* 0x0000008f2a8f723e */ /* 0x000fe200000000ff */
[----:B------:R-:W0:Y:S01]  /*55a0*/  MUFU.EX2 R136, R136 ;  /* 0x0000008800887308 */ /* 0x000e220000000800 */
[----:B-1----:R-:W-:Y:S01]  /*55b0*/  FADD.FTZ R36, R142, R51 ;  /* 0x000000338e247221 */ /* 0x002fe20000010000 */
[----:B------:R-:W-:Y:S01]  /*55c0*/  FADD.FTZ R34, R42, R49 ;  /* 0x000000312a227221 */ /* 0x000fe20000010000 */
[-C--:B------:R-:W-:Y:S01]  /*55d0*/  FMUL.FTZ R105, R105, R26.reuse ;  /* 0x0000001a69697220 */ /* 0x080fe20000410000 */
[-C--:B------:R-:W-:Y:S01]  /*55e0*/  FMUL.FTZ R108, R108, R26.reuse ;  /* 0x0000001a6c6c7220 */ /* 0x080fe20000410000 */
[----:B------:R-:W-:Y:S01]  /*55f0*/  FMUL.FTZ R109, R109, R26 ;  /* 0x0000001a6d6d7220 */ /* 0x000fe20000410000 */
[----:B------:R-:W-:Y:S01]  /*5600*/  FADD.FTZ R49, R137, R34 ;  /* 0x0000002289317221 */ /* 0x000fe20000010000 */
[C---:B------:R-:W-:Y:S01]  /*5610*/  F2FP.F16.F32.PACK_AB R137, R46.reuse, R137 ;  /* 0x000000892e89723e */ /* 0x040fe200000000ff */
[----:B------:R-:W1:Y:S01]  /*5620*/  MUFU.EX2 R41, R41 ;  /* 0x0000002900297308 */ /* 0x000e620000000800 */
[C---:B--2---:R-:W-:Y:S01]  /*5630*/  FADD.FTZ R51, R39.reuse, R36 ;  /* 0x0000002427337221 */ /* 0x044fe20000010000 */
[----:B------:R-:W-:Y:S01]  /*5640*/  FADD.FTZ R14, R46, R49 ;  /* 0x000000312e0e7221 */ /* 0x000fe20000010000 */
[----:B------:R-:W-:Y:S01]  /*5650*/  F2FP.F16.F32.PACK_AB R142, R39, R142 ;  /* 0x0000008e278e723e */ /* 0x000fe200000000ff */
[-C--:B------:R-:W-:Y:S01]  /*5660*/  FMUL.FTZ R112, R112, R26.reuse ;  /* 0x0000001a70707220 */ /* 0x080fe20000410000 */
[-C--:B------:R-:W-:Y:S01]  /*5670*/  FMUL.FTZ R113, R113, R26.reuse ;  /* 0x0000001a71717220 */ /* 0x080fe20000410000 */
[----:B------:R-:W-:Y:S01]  /*5680*/  FADD.FTZ R27, R139, R14 ;  /* 0x0000000e8b1b7221 */ /* 0x000fe20000010000 */
[----:B------:R-:W-:Y:S01]  /*5690*/  F2FP.F16.F32.PACK_AB R139, R50, R139 ;  /* 0x0000008b328b723e */ /* 0x000fe200000000ff */
[----:B------:R-:W2:Y:S01]  /*56a0*/  MUFU.EX2 R138, R138 ;  /* 0x0000008a008a7308 */ /* 0x000ea20000000800 */
[----:B0-----:R-:W-:Y:S01]  /*56b0*/  FADD.FTZ R36, R136, R51 ;  /* 0x0000003388247221 */ /* 0x001fe20000010000 */
[----:B------:R-:W-:Y:S01]  /*56c0*/  FADD.FTZ R14, R50, R27 ;  /* 0x0000001b320e7221 */ /* 0x000fe20000010000 */
[-C--:B------:R-:W-:Y:S01]  /*56d0*/  FMUL.FTZ R116, R116, R26.reuse ;  /* 0x0000001a74747220 */ /* 0x080fe20000410000 */
[----:B------:R-:W-:Y:S01]  /*56e0*/  FMUL.FTZ R117, R117, R26 ;  /* 0x0000001a75757220 */ /* 0x000fe20000410000 */
        /* <DEDUP_REMOVED lines=19> */
[----:B------:R2:W3:Y:S01]  /*5820*/  MUFU.EX2 R7, R144 ;  /* 0x0000009000077308 */ /* 0x0004e20000000800 */
[C---:B0-----:R-:W-:Y:S01]  /*5830*/  FADD.FTZ R33, R43.reuse, R18 ;  /* 0x000000122b217221 */ /* 0x041fe20000010000 */
        /* <DEDUP_REMOVED lines=8> */
[----:B--2---:R-:W-:Y:S01]  /*58c0*/  F2FP.F16.F32.PACK_AB R144, R30, R29 ;  /* 0x0000001d1e90723e */ /* 0x004fe200000000ff */
[----:B------:R-:W-:Y:S01]  /*58d0*/  FADD.FTZ R14, R66, R27 ;  /* 0x0000001b420e7221 */ /* 0x000fe20000010000 */
[-C--:B------:R-:W-:Y:S01]  /*58e0*/  FMUL.FTZ R110, R110, R24.reuse ;  /* 0x000000186e6e7220 */ /* 0x080fe20000410000 */
[-C--:B------:R-:W-:Y:S01]  /*58f0*/  FMUL.FTZ R111, R111, R24.reuse ;  /* 0x000000186f6f7220 */ /* 0x080fe20000410000 */
[-C--:B------:R-:W-:Y:S01]  /*5900*/  FMUL.FTZ R114, R114, R24.reuse ;  /* 0x0000001872727220 */ /* 0x080fe20000410000 */
[----:B------:R-:W-:Y:S01]  /*5910*/  FMUL.FTZ R115, R115, R24 ;  /* 0x0000001873737220 */ /* 0x000fe20000410000 */
[----:B------:R-:W1:Y:S01]  /*5920*/  MUFU.EX2 R5, R5 ;  /* 0x0000000500057308 */ /* 0x000e620000000800 */
[C---:B---3--:R-:W-:Y:S01]  /*5930*/  FADD.FTZ R29, R7.reuse, R18 ;  /* 0x00000012071d7221 */ /* 0x048fe20000010000 */
[----:B------:R-:W-:Y:S01]  /*5940*/  F2FP.F16.F32.PACK_AB R132, R7, R132 ;  /* 0x000000840784723e */ /* 0x000fe200000000ff */
[-C--:B------:R-:W-:Y:S01]  /*5950*/  FMUL.FTZ R118, R118, R24.reuse ;  /* 0x0000001876767220 */ /* 0x080fe20000410000 */
[----:B------:R-:W-:-:S04]  /*5960*/  FMUL.FTZ R119, R119, R24 ;  /* 0x0000001877777220 */ /* 0x000fc80000410000 */
[----:B------:R-:W2:Y:S01]  /*5970*/  MUFU.EX2 R128, R128 ;  /* 0x0000008000807308 */ /* 0x000ea20000000800 */
[----:B0-----:R-:W-:-:S07]  /*5980*/  FADD.FTZ R18, R134, R29 ;  /* 0x0000001d86127221 */ /* 0x001fce0000010000 */
[----:B------:R-:W0:Y:S01]  /*5990*/  MUFU.EX2 R9, R9 ;  /* 0x0000000900097308 */ /* 0x000e220000000800 */
[C---:B-1----:R-:W-:Y:S01]  /*59a0*/  FADD.FTZ R29, R5.reuse, R18 ;  /* 0x00000012051d7221 */ /* 0x042fe20000010000 */
[----:B------:R-:W-:Y:S01]  /*59b0*/  F2FP.F16.F32.PACK_AB R134, R5, R134 ;  /* 0x000000860586723e */ /* 0x000fe200000000ff */
[----:B------:R-:W-:-:S05]  /*59c0*/  FADD.FTZ R5, R19, R14 ;  /* 0x0000000e13057221 */ /* 0x000fca0000010000 */
[----:B------:R-:W1:Y:S01]  /*59d0*/  MUFU.EX2 R130, R130 ;  /* 0x0000008200827308 */ /* 0x000e620000000800 */
[----:B--2---:R-:W-:-:S07]  /*59e0*/  FADD.FTZ R18, R128, R29 ;  /* 0x0000001d80127221 */ /* 0x004fce0000010000 */
[----:B------:R-:W2:Y:S01]  /*59f0*/  MUFU.EX2 R45, R45 ;  /* 0x0000002d002d7308 */ /* 0x000ea20000000800 */
[C---:B0-----:R-:W-:Y:S01]  /*5a00*/  FADD.FTZ R29, R9.reuse, R18 ;  /* 0x00000012091d7221 */ /* 0x041fe20000010000 */
[----:B------:R-:W-:Y:S01]  /*5a10*/  F2FP.F16.F32.PACK_AB R128, R9, R128 ;  /* 0x000000800980723e */ /* 0x000fe200000000ff */
[----:B------:R-:W-:-:S05]  /*5a20*/  IMAD.MOV.U32 R9, RZ, RZ, R12 ;  /* 0x000000ffff097224 */ /* 0x000fca00078e000c */
[----:B------:R-:W-:Y:S01]  /*5a30*/  MUFU.EX2 R124, R124 ;  /* 0x0000007c007c7308 */ /* 0x000fe20000000800 */
[----:B-1----:R-:W-:-:S07]  /*5a40*/  FADD.FTZ R18, R130, R29 ;  /* 0x0000001d82127221 */ /* 0x002fce0000010000 */
[----:B------:R-:W-:Y:S01]  /*5a50*/  MUFU.EX2 R47, R47 ;  /* 0x0000002f002f7308 */ /* 0x000fe20000000800 */
[C---:B--2---:R-:W-:Y:S01]  /*5a60*/  FADD.FTZ R7, R45.reuse, R18 ;  /* 0x000000122d077221 */ /* 0x044fe20000010000 */
[----:B------:R-:W-:-:S06]  /*5a70*/  F2FP.F16.F32.PACK_AB R130, R45, R130 ;  /* 0x000000822d82723e */ /* 0x000fcc00000000ff */
[----:B------:R-:W0:Y:S08]  /*5a80*/  MUFU.EX2 R70, R70 ;  /* 0x0000004600467308 */ /* 0x000e300000000800 */
[----:B------:R-:W-:Y:S08]  /*5a90*/  MUFU.EX2 R126, R126 ;  /* 0x0000007e007e7308 */ /* 0x000ff00000000800 */
[----:B------:R-:W-:Y:S01]  /*5aa0*/  MUFU.EX2 R21, R21 ;  /* 0x0000001500157308 */ /* 0x000fe20000000800 */
[----:B0-----:R-:W-:-:S07]  /*5ab0*/  F2FP.F16.F32.PACK_AB R125, R70, R19 ;  /* 0x00000013467d723e */ /* 0x001fce00000000ff */
[----:B------:R-:W-:Y:S08]  /*5ac0*/  MUFU.EX2 R77, R77 ;  /* 0x0000004d004d7308 */ /* 0x000ff00000000800 */
[----:B------:R-:W0:Y:S08]  /*5ad0*/  MUFU.EX2 R74, R74 ;  /* 0x0000004a004a7308 */ /* 0x000e300000000800 */
[----:B------:R-:W1:Y:S08]  /*5ae0*/  MUFU.EX2 R80, R80 ;  /* 0x0000005000507308 */ /* 0x000e700000000800 */
[----:B------:R2:W-:Y:S01]  /*5af0*/  MUFU.EX2 R120, R4 ;  /* 0x0000000400787308 */ /* 0x0005e20000000800 */
[----:B0-----:R-:W-:-:S07]  /*5b00*/  F2FP.F16.F32.PACK_AB R127, R74, R21 ;  /* 0x000000154a7f723e */ /* 0x001fce00000000ff */
[----:B------:R-:W0:Y:S01]  /*5b10*/  MUFU.EX2 R23, R23 ;  /* 0x0000001700177308 */ /* 0x000e220000000800 */
[----:B--2---:R-:W-:Y:S01]  /*5b20*/  FADD.FTZ R4, R124, R7 ;  /* 0x000000077c047221 */ /* 0x004fe20000010000 */
[----:B------:R-:W-:-:S03]  /*5b30*/  F2FP.F16.F32.PACK_AB R124, R47, R124 ;  /* 0x0000007c2f7c723e */ /* 0x000fc600000000ff */
[----:B------:R-:W-:Y:S01]  /*5b40*/  FADD.FTZ R7, R47, R4 ;  /* 0x000000042f077221 */ /* 0x000fe20000010000 */
[----:B------:R-:W-:Y:S02]  /*5b50*/  FADD.FTZ R4, R70, R5 ;  /* 0x0000000546047221 */ /* 0x000fe40000010000 */
[----:B------:R-:W2:Y:S01]  /*5b60*/  MUFU.EX2 R78, R78 ;  /* 0x0000004e004e7308 */ /* 0x000ea20000000800 */
[----:B------:R-:W-:Y:S01]  /*5b70*/  FADD.FTZ R7, R126, R7 ;  /* 0x000000077e077221 */ /* 0x000fe20000010000 */
[----:B------:R-:W-:Y:S01]  /*5b80*/  FADD.FTZ R5, R21, R4 ;  /* 0x0000000415057221 */ /* 0x000fe20000010000 */
[C---:B------:R-:W-:Y:S02]  /*5b90*/  F2FP.F16.F32.PACK_AB R126, R77.reuse, R126 ;  /* 0x0000007e4d7e723e */ /* 0x040fe400000000ff */
[----:B------:R-:W-:Y:S01]  /*5ba0*/  FADD.FTZ R7, R77, R7 ;  /* 0x000000074d077221 */ /* 0x000fe20000010000 */
[----:B------:R-:W-:Y:S02]  /*5bb0*/  FADD.FTZ R4, R74, R5 ;  /* 0x000000054a047221 */ /* 0x000fe40000010000 */
[----:B------:R-:W3:Y:S01]  /*5bc0*/  MUFU.EX2 R84, R84 ;  /* 0x0000005400547308 */ /* 0x000ee20000000800 */
[----:B-1----:R-:W-:Y:S01]  /*5bd0*/  FADD.FTZ R7, R80, R7 ;  /* 0x0000000750077221 */ /* 0x002fe20000010000 */
[----:B0-----:R-:W-:-:S03]  /*5be0*/  FADD.FTZ R5, R23, R4 ;  /* 0x0000000417057221 */ /* 0x001fc60000010000 */
[C---:B------:R-:W-:Y:S01]  /*5bf0*/  FADD.FTZ R7, R120.reuse, R7 ;  /* 0x0000000778077221 */ /* 0x040fe20000010000 */
[----:B------:R-:W-:Y:S02]  /*5c00*/  F2FP.F16.F32.PACK_AB R120, R120, R80 ;  /* 0x000000507878723e */ /* 0x000fe400000000ff */
[----:B------:R-:W0:Y:S01]  /*5c10*/  MUFU.EX2 R25, R25 ;  /* 0x0000001900197308 */ /* 0x000e220000000800 */
[C---:B--2---:R-:W-:Y:S01]  /*5c20*/  FADD.FTZ R4, R78.reuse, R5 ;  /* 0x000000054e047221 */ /* 0x044fe20000010000 */
[----:B------:R-:W-:-:S06]  /*5c30*/  F2FP.F16.F32.PACK_AB R121, R78, R23 ;  /* 0x000000174e79723e */ /* 0x000fcc00000000ff */
[----:B------:R-:W1:Y:S01]  /*5c40*/  MUFU.EX2 R35, R35 ;  /* 0x0000002300237308 */ /* 0x000e620000000800 */
[----:B---3--:R-:W-:-:S07]  /*5c50*/  FADD.FTZ R7, R84, R7 ;  /* 0x0000000754077221 */ /* 0x008fce0000010000 */
[----:B------:R-:W2:Y:S01]  /*5c60*/  MUFU.EX2 R15, R15 ;  /* 0x0000000f000f7308 */ /* 0x000ea20000000800 */
[----:B0-----:R-:W-:Y:S01]  /*5c70*/  FADD.FTZ R4, R25, R4 ;  /* 0x0000000419047221 */ /* 0x001fe20000010000 */
[C---:B-1----:R-:W-:Y:S01]  /*5c80*/  FADD.FTZ R5, R35.reuse, R7 ;  /* 0x0000000723057221 */ /* 0x042fe20000010000 */
[----:B------:R-:W-:Y:S01]  /*5c90*/  F2FP.F16.F32.PACK_AB R122, R35, R84 ;  /* 0x00000054237a723e */ /* 0x000fe200000000ff */
[----:B------:R-:W-:Y:S02]  /*5ca0*/  IMAD.MOV.U32 R7, RZ, RZ, R8 ;  /* 0x000000ffff077224 */ /* 0x000fe400078e0008 */
[C---:B--2---:R-:W-:Y:S01]  /*5cb0*/  FADD.FTZ R4, R15.reuse, R4 ;  /* 0x000000040f047221 */ /* 0x044fe20000010000 */
[----:B------:R-:W-:Y:S01]  /*5cc0*/  F2FP.F16.F32.PACK_AB R123, R15, R25 ;  /* 0x000000190f7b723e */ /* 0x000fe200000000ff */
[----:B------:R-:W-:Y:S06]  /*5cd0*/  @P3 BRA `(.L_x_1872) ;  /* 0xffffffd800883947 */ /* 0x000fec000383ffff */
.L_x_1863:
[----:B------:R-:W-:-:S06]  /*5ce0*/  UISETP.GE.AND UP0, UPT, UR26, UR38, UPT ;  /* 0x000000261a00728c */ /* 0x000fcc000bf06270 */
[----:B------:R-:W-:-:S13]  /*5cf0*/  PLOP3.LUT P2, PT, PT, PT, UP0, 0x80, 0x0 ;  /* 0x000000000000781c */ /* 0x000fda0003f4f008 */
[----:B------:R-:W-:Y:S05]  /*5d00*/  @!P2 BRA `(.L_x_1873) ;  /* 0x0000001c0030a947 */ /* 0x000fea0003800000 */
[----:B------:R-:W-:Y:S01]  /*5d10*/  VIADD R0, R16, 0x9 ;  /* 0x0000000910007836 */ /* 0x000fe20000000000 */
[----:B------:R-:W-:Y:S01]  /*5d20*/  ISETP.GE.U32.AND P2, PT, R2, 0x180, PT ;  /* 0x000001800200780c */ /* 0x000fe20003f46070 */
[----:B------:R-:W-:Y:S01]  /*5d30*/  IMAD.MOV.U32 R7, RZ, RZ, R12 ;  /* 0x000000ffff077224 */ /* 0x000fe200078e000c */
[----:B------:R-:W-:Y:S01]  /*5d40*/  UMOV UR7, UR5 ;  /* 0x0000000500077c82 */ /* 0x000fe20008000000 */
[----:B------:R-:W-:Y:S01]  /*5d50*/  IMAD.MOV.U32 R9, RZ, RZ, R8 ;  /* 0x000000ffff097224 */ /* 0x000fe200078e0008 */
[----:B------:R-:W-:Y:S01]  /*5d60*/  SEL R0, R0, 0x9, !P2 ;  /* 0x0000000900007807 */ /* 0x000fe20005000000 */
[----:B------:R-:W-:Y:S01]  /*5d70*/  VIADD R16, R16, 0x8 ;  /* 0x0000000810107836 */ /* 0x000fe20000000000 */
[----:B------:R-:W-:-:S07]  /*5d80*/  UMOV UR6, UR4 ;  /* 0x0000000400067c82 */ /* 0x000fce0008000000 */
.L_x_1882:
        /* <DEDUP_REMOVED lines=9> */
.L_x_1875:
[----:B------:R-:W-:Y:S01]  /*5e20*/  ULEA UR10, UR4, UR39, 0x3 ;  /* 0x00000027040a7291 */ /* 0x000fe2000f8e183f */
[----:B------:R-:W-:-:S05]  /*5e30*/  IMAD.U32 R3, RZ, RZ, UR5 ;  /* 0x00000005ff037e24 */ /* 0x000fca000f8e00ff */
[----:B------:R-:W-:-:S04]  /*5e40*/  SHF.L.U32 R3, R3, 0x1f, RZ ;  /* 0x0000001f03037819 */ /* 0x000fc800000006ff */
[----:B------:R0:W1:Y:S01]  /*5e50*/  SYNCS.PHASECHK.TRANS64.TRYWAIT P2, [UR10+0x16830], R3 ;  /* 0x01683003ff0075a7 */ /* 0x000062000804014a */
[----:B------:R-:W-:Y:S05]  /*5e60*/  @!P0 BRA `(.L_x_1876) ;  /* 0x0000000000048947 */ /* 0x000fea0003800000 */
[----:B------:R-:W-:Y:S01]  /*5e70*/  BPT.TRAP 0x1 ;  /* 0x000000040000795c */ /* 0x000fe20000300000 */
.L_x_1876:
[----:B-1----:R-:W-:Y:S05]  /*5e80*/  @P2 BRA `(.L_x_1874) ;  /* 0x0000000000082947 */ /* 0x002fea0003800000 */
[----:B------:R-:W1:Y:S02]  /*5e90*/  SYNCS.PHASECHK.TRANS64.TRYWAIT P2, [UR10+0x16830], R3 ;  /* 0x01683003ff0075a7 */ /* 0x000e64000804014a */
[----:B-1----:R-:W-:Y:S05]  /*5ea0*/  @!P2 BRA `(.L_x_1877) ;  /* 0x0000006c0044a947 */ /* 0x002fea0003800000 */
.L_x_1874:
        /* <DEDUP_REMOVED lines=26> */
.L_x_1879:
[----:B------:R-:W-:Y:S01]  /*6050*/  ULEA UR10, UR6, UR39, 0x3 ;  /* 0x00000027060a7291 */ /* 0x000fe2000f8e183f */
[----:B01----:R-:W-:-:S05]  /*6060*/  IMAD.U32 R3, RZ, RZ, UR7 ;  /* 0x00000007ff037e24 */ /* 0x003fca000f8e00ff */
[----:B------:R-:W-:-:S04]  /*6070*/  SHF.L.U32 R3, R3, 0x1f, RZ ;  /* 0x0000001f03037819 */ /* 0x000fc800000006ff */
[----:B------:R0:W1:Y:S01]  /*6080*/  SYNCS.PHASECHK.TRANS64.TRYWAIT P2, [UR10+0x16850], R3 ;  /* 0x01685003ff0075a7 */ /* 0x000062000804014a */
[----:B------:R-:W-:Y:S05]  /*6090*/  @!P0 BRA `(.L_x_1880) ;  /* 0x0000000000048947 */ /* 0x000fea0003800000 */
[----:B------:R-:W-:Y:S01]  /*60a0*/  BPT.TRAP 0x1 ;  /* 0x000000040000795c */ /* 0x000fe20000300000 */
.L_x_1880:
[----:B-1----:R-:W-:Y:S05]  /*60b0*/  @P2 BRA `(.L_x_1878) ;  /* 0x0000000000082947 */ /* 0x002fea0003800000 */
[----:B------:R-:W1:Y:S02]  /*60c0*/  SYNCS.PHASECHK.TRANS64.TRYWAIT P2, [UR10+0x16850], R3 ;  /* 0x01685003ff0075a7 */ /* 0x000e64000804014a */
[----:B-1----:R-:W-:Y:S05]  /*60d0*/  @!P2 BRA `(.L_x_1881) ;  /* 0x0000006800d0a947 */ /* 0x002fea0003800000 */
.L_x_1878:
[----:B------:R-:W-:Y:S01]  /*60e0*/  UIADD3 UR7, UR39, 0x400, URZ ;  /* 0x0000040027077890 */ /* 0x000fe2000fffe03f */
[----:B------:R-:W-:Y:S01]  /*60f0*/  WARPGROUP.ARRIVE ;  /* 0x00000000000079c5 */ /* 0x000fe20000000000 */
[----:B------:R-:W-:Y:S01]  /*6100*/  UMOV UR11, 0x40000040 ;  /* 0x40000040000b7882 */ /* 0x000fe20000000000 */
[----:B------:R-:W-:Y:S01]  /*6110*/  UMOV UR15, 0x40000040 ;  /* 0x40000040000f7882 */ /* 0x000fe20000000000 */
[----:B------:R-:W-:Y:S01]  /*6120*/  USHF.R.U32.HI UR7, URZ, 0x4, UR7 ;  /* 0x000000043f077899 */ /* 0x000fe20008011607 */
[----:B-1----:R-:W-:Y:S01]  /*6130*/  FMNMX.FTZ R6, R24, R9, !PT ;  /* 0x0000000918067209 */ /* 0x002fe20007810000 */
[----:B------:R-:W-:Y:S02]  /*6140*/  UISETP.GT.AND UP0, UPT, UR26, UR38, UPT ;  /* 0x000000261a00728c */ /* 0x000fe4000bf04270 */
[----:B------:R-:W-:Y:S01]  /*6150*/  ULOP3.LUT UR7, UR7, 0x3fff, URZ, 0xc0, !UPT ;  /* 0x00003fff07077892 */ /* 0x000fe2000f8ec03f */
[----:B0-----:R-:W-:Y:S01]  /*6160*/  FMNMX.FTZ R3, R25, R6, !PT ;  /* 0x0000000619037209 */ /* 0x001fe20007810000 */
[----:B------:R-:W-:-:S02]  /*6170*/  UIADD3 UR26, UR26, -0x1, URZ ;  /* 0xffffffff1a1a7890 */ /* 0x000fc4000fffe03f */
[----:B------:R-:W-:Y:S01]  /*6180*/  ULEA UR10, UR6, UR7, 0xa ;  /* 0x00000007060a7291 */ /* 0x000fe2000f8e503f */
[----:B------:R-:W-:Y:S02]  /*6190*/  FMNMX.FTZ R6, R28, R3, !PT ;  /* 0x000000031c067209 */ /* 0x000fe40007810000 */
[----:B------:R-:W-:Y:S01]  /*61a0*/  PLOP3.LUT P2, PT, PT, PT, UP0, 0x80, 0x0 ;  /* 0x000000000000781c */ /* 0x000fe20003f4f008 */
[----:B------:R-:W-:Y:S01]  /*61b0*/  UIADD3 UR14, UR10, 0x80, URZ ;  /* 0x000000800a0e7890 */ /* 0x000fe2000fffe03f */
[----:B------:R-:W-:Y:S01]  /*61c0*/  FMNMX.FTZ R3, R29, R6, !PT ;  /* 0x000000061d037209 */ /* 0x000fe20007810000 */
[----:B------:R-:W-:-:S03]  /*61d0*/  UMOV UR7, UR5 ;  /* 0x0000000500077c82 */ /* 0x000fc60008000000 */
        /* <DEDUP_REMOVED lines=45> */
[----:B------:R-:W-:Y:S01]  /*64b0*/  FADD.FTZ R14, -R8, R9 ;  /* 0x00000009080e7221 */ /* 0x000fe20000010100 */
[----:B------:R-:W-:-:S03]  /*64c0*/  UMOV UR15, 0x40000040 ;  /* 0x40000040000f7882 */ /* 0x000fc60000000000 */
[-C--:B0-----:R-:W-:Y:S01]  /*64d0*/  FMUL.FTZ R15, R14, R3.reuse ;  /* 0x000000030e0f7220 */ /* 0x081fe20000410000 */
[----:B------:R-:W-:-:S03]  /*64e0*/  FMUL.FTZ R14, R8, R3 ;  /* 0x00000003080e7220 */ /* 0x000fc60000410000 */
        /* <DEDUP_REMOVED lines=9> */
[----:B0-----:R-:W-:Y:S01]  /*6580*/  FMNMX.FTZ R15, R27, R12, !PT ;  /* 0x0000000c1b0f7209 */ /* 0x001fe20007810000 */
[-CC-:B------:R-:W-:Y:S01]  /*6590*/  FFMA.FTZ R9, R24, R3.reuse, -R14.reuse ;  /* 0x0000000318097223 */ /* 0x180fe2000001080e */
[-CC-:B------:R-:W-:Y:S01]  /*65a0*/  FFMA.FTZ R150, R28, R3.reuse, -R14.reuse ;  /* 0x000000031c967223 */ /* 0x180fe2000001080e */
[--C-:B------:R-:W-:Y:S01]  /*65b0*/  FFMA.FTZ R19, R37, R3, -R14.reuse ;  /* 0x0000000325137223 */ /* 0x100fe2000001080e */
[----:B------:R-:W-:Y:S01]  /*65c0*/  FMNMX.FTZ R12, R30, R15, !PT ;  /* 0x0000000f1e0c7209 */ /* 0x000fe20007810000 */
[-CC-:B------:R-:W-:Y:S01]  /*65d0*/  FFMA.FTZ R21, R41, R3.reuse, -R14.reuse ;  /* 0x0000000329157223 */ /* 0x180fe2000001080e */
[----:B------:R-:W-:Y:S01]  /*65e0*/  MUFU.EX2 R15, R33 ;  /* 0x00000021000f7308 */ /* 0x000fe20000000800 */
        /* <DEDUP_REMOVED lines=15> */
[----:B------:R-:W-:Y:S01]  /*66e0*/  FFMA.FTZ R85, R85, R3, -R14 ;  /* 0x0000000355557223 */ /* 0x000fe2000001080e */
[----:B------:R-:W0:Y:S01]  /*66f0*/  MUFU.EX2 R9, R9 ;  /* 0x0000000900097308 */ /* 0x000e220000000800 */
[----:B------:R-:W-:-:S04]  /*6700*/  FMNMX.FTZ R17, R39, R12, !PT ;  /* 0x0000000c27117209 */ /* 0x000fc80007810000 */
[----:B------:R-:W-:-:S03]  /*6710*/  FMNMX.FTZ R12, R42, R17, !PT ;  /* 0x000000112a0c7209 */ /* 0x000fc60007810000 */
[----:B------:R-:W1:Y:S01]  /*6720*/  MUFU.EX2 R148, R148 ;  /* 0x0000009400947308 */ /* 0x000e620000000800 */
[----:B------:R-:W-:-:S04]  /*6730*/  FMNMX.FTZ R17, R43, R12, !PT ;  /* 0x0000000c2b117209 */ /* 0x000fc80007810000 */
[----:B------:R-:W-:-:S03]  /*6740*/  FMNMX.FTZ R12, R46, R17, !PT ;  /* 0x000000112e0c7209 */ /* 0x000fc60007810000 */
[----:B------:R-:W2:Y:S01]  /*6750*/  MUFU.EX2 R150, R150 ;  /* 0x0000009600967308 */ /* 0x000ea20000000800 */
[----:B------:R-:W-:Y:S01]  /*6760*/  FMNMX.FTZ R17, R47, R12, !PT ;  /* 0x0000000c2f117209 */ /* 0x000fe20007810000 */
[----:B0-----:R-:W-:-:S03]  /*6770*/  FFMA.FTZ R5, R6, R5, R9 ;  /* 0x0000000506057223 */ /* 0x001fc60000010009 */
[----:B------:R-:W-:-:S03]  /*6780*/  FMNMX.FTZ R12, R50, R17, !PT ;  /* 0x00000011320c7209 */ /* 0x000fc60007810000 */
[----:B------:R-:W0:Y:S01]  /*6790*/  MUFU.EX2 R13, R13 ;  /* 0x0000000d000d7308 */ /* 0x000e220000000800 */
[----:B------:R-:W-:Y:S01]  /*67a0*/  FMNMX.FTZ R17, R51, R12, !PT ;  /* 0x0000000c33117209 */ /* 0x000fe20007810000 */
[C---:B-1----:R-:W-:Y:S01]  /*67b0*/  FADD.FTZ R5, R148.reuse, R5 ;  /* 0x0000000594057221 */ /* 0x042fe20000010000 */
[----:B------:R-:W-:Y:S02]  /*67c0*/  F2FP.F16.F32.PACK_AB R148, R148, R9 ;  /* 0x000000099494723e */ /* 0x000fe400000000ff */
[----:B------:R-:W-:-:S03]  /*67d0*/  FMNMX.FTZ R12, R54, R17, !PT ;  /* 0x00000011360c7209 */ /* 0x000fc60007810000 */
[----:B------:R-:W-:Y:S01]  /*67e0*/  MUFU.EX2 R17, R45 ;  /* 0x0000002d00117308 */ /* 0x000fe20000000800 */
[----:B------:R-:W-:Y:S01]  /*67f0*/  FMNMX.FTZ R23, R55, R12, !PT ;  /* 0x0000000c37177209 */ /* 0x000fe20007810000 */
[----:B------:R-:W-:Y:S02]  /*6800*/  WARPGROUP.DEPBAR.LE gsb0, 0x0 ;  /* 0x00008000000079c5 */ /* 0x000fe40000010000 */
[----:B------:R-:W-:Y:S01]  /*6810*/  WARPGROUP.ARRIVE ;  /* 0x00000000000079c5 */ /* 0x000fe20000000000 */
[----:B------:R-:W-:Y:S01]  /*6820*/  FMNMX.FTZ R12, R58, R23, !PT ;  /* 0x000000173a0c7209 */ /* 0x000fe20007810000 */
[-CC-:B------:R-:W-:Y:S01]  /*6830*/  FFMA.FTZ R140, R40, R3.reuse, -R14.reuse ;  /* 0x00000003288c7223 */ /* 0x180fe2000001080e */
[----:B------:R-:W-:Y:S01]  /*6840*/  FFMA.FTZ R142, R44, R3, -R14 ;  /* 0x000000032c8e7223 */ /* 0x000fe2000001080e */
[----:B------:R-:W-:Y:S01]  /*6850*/  MUFU.EX2 R144, R144 ;  /* 0x0000009000907308 */ /* 0x000fe20000000800 */
[----:B------:R-:W-:Y:S01]  /*6860*/  FMNMX.FTZ R23, R59, R12, !PT ;  /* 0x0000000c3b177209 */ /* 0x000fe20007810000 */
[----:B------:R-:W-:Y:S01]  /*6870*/  HGMMA.64x64x16.F32 R88, R136, gdesc[UR12].tnspB, R88, gsb0 ;  /* 0x40e0000c88587df0 */ /* 0x000fe20008000858 */
[----:B------:R-:W-:Y:S01]  /*6880*/  UIADD3 UR14, UR10, 0x200, URZ ;  /* 0x000002000a0e7890 */ /* 0x000fe2000fffe03f */
[----:B------:R-:W-:Y:S01]  /*6890*/  UMOV UR15, 0x40000040 ;  /* 0x40000040000f7882 */ /* 0x000fe20000000000 */
[----:B------:R-:W-:-:S03]  /*68a0*/  FMNMX.FTZ R12, R62, R23, !PT ;  /* 0x000000173e0c7209 */ /* 0x000fc60007810000 */
[----:B------:R1:W-:Y:S01]  /*68b0*/  MUFU.EX2 R23, R49 ;  /* 0x0000003100177308 */ /* 0x0003e20000000800 */
[----:B------:R-:W-:-:S04]  /*68c0*/  FMNMX.FTZ R25, R63, R12, !PT ;  /* 0x0000000c3f197209 */ /* 0x000fc80007810000 */
[----:B------:R-:W-:-:S03]  /*68d0*/  FMNMX.FTZ R12, R66, R25, !PT ;  /* 0x00000019420c7209 */ /* 0x000fc60007810000 */
[----:B------:R-:W-:Y:S01]  /*68e0*/  MUFU.EX2 R146, R146 ;  /* 0x0000009200927308 */ /* 0x000fe20000000800 */
[----:B-1----:R-:W-:Y:S01]  /*68f0*/  FFMA.FTZ R49, R77, R3, -R14 ;  /* 0x000000034d317223 */ /* 0x002fe2000001080e */
        /* <DEDUP_REMOVED lines=14> */
[----:B------:R-:W-:Y:S02]  /*69e0*/  MUFU.EX2 R142, R142 ;  /* 0x0000008e008e7308 */ /* 0x000fe40000000800 */
[----:B------:R-:W-:-:S05]  /*69f0*/  FMNMX.FTZ R12, R87, R12, !PT ;  /* 0x0000000c570c7209 */ /* 0x000fca0007810000 */
[----:B------:R-:W3:Y:S01]  /*6a00*/  SHFL.BFLY PT, R45, R12, 0x2, 0x1f ;  /* 0x0c401f000c2d7f89 */ /* 0x000ee200000e0000 */
[----:B------:R-:W-:Y:S08]  /*6a10*/  MUFU.EX2 R29, R29 ;  /* 0x0000001d001d7308 */ /* 0x000ff00000000800 */
[----:B------:R-:W-:Y:S01]  /*6a20*/  MUFU.EX2 R33, R61 ;  /* 0x0000003d00217308 */ /* 0x000fe20000000800 */
[----:B------:R-:W-:-:S02]  /*6a30*/  WARPGROUP.DEPBAR.LE gsb0, 0x0 ;  /* 0x00008000000079c5 */ /* 0x000fc40000010000 */
[----:B------:R-:W-:Y:S01]  /*6a40*/  WARPGROUP.ARRIVE ;  /* 0x00000000000079c5 */ /* 0x000fe20000000000 */
[-CC-:B------:R-:W-:Y:S01]  /*6a50*/  FFMA.FTZ R136, R48, R3.reuse, -R14.reuse ;  /* 0x0000000330887223 */ /* 0x180fe2000001080e */
[----:B------:R-:W-:-:S03]  /*6a60*/  FFMA.FTZ R138, R52, R3, -R14 ;  /* 0x00000003348a7223 */ /* 0x000fc6000001080e */
[----:B------:R-:W-:Y:S01]  /*6a70*/  MUFU.EX2 R18, R18 ;  /* 0x0000001200127308 */ /* 0x000fe20000000800 */
[----:B---3--:R-:W-:Y:S01]  /*6a80*/  FMNMX.FTZ R32, R12, R45, !PT ;  /* 0x0000002d0c207209 */ /* 0x008fe20007810000 */
[----:B------:R-:W-:Y:S01]  /*6a90*/  HGMMA.64x64x16.F32 R88, R132, gdesc[UR12].tnspB, R88, gsb0 ;  /* 0x40e0000c84587df0 */ /* 0x000fe20008000858 */
[----:B------:R-:W-:Y:S01]  /*6aa0*/  UIADD3 UR14, UR10, 0x280, URZ ;  /* 0x000002800a0e7890 */ /* 0x000fe2000fffe03f */
[----:B------:R-:W-:Y:S01]  /*6ab0*/  FFMA.FTZ R45, R73, R3, -R14 ;  /* 0x00000003492d7223 */ /* 0x000fe2000001080e */
[----:B------:R-:W-:Y:S01]  /*6ac0*/  UMOV UR15, 0x40000040 ;  /* 0x40000040000f7882 */ /* 0x000fe20000000000 */
[----:B-1----:R-:W1:Y:S02]  /*6ad0*/  SHFL.BFLY PT, R57, R32, 0x1, 0x1f ;  /* 0x0c201f0020397f89 */ /* 0x002e6400000e0000 */
[----:B------:R-:W-:Y:S08]  /*6ae0*/  MUFU.EX2 R136, R136 ;  /* 0x0000008800887308 */ /* 0x000ff00000000800 */
[----:B------:R-:W-:Y:S08]  /*6af0*/  MUFU.EX2 R138, R138 ;  /* 0x0000008a008a7308 */ /* 0x000ff00000000800 */
[----:B------:R-:W-:Y:S01]  /*6b00*/  MUFU.EX2 R37, R37 ;  /* 0x0000002500257308 */ /* 0x000fe20000000800 */
[----:B-1----:R-:W-:-:S07]  /*6b10*/  FMNMX.FTZ R12, R32, R57, !PT ;  /* 0x00000039200c7209 */ /* 0x002fce0007810000 */
[----:B------:R-:W-:Y:S01]  /*6b20*/  MUFU.EX2 R20, R20 ;  /* 0x0000001400147308 */ /* 0x000fe20000000800 */
[----:B------:R-:W-:-:S04]  /*6b30*/  FMUL.FTZ R36, R12, R3 ;  /* 0x000000030c247220 */ /* 0x000fc80000410000 */
[-CC-:B------:R-:W-:Y:S01]  /*6b40*/  FFMA.FTZ R149, R27, R3.reuse, -R36.reuse ;  /* 0x000000031b957223 */ /* 0x180fe20000010824 */
[----:B------:R-:W-:Y:S02]  /*6b50*/  IMAD.U32 R27, RZ, RZ, UR4 ;  /* 0x00000004ff1b7e24 */ /* 0x000fe4000f8e00ff */
[-CC-:B------:R-:W-:Y:S01]  /*6b60*/  FFMA.FTZ R151, R30, R3.reuse, -R36.reuse ;  /* 0x000000031e977223 */ /* 0x180fe20000010824 */
[-CC-:B------:R-:W-:Y:S01]  /*6b70*/  FFMA.FTZ R145, R34, R3.reuse, -R36.reuse ;  /* 0x0000000322917223 */ /* 0x180fe20000010824 */
[-CC-:B------:R-:W-:Y:S01]  /*6b80*/  FFMA.FTZ R30, R35, R3.reuse, -R36.reuse ;  /* 0x00000003231e7223 */ /* 0x180fe20000010824 */
[-CC-:B------:R-:W-:Y:S01]  /*6b90*/  FFMA.FTZ R147, R38, R3.reuse, -R36.reuse ;  /* 0x0000000326937223 */ /* 0x180fe20000010824 */
[----:B------:R-:W-:Y:S01]  /*6ba0*/  @!P1 LEA R27, R27, UR39, 0x3 ;  /* 0x000000271b1b9c11 */ /* 0x000fe2000f8e18ff */
[----:B------:R-:W-:Y:S01]  /*6bb0*/  MUFU.EX2 R149, R149 ;  /* 0x0000009500957308 */ /* 0x000fe20000000800 */
[-CC-:B------:R-:W-:Y:S01]  /*6bc0*/  FFMA.FTZ R34, R39, R3.reuse, -R36.reuse ;  /* 0x0000000327227223 */ /* 0x180fe20000010824 */
[----:B------:R-:W-:Y:S01]  /*6bd0*/  FFMA.FTZ R137, R50, R3, -R36 ;  /* 0x0000000332897223 */ /* 0x000fe20000010824 */
[----:B--2---:R-:W-:Y:S01]  /*6be0*/  FADD.FTZ R50, R150, R5 ;  /* 0x0000000596327221 */ /* 0x004fe20000010000 */
[----:B------:R-:W-:-:S02]  /*6bf0*/  @!P1 VIADD R27, R27, 0x16840 ;  /* 0x000168401b1b9836 */ /* 0x000fc40000000000 */
[-CC-:B------:R-:W-:Y:S01]  /*6c00*/  FFMA.FTZ R141, R42, R3.reuse, -R36.reuse ;  /* 0x000000032a8d7223 */ /* 0x180fe20000010824 */
[-CC-:B------:R-:W-:Y:S01]  /*6c10*/  FFMA.FTZ R38, R43, R3.reuse, -R36.reuse ;  /* 0x000000032b267223 */ /* 0x180fe20000010824 */
[-CC-:B------:R-:W-:Y:S01]  /*6c20*/  FFMA.FTZ R143, R46, R3.reuse, -R36.reuse ;  /* 0x000000032e8f7223 */ /* 0x180fe20000010824 */
[----:B------:R-:W-:Y:S01]  /*6c30*/  MUFU.EX2 R151, R151 ;  /* 0x0000009700977308 */ /* 0x000fe20000000800 */
[----:B------:R-:W-:Y:S01]  /*6c40*/  @!P1 PRMT R27, RZ, 0x654, R27 ;  /* 0x00000654ff1b9816 */ /* 0x000fe2000000001b */
        /* <DEDUP_REMOVED lines=11> */
[----:B------:R-:W-:Y:S01]  /*6d00*/  FFMA.FTZ R86, R86, R3, -R36 ;  /* 0x0000000356567223 */ /* 0x000fe20000010824 */
[----:B0-----:R-:W-:-:S02]  /*6d10*/  F2FP.F16.F32.PACK_AB R150, R13, R150 ;  /* 0x000000960d96723e */ /* 0x001fc400000000ff */
[----:B------:R-:W-:Y:S08]  /*6d20*/  MUFU.EX2 R30, R30 ;  /* 0x0000001e001e7308 */ /* 0x000ff00000000800 */
[----:B------:R-:W-:Y:S01]  /*6d30*/  MUFU.EX2 R147, R147 ;  /* 0x0000009300937308 */ /* 0x000fe20000000800 */
[----:B------:R-:W-:Y:S02]  /*6d40*/  WARPGROUP.DEPBAR.LE gsb0, 0x0 ;  /* 0x00008000000079c5 */ /* 0x000fe40000010000 */
[----:B------:R-:W-:Y:S01]  /*6d50*/  WARPGROUP.ARRIVE ;  /* 0x00000000000079c5 */ /* 0x000fe20000000000 */
[-CC-:B------:R-:W-:Y:S01]  /*6d60*/  FFMA.FTZ R132, R56, R3.reuse, -R14.reuse ;  /* 0x0000000338847223 */ /* 0x180fe2000001080e */
[----:B------:R-:W-:Y:S01]  /*6d70*/  FFMA.FTZ R134, R60, R3, -R14 ;  /* 0x000000033c867223 */ /* 0x000fe2000001080e */
[----:B------:R-:W-:-:S02]  /*6d80*/  FADD.FTZ R14, -R12, R7 ;  /* 0x000000070c0e7221 */ /* 0x000fc40000010100 */
        /* <DEDUP_REMOVED lines=9> */
[----:B------:R-:W-:Y:S01]  /*6e20*/  MUFU.EX2 R141, R141 ;  /* 0x0000008d008d7308 */ /* 0x000fe20000000800 */
[----:B------:R-:W-:-:S07]  /*6e30*/  FFMA.FTZ R135, R62, R3, -R36 ;  /* 0x000000033e877223 */ /* 0x000fce0000010824 */
[----:B------:R-:W-:Y:S08]  /*6e40*/  MUFU.EX2 R57, R57 ;  /* 0x0000003900397308 */ /* 0x000ff00000000800 */
[----:B------:R-:W0:Y:S08]  /*6e50*/  MUFU.EX2 R14, R14 ;  /* 0x0000000e000e7308 */ /* 0x000e300000000800 */
        /* <DEDUP_REMOVED lines=21> */
[----:B--2---:R-:W-:-:S03]  /*6fb0*/  F2FP.F16.F32.PACK_AB R141, R38, R141 ;  /* 0x0000008d268d723e */ /* 0x004fc600000000ff */
[----:B------:R-:W-:Y:S01]  /*6fc0*/  FADD.FTZ R52, R38, R5 ;  /* 0x0000000526347221 */ /* 0x000fe20000010000 */
[----:B------:R-:W-:Y:S02]  /*6fd0*/  WARPGROUP.DEPBAR.LE gsb0, 0x0 ;  /* 0x00008000000079c5 */ /* 0x000fe40000010000 */
[----:B------:R-:W-:Y:S01]  /*6fe0*/  WARPGROUP.ARRIVE ;  /* 0x00000000000079c5 */ /* 0x000fe20000000000 */
[----:B------:R-:W2:Y:S01]  /*6ff0*/  MUFU.EX2 R139, R139 ;  /* 0x0000008b008b7308 */ /* 0x000ea20000000800 */
[----:B0-----:R-:W-:Y:S01]  /*7000*/  FADD.FTZ R5, R143, R52 ;  /* 0x000000348f057221 */ /* 0x001fe20000010000 */
[-CC-:B------:R-:W-:Y:S01]  /*7010*/  FFMA.FTZ R129, R66, R3.reuse, -R36.reuse ;  /* 0x0000000342817223 */ /* 0x180fe20000010824 */
[----:B------:R-:W-:Y:S01]  /*7020*/  FFMA.FTZ R131, R70, R3, -R36 ;  /* 0x0000000346837223 */ /* 0x000fe20000010824 */
[C---:B-1----:R-:W-:Y:S01]  /*7030*/  F2FP.F16.F32.PACK_AB R143, R40.reuse, R143 ;  /* 0x0000008f288f723e */ /* 0x042fe200000000ff */
[----:B------:R-:W-:Y:S01]  /*7040*/  HGMMA.64x64x16.F32 R88, R124, gdesc[UR12].tnspB, R88, gsb0 ;  /* 0x40e0000c7c587df0 */ /* 0x000fe20008000858 */
[----:B------:R-:W-:Y:S01]  /*7050*/  FADD.FTZ R52, R40, R5 ;  /* 0x0000000528347221 */ /* 0x000fe20000010000 */
[----:B------:R-:W-:Y:S01]  /*7060*/  F2FP.F16.F32.PACK_AB R128, R37, R18 ;  /* 0x000000122580723e */ /* 0x000fe200000000ff */
[----:B------:R-:W0:Y:S02]  /*7070*/  MUFU.EX2 R44, R44 ;  /* 0x0000002c002c7308 */ /* 0x000e240000000800 */
[----:B---3--:R-:W-:Y:S01]  /*7080*/  FADD.FTZ R5, R137, R52 ;  /* 0x0000003489057221 */ /* 0x008fe20000010000 */
[----:B----4-:R-:W-:-:S03]  /*7090*/  F2FP.F16.F32.PACK_AB R137, R42, R137 ;  /* 0x000000892a89723e */ /* 0x010fc600000000ff */
[----:B------:R-:W-:Y:S02]  /*70a0*/  FADD.FTZ R52, R42, R5 ;  /* 0x000000052a347221 */ /* 0x000fe40000010000 */
[----:B------:R-:W-:Y:S02]  /*70b0*/  MUFU.EX2 R132, R132 ;  /* 0x0000008400847308 */ /* 0x000fe40000000800 */
[----:B--2---:R-:W-:-:S06]  /*70c0*/  FADD.FTZ R5, R139, R52 ;  /* 0x000000348b057221 */ /* 0x004fcc0000010000 */
[----:B------:R-:W1:Y:S01]  /*70d0*/  MUFU.EX2 R133, R133 ;  /* 0x0000008500857308 */ /* 0x000e620000000800 */
[C---:B0-----:R-:W-:Y:S01]  /*70e0*/  FADD.FTZ R14, R44.reuse, R5 ;  /* 0x000000052c0e7221 */ /* 0x041fe20000010000 */
[----:B------:R-:W-:-:S06]  /*70f0*/  F2FP.F16.F32.PACK_AB R139, R44, R139 ;  /* 0x0000008b2c8b723e */ /* 0x000fcc00000000ff */
[----:B------:R-:W0:Y:S08]  /*7100*/  MUFU.EX2 R46, R46 ;  /* 0x0000002e002e7308 */ /* 0x000e300000000800 */
[----:B------:R-:W-:Y:S01]  /*7110*/  MUFU.EX2 R134, R134 ;  /* 0x0000008600867308 */ /* 0x000fe20000000800 */
[----:B-1----:R-:W-:-:S07]  /*7120*/  FADD.FTZ R5, R133, R14 ;  /* 0x0000000e85057221 */ /* 0x002fce0000010000 */
[----:B------:R-:W1:Y:S01]  /*7130*/  MUFU.EX2 R135, R135 ;  /* 0x0000008700877308 */ /* 0x000e620000000800 */
[C---:B0-----:R-:W-:Y:S01]  /*7140*/  FADD.FTZ R14, R46.reuse, R5 ;  /* 0x000000052e0e7221 */ /* 0x041fe20000010000 */
[----:B------:R-:W-:-:S06]  /*7150*/  F2FP.F16.F32.PACK_AB R133, R46, R133 ;  /* 0x000000852e85723e */ /* 0x000fcc00000000ff */
[----:B------:R-:W0:Y:S08]  /*7160*/  MUFU.EX2 R4, R4 ;  /* 0x0000000400047308 */ /* 0x000e300000000800 */
[----:B------:R-:W2:Y:S01]  /*7170*/  MUFU.EX2 R129, R129 ;  /* 0x0000008100817308 */ /* 0x000ea20000000800 */
[----:B-1----:R-:W-:-:S07]  /*7180*/  FADD.FTZ R5, R135, R14 ;  /* 0x0000000e87057221 */ /* 0x002fce0000010000 */
[----:B------:R-:W1:Y:S01]  /*7190*/  MUFU.EX2 R48, R48 ;  /* 0x0000003000307308 */ /* 0x000e620000000800 */
[C---:B0-----:R-:W-:Y:S01]  /*71a0*/  FADD.FTZ R14, R4.reuse, R5 ;  /* 0x00000005040e7221 */ /* 0x041fe20000010000 */
[----:B------:R-:W-:-:S06]  /*71b0*/  F2FP.F16.F32.PACK_AB R135, R4, R135 ;  /* 0x000000870487723e */ /* 0x000fcc00000000ff */
[----:B------:R-:W0:Y:S01]  /*71c0*/  MUFU.EX2 R131, R131 ;  /* 0x0000008300837308 */ /* 0x000e220000000800 */
[----:B--2---:R-:W-:Y:S01]  /*71d0*/  FADD.FTZ R5, R129, R14 ;  /* 0x0000000e81057221 */ /* 0x004fe20000010000 */
[----:B------:R-:W-:Y:S02]  /*71e0*/  WARPGROUP.DEPBAR.LE gsb0, 0x0 ;  /* 0x00008000000079c5 */ /* 0x000fe40000010000 */
[----:B------:R-:W-:Y:S01]  /*71f0*/  WARPGROUP.ARRIVE ;  /* 0x00000000000079c5 */ /* 0x000fe20000000000 */
[----:B------:R-:W-:-:S03]  /*7200*/  FFMA.FTZ R125, R74, R3, -R36 ;  /* 0x000000034a7d7223 */ /* 0x000fc60000010824 */
[----:B------:R-:W2:Y:S01]  /*7210*/  MUFU.EX2 R41, R41 ;  /* 0x0000002900297308 */ /* 0x000ea20000000800 */
[C---:B-1----:R-:W-:Y:S01]  /*7220*/  FADD.FTZ R14, R48.reuse, R5 ;  /* 0x00000005300e7221 */ /* 0x042fe20000010000 */
[----:B------:R-:W-:Y:S01]  /*7230*/  F2FP.F16.F32.PACK_AB R129, R48, R129 ;  /* 0x000000813081723e */ /* 0x000fe200000000ff */
[----:B------:R-:W-:Y:S05]  /*7240*/  HGMMA.64x64x16.F32 R88, R120, gdesc[UR8].tnspB, R88, gsb0 ;  /* 0x40e0000878587df0 */ /* 0x000fea0008000858 */
[----:B------:R-:W-:Y:S01]  /*7250*/  MUFU.EX2 R22, R22 ;  /* 0x0000001600167308 */ /* 0x000fe20000000800 */
[----:B0-----:R-:W-:-:S07]  /*7260*/  FADD.FTZ R5, R131, R14 ;  /* 0x0000000e83057221 */ /* 0x001fce0000010000 */
[----:B------:R-:W-:Y:S01]  /*7270*/  MUFU.EX2 R125, R125 ;  /* 0x0000007d007d7308 */ /* 0x000fe20000000800 */
[----:B--2---:R-:W-:-:S07]  /*7280*/  F2FP.F16.F32.PACK_AB R130, R41, R20 ;  /* 0x000000142982723e */ /* 0x004fce00000000ff */
[----:B------:R-:W0:Y:S08]  /*7290*/  MUFU.EX2 R45, R45 ;  /* 0x0000002d002d7308 */ /* 0x000e300000000800 */
[----:B------:R-:W-:Y:S08]  /*72a0*/  MUFU.EX2 R75, R75 ;  /* 0x0000004b004b7308 */ /* 0x000ff00000000800 */
[----:B------:R-:W-:Y:S01]  /*72b0*/  MUFU.EX2 R24, R24 ;  /* 0x0000001800187308 */ /* 0x000fe20000000800 */
[----:B0-----:R-:W-:-:S07]  /*72c0*/  F2FP.F16.F32.PACK_AB R124, R45, R22 ;  /* 0x000000162d7c723e */ /* 0x001fce00000000ff */
[----:B------:R-:W-:Y:S08]  /*72d0*/  MUFU.EX2 R127, R78 ;  /* 0x0000004e007f7308 */ /* 0x000ff00000000800 */
[----:B------:R-:W0:Y:S08]  /*72e0*/  MUFU.EX2 R49, R49 ;  /* 0x0000003100317308 */ /* 0x000e300000000800 */
[----:B------:R-:W-:Y:S08]  /*72f0*/  MUFU.EX2 R79, R79 ;  /* 0x0000004f004f7308 */ /* 0x000ff00000000800 */
[----:B------:R-:W-:Y:S01]  /*7300*/  MUFU.EX2 R28, R28 ;  /* 0x0000001c001c7308 */ /* 0x000fe20000000800 */
[----:B0-----:R-:W-:-:S07]  /*7310*/  F2FP.F16.F32.PACK_AB R126, R49, R24 ;  /* 0x00000018317e723e */ /* 0x001fce00000000ff */
[----:B------:R-:W0:Y:S01]  /*7320*/  MUFU.EX2 R53, R53 ;  /* 0x0000003500357308 */ /* 0x000e220000000800 */
[----:B------:R-:W-:Y:S02]  /*7330*/  WARPGROUP.DEPBAR.LE gsb0, 0x0 ;  /* 0x00008000000079c5 */ /* 0x000fe40000010000 */
        /* <DEDUP_REMOVED lines=8> */
[----:B------:R-:W-:Y:S01]  /*73c0*/  FMUL.FTZ R97, R97, R6 ;  /* 0x0000000661617220 */ /* 0x000fe20000410000 */
[----:B--2---:R-:W-:Y:S01]  /*73d0*/  IMAD.U32 R27, RZ, RZ, UR6 ;  /* 0x00000006ff1b7e24 */ /* 0x004fe2000f8e00ff */
[----:B------:R-:W-:Y:S01]  /*73e0*/  MUFU.EX2 R83, R83 ;  /* 0x0000005300537308 */ /* 0x000fe20000000800 */
[----:B------:R-:W-:Y:S01]  /*73f0*/  UMOV UR6, UR4 ;  /* 0x0000000400067c82 */ /* 0x000fe20008000000 */
[----:B0-----:R-:W-:Y:S01]  /*7400*/  F2FP.F16.F32.PACK_AB R120, R53, R28 ;  /* 0x0000001c3578723e */ /* 0x001fe200000000ff */
[-C--:B------:R-:W-:Y:S01]  /*7410*/  FMUL.FTZ R100, R100, R6.reuse ;  /* 0x0000000664647220 */ /* 0x080fe20000410000 */
[----:B------:R-:W-:Y:S01]  /*7420*/  @!P1 LEA R27, R27, UR39, 0x3 ;  /* 0x000000271b1b9c11 */ /* 0x000fe2000f8e18ff */
[-C--:B------:R-:W-:Y:S01]  /*7430*/  FMUL.FTZ R101, R101, R6.reuse ;  /* 0x0000000665657220 */ /* 0x080fe20000410000 */
[-C--:B------:R-:W-:Y:S01]  /*7440*/  FMUL.FTZ R104, R104, R6.reuse ;  /* 0x0000000668687220 */ /* 0x080fe20000410000 */
[----:B------:R-:W-:Y:S01]  /*7450*/  FMUL.FTZ R105, R105, R6 ;  /* 0x0000000669697220 */ /* 0x000fe20000410000 */
[----:B------:R-:W-:Y:S01]  /*7460*/  MUFU.EX2 R32, R84 ;  /* 0x0000005400207308 */ /* 0x000fe20000000800 */
[----:B------:R-:W-:-:S02]  /*7470*/  @!P1 VIADD R27, R27, 0x16860 ;  /* 0x000168601b1b9836 */ /* 0x000fc40000000000 */
[-C--:B------:R-:W-:Y:S01]  /*7480*/  FMUL.FTZ R108, R108, R6.reuse ;  /* 0x000000066c6c7220 */ /* 0x080fe20000410000 */
[-C--:B------:R-:W-:Y:S01]  /*7490*/  FMUL.FTZ R109, R109, R6.reuse ;  /* 0x000000066d6d7220 */ /* 0x080fe20000410000 */
[-C--:B------:R-:W-:Y:S01]  /*74a0*/  FMUL.FTZ R112, R112, R6.reuse ;  /* 0x0000000670707220 */ /* 0x080fe20000410000 */
[-C--:B------:R-:W-:Y:S01]  /*74b0*/  FMUL.FTZ R113, R113, R6.reuse ;  /* 0x0000000671717220 */ /* 0x080fe20000410000 */
[----:B------:R-:W-:Y:S01]  /*74c0*/  @!P1 PRMT R31, RZ, 0x654, R27 ;  /* 0x00000654ff1f9816 */ /* 0x000fe2000000001b */
[----:B------:R-:W-:Y:S01]  /*74d0*/  FADD.FTZ R27, R13, R50 ;  /* 0x000000320d1b7221 */ /* 0x000fe20000010000 */
[----:B------:R-:W-:Y:S01]  /*74e0*/  MUFU.EX2 R123, R86 ;  /* 0x00000056007b7308 */ /* 0x000fe20000000800 */
[----:B------:R-:W-:Y:S01]  /*74f0*/  FMUL.FTZ R116, R116, R6 ;  /* 0x0000000674747220 */ /* 0x000fe20000410000 */
[----:B------:R1:W-:Y:S01]  /*7500*/  @!P1 SYNCS.ARRIVE.TRANS64.RED.A1T0 RZ, [R31+URZ], RZ ;  /* 0x000000ff1fff99a7 */ /* 0x0003e2000810043f */
[----:B------:R-:W-:Y:S01]  /*7510*/  FADD.FTZ R50, R144, R27 ;  /* 0x0000001b90327221 */ /* 0x000fe20000010000 */
[----:B------:R-:W-:Y:S01]  /*7520*/  F2FP.F16.F32.PACK_AB R144, R15, R144 ;  /* 0x000000900f90723e */ /* 0x000fe200000000ff */
[----:B------:R-:W-:Y:S01]  /*7530*/  FMUL.FTZ R117, R117, R6 ;  /* 0x0000000675757220 */ /* 0x000fe20000410000 */
[----:B------:R-:W-:Y:S01]  /*7540*/  FMUL.FTZ R90, R90, R57 ;  /* 0x000000395a5a7220 */ /* 0x000fe20000410000 */
[----:B------:R-:W-:Y:S01]  /*7550*/  FADD.FTZ R27, R15, R50 ;  /* 0x000000320f1b7221 */ /* 0x000fe20000010000 */
[-CC-:B------:R-:W-:Y:S01]  /*7560*/  FFMA.FTZ R50, R71, R3.reuse, -R36.reuse ;  /* 0x0000000347327223 */ /* 0x180fe20000010824 */
[----:B------:R-:W-:Y:S01]  /*7570*/  FFMA.FTZ R36, R87, R3, -R36 ;  /* 0x0000000357247223 */ /* 0x000fe20000010824 */
[----:B------:R-:W0:Y:S01]  /*7580*/  MUFU.EX2 R7, R85 ;  /* 0x0000005500077308 */ /* 0x000e220000000800 */
[----:B------:R-:W-:Y:S01]  /*7590*/  FADD.FTZ R54, R146, R27 ;  /* 0x0000001b92367221 */ /* 0x000fe20000010000 */
[----:B------:R-:W-:Y:S01]  /*75a0*/  F2FP.F16.F32.PACK_AB R146, R19, R146 ;  /* 0x000000921392723e */ /* 0x000fe200000000ff */
[-C--:B------:R-:W-:Y:S01]  /*75b0*/  FMUL.FTZ R91, R91, R57.reuse ;  /* 0x000000395b5b7220 */ /* 0x080fe20000410000 */
        /* <DEDUP_REMOVED lines=14> */
[----:B0-----:R-:W-:Y:S01]  /*76a0*/  F2FP.F16.F32.PACK_AB R122, R7, R32 ;  /* 0x00000020077a723e */ /* 0x001fe200000000ff */
[-C--:B------:R-:W-:Y:S01]  /*76b0*/  FMUL.FTZ R107, R107, R57.reuse ;  /* 0x000000396b6b7220 */ /* 0x080fe20000410000 */
[C---:B------:R-:W-:Y:S01]  /*76c0*/  F2FP.F16.F32.PACK_AB R142, R17.reuse, R142 ;  /* 0x0000008e118e723e */ /* 0x040fe200000000ff */
[----:B------:R-:W-:Y:S01]  /*76d0*/  FADD.FTZ R27, R17, R54 ;  /* 0x00000036111b7221 */ /* 0x000fe20000010000 */
[-C--:B------:R-:W-:Y:S01]  /*76e0*/  FMUL.FTZ R110, R110, R57.reuse ;  /* 0x000000396e6e7220 */ /* 0x080fe20000410000 */
[-C--:B------:R-:W-:Y:S01]  /*76f0*/  FMUL.FTZ R111, R111, R57.reuse ;  /* 0x000000396f6f7220 */ /* 0x080fe20000410000 */
[-C--:B------:R-:W-:Y:S01]  /*7700*/  FMUL.FTZ R114, R114, R57.reuse ;  /* 0x0000003972727220 */ /* 0x080fe20000410000 */
[----:B------:R-:W-:Y:S01]  /*7710*/  FADD.FTZ R54, R136, R27 ;  /* 0x0000001b88367221 */ /* 0x000fe20000010000 */
[C---:B--2---:R-:W-:Y:S01]  /*7720*/  FADD.FTZ R14, R50.reuse, R5 ;  /* 0x00000005320e7221 */ /* 0x044fe20000010000 */
        /* <DEDUP_REMOVED lines=12> */
[----:B------:R-:W-:-:S02]  /*77f0*/  F2FP.F16.F32.PACK_AB R125, R75, R125 ;  /* 0x0000007d4b7d723e */ /* 0x000fc400000000ff */
[----:B------:R-:W-:Y:S01]  /*7800*/  FADD.FTZ R26, R132, R9 ;  /* 0x00000009841a7221 */ /* 0x000fe20000010000 */
[----:B------:R-:W-:Y:S01]  /*7810*/  FADD.FTZ R14, R79, R14 ;  /* 0x0000000e4f0e7221 */ /* 0x000fe20000010000 */
[C---:B------:R-:W-:Y:S02]  /*7820*/  F2FP.F16.F32.PACK_AB R132, R25.reuse, R132 ;  /* 0x000000841984723e */ /* 0x040fe400000000ff */
        /* <DEDUP_REMOVED lines=10> */
[----:B---3--:R-:W-:-:S03]  /*78d0*/  F2FP.F16.F32.PACK_AB R123, R36, R123 ;  /* 0x0000007b247b723e */ /* 0x008fc600000000ff */
[----:B------:R-:W-:-:S04]  /*78e0*/  FADD.FTZ R9, R37, R26 ;  /* 0x0000001a25097221 */ /* 0x000fc80000010000 */
[----:B------:R-:W-:-:S04]  /*78f0*/  FADD.FTZ R26, R20, R9 ;  /* 0x00000009141a7221 */ /* 0x000fc80000010000 */
[----:B------:R-:W-:-:S04]  /*7900*/  FADD.FTZ R9, R41, R26 ;  /* 0x0000001a29097221 */ /* 0x000fc80000010000 */
[----:B------:R-:W-:Y:S01]  /*7910*/  FADD.FTZ R26, R22, R9 ;  /* 0x00000009161a7221 */ /* 0x000fe20000010000 */
[----:B------:R-:W-:-:S03]  /*7920*/  IMAD.MOV.U32 R9, RZ, RZ, R8 ;  /* 0x000000ffff097224 */ /* 0x000fc600078e0008 */
[----:B------:R-:W-:-:S04]  /*7930*/  FADD.FTZ R5, R45, R26 ;  /* 0x0000001a2d057221 */ /* 0x000fc80000010000 */
[----:B------:R-:W-:-:S04]  /*7940*/  FADD.FTZ R4, R24, R5 ;  /* 0x0000000518047221 */ /* 0x000fc80000010000 */
[----:B------:R-:W-:-:S04]  /*7950*/  FADD.FTZ R5, R49, R4 ;  /* 0x0000000431057221 */ /* 0x000fc80000010000 */
[----:B------:R-:W-:-:S04]  /*7960*/  FADD.FTZ R4, R28, R5 ;  /* 0x000000051c047221 */ /* 0x000fc80000010000 */
[----:B------:R-:W-:-:S04]  /*7970*/  FADD.FTZ R5, R53, R4 ;  /* 0x0000000435057221 */ /* 0x000fc80000010000 */
[----:B------:R-:W-:-:S04]  /*7980*/  FADD.FTZ R4, R32, R5 ;  /* 0x0000000520047221 */ /* 0x000fc80000010000 */
[----:B------:R-:W-:Y:S01]  /*7990*/  FADD.FTZ R5, R7, R4 ;  /* 0x0000000407057221 */ /* 0x000fe20000010000 */
[----:B------:R-:W-:Y:S01]  /*79a0*/  FADD.FTZ R4, R36, R14 ;  /* 0x0000000e24047221 */ /* 0x000fe20000010000 */
[----:B------:R-:W-:Y:S01]  /*79b0*/  IMAD.MOV.U32 R7, RZ, RZ, R12 ;  /* 0x000000ffff077224 */ /* 0x000fe200078e000c */
[----:B-1----:R-:W-:Y:S06]  /*79c0*/  @P2 BRA `(.L_x_1882) ;  /* 0xffffffe000f02947 */ /* 0x002fec000383ffff */
.L_x_1873:
[----:B------:R-:W-:Y:S06]  /*79d0*/  BAR.ARV 0x8, 0x200 ;  /* 0x0208000000007b1d */ /* 0x000fec0000002000 */
[----:B------:R-:W-:Y:S05]  /*79e0*/  @!P0 BRA `(.L_x_1883) ;  /* 0x0000000000048947 */ /* 0x000fea0003800000 */
[----:B------:R-:W-:Y:S01]  /*79f0*/  BPT.TRAP 0x1 ;  /* 0x000000040000795c */ /* 0x000fe20000300000 */
.L_x_1883:
[----:B------:R-:W-:Y:S01]  /*7a00*/  ULEA UR7, UR4, UR39, 0x3 ;  /* 0x0000002704077291 */ /* 0x000fe2000f8e183f */
[----:B------:R-:W-:-:S05]  /*7a10*/  IMAD.U32 R0, RZ, RZ, UR5 ;  /* 0x00000005ff007e24 */ /* 0x000fca000f8e00ff */
[----:B------:R-:W-:-:S04]  /*7a20*/  SHF.L.U32 R0, R0, 0x1f, RZ ;  /* 0x0000001f00007819 */ /* 0x000fc800000006ff */
[----:B------:R0:W1:Y:S01]  /*7a30*/  SYNCS.PHASECHK.TRANS64.TRYWAIT P2, [UR7+0x16850], R0 ;  /* 0x01685000ff0075a7 */ /* 0x0000620008040147 */
[----:B------:R-:W-:Y:S05]  /*7a40*/  @!P0 BRA `(.L_x_1884) ;  /* 0x0000000000048947 */ /* 0x000fea0003800000 */
[----:B------:R-:W-:Y:S01]  /*7a50*/  BPT.TRAP 0x1 ;  /* 0x000000040000795c */ /* 0x000fe20000300000 */
.L_x_1884:
[----:B-1----:R-:W-:Y:S05]  /*7a60*/  @P2 BRA `(.L_x_1885) ;  /* 0x0000000000082947 */ /* 0x002fea0003800000 */
[----:B------:R-:W1:Y:S02]  /*7a70*/  SYNCS.PHASECHK.TRANS64.TRYWAIT P0, [UR7+0x16850], R0 ;  /* 0x01685000ff0075a7 */ /* 0x000e640008000147 */
[----:B-1----:R-:W-:Y:S05]  /*7a80*/  @!P0 BRA `(.L_x_1886) ;  /* 0x00000050007c8947 */ /* 0x002fea0003800000 */
.L_x_1885:
        /* <DEDUP_REMOVED lines=19> */
[----:B------:R-:W-:Y:S02]  /*7bc0*/  IMAD.MOV.U32 R5, RZ, RZ, RZ ;  /* 0x000000ffff057224 */ /* 0x000fe400078e00ff */
[----:B-1----:R-:W-:Y:S01]  /*7bd0*/  FADD.FTZ R6, R7, R4 ;  /* 0x0000000407067221 */ /* 0x002fe20000010000 */
[----:B------:R-:W-:Y:S01]  /*7be0*/  IMAD.MOV.U32 R4, RZ, RZ, -0x800000 ;  /* 0xff800000ff047424 */ /* 0x000fe200078e00ff */
[----:B------:R-:W0:Y:S04]  /*7bf0*/  SHFL.BFLY PT, R7, R0, 0x1, 0x1f ;  /* 0x0c201f0000077f89 */ /* 0x000e2800000e0000 */
[----:B------:R-:W1:Y:S01]  /*7c00*/  SHFL.BFLY PT, R9, R6, 0x1, 0x1f ;  /* 0x0c201f0006097f89 */ /* 0x000e6200000e0000 */
[----:B0-----:R-:W-:Y:S01]  /*7c10*/  FADD.FTZ R14, R0, R7 ;  /* 0x00000007000e7221 */ /* 0x001fe20000010000 */
[----:B------:R-:W-:-:S02]  /*7c20*/  IMAD.MOV.U32 R0, RZ, RZ, -0x800000 ;  /* 0xff800000ff007424 */ /* 0x000fc400078e00ff */
[----:B-1----:R-:W-:Y:S02]  /*7c30*/  FADD.FTZ R15, R6, R9 ;  /* 0x00000009060f7221 */ /* 0x002fe40000010000 */
[----:B------:R-:W-:-:S03]  /*7c40*/  FSETP.NE.FTZ.AND P0, PT, R14, RZ, PT ;  /* 0x000000ff0e00720b */ /* 0x000fc60003f15000 */
[----:B------:R-:W-:-:S10]  /*7c50*/  FSETP.NE.FTZ.AND P2, PT, R15, RZ, PT ;  /* 0x000000ff0f00720b */ /* 0x000fd40003f55000 */
[----:B------:R-:W0:Y:S01]  /*7c60*/  @P0 MUFU.LG2 R9, R14 ;  /* 0x0000000e00090308 */ /* 0x000e220000000c00 */
[C---:B------:R-:W-:Y:S02]  /*7c70*/  @P0 FMUL.FTZ R7, R3.reuse, 0.69314718246459960938 ;  /* 0x3f31721803070820 */ /* 0x040fe40000410000 */
[----:B------:R-:W-:-:S05]  /*7c80*/  @P2 FMUL.FTZ R16, R3, 0.69314718246459960938 ;  /* 0x3f31721803102820 */ /* 0x000fca0000410000 */
        /* <DEDUP_REMOVED lines=80> */
.L_x_1856:
        /* <DEDUP_REMOVED lines=23> */
[----:B------:R-:W-:-:S03]  /*8300*/  ULDC.64 UR8, c[0x0][0xb38] ;  /* 0x0002ce0000087ab9 */ /* 0x000fc60000000a00 */
[----:B------:R-:W-:Y:S01]  /*8310*/  BAR.SYNC.DEFER_BLOCKING 0x1, 0x180 ;  /* 0x0046000000007b1d */ /* 0x000fe20000010000 */
[----:B0-----:R-:W-:Y:S01]  /*8320*/  ISETP.NE.AND P0, PT, R17, 0x1, PT ;  /* 0x000000011100780c */ /* 0x001fe20003f05270 */
[----:B------:R-:W-:Y:S01]  /*8330*/  UIMAD UR7, UR7, UR8, URZ ;  /* 0x00000008070772a4 */ /* 0x000fe2000f8e023f */
[CC--:B------:R-:W-:Y:S02]  /*8340*/  LEA.HI R22, R8.reuse, R21.reuse, RZ, 0x2 ;  /* 0x0000001508167211 */ /* 0x0c0fe400078f10ff */
[----:B------:R-:W-:-:S03]  /*8350*/  LEA.HI R8, R8, R21, RZ, 0x5 ;  /* 0x0000001508087211 */ /* 0x000fc600078f28ff */
[----:B------:R-:W3:Y:S01]  /*8360*/  LDC R19, c[0x0][0xc50] ;  /* 0x00031400ff137b82 */ /* 0x000ee20000000800 */
[--C-:B------:R-:W-:Y:S02]  /*8370*/  SHF.R.S32.HI R7, RZ, 0x2, R22.reuse ;  /* 0x00000002ff077819 */ /* 0x100fe40000011416 */
[----:B------:R-:W-:Y:S01]  /*8380*/  SHF.R.S32.HI R6, RZ, 0x1f, R22 ;  /* 0x0000001fff067819 */ /* 0x000fe20000011416 */
[----:B--2---:R-:W-:Y:S01]  /*8390*/  USHF.R.S32.HI UR10, URZ, 0x1f, UR12 ;  /* 0x0000001f3f0a7899 */ /* 0x004fe2000801140c */
[----:B------:R-:W-:Y:S02]  /*83a0*/  LOP3.LUT R22, R22, 0x7ffffffc, RZ, 0xc0, !PT ;  /* 0x7ffffffc16167812 */ /* 0x000fe400078ec0ff */
[----:B------:R-:W-:Y:S01]  /*83b0*/  LEA.HI R9, R6, R7, RZ, 0x3 ;  /* 0x0000000706097211 */ /* 0x000fe200078f18ff */
[----:B------:R-:W0:Y:S01]  /*83c0*/  LDC.64 R14, c[0x0][0xb40] ;  /* 0x0002d000ff0e7b82 */ /* 0x000e220000000a00 */
[----:B------:R-:W-:Y:S01]  /*83d0*/  LEA.HI R6, R3, R3, RZ, 0x1 ;  /* 0x0000000303067211 */ /* 0x000fe200078f08ff */
[----:B------:R-:W-:Y:S01]  /*83e0*/  IMAD.IADD R3, R2, 0x1, -R11 ;  /* 0x0000000102037824 */ /* 0x000fe200078e0a0b */
[----:B------:R-:W-:-:S03]  /*83f0*/  LOP3.LUT R10, R9, 0xfffffff8, RZ, 0xc0, !PT ;  /* 0xfffffff8090a7812 */ /* 0x000fc600078ec0ff */
[----:B------:R-:W-:Y:S01]  /*8400*/  IMAD R6, R6, -0x3, R5 ;  /* 0xfffffffd06067824 */ /* 0x000fe200078e0205 */
[----:B------:R-:W-:Y:S01]  /*8410*/  LEA.HI R5, R3, R3, RZ, 0x1 ;  /* 0x0000000303057211 */ /* 0x000fe200078f08ff */
[----:B------:R-:W-:Y:S01]  /*8420*/  IMAD.IADD R2, R7, 0x1, -R10 ;  /* 0x0000000107027824 */ /* 0x000fe200078e0a0a */
[----:B------:R-:W2:Y:S02]  /*8430*/  @P0 LDC R9, c[0x0][0xbec] ;  /* 0x0002fb00ff090b82 */ /* 0x000ea40000000800 */
[----:B------:R-:W-:Y:S02]  /*8440*/  LOP3.LUT R12, R5, 0x1ffffffe, RZ, 0xc0, !PT ;  /* 0x1ffffffe050c7812 */ /* 0x000fe400078ec0ff */
[----:B------:R-:W-:-:S03]  /*8450*/  SHF.R.S32.HI R5, RZ, 0x5, R8 ;  /* 0x00000005ff057819 */ /* 0x000fc60000011408 */
[----:B------:R-:W-:Y:S01]  /*8460*/  IMAD.IADD R12, R3, 0x1, -R12 ;  /* 0x00000001030c7824 */ /* 0x000fe200078e0a0c */
[----:B------:R-:W4:Y:S01]  /*8470*/  LDC.64 R10, c[0x0][0xbd8] ;  /* 0x0002f600ff0a7b82 */ /* 0x000f220000000a00 */
[----:B------:R-:W-:Y:S02]  /*8480*/  IMAD R5, R5, 0x10, R2 ;  /* 0x0000001005057824 */ /* 0x000fe400078e0202 */
[----:B------:R-:W-:Y:S02]  /*8490*/  IMAD.U32 R3, RZ, RZ, UR5 ;  /* 0x00000005ff037e24 */ /* 0x000fe4000f8e00ff */
[----:B------:R-:W-:Y:S02]  /*84a0*/  IMAD R5, R6, 0x40, R5 ;  /* 0x0000004006057824 */ /* 0x000fe400078e0205 */
[----:B------:R-:W-:Y:S01]  /*84b0*/  IMAD.U32 R2, RZ, RZ, UR4 ;  /* 0x00000004ff027e24 */ /* 0x000fe2000f8e00ff */
[----:B------:R-:W5:Y:S01]  /*84c0*/  @P0 LDC R13, c[0x0][0xbf0] ;  /* 0x0002fc00ff0d0b82 */ /* 0x000f620000000800 */
[----:B------:R-:W-:Y:S01]  /*84d0*/  IMAD.U32 R3, RZ, RZ, UR6 ;  /* 0x00000006ff037e24 */ /* 0x000fe2000f8e00ff */
[----:B------:R-:W-:Y:S01]  /*84e0*/  UIMAD.WIDE.U32 UR4, UR36, UR8, URZ ;  /* 0x00000008240472a5 */ /* 0x000fe2000f8e003f */
[----:B------:R-:W-:Y:S01]  /*84f0*/  IMAD R6, R12, 0x8, R5 ;  /* 0x000000080c067824 */ /* 0x000fe200078e0205 */
[----:B------:R-:W-:Y:S01]  /*8500*/  UIMAD UR6, UR36, UR9, UR7 ;  /* 0x00000009240672a4 */ /* 0x000fe2000f8e0207 */
[----:B0-----:R-:W-:-:S02]  /*8510*/  IMAD R12, R14, UR10, RZ ;  /* 0x0000000a0e0c7c24 */ /* 0x001fc4000f8e02ff */
[----:B---3--:R-:W-:Y:S01]  /*8520*/  IMAD R19, R19, R18, UR11 ;  /* 0x0000000b13137e24 */ /* 0x008fe2000f8e0212 */
[----:B------:R-:W0:Y:S01]  /*8530*/  @P0 LDC R23, c[0x0][0xbec] ;  /* 0x0002fb00ff170b82 */ /* 0x000e220000000800 */
[----:B------:R-:W-:Y:S02]  /*8540*/  UIADD3 UR6, UR5, UR6, URZ ;  /* 0x0000000605067290 */ /* 0x000fe4000fffe03f */
[----:B------:R-:W-:Y:S01]  /*8550*/  IMAD.U32 R7, RZ, RZ, UR5 ;  /* 0x00000005ff077e24 */ /* 0x000fe2000f8e00ff */
[----:B------:R-:W-:Y:S01]  /*8560*/  ULDC.64 UR8, c[0x0][0xb28] ;  /* 0x0002ca0000087ab9 */ /* 0x000fe20000000a00 */
[----:B-1----:R-:W-:Y:S02]  /*8570*/  IMAD R5, R16, 0xc0, R5 ;  /* 0x000000c010057824 */ /* 0x002fe400078e0205 */
[----:B------:R-:W-:Y:S01]  /*8580*/  IMAD.U32 R7, RZ, RZ, UR6 ;  /* 0x00000006ff077e24 */ /* 0x000fe2000f8e00ff */
[----:B------:R-:W1:Y:S01]  /*8590*/  @P0 LDC R20, c[0x0][0xbf0] ;  /* 0x0002fc00ff140b82 */ /* 0x000e620000000800 */
[C---:B----4-:R-:W-:Y:S01]  /*85a0*/  IMAD R8, R10.reuse, UR10, RZ ;  /* 0x0000000a0a087c24 */ /* 0x050fe2000f8e02ff */
[----:B------:R-:W-:Y:S01]  /*85b0*/  ULDC.64 UR6, c[0x0][0xb48] ;  /* 0x0002d20000067ab9 */ /* 0x000fe20000000a00 */
[----:B------:R-:W-:-:S04]  /*85c0*/  IMAD.WIDE.U32 R2, R10, UR12, R2 ;  /* 0x0000000c0a027c25 */ /* 0x000fc8000f8e0002 */
[----:B------:R-:W-:Y:S02]  /*85d0*/  IMAD R11, R11, UR12, R8 ;  /* 0x0000000c0b0b7c24 */ /* 0x000fe4000f8e0208 */
[----:B------:R-:W-:Y:S02]  /*85e0*/  IMAD R8, R16, 0xc0, R6 ;  /* 0x000000c010087824 */ /* 0x000fe400078e0206 */
[----:B------:R-:W-:Y:S01]  /*85f0*/  IMAD.U32 R6, RZ, RZ, UR4 ;  /* 0x00000004ff067e24 */ /* 0x000fe2000f8e00ff */
[----:B------:R-:W-:Y:S01]  /*8600*/  ULDC.64 UR4, c[0x0][0xbe0] ;  /* 0x0002f80000047ab9 */ /* 0x000fe20000000a00 */
[----:B--2---:R-:W-:-:S04]  /*8610*/  @P0 IMAD.HI.U32 R10, R8, R9, RZ ;  /* 0x00000009080a0227 */ /* 0x004fc800078e00ff */
[----:B------:R-:W-:Y:S01]  /*8620*/  IMAD.MOV.U32 R9, RZ, RZ, R8 ;  /* 0x000000ffff097224 */ /* 0x000fe200078e0008 */
[----:B-----5:R-:W-:Y:S01]  /*8630*/  @P0 SHF.R.U32.HI R9, RZ, R13, R10 ;  /* 0x0000000dff090219 */ /* 0x020fe2000001160a */
[----:B------:R-:W-:Y:S01]  /*8640*/  IMAD R13, R15, UR12, R12 ;  /* 0x0000000c0f0d7c24 */ /* 0x000fe2000f8e020c */
[----:B------:R-:W-:Y:S01]  /*8650*/  SHF.R.S32.HI R12, RZ, 0x1f, R19 ;  /* 0x0000001fff0c7819 */ /* 0x000fe20000011413 */
[----:B------:R-:W-:-:S04]  /*8660*/  IMAD.WIDE.U32 R6, R14, UR12, R6 ;  /* 0x0000000c0e067c25 */ /* 0x000fc8000f8e0006 */
[----:B------:R-:W-:Y:S02]  /*8670*/  IMAD.IADD R3, R3, 0x1, R11 ;  /* 0x0000000103037824 */ /* 0x000fe400078e020b */
[----:B0-----:R-:W-:-:S04]  /*8680*/  @P0 IMAD.HI.U32 R23, R8, R23, RZ ;  /* 0x0000001708170227 */ /* 0x001fc800078e00ff */
[----:B------:R-:W-:Y:S02]  /*8690*/  IMAD.IADD R7, R7, 0x1, R13 ;  /* 0x0000000107077824 */ /* 0x000fe400078e020d */
[----:B------:R-:W-:Y:S02]  /*86a0*/  IMAD R13, R12, UR6, RZ ;  /* 0x000000060c0d7c24 */ /* 0x000fe4000f8e02ff */
[----:B------:R-:W-:-:S04]  /*86b0*/  IMAD.WIDE.U32 R2, R19, UR4, R2 ;  /* 0x0000000413027c25 */ /* 0x000fc8000f8e0002 */
[----:B------:R-:W-:Y:S01]  /*86c0*/  IMAD.MOV.U32 R11, RZ, RZ, R8 ;  /* 0x000000ffff0b7224 */ /* 0x000fe200078e0008 */
[----:B-1----:R-:W-:Y:S01]  /*86d0*/  @P0 SHF.R.U32.HI R11, RZ, R20, R23 ;  /* 0x00000014ff0b0219 */ /* 0x002fe20000011617 */
        /* <DEDUP_REMOVED lines=39> */
[----:B------:R-:W-:Y:S01]  /*8950*/  VIADD R17, R5, 0x8 ;  /* 0x0000000805117836 */ /* 0x000fe20000000000 */
        /* <DEDUP_REMOVED lines=10> */
[----:B------:R-:W-:-:S03]  /*8a00*/  IMAD.IADD R19, R21, 0x1, -R22 ;  /* 0x0000000115137824 */ /* 0x000fc600078e0a16 */
[----:B------:R-:W1:Y:S01]  /*8a10*/  SHFL.IDX PT, R7, R9, 0x1, 0x1c1f ;  /* 0x003c1f0009077f89 */ /* 0x000e6200000e0000 */
[----:B------:R-:W-:Y:S02]  /*8a20*/  IMAD.SHL.U32 R19, R19, 0x2, RZ ;  /* 0x0000000213137824 */ /* 0x000fe400078e00ff */
        /* <DEDUP_REMOVED lines=52> */
.L_x_1889:
[----:B------:R-:W-:Y:S05]  /*8d70*/  BSYNC B0 ;  /* 0x0000000000007941 */ /* 0x000fea0003800000 */
.L_x_1888:
        /* <DEDUP_REMOVED lines=52> */
.L_x_1887:
        /* <DEDUP_REMOVED lines=59> */
.L_x_1852:
        /* <DEDUP_REMOVED lines=18> */
.L_x_1890:
[----:B------:R-:W-:Y:S01]  /*9590*/  ULDC UR41, c[0x0][0xc50] ;  /* 0x0003140000297ab9 */ /* 0x000fe20000000800 */
[----:B------:R-:W-:Y:S01]  /*95a0*/  UMOV UR36, UR6 ;  /* 0x0000000600247c82 */ /* 0x000fe20008000000 */
[----:B------:R-:W-:-:S11]  /*95b0*/  UISETP.NE.AND UP0, UPT, UR41, 0x1, UPT ;  /* 0x000000012900788c */ /* 0x000fd6000bf05270 */
[----:B------:R-:W-:Y:S01]  /*95c0*/  @UP0 ULDC UR4, c[0x0][0xc54] ;  /* 0x0003150000040ab9 */ /* 0x000fe20000000800 */
[----:B------:R-:W-:Y:S01]  /*95d0*/  @UP0 ULDC UR7, c[0x0][0xc58] ;  /* 0x0003160000070ab9 */ /* 0x000fe20000000800 */
[----:B------:R-:W-:-:S04]  /*95e0*/  UIMAD.WIDE.U32 UR4, UR6, UR4, URZ ;  /* 0x00000004060472a5 */ /* 0x000fc8000f8e003f */
[----:B------:R-:W-:-:S12]  /*95f0*/  @UP0 USHF.R.U32.HI UR36, URZ, UR7, UR5 ;  /* 0x000000073f240299 */ /* 0x000fd80008011605 */
.L_x_1891:
        /* <DEDUP_REMOVED lines=8> */
[----:B------:R-:W-:Y:S01]  /*9680*/  ULDC UR5, c[0x0][0x448] ;  /* 0x0001120000057ab9 */ /* 0x000fe20000000800 */
[----:B------:R-:W-:Y:S01]  /*9690*/  ULDC.64 UR6, c[0x0][0x418] ;  /* 0x0001060000067ab9 */ /* 0x000fe20000000a00 */
[----:B------:R-:W-:Y:S02]  /*96a0*/  UISETP.NE.AND UP1, UPT, UR5, 0x1, UPT ;  /* 0x000000010500788c */ /* 0x000fe4000bf25270 */
[----:B------:R-:W-:Y:S01]  /*96b0*/  UISETP.NE.U32.AND UP0, UPT, UR6, URZ, UPT ;  /* 0x0000003f0600728c */ /* 0x000fe2000bf05070 */
[----:B------:R-:W-:Y:S01]  /*96c0*/  UMOV UR8, 0xc0 ;  /* 0x000000c000087882 */ /* 0x000fe20000000000 */
[----:B------:R-:W-:Y:S02]  /*96d0*/  ULDC UR5, c[0x0][0x288] ;  /* 0x0000a20000057ab9 */ /* 0x000fe40000000800 */
[----:B------:R-:W-:Y:S01]  /*96e0*/  UISETP.NE.AND.EX UP0, UPT, UR7, URZ, UPT, UP0 ;  /* 0x0000003f0700728c */ /* 0x000fe2000bf05300 */
[----:B------:R-:W-:Y:S01]  /*96f0*/  ULDC UR6, c[0x0][0x424] ;  /* 0x0001090000067ab9 */ /* 0x000fe20000000800 */
[----:B------:R-:W-:-:S02]  /*9700*/  UIADD3 UR10, -UR5, 0x80, URZ ;  /* 0x00000080050a7890 */ /* 0x000fc4000fffe13f */
[----:B------:R-:W-:Y:S01]  /*9710*/  USEL UR7, UR6, 0x1, UP0 ;  /* 0x0000000106077887 */ /* 0x000fe20008000000 */
[----:B------:R-:W-:Y:S01]  /*9720*/  ULDC UR9, c[0x0][0x2f0] ;  /* 0x0000bc0000097ab9 */ /* 0x000fe20000000800 */
[----:B------:R-:W-:Y:S02]  /*9730*/  UMOV UR44, URZ ;  /* 0x0000003f002c7c82 */ /* 0x000fe40008000000 */
[----:B------:R-:W-:Y:S02]  /*9740*/  UIMAD UR10, UR7, UR9, UR10 ;  /* 0x00000009070a72a4 */ /* 0x000fe4000f8e020a */
[----:B------:R-:W-:Y:S02]  /*9750*/  UIMAD UR7, UR7, UR9, 0x7f ;  /* 0x0000007f070774a4 */ /* 0x000fe4000f8e0209 */
[----:B------:R-:W-:Y:S02]  /*9760*/  USHF.R.U32.HI UR9, URZ, 0x10, UR41 ;  /* 0x000000103f097899 */ /* 0x000fe40008011629 */
[----:B0-----:R-:W-:-:S02]  /*9770*/  UIMAD UR8, UR4, UR8, 0xbf ;  /* 0x000000bf040874a4 */ /* 0x001fc4000f8e0208 */
[----:B------:R-:W-:Y:S01]  /*9780*/  ULOP3.LUT UR41, UR41, 0xffff, URZ, 0xc0, !UPT ;  /* 0x0000ffff29297892 */ /* 0x000fe2000f8ec03f */
[----:B------:R-:W-:Y:S02]  /*9790*/  @UP1 ULDC UR4, c[0x0][0x44c] ;  /* 0x0001130000041ab9 */ /* 0x000fe40000000800 */
[----:B------:R-:W-:Y:S02]  /*97a0*/  UIMAD.WIDE.U32 UR4, UR8, UR4, URZ ;  /* 0x00000004080472a5 */ /* 0x000fe4000f8e003f */
[----:B------:R-:W-:Y:S01]  /*97b0*/  UMOV UR6, UR8 ;  /* 0x0000000800067c82 */ /* 0x000fe20008000000 */
[----:B------:R-:W-:Y:S02]  /*97c0*/  @UP1 ULDC UR8, c[0x0][0x450] ;  /* 0x0001140000081ab9 */ /* 0x000fe40000000800 */
[----:B------:R-:W-:Y:S02]  /*97d0*/  @UP1 USHF.R.U32.HI UR6, URZ, UR8, UR5 ;  /* 0x000000083f061299 */ /* 0x000fe40008011605 */
[----:B------:R-:W-:-:S02]  /*97e0*/  USHF.R.S32.HI UR5, URZ, 0x1f, UR7 ;  /* 0x0000001f3f057899 */ /* 0x000fc40008011407 */
[----:B------:R-:W-:Y:S02]  /*97f0*/  UIADD3 UR6, UR10, UR6, URZ ;  /* 0x000000060a067290 */ /* 0x000fe4000fffe03f */
[----:B------:R-:W-:Y:S02]  /*9800*/  ULEA.HI UR5, UR5, UR7, URZ, 0x7 ;  /* 0x0000000705057291 */ /* 0x000fe4000f8f383f */
[----:B------:R-:W-:Y:S02]  /*9810*/  USHF.R.S32.HI UR4, URZ, 0x1f, UR6 ;  /* 0x0000001f3f047899 */ /* 0x000fe40008011406 */
[----:B------:R-:W-:Y:S02]  /*9820*/  USHF.R.S32.HI UR5, URZ, 0x7, UR5 ;  /* 0x000000073f057899 */ /* 0x000fe40008011405 */
[----:B------:R-:W-:-:S04]  /*9830*/  ULEA.HI UR4, UR4, UR6, URZ, 0x7 ;  /* 0x0000000604047291 */ /* 0x000fc8000f8f383f */
        /* <DEDUP_REMOVED lines=41> */
.L_x_1893:
[----:B------:R-:W-:Y:S01]  /*9ad0*/  UIMAD UR40, UR41, UR44, URZ ;  /* 0x0000002c292872a4 */ /* 0x000fe2000f8e023f */
[----:B------:R-:W-:-:S05]  /*9ae0*/  IMAD.U32 R3, RZ, RZ, UR42 ;  /* 0x0000002aff037e24 */ /* 0x000fca000f8e00ff */
[----:B------:R-:W-:-:S05]  /*9af0*/  IMAD.U32 R4, RZ, RZ, UR40 ;  /* 0x00000028ff047e24 */ /* 0x000fca000f8e00ff */
[----:B------:R-:W-:Y:S01]  /*9b00*/  VIADDMNMX R3, R4, UR44, R3, PT ;  /* 0x0000002c04037c46 */ /* 0x000fe2000b800103 */
[----:B------:R-:W-:-:S03]  /*9b10*/  IMAD.MOV.U32 R4, RZ, RZ, 0x1 ;  /* 0x00000001ff047424 */ /* 0x000fc600078e00ff */
[----:B------:R-:W-:Y:S01]  /*9b20*/  R2UR UR39, R3 ;  /* 0x00000000032772ca */ /* 0x000fe200000e0000 */
[----:B------:R-:W-:-:S12]  /*9b30*/  IMAD.MOV.U32 R3, RZ, RZ, RZ ;  /* 0x000000ffff037224 */ /* 0x000fd800078e00ff */
[----:B------:R-:W-:-:S06]  /*9b40*/  UISETP.GT.AND UP0, UPT, UR39, UR40, UPT ;  /* 0x000000282700728c */ /* 0x000fcc000bf04270 */
[----:B------:R-:W-:-:S13]  /*9b50*/  PLOP3.LUT P0, PT, PT, PT, UP0, 0x80, 0x0 ;  /* 0x000000000000781c */ /* 0x000fda0003f0f008 */
        /* <DEDUP_REMOVED lines=24> */
.L_x_1894:
        /* <DEDUP_REMOVED lines=20> */
.L_x_1896:
        /* <DEDUP_REMOVED lines=15> */
.L_x_1895:
        /* <DEDUP_REMOVED lines=9> */
[----:B------:R-:W-:-:S04]  /*9fa0*/  IMAD.U32 R23, RZ, RZ, UR39 ;  /* 0x00000027ff177e24 */ /* 0x000fc8000f8e00ff */
[----:B------:R-:W-:Y:S01]  /*9fb0*/  VIADD R23, R23, 0xffffffff ;  /* 0xffffffff17177836 */ /* 0x000fe20000000000 */
[----:B0-----:R-:W-:-:S04]  /*9fc0*/  ISETP.NE.U32.AND P0, PT, R4, RZ, PT ;  /* 0x000000ff0400720c */ /* 0x001fc80003f05070 */
[----:B------:R-:W-:-:S04]  /*9fd0*/  ISETP.NE.AND.EX P1, PT, R5, RZ, PT, P0 ;  /* 0x000000ff0500720c */ /* 0x000fc80003f25300 */
[----:B------:R-:W-:Y:S02]  /*9fe0*/  P2R R27, PR, RZ, 0x2 ;  /* 0x00000002ff1b7803 */ /* 0x000fe40000000000 */
[----:B--2---:R-:W-:Y:S02]  /*9ff0*/  SHF.R.S32.HI R22, RZ, 0x1f, R24 ;  /* 0x0000001fff167819 */ /* 0x004fe40000011418 */
[----:B------:R-:W-:Y:S01]  /*a000*/  SEL R18, R24, RZ, !P1 ;  /* 0x000000ff18127207 */ /* 0x000fe20004800000 */
[----:B------:R-:W-:Y:S06]  /*a010*/  BRA.DIV UR4, `(.L_x_1897) ;  /* 0x0000002e04307947 */ /* 0x000fec000b800000 */
[----:B------:R0:W1:Y:S02]  /*a020*/  SHFL.IDX PT, R14, R16, RZ, 0x1f ;  /* 0x00001fff100e7589 */ /* 0x00006400000e0000 */
.L_x_1965:
[----:B-1----:R-:W-:Y:S02]  /*a030*/  ISETP.NE.AND P0, PT, R14, RZ, PT ;  /* 0x000000ff0e00720c */ /* 0x002fe40003f05270 */
[----:B------:R-:W-:-:S04]  /*a040*/  PLOP3.LUT P2, PT, PT, PT, PT, 0x8, 0x0 ;  /* 0x000000000000781c */ /* 0x000fc80003f4e170 */
[----:B------:R-:W-:-:S07]  /*a050*/  P2R R26, PR, RZ, 0x4 ;  /* 0x00000004ff1a7803 */ /* 0x000fce0000000000 */
[----:B------:R-:W-:Y:S05]  /*a060*/  @P0 BRA `(.L_x_1898) ;  /* 0x0000000000cc0947 */ /* 0x000fea0003800000 */
[----:B------:R-:W-:-:S03]  /*a070*/  UMOV UR4, 0xffffffff ;  /* 0xffffffff00047882 */ /* 0x000fc60000000000 */
[----:B------:R-:W-:Y:S05]  /*a080*/  BRA.DIV UR4, `(.L_x_1899) ;  /* 0x0000002e04347947 */ /* 0x000fea000b800000 */
[----:B------:R-:W-:-:S13]  /*a090*/  ELECT P6, URZ, PT ;  /* 0x00000000003f782f */ /* 0x000fda00038c0000 */
.L_x_1968:
        /* <DEDUP_REMOVED lines=23> */
.L_x_1900:
[----:B------:R-:W2:Y:S01]  /*a210*/  SYNCS.PHASECHK.TRANS64.TRYWAIT P0, [UR38+0x16840], R8 ;  /* 0x01684008ff0075a7 */ /* 0x000ea20008000166 */
[----:B------:R-:W-:Y:S01]  /*a220*/  ISETP.NE.AND P1, PT, R17, RZ, PT ;  /* 0x000000ff1100720c */ /* 0x000fe20003f25270 */
[----:B--2---:R-:W-:-:S12]  /*a230*/  @!P0 BRA `(.L_x_1901) ;  /* 0x0000002800e88947 */ /* 0x004fd80003800000 */
.L_x_1969:
[----:B------:R-:W-:Y:S05]  /*a240*/  @P1 BRA `(.L_x_1902) ;  /* 0x0000000000141947 */ /* 0x000fea0003800000 */
[----:B------:R-:W-:Y:S01]  /*a250*/  LOP3.LUT P0, RZ, R2, 0x1f, RZ, 0xc0, !PT ;  /* 0x0000001f02ff7812 */ /* 0x000fe2000780c0ff */
[----:B------:R-:W-:-:S04]  /*a260*/  IMAD.MOV.U32 R0, RZ, RZ, 0x4000 ;  /* 0x00004000ff007424 */ /* 0x000fc800078e00ff */
[----:B------:R3:W-:Y:S08]  /*a270*/  SYNCS.ARRIVE.TRANS64 RZ, [UR38+0x16830], R0 ;  /* 0x01683000ffff79a7 */ /* 0x0007f00008000026 */
[----:B---3--:R-:W-:Y:S05]  /*a280*/  @!P0 BRA `(.L_x_1902) ;  /* 0x0000000000048947 */ /* 0x008fea0003800000 */
[----:B------:R-:W-:Y:S01]  /*a290*/  BPT.TRAP 0x1 ;  /* 0x000000040000795c */ /* 0x000fe20000300000 */
.L_x_1902:
[----:B------:R-:W-:Y:S01]  /*a2a0*/  R2UR UR11, R23 ;  /* 0x00000000170b72ca */ /* 0x000fe200000e0000 */
[----:B------:R-:W-:Y:S01]  /*a2b0*/  ULDC.64 UR4, c[0x0][0x198] ;  /* 0x0000660000047ab9 */ /* 0x000fe20000000a00 */
[----:B-----5:R-:W-:Y:S01]  /*a2c0*/  R2UR UR13, R18 ;  /* 0x00000000120d72ca */ /* 0x020fe200000e0000 */
[----:B------:R-:W-:Y:S01]  /*a2d0*/  UIADD3 UR4, UP0, UR4, 0x370, URZ ;  /* 0x0000037004047890 */ /* 0x000fe2000ff1e03f */
[----:B------:R-:W-:Y:S01]  /*a2e0*/  PLOP3.LUT P0, PT, PT, PT, PT, 0x80, 0x0 ;  /* 0x000000000000781c */ /* 0x000fe20003f0f070 */
[----:B------:R-:W-:Y:S02]  /*a2f0*/  UIADD3 UR8, UR38, 0xe400, URZ ;  /* 0x0000e40026087890 */ /* 0x000fe4000fffe03f */
[----:B------:R-:W-:Y:S01]  /*a300*/  UIADD3 UR9, UR38, 0x16830, URZ ;  /* 0x0001683026097890 */ /* 0x000fe2000fffe03f */
[----:B------:R-:W-:Y:S01]  /*a310*/  P2R R26, PR, RZ, 0x1 ;  /* 0x00000001ff1a7803 */ /* 0x000fe20000000000 */
[----:B------:R-:W-:Y:S01]  /*a320*/  UIADD3.X UR5, URZ, UR5, URZ, UP0, !UPT ;  /* 0x000000053f057290 */ /* 0x000fe200087fe43f */
[----:B------:R-:W-:Y:S01]  /*a330*/  UMOV UR6, 0x0 ;  /* 0x0000000000067882 */ /* 0x000fe20000000000 */
[----:B------:R-:W-:-:S02]  /*a340*/  UMOV UR7, 0x14f00000 ;  /* 0x14f0000000077882 */ /* 0x000fc40000000000 */
[----:B------:R-:W-:Y:S01]  /*a350*/  USHF.L.U32 UR11, UR11, 0x7, URZ ;  /* 0x000000070b0b7899 */ /* 0x000fe2000800063f */
[----:B------:R-:W-:Y:S01]  /*a360*/  UMOV UR10, URZ ;  /* 0x0000003f000a7c82 */ /* 0x000fe20008000000 */
[----:B------:R-:W-:-:S07]  /*a370*/  UMOV UR12, UR36 ;  /* 0x00000024000c7c82 */ /* 0x000fce0008000000 */
[----:B------:R3:W-:Y:S02]  /*a380*/  UTMALDG.4D [UR8], [UR4], desc[UR6] ;  /* 0x00000608040075b4 */ /* 0x0007e40008019000 */
[----:B---3--:R-:W-:Y:S01]  /*a390*/  NOP ;  /* 0x0000000000007918 */ /* 0x008fe20000000000 */
.L_x_1898:
        /* <DEDUP_REMOVED lines=24> */
[----:B--2---:R-:W-:Y:S02]  /*a520*/  IMAD.MOV.U32 R8, RZ, RZ, 0x70 ;  /* 0x00000070ff087424 */ /* 0x004fe400078e00ff */
[----:B------:R-:W-:Y:S02]  /*a530*/  IMAD.MOV.U32 R12, RZ, RZ, 0x1 ;  /* 0x00000001ff0c7424 */ /* 0x000fe400078e00ff */
[----:B------:R-:W-:-:S07]  /*a540*/  IMAD.MOV.U32 R13, RZ, RZ, RZ ;  /* 0x000000ffff0d7224 */ /* 0x000fce00078e00ff */
[----:B------:R-:W-:-:S07]  /*a550*/  LEPC R20, `(.L_x_1903) ;  /* 0x000000001014794e */ /* 0x000fce0000000000 */
[----:B01----:R-:W-:Y:S05]  /*a560*/  CALL.ABS.NOINC R14 ;  /* 0x000000000e007343 */ /* 0x003fea0003c00000 */
.L_x_1903:
[----:B------:R-:W3:Y:S01]  /*a570*/  LDC R0, c[0x0][0x448] ;  /* 0x00011200ff007b82 */ /* 0x000ee20000000800 */
[----:B------:R-:W4:Y:S01]  /*a580*/  S2R R9, SR_CTAID.X ;  /* 0x0000000000097919 */ /* 0x000f220000002500 */
[----:B--2---:R-:W-:Y:S01]  /*a590*/  IMAD.SHL.U32 R3, R2, 0x10, RZ ;  /* 0x0000001002037824 */ /* 0x004fe200078e00ff */
[----:B------:R-:W-:Y:S01]  /*a5a0*/  SHF.R.U32.HI R12, RZ, 0x3, R17 ;  /* 0x00000003ff0c7819 */ /* 0x000fe20000011611 */
[----:B------:R-:W-:Y:S01]  /*a5b0*/  UMOV UR4, UR48 ;  /* 0x0000003000047c82 */ /* 0x000fe20008000000 */
[----:B------:R-:W-:Y:S01]  /*a5c0*/  UMOV UR5, UR45 ;  /* 0x0000002d00057c82 */ /* 0x000fe20008000000 */
[----:B------:R-:W-:Y:S01]  /*a5d0*/  ULDC.64 UR6, c[0x0][0x2c8] ;  /* 0x0000b20000067ab9 */ /* 0x000fe20000000a00 */
[----:B-1----:R-:W-:Y:S02]  /*a5e0*/  LOP3.LUT R4, R12, 0x70, R3, 0xf8, !PT ;  /* 0x000000700c047812 */ /* 0x002fe400078ef803 */
[----:B---3--:R-:W-:-:S03]  /*a5f0*/  ISETP.NE.AND P0, PT, R0, 0x1, PT ;  /* 0x000000010000780c */ /* 0x008fc60003f05270 */
[----:B----4-:R-:W-:Y:S02]  /*a600*/  IMAD R13, R9, 0xc0, R4 ;  /* 0x000000c0090d7824 */ /* 0x010fe400078e0204 */
[----:B------:R-:W1:Y:S02]  /*a610*/  LDC.64 R4, c[0x0][0x2e0] ;  /* 0x0000b800ff047b82 */ /* 0x000e640000000a00 */
[----:B------:R-:W-:Y:S02]  /*a620*/  VIADD R11, R13, 0x80 ;  /* 0x000000800d0b7836 */ /* 0x000fe40000000000 */
[----:B------:R-:W-:-:S04]  /*a630*/  IMAD.MOV.U32 R15, RZ, RZ, R13 ;  /* 0x000000ffff0f7224 */ /* 0x000fc800078e000d */
[----:B------:R-:W2:Y:S08]  /*a640*/  @P0 LDC R6, c[0x0][0x44c] ;  /* 0x00011300ff060b82 */ /* 0x000eb00000000800 */
[----:B------:R-:W3:Y:S08]  /*a650*/  @P0 LDC R10, c[0x0][0x44c] ;  /* 0x00011300ff0a0b82 */ /* 0x000ef00000000800 */
[----:B------:R-:W4:Y:S08]  /*a660*/  @P0 LDC R8, c[0x0][0x450] ;  /* 0x00011400ff080b82 */ /* 0x000f300000000800 */
[----:B------:R-:W5:Y:S01]  /*a670*/  @P0 LDC R7, c[0x0][0x450] ;  /* 0x00011400ff070b82 */ /* 0x000f620000000800 */
[----:B--2---:R-:W-:-:S04]  /*a680*/  @P0 IMAD.HI.U32 R3, R13, R6, RZ ;  /* 0x000000060d030227 */ /* 0x004fc800078e00ff */
[----:B---3--:R-:W-:Y:S01]  /*a690*/  @P0 IMAD.HI.U32 R6, R11, R10, RZ ;  /* 0x0000000a0b060227 */ /* 0x008fe200078e00ff */
[----:B----4-:R-:W-:-:S03]  /*a6a0*/  @P0 SHF.R.U32.HI R15, RZ, R8, R3 ;  /* 0x00000008ff0f0219 */ /* 0x010fc60000011603 */
[----:B------:R-:W-:Y:S02]  /*a6b0*/  IMAD.MOV.U32 R3, RZ, RZ, R11 ;  /* 0x000000ffff037224 */ /* 0x000fe400078e000b */
[----:B------:R-:W-:Y:S01]  /*a6c0*/  IMAD.MOV R8, RZ, RZ, -R15 ;  /* 0x000000ffff087224 */ /* 0x000fe200078e0a0f */
[----:B-----5:R-:W-:Y:S01]  /*a6d0*/  @P0 SHF.R.U32.HI R3, RZ, R7, R6 ;  /* 0x00000007ff030219 */ /* 0x020fe20000011606 */
[----:B-1----:R-:W-:Y:S02]  /*a6e0*/  IMAD R6, R19, R4, RZ ;  /* 0x0000000413067224 */ /* 0x002fe400078e02ff */
[----:B------:R-:W-:Y:S01]  /*a6f0*/  IMAD R13, R0, R8, R13 ;  /* 0x00000008000d7224 */ /* 0x000fe200078e020d */
[----:B------:R-:W-:Y:S01]  /*a700*/  SHF.R.S32.HI R10, RZ, 0x1f, R3 ;  /* 0x0000001fff0a7819 */ /* 0x000fe20000011403 */
[C---:B------:R-:W-:Y:S01]  /*a710*/  IMAD R7, R25.reuse, R5, R6 ;  /* 0x0000000519077224 */ /* 0x040fe200078e0206 */
[----:B------:R-:W-:Y:S01]  /*a720*/  SHF.R.S32.HI R6, RZ, 0x1f, R15 ;  /* 0x0000001fff067819 */ /* 0x000fe2000001140f */
[----:B------:R-:W-:Y:S01]  /*a730*/  IMAD.WIDE.U32 R4, R25, R4, UR4 ;  /* 0x0000000419047e25 */ /* 0x000fe2000f8e0004 */
[----:B------:R-:W-:-:S03]  /*a740*/  ULDC.64 UR4, c[0x0][0x2d0] ;  /* 0x0000b40000047ab9 */ /* 0x000fc60000000a00 */
[----:B------:R-:W-:Y:S02]  /*a750*/  IMAD R6, R6, UR4, RZ ;  /* 0x0000000406067c24 */ /* 0x000fe4000f8e02ff */
[----:B------:R-:W-:Y:S02]  /*a760*/  IMAD.IADD R5, R5, 0x1, R7 ;  /* 0x0000000105057824 */ /* 0x000fe400078e0207 */
[----:B------:R-:W-:Y:S02]  /*a770*/  IMAD.MOV R8, RZ, RZ, -R3 ;  /* 0x000000ffff087224 */ /* 0x000fe400078e0a03 */
[C---:B------:R-:W-:Y:S02]  /*a780*/  IMAD R19, R15.reuse, UR5, R6 ;  /* 0x000000050f137c24 */ /* 0x040fe4000f8e0206 */
[----:B------:R-:W-:-:S04]  /*a790*/  IMAD.WIDE.U32 R6, R15, UR4, R4 ;  /* 0x000000040f067c25 */ /* 0x000fc8000f8e0004 */
[----:B------:R-:W-:Y:S01]  /*a7a0*/  IMAD R11, R0, R8, R11 ;  /* 0x00000008000b7224 */ /* 0x000fe200078e020b */
[----:B------:R-:W-:Y:S01]  /*a7b0*/  SHF.R.S32.HI R8, RZ, 0x1f, R13 ;  /* 0x0000001fff087819 */ /* 0x000fe2000001140d */
[----:B------:R-:W-:Y:S02]  /*a7c0*/  IMAD R10, R10, UR4, RZ ;  /* 0x000000040a0a7c24 */ /* 0x000fe4000f8e02ff */
[----:B------:R-:W-:Y:S02]  /*a7d0*/  IMAD.IADD R7, R7, 0x1, R19 ;  /* 0x0000000107077824 */ /* 0x000fe400078e0213 */
[----:B------:R-:W-:-:S04]  /*a7e0*/  IMAD.WIDE.U32 R4, R3, UR4, R4 ;  /* 0x0000000403047c25 */ /* 0x000fc8000f8e0004 */
[----:B------:R-:W-:Y:S01]  /*a7f0*/  IMAD R19, R3, UR5, R10 ;  /* 0x0000000503137c24 */ /* 0x000fe2000f8e020a */
[----:B------:R-:W-:Y:S01]  /*a800*/  SHF.R.S32.HI R3, RZ, 0x1f, R11 ;  /* 0x0000001fff037819 */ /* 0x000fe2000001140b */
[----:B------:R-:W-:Y:S01]  /*a810*/  IMAD R8, R8, UR6, RZ ;  /* 0x0000000608087c24 */ /* 0x000fe2000f8e02ff */
[----:B------:R-:W-:Y:S01]  /*a820*/  ULDC.64 UR4, c[0x0][0x280] ;  /* 0x0000a00000047ab9 */ /* 0x000fe20000000a00 */
[----:B------:R-:W-:-:S04]  /*a830*/  IMAD.WIDE.U32 R6, R13, UR6, R6 ;  /* 0x000000060d067c25 */ /* 0x000fc8000f8e0006 */
[----:B------:R-:W-:Y:S02]  /*a840*/  IMAD R15, R13, UR7, R8 ;  /* 0x000000070d0f7c24 */ /* 0x000fe4000f8e0208 */
[----:B------:R-:W-:Y:S02]  /*a850*/  IMAD R8, R3, UR6, RZ ;  /* 0x0000000603087c24 */ /* 0x000fe4000f8e02ff */
[----:B------:R-:W-:Y:S02]  /*a860*/  IMAD.IADD R5, R5, 0x1, R19 ;  /* 0x0000000105057824 */ /* 0x000fe400078e0213 */
[----:B------:R-:W-:Y:S01]  /*a870*/  IMAD R3, R11, UR7, R8 ;  /* 0x000000070b037c24 */ /* 0x000fe2000f8e0208 */
[----:B------:R-:W-:Y:S01]  /*a880*/  LEA R8, P0, R6, UR4, 0x1 ;  /* 0x0000000406087c11 */ /* 0x000fe2000f8008ff */
[----:B------:R-:W-:Y:S02]  /*a890*/  IMAD.IADD R7, R7, 0x1, R15 ;  /* 0x0000000107077824 */ /* 0x000fe400078e020f */
[----:B------:R-:W-:-:S03]  /*a8a0*/  IMAD.WIDE.U32 R4, R11, UR6, R4 ;  /* 0x000000060b047c25 */ /* 0x000fc6000f8e0004 */
[----:B------:R-:W-:Y:S01]  /*a8b0*/  LEA.HI.X R7, R6, UR5, R7, 0x1, P0 ;  /* 0x0000000506077c11 */ /* 0x000fe200080f0c07 */
[----:B------:R-:W-:Y:S01]  /*a8c0*/  IMAD.SHL.U32 R19, R2, 0x8, RZ ;  /* 0x0000000802137824 */ /* 0x000fe200078e00ff */
[C---:B------:R-:W-:Y:S01]  /*a8d0*/  LEA R6, P0, R4.reuse, UR4, 0x1 ;  /* 0x0000000404067c11 */ /* 0x040fe2000f8008ff */
[----:B------:R-:W-:Y:S01]  /*a8e0*/  IMAD.IADD R3, R5, 0x1, R3 ;  /* 0x0000000105037824 */ /* 0x000fe200078e0203 */
[----:B------:R-:W-:Y:S01]  /*a8f0*/  ULDC UR4, c[0x0][0x2b8] ;  /* 0x0000ae0000047ab9 */ /* 0x000fe20000000800 */
[----:B------:R-:W-:Y:S01]  /*a900*/  IMAD.SHL.U32 R10, R17, 0x8, RZ ;  /* 0x00000008110a7824 */ /* 0x000fe200078e00ff */
[C---:B------:R-:W-:Y:S02]  /*a910*/  LOP3.LUT R5, R19.reuse, 0x1f8, RZ, 0xc0, !PT ;  /* 0x000001f813057812 */ /* 0x040fe400078ec0ff */
[----:B------:R-:W-:Y:S02]  /*a920*/  LOP3.LUT R19, R19, 0x38, RZ, 0xc0, !PT ;  /* 0x0000003813137812 */ /* 0x000fe400078ec0ff */
[----:B------:R-:W-:-:S02]  /*a930*/  LEA.HI.X R3, R4, UR5, R3, 0x1, P0 ;  /* 0x0000000504037c11 */ /* 0x000fc400080f0c03 */
[----:B------:R-:W-:Y:S01]  /*a940*/  ISETP.GE.AND P0, PT, R19, UR4, PT ;  /* 0x0000000413007c0c */ /* 0x000fe2000bf06270 */
[----:B------:R-:W-:Y:S01]  /*a950*/  UMOV UR4, 0xffffffff ;  /* 0xffffffff00047882 */ /* 0x000fe20000000000 */
[----:B------:R-:W-:-:S04]  /*a960*/  LOP3.LUT R5, R5, 0x38, R2, 0x78, !PT ;  /* 0x0000003805057812 */ /* 0x000fc800078e7802 */
[----:B------:R-:W-:Y:S01]  /*a970*/  LOP3.LUT R10, R5, 0x200, R10, 0xf8, !PT ;  /* 0x00000200050a7812 */ /* 0x000fe200078ef80a */
[----:B------:R-:W-:Y:S06]  /*a980*/  BRA.DIV UR4, `(.L_x_1904) ;  /* 0x00000026042c7947 */ /* 0x000fec000b800000 */
[----:B------:R-:W1:Y:S01]  /*a990*/  SHFL.IDX PT, R14, R8, RZ, 0x181f ;  /* 0x00181fff080e7589 */ /* 0x000e6200000e0000 */
[----:B------:R-:W-:Y:S01]  /*a9a0*/  ULDC UR4, c[0x0][0x288] ;  /* 0x0000a20000047ab9 */ /* 0x000fe20000000800 */
[----:B------:R-:W-:Y:S02]  /*a9b0*/  IMAD R9, R9, 0xc0, R12 ;  /* 0x000000c009097824 */ /* 0x000fe400078e020c */
        /* <DEDUP_REMOVED lines=80> */
[----:B------:R-:W-:Y:S01]  /*aec0*/  @!P1 LEA R21, R10, UR38, 0x1 ;  /* 0x000000260a159c11 */ /* 0x000fe2000f8e08ff */
[----:B------:R-:W4:Y:S01]  /*aed0*/  SHFL.IDX PT, R3, R3, 0x3, 0x181f ;  /* 0x00781f0003037f89 */ /* 0x000f2200000e0000 */
[----:B-1----:R-:W-:-:S03]  /*aee0*/  @!P1 LEA R4, P3, R19, R14, 0x1 ;  /* 0x0000000e13049211 */ /* 0x002fc600078608ff */
[----:B------:R1:W0:Y:S02]  /*aef0*/  SHFL.IDX PT, R14, R6, 0x3, 0x181f ;  /* 0x00781f00060e7f89 */ /* 0x00022400000e0000 */
[----:B------:R-:W-:-:S05]  /*af00*/  @!P1 IMAD.X R5, RZ, RZ, R8, P3 ;  /* 0x000000ffff059224 */ /* 0x000fca00018e0608 */
[----:B------:R2:W-:Y:S02]  /*af10*/  @!P1 LDGSTS.E.BYPASS.LTC128B.128 [R21+0xcc00], desc[UR46][R4.64], !P0 ;  /* 0x0cc0000004159fae */ /* 0x0005e4000c101d6e */
[----:B--2---:R-:W-:-:S05]  /*af20*/  @!P2 LEA R4, P1, R19, R20, 0x1 ;  /* 0x000000141304a211 */ /* 0x004fca00078208ff */
[----:B---3--:R-:W-:Y:S01]  /*af30*/  @!P2 IMAD.X R5, RZ, RZ, R7, P1 ;  /* 0x000000ffff05a224 */ /* 0x008fe200008e0607 */
[----:B------:R-:W-:-:S05]  /*af40*/  @!P2 LEA R7, R10, UR38, 0x1 ;  /* 0x000000260a07ac11 */ /* 0x000fca000f8e08ff */
[----:B0---4-:R1:W-:Y:S02]  /*af50*/  @!P2 LDGSTS.E.BYPASS.LTC128B.128 [R7+0xd400], desc[UR46][R4.64], !P0 ;  /* 0x0d4000000407afae */ /* 0x0113e4000c101d6e */
.L_x_1994:
[----:B------:R-:W-:-:S05]  /*af60*/  VIADD R9, R9, 0xb0 ;  /* 0x000000b009097836 */ /* 0x000fca0000000000 */
[----:B------:R-:W-:Y:S01]  /*af70*/  ISETP.GE.AND P1, PT, R9, R0, PT ;  /* 0x000000000900720c */ /* 0x000fe20003f26270 */
[----:B------:R-:W-:-:S05]  /*af80*/  IMAD.MOV.U32 R0, RZ, RZ, 0x1 ;  /* 0x00000001ff007424 */ /* 0x000fca00078e00ff */
[----:B------:R-:W-:-:S07]  /*af90*/  SHF.L.U32 R0, R0, 0x1f, RZ ;  /* 0x0000001f00007819 */ /* 0x000fce00000006ff */
[----:B-1----:R-:W-:-:S05]  /*afa0*/  @!P1 LEA R4, P2, R19, R14, 0x1 ;  /* 0x0000000e13049211 */ /* 0x002fca00078408ff */
[----:B------:R-:W-:Y:S01]  /*afb0*/  @!P1 IMAD.X R5, RZ, RZ, R3, P2 ;  /* 0x000000ffff059224 */ /* 0x000fe200010e0603 */
[----:B------:R-:W-:-:S05]  /*afc0*/  @!P1 LEA R3, R10, UR38, 0x1 ;  /* 0x000000260a039c11 */ /* 0x000fca000f8e08ff */
        /* <DEDUP_REMOVED lines=9> */
[----:B------:R-:W1:Y:S02]  /*b060*/  SYNCS.PHASECHK.TRANS64.TRYWAIT P0, [UR38+0x16820], R0 ;  /* 0x01682000ff0075a7 */ /* 0x000e640008000166 */
[----:B01----:R-:W-:Y:S05]  /*b070*/  @!P0 BRA `(.L_x_1905) ;  /* 0x0000002c00088947 */ /* 0x003fea0003800000 */
.L_x_1995:
[----:B------:R-:W-:Y:S01]  /*b080*/  UIADD3 UR6, UR39, -0x2, URZ ;  /* 0xfffffffe27067890 */ /* 0x000fe2000fffe03f */
[----:B------:R-:W-:Y:S02]  /*b090*/  IMAD.MOV.U32 R12, RZ, RZ, 0x1 ;  /* 0x00000001ff0c7424 */ /* 0x000fe400078e00ff */
[----:B0-----:R-:W-:Y:S01]  /*b0a0*/  IMAD.MOV.U32 R0, RZ, RZ, RZ ;  /* 0x000000ffff007224 */ /* 0x001fe200078e00ff */
[----:B------:R-:W-:-:S06]  /*b0b0*/  UISETP.GE.AND UP0, UPT, UR6, UR40, UPT ;  /* 0x000000280600728c */ /* 0x000fcc000bf06270 */
[----:B------:R-:W-:-:S13]  /*b0c0*/  PLOP3.LUT P0, PT, PT, PT, UP0, 0x80, 0x0 ;  /* 0x000000000000781c */ /* 0x000fda0003f0f008 */
[----:B------:R-:W-:Y:S05]  /*b0d0*/  @!P0 BRA `(.L_x_1906) ;  /* 0x0000001000e48947 */ /* 0x000fea0003800000 */
[----:B------:R-:W-:Y:S01]  /*b0e0*/  UIADD3 UR4, UR41, 0x1, URZ ;  /* 0x0000000129047890 */ /* 0x000fe2000fffe03f */
[----:B------:R-:W-:Y:S01]  /*b0f0*/  LOP3.LUT R3, RZ, UR40, RZ, 0x33, !PT ;  /* 0x00000028ff037c12 */ /* 0x000fe2000f8e33ff */
[----:B------:R-:W-:Y:S01]  /*b100*/  IMAD.MOV.U32 R12, RZ, RZ, 0x1 ;  /* 0x00000001ff0c7424 */ /* 0x000fe200078e00ff */
[----:B------:R-:W-:Y:S01]  /*b110*/  LOP3.LUT R8, R2, 0x1f, RZ, 0xc0, !PT ;  /* 0x0000001f02087812 */ /* 0x000fe200078ec0ff */
[----:B------:R-:W-:Y:S01]  /*b120*/  UIMAD UR4, UR4, UR44, URZ ;  /* 0x0000002c040472a4 */ /* 0x000fe2000f8e023f */
[----:B------:R-:W-:-:S03]  /*b130*/  IMAD.MOV.U32 R6, RZ, RZ, R18 ;  /* 0x000000ffff067224 */ /* 0x000fc600078e0012 */
[----:B------:R-:W-:-:S04]  /*b140*/  UISETP.LT.AND UP0, UPT, UR42, UR4, UPT ;  /* 0x000000042a00728c */ /* 0x000fc8000bf01270 */
[----:B------:R-:W-:-:S06]  /*b150*/  USEL UR4, UR42, UR4, UP0 ;  /* 0x000000042a047287 */ /* 0x000fcc0008000000 */
[----:B------:R-:W-:-:S05]  /*b160*/  IMAD R4, RZ, RZ, -UR4 ;  /* 0x80000004ff047e24 */ /* 0x000fca000f8e02ff */
[----:B------:R-:W-:-:S04]  /*b170*/  VIADDMNMX R3, R4, 0x1, R3, !PT ;  /* 0x0000000104037846 */ /* 0x000fc80007800103 */
[----:B------:R-:W-:Y:S02]  /*b180*/  R2UR UR5, R3 ;  /* 0x00000000030572ca */ /* 0x000fe400000e0000 */
[----:B------:R-:W-:-:S11]  /*b190*/  LOP3.LUT R3, RZ, UR4, RZ, 0x33, !PT ;  /* 0x00000004ff037c12 */ /* 0x000fd6000f8e33ff */
[----:B------:R-:W-:Y:S02]  /*b1a0*/  UIADD3 UR7, UR5, -0x2, URZ ;  /* 0xfffffffe05077890 */ /* 0x000fe4000fffe03f */
[----:B------:R-:W-:-:S04]  /*b1b0*/  UIADD3 UR4, UR4, UR5, URZ ;  /* 0x0000000504047290 */ /* 0x000fc8000fffe03f */
[----:B------:R-:W-:Y:S01]  /*b1c0*/  ISETP.NE.AND P0, PT, R3, UR7, PT ;  /* 0x0000000703007c0c */ /* 0x000fe2000bf05270 */
[----:B------:R-:W-:Y:S02]  /*b1d0*/  IMAD.U32 R3, RZ, RZ, UR6 ;  /* 0x00000006ff037e24 */ /* 0x000fe4000f8e00ff */
[----:B------:R-:W-:-:S05]  /*b1e0*/  IMAD.U32 R9, RZ, RZ, UR4 ;  /* 0x00000004ff097e24 */ /* 0x000fca000f8e00ff */
[----:B------:R-:W-:-:S05]  /*b1f0*/  LOP3.LUT R9, R9, 0x1, RZ, 0xc0, !PT ;  /* 0x0000000109097812 */ /* 0x000fca00078ec0ff */
[----:B------:R-:W-:Y:S05]  /*b200*/  @!P0 BRA `(.L_x_1907) ;  /* 0x0000000c001c8947 */ /* 0x000fea0003800000 */
[----:B------:R-:W-:Y:S01]  /*b210*/  R2UR UR5, R9 ;  /* 0x00000000090572ca */ /* 0x000fe200000e0000 */
[----:B------:R-:W-:Y:S01]  /*b220*/  BSSY B0, `(.L_x_1907) ;  /* 0x00000c5000007945 */ /* 0x000fe20003800000 */
[----:B------:R-:W-:Y:S02]  /*b230*/  IMAD.MOV.U32 R10, RZ, RZ, 0x1 ;  /* 0x00000001ff0a7424 */ /* 0x000fe400078e00ff */
[----:B------:R-:W-:-:S09]  /*b240*/  IMAD.MOV.U32 R6, RZ, RZ, R18 ;  /* 0x000000ffff067224 */ /* 0x000fd200078e0012 */
[----:B------:R-:W-:-:S06]  /*b250*/  UIADD3 UR4, UR4, -UR5, URZ ;  /* 0x8000000504047290 */ /* 0x000fcc000fffe03f */
[----:B------:R-:W-:-:S07]  /*b260*/  IMAD.U32 R11, RZ, RZ, UR4 ;  /* 0x00000004ff0b7e24 */ /* 0x000fce000f8e00ff */
.L_x_1934:
[----:B------:R-:W-:Y:S01]  /*b270*/  ISETP.NE.AND P0, PT, R26, RZ, PT ;  /* 0x000000ff1a00720c */ /* 0x000fe20003f05270 */
[----:B------:R-:W-:Y:S01]  /*b280*/  VIADD R11, R11, 0xfffffffe ;  /* 0xfffffffe0b0b7836 */ /* 0x000fe20000000000 */
[----:B------:R-:W-:Y:S04]  /*b290*/  BSSY B1, `(.L_x_1908) ;  /* 0x000005b000017945 */ /* 0x000fe80003800000 */
[----:B------:R-:W-:-:S07]  /*b2a0*/  ISETP.NE.AND P1, PT, R11, RZ, PT ;  /* 0x000000ff0b00720c */ /* 0x000fce0003f25270 */
[----:B------:R-:W-:Y:S06]  /*b2b0*/  @!P0 BRA `(.L_x_1909) ;  /* 0x0000000400608947 */ /* 0x000fec0003800000 */
[----:B------:R-:W-:Y:S01]  /*b2c0*/  ISETP.NE.AND P0, PT, R27, RZ, PT ;  /* 0x000000ff1b00720c */ /* 0x000fe20003f05270 */
[----:B------:R-:W-:Y:S01]  /*b2d0*/  IMAD.MOV.U32 R14, RZ, RZ, R3 ;  /* 0x000000ffff0e7224 */ /* 0x000fe200078e0003 */
        /* <DEDUP_REMOVED lines=21> */
.L_x_1910:
[----:B------:R-:W1:Y:S01]  /*b430*/  SYNCS.PHASECHK.TRANS64.TRYWAIT P0, [UR38+0x16848], R12 ;  /* 0x0168480cff0075a7 */ /* 0x000e620008000166 */
[----:B------:R-:W-:Y:S01]  /*b440*/  BSSY B2, `(.L_x_1911) ;  /* 0x0000003000027945 */ /* 0x000fe20003800000 */
[----:B------:R-:W-:-:S03]  /*b450*/  ISETP.NE.AND P2, PT, R17, RZ, PT ;  /* 0x000000ff1100720c */ /* 0x000fc60003f45270 */
[----:B-1----:R-:W-:Y:S10]  /*b460*/  @!P0 BRA `(.L_x_1912) ;  /* 0x0000002800248947 */ /* 0x002ff40003800000 */
.L_x_1996:
[----:B------:R-:W-:Y:S05]  /*b470*/  BSYNC B2 ;  /* 0x0000000000027941 */ /* 0x000fea0003800000 */
.L_x_1911:
[----:B------:R-:W-:Y:S04]  /*b480*/  BSSY B2, `(.L_x_1913) ;  /* 0x0000007000027945 */ /* 0x000fe80003800000 */
[----:B------:R-:W-:Y:S05]  /*b490*/  @P2 BRA `(.L_x_1914) ;  /* 0x0000000000142947 */ /* 0x000fea0003800000 */
[----:B------:R-:W-:Y:S01]  /*b4a0*/  ISETP.NE.AND P0, PT, R8, RZ, PT ;  /* 0x000000ff0800720c */ /* 0x000fe20003f05270 */
[----:B0-----:R-:W-:-:S04]  /*b4b0*/  IMAD.MOV.U32 R4, RZ, RZ, 0x4000 ;  /* 0x00004000ff047424 */ /* 0x001fc800078e00ff */
[----:B------:R1:W-:Y:S08]  /*b4c0*/  SYNCS.ARRIVE.TRANS64 RZ, [UR38+0x16838], R4 ;  /* 0x01683804ffff79a7 */ /* 0x0003f00008000026 */
[----:B-1----:R-:W-:Y:S05]  /*b4d0*/  @!P0 BRA `(.L_x_1914) ;  /* 0x0000000000048947 */ /* 0x002fea0003800000 */
[----:B------:R-:W-:Y:S01]  /*b4e0*/  BPT.TRAP 0x1 ;  /* 0x000000040000795c */ /* 0x000fe20000300000 */
.L_x_1914:
[----:B------:R-:W-:Y:S05]  /*b4f0*/  BSYNC B2 ;  /* 0x0000000000027941 */ /* 0x000fea0003800000 */
.L_x_1913:
        /* <DEDUP_REMOVED lines=11> */
.L_x_1915:
        /* <DEDUP_REMOVED lines=10> */
.L_x_1997:
[----:B------:R-:W-:Y:S05]  /*b650*/  BSYNC B2 ;  /* 0x0000000000027941 */ /* 0x000fea0003800000 */
.L_x_1916:
        /* <DEDUP_REMOVED lines=9> */
.L_x_1919:
[----:B------:R-:W-:Y:S05]  /*b6f0*/  BSYNC B2 ;  /* 0x0000000000027941 */ /* 0x000fea0003800000 */
.L_x_1918:
        /* <DEDUP_REMOVED lines=10> */
.L_x_1920:
        /* <DEDUP_REMOVED lines=10> */
.L_x_1909:
[----:B------:R-:W-:Y:S05]  /*b840*/  BSYNC B1 ;  /* 0x0000000000017941 */ /* 0x000fea0003800000 */
.L_x_1908:
[----:B------:R-:W-:Y:S01]  /*b850*/  ISETP.NE.AND P0, PT, R26, RZ, PT ;  /* 0x000000ff1a00720c */ /* 0x000fe20003f05270 */
[----:B------:R-:W-:Y:S01]  /*b860*/  BSSY B1, `(.L_x_1921) ;  /* 0x000005d000017945 */ /* 0x000fe20003800000 */
[----:B------:R-:W-:-:S11]  /*b870*/  LOP3.LUT R12, R10, 0x1, RZ, 0x3c, !PT ;  /* 0x000000010a0c7812 */ /* 0x000fd600078e3cff */
[----:B------:R-:W-:Y:S05]  /*b880*/  @!P0 BRA `(.L_x_1922) ;  /* 0x0000000400688947 */ /* 0x000fea0003800000 */
[----:B------:R-:W-:Y:S01]  /*b890*/  ISETP.NE.AND P0, PT, R27, RZ, PT ;  /* 0x000000ff1b00720c */ /* 0x000fe20003f05270 */
[----:B------:R-:W-:Y:S01]  /*b8a0*/  VIADD R13, R3, 0xffffffff ;  /* 0xffffffff030d7836 */ /* 0x000fe20000000000 */
        /* <DEDUP_REMOVED lines=21> */
.L_x_1923:
[----:B------:R-:W1:Y:S01]  /*ba00*/  SYNCS.PHASECHK.TRANS64.TRYWAIT P0, [UR38+0x16840], R14 ;  /* 0x0168400eff0075a7 */ /* 0x000e620008000166 */
[----:B------:R-:W-:Y:S01]  /*ba10*/  BSSY B2, `(.L_x_1924) ;  /* 0x0000003000027945 */ /* 0x000fe20003800000 */
[----:B------:R-:W-:-:S03]  /*ba20*/  ISETP.NE.AND P2, PT, R17, RZ, PT ;  /* 0x000000ff1100720c */ /* 0x000fc60003f45270 */
[----:B-1----:R-:W-:Y:S10]  /*ba30*/  @!P0 BRA `(.L_x_1925) ;  /* 0x0000002000e08947 */ /* 0x002ff40003800000 */
.L_x_1998:
[----:B------:R-:W-:Y:S05]  /*ba40*/  BSYNC B2 ;  /* 0x0000000000027941 */ /* 0x000fea0003800000 */
.L_x_1924:
[----:B------:R-:W-:Y:S04]  /*ba50*/  BSSY B2, `(.L_x_1926) ;  /* 0x0000007000027945 */ /* 0x000fe80003800000 */
[----:B------:R-:W-:Y:S05]  /*ba60*/  @P2 BRA `(.L_x_1927) ;  /* 0x0000000000142947 */ /* 0x000fea0003800000 */
[----:B------:R-:W-:Y:S01]  /*ba70*/  ISETP.NE.AND P0, PT, R8, RZ, PT ;  /* 0x000000ff0800720c */ /* 0x000fe20003f05270 */
[----:B0-----:R-:W-:-:S04]  /*ba80*/  IMAD.MOV.U32 R4, RZ, RZ, 0x4000 ;  /* 0x00004000ff047424 */ /* 0x001fc800078e00ff */
[----:B------:R1:W-:Y:S08]  /*ba90*/  SYNCS.ARRIVE.TRANS64 RZ, [UR38+0x16830], R4 ;  /* 0x01683004ffff79a7 */ /* 0x0003f00008000026 */
[----:B-1----:R-:W-:Y:S05]  /*baa0*/  @!P0 BRA `(.L_x_1927) ;  /* 0x0000000000048947 */ /* 0x002fea0003800000 */
[----:B------:R-:W-:Y:S01]  /*bab0*/  BPT.TRAP 0x1 ;  /* 0x000000040000795c */ /* 0x000fe20000300000 */
.L_x_1927:
[----:B------:R-:W-:Y:S05]  /*bac0*/  BSYNC B2 ;  /* 0x0000000000027941 */ /* 0x000fea0003800000 */
.L_x_1926:
        /* <DEDUP_REMOVED lines=11> */
.L_x_1928:
        /* <DEDUP_REMOVED lines=12> */
.L_x_1999:
[----:B------:R-:W-:Y:S05]  /*bc40*/  BSYNC B2 ;  /* 0x0000000000027941 */ /* 0x000fea0003800000 */
.L_x_1929:
        /* <DEDUP_REMOVED lines=9> */
.L_x_1932:
[----:B------:R-:W-:Y:S05]  /*bce0*/  BSYNC B2 ;  /* 0x0000000000027941 */ /* 0x000fea0003800000 */
.L_x_1931:
        /* <DEDUP_REMOVED lines=10> */
.L_x_1933:
        /* <DEDUP_REMOVED lines=10> */
.L_x_1922:
[----:B------:R-:W-:Y:S05]  /*be30*/  BSYNC B1 ;  /* 0x0000000000017941 */ /* 0x000fea0003800000 */
.L_x_1921:
[----:B------:R-:W-:Y:S02]  /*be40*/  VIADD R3, R3, 0xfffffffe ;  /* 0xfffffffe03037836 */ /* 0x000fe40000000000 */
[----:B------:R-:W-:Y:S01]  /*be50*/  IMAD.MOV.U32 R10, RZ, RZ, R12 ;  /* 0x000000ffff0a7224 */ /* 0x000fe200078e000c */
[----:B------:R-:W-:Y:S06]  /*be60*/  @P1 BRA `(.L_x_1934) ;  /* 0xfffffff400001947 */ /* 0x000fec000383ffff */
[----:B------:R-:W-:Y:S05]  /*be70*/  BSYNC B0 ;  /* 0x0000000000007941 */ /* 0x000fea0003800000 */
.L_x_1907:
[----:B------:R-:W-:Y:S01]  /*be80*/  ISETP.NE.AND P0, PT, R9, RZ, PT ;  /* 0x000000ff0900720c */ /* 0x000fe20003f05270 */
[----:B------:R-:W-:-:S12]  /*be90*/  BSSY B0, `(.L_x_1906) ;  /* 0x000005d000007945 */ /* 0x000fd80003800000 */
[----:B------:R-:W-:Y:S05]  /*bea0*/  @!P0 BRA `(.L_x_1935) ;  /* 0x00000004006c8947 */ /* 0x000fea0003800000 */
[----:B------:R-:W-:Y:S01]  /*beb0*/  ISETP.NE.AND P1, PT, R26, RZ, PT ;  /* 0x000000ff1a00720c */ /* 0x000fe20003f25270 */
[----:B------:R-:W-:-:S12]  /*bec0*/  IMAD.MOV.U32 R0, RZ, RZ, 0x1 ;  /* 0x00000001ff007424 */ /* 0x000fd800078e00ff */
[----:B------:R-:W-:Y:S05]  /*bed0*/  @!P1 BRA `(.L_x_1935) ;  /* 0x0000000400609947 */ /* 0x000fea0003800000 */
[----:B------:R-:W-:Y:S02]  /*bee0*/  ISETP.NE.AND P1, PT, R27, RZ, PT ;  /* 0x000000ff1b00720c */ /* 0x000fe40003f25270 */
        /* <DEDUP_REMOVED lines=21> */
.L_x_1936:
[----:B------:R-:W1:Y:S01]  /*c040*/  SYNCS.PHASECHK.TRANS64.TRYWAIT P0, [UR38+0x16848], R9 ;  /* 0x01684809ff0075a7 */ /* 0x000e620008000166 */
[----:B------:R-:W-:Y:S01]  /*c050*/  BSSY B1, `(.L_x_1937) ;  /* 0x0000003000017945 */ /* 0x000fe20003800000 */
[----:B------:R-:W-:-:S03]  /*c060*/  ISETP.NE.AND P1, PT, R17, RZ, PT ;  /* 0x000000ff1100720c */ /* 0x000fc60003f25270 */
[----:B-1----:R-:W-:Y:S10]  /*c070*/  @!P0 BRA `(.L_x_1938) ;  /* 0x0000001c00808947 */ /* 0x002ff40003800000 */
.L_x_2000:
[----:B------:R-:W-:Y:S05]  /*c080*/  BSYNC B1 ;  /* 0x0000000000017941 */ /* 0x000fea0003800000 */
.L_x_1937:
[----:B------:R-:W-:Y:S04]  /*c090*/  BSSY B1, `(.L_x_1939) ;  /* 0x0000007000017945 */ /* 0x000fe80003800000 */
[----:B------:R-:W-:Y:S05]  /*c0a0*/  @P1 BRA `(.L_x_1940) ;  /* 0x0000000000141947 */ /* 0x000fea0003800000 */
[----:B------:R-:W-:Y:S01]  /*c0b0*/  ISETP.NE.AND P0, PT, R8, RZ, PT ;  /* 0x000000ff0800720c */ /* 0x000fe20003f05270 */
[----:B0-----:R-:W-:-:S04]  /*c0c0*/  IMAD.MOV.U32 R4, RZ, RZ, 0x4000 ;  /* 0x00004000ff047424 */ /* 0x001fc800078e00ff */
[----:B------:R1:W-:Y:S08]  /*c0d0*/  SYNCS.ARRIVE.TRANS64 RZ, [UR38+0x16838], R4 ;  /* 0x01683804ffff79a7 */ /* 0x0003f00008000026 */
[----:B-1----:R-:W-:Y:S05]  /*c0e0*/  @!P0 BRA `(.L_x_1940) ;  /* 0x0000000000048947 */ /* 0x002fea0003800000 */
[----:B------:R-:W-:Y:S01]  /*c0f0*/  BPT.TRAP 0x1 ;  /* 0x000000040000795c */ /* 0x000fe20000300000 */
.L_x_1940:
[----:B------:R-:W-:Y:S05]  /*c100*/  BSYNC B1 ;  /* 0x0000000000017941 */ /* 0x000fea0003800000 */
.L_x_1939:
        /* <DEDUP_REMOVED lines=11> */
.L_x_1941:
        /* <DEDUP_REMOVED lines=11> */
.L_x_2001:
[----:B------:R-:W-:Y:S05]  /*c270*/  BSYNC B1 ;  /* 0x0000000000017941 */ /* 0x000fea0003800000 */
.L_x_1942:
        /* <DEDUP_REMOVED lines=9> */
.L_x_1945:
[----:B------:R-:W-:Y:S05]  /*c310*/  BSYNC B1 ;  /* 0x0000000000017941 */ /* 0x000fea0003800000 */
.L_x_1944:
        /* <DEDUP_REMOVED lines=10> */
.L_x_1946:
        /* <DEDUP_REMOVED lines=10> */
.L_x_1935:
[----:B------:R-:W-:Y:S05]  /*c460*/  BSYNC B0 ;  /* 0x0000000000007941 */ /* 0x000fea0003800000 */
.L_x_1906:
[----:B------:R-:W-:Y:S01]  /*c470*/  ISETP.NE.AND P0, PT, R26, RZ, PT ;  /* 0x000000ff1a00720c */ /* 0x000fe20003f05270 */
        /* <DEDUP_REMOVED lines=8> */
.L_x_2002:
[----:B------:R-:W-:Y:S05]  /*c500*/  BSYNC B1 ;  /* 0x0000000000017941 */ /* 0x000fea0003800000 */
.L_x_1949:
[----:B------:R-:W-:Y:S04]  /*c510*/  BSSY B1, `(.L_x_1951) ;  /* 0x0000007000017945 */ /* 0x000fe80003800000 */
[----:B------:R-:W-:Y:S05]  /*c520*/  @P1 BRA `(.L_x_1952) ;  /* 0x0000000000141947 */ /* 0x000fea0003800000 */
[----:B------:R-:W-:Y:S01]  /*c530*/  LOP3.LUT P0, RZ, R2, 0x1f, RZ, 0xc0, !PT ;  /* 0x0000001f02ff7812 */ /* 0x000fe2000780c0ff */
[----:B0-----:R-:W-:-:S04]  /*c540*/  IMAD.MOV.U32 R3, RZ, RZ, 0x4000 ;  /* 0x00004000ff037424 */ /* 0x001fc800078e00ff */
[----:B------:R1:W-:Y:S08]  /*c550*/  SYNCS.ARRIVE.TRANS64 RZ, [R4+URZ+0x16850], R3 ;  /* 0x0168500304ff79a7 */ /* 0x0003f0000800003f */
[----:B------:R-:W-:Y:S05]  /*c560*/  @!P0 BRA `(.L_x_1952) ;  /* 0x0000000000048947 */ /* 0x000fea0003800000 */
[----:B------:R-:W-:Y:S01]  /*c570*/  BPT.TRAP 0x1 ;  /* 0x000000040000795c */ /* 0x000fe20000300000 */
.L_x_1952:
[----:B------:R-:W-:Y:S05]  /*c580*/  BSYNC B1 ;  /* 0x0000000000017941 */ /* 0x000fea0003800000 */
.L_x_1951:
        /* <DEDUP_REMOVED lines=13> */
.L_x_1953:
        /* <DEDUP_REMOVED lines=8> */
.L_x_1948:
[----:B------:R-:W-:Y:S05]  /*c6e0*/  BSYNC B0 ;  /* 0x0000000000007941 */ /* 0x000fea0003800000 */
.L_x_1947:
[----:B------:R-:W-:Y:S02]  /*c6f0*/  VIADD R0, R0, 0x1 ;  /* 0x0000000100007836 */ /* 0x000fe40000000000 */
[----:B01----:R-:W-:-:S03]  /*c700*/  IMAD.MOV.U32 R4, RZ, RZ, RZ ;  /* 0x000000ffff047224 */ /* 0x003fc600078e00ff */
[----:B------:R-:W-:-:S04]  /*c710*/  ISETP.NE.AND P0, PT, R0, 0x2, PT ;  /* 0x000000020000780c */ /* 0x000fc80003f05270 */
[----:B------:R-:W-:Y:S02]  /*c720*/  SEL R5, RZ, 0x1, P0 ;  /* 0x00000001ff057807 */ /* 0x000fe40000000000 */
[----:B------:R-:W-:Y:S02]  /*c730*/  SEL R3, R0, RZ, P0 ;  /* 0x000000ff00037207 */ /* 0x000fe40000000000 */
[----:B------:R-:W-:-:S07]  /*c740*/  LOP3.LUT R0, R12, R5, RZ, 0x3c, !PT ;  /* 0x000000050c007212 */ /* 0x000fce00078e3cff */
.L_x_1892:
[----:B------:R-:W0:Y:S01]  /*c750*/  S2R R5, SR_CgaCtaId ;  /* 0x0000000000057919 */ /* 0x000e220000008800 */
[----:B------:R-:W-:Y:S02]  /*c760*/  MOV R2, 0x400 ;  /* 0x0000040000027802 */ /* 0x000fe40000000f00 */
[----:B------:R-:W-:Y:S02]  /*c770*/  SHF.L.U32 R4, R4, 0x1f, RZ ;  /* 0x0000001f04047819 */ /* 0x000fe400000006ff */
[----:B0-----:R-:W-:-:S04]  /*c780*/  LEA R17, R5, R2, 0x18 ;  /* 0x0000000205117211 */ /* 0x001fc800078ec0ff */
[----:B------:R-:W0:Y:S02]  /*c790*/  SYNCS.PHASECHK.TRANS64.TRYWAIT P0, [R17+URZ+0x16820], R4 ;  /* 0x01682004110075a7 */ /* 0x000e24000800017f */
[----:B0-----:R-:W-:Y:S05]  /*c7a0*/  @!P0 BRA `(.L_x_1954) ;  /* 0x0000001400f88947 */ /* 0x001fea0003800000 */
.L_x_2003:
[----:B------:R-:W-:-:S03]  /*c7b0*/  UMOV UR4, 0xffffffff ;  /* 0xffffffff00047882 */ /* 0x000fc60000000000 */
[----:B------:R-:W-:Y:S05]  /*c7c0*/  BRA.DIV UR4, `(.L_x_1955) ;  /* 0x0000001a04047947 */ /* 0x000fea000b800000 */
[----:B------:R1:W2:Y:S02]  /*c7d0*/  SHFL.IDX PT, R14, R16, RZ, 0x1f ;  /* 0x00001fff100e7589 */ /* 0x0002a400000e0000 */
.L_x_2006:
[----:B--2---:R-:W-:-:S13]  /*c7e0*/  ISETP.NE.AND P0, PT, R14, RZ, PT ;  /* 0x000000ff0e00720c */ /* 0x004fda0003f05270 */
[----:B------:R-:W-:Y:S05]  /*c7f0*/  @P0 BRA `(.L_x_1854) ;  /* 0x0000000000880947 */ /* 0x000fea0003800000 */
[----:B------:R-:W-:-:S03]  /*c800*/  UMOV UR4, 0xffffffff ;  /* 0xffffffff00047882 */ /* 0x000fc60000000000 */
[----:B------:R-:W-:Y:S05]  /*c810*/  BRA.DIV UR4, `(.L_x_1956) ;  /* 0x0000001a04187947 */ /* 0x000fea000b800000 */
[----:B------:R-:W-:-:S13]  /*c820*/  ELECT P6, URZ, PT ;  /* 0x00000000003f782f */ /* 0x000fda00038c0000 */
.L_x_2009:
[----:B------:R-:W-:Y:S05]  /*c830*/  @!P6 BRA `(.L_x_1854) ;  /* 0x000000000078e947 */ /* 0x000fea0003800000 */
[----:B------:R-:W-:-:S06]  /*c840*/  ULOP3.LUT UR4, UR43, 0x2, URZ, 0xfc, !UPT ;  /* 0x000000022b047892 */ /* 0x000fcc000f8efc3f */
[----:B------:R-:W-:-:S05]  /*c850*/  IMAD.U32 R2, RZ, RZ, UR4 ;  /* 0x00000004ff027e24 */ /* 0x000fca000f8e00ff */
[----:B------:R-:W-:-:S13]  /*c860*/  ISETP.NE.AND P2, PT, R2, 0x3, PT ;  /* 0x000000030200780c */ /* 0x000fda0003f45270 */
[----:B------:R-:W-:Y:S05]  /*c870*/  @!P2 BRA `(.L_x_1957) ;  /* 0x000000000004a947 */ /* 0x000fea0003800000 */
[----:B------:R-:W-:Y:S01]  /*c880*/  BPT.TRAP 0x1 ;  /* 0x000000040000795c */ /* 0x000fe20000300000 */
.L_x_1957:
[----:B------:R-:W-:Y:S01]  /*c890*/  VIADD R6, R17, 0x16840 ;  /* 0x0001684011067836 */ /* 0x000fe20000000000 */
[----:B0-----:R-:W-:Y:S01]  /*c8a0*/  SHF.L.U32 R4, R0, 0x1f, RZ ;  /* 0x0000001f00047819 */ /* 0x001fe200000006ff */
        /* <DEDUP_REMOVED lines=10> */
.L_x_2010:
[----:B------:R-:W2:Y:S02]  /*c950*/  SYNCS.PHASECHK.TRANS64.TRYWAIT P0, [R5+URZ], R2 ;  /* 0x00000002050075a7 */ /* 0x000ea4000800017f */
[----:B--2---:R-:W-:Y:S05]  /*c960*/  @!P0 BRA `(.L_x_1959) ;  /* 0x0000001400f88947 */ /* 0x004fea0003800000 */
.L_x_2011:
[----:B------:R-:W-:Y:S05]  /*c970*/  @!P2 BRA `(.L_x_1960) ;  /* 0x000000000004a947 */ /* 0x000fea0003800000 */
[----:B------:R-:W-:Y:S01]  /*c980*/  BPT.TRAP 0x1 ;  /* 0x000000040000795c */ /* 0x000fe20000300000 */
.L_x_1960:
[----:B------:R-:W-:-:S04]  /*c990*/  VIADD R0, R17, 0x16860 ;  /* 0x0001686011007836 */ /* 0x000fc80000000000 */
[----:B------:R-:W-:-:S04]  /*c9a0*/  IMAD R3, R3, 0x8, R0 ;  /* 0x0000000803037824 */ /* 0x000fc800078e0200 */
[----:B------:R-:W3:Y:S02]  /*c9b0*/  SYNCS.PHASECHK.TRANS64.TRYWAIT P0, [R3+URZ], R4 ;  /* 0x00000004030075a7 */ /* 0x000ee4000800017f */
[----:B---3--:R-:W-:Y:S05]  /*c9c0*/  @!P0 BRA `(.L_x_1961) ;  /* 0x0000001400f48947 */ /* 0x008fea0003800000 */
.L_x_2012:
[----:B------:R-:W-:-:S07]  /*c9d0*/  IMAD R9, R9, 0x8, R0 ;  /* 0x0000000809097824 */ /* 0x000fce00078e0200 */
.L_x_1962:
[----:B----4-:R4:W0:Y:S02]  /*c9e0*/  SYNCS.PHASECHK.TRANS64.TRYWAIT P0, [R9+URZ], R2 ;  /* 0x00000002090075a7 */ /* 0x010824000800017f */
[----:B0-----:R-:W-:Y:S05]  /*c9f0*/  @!P0 NANOSLEEP.SYNCS 0x989680 ;  /* 0x009896800000895d */ /* 0x001fea0003900000 */
[----:B------:R-:W0:Y:S02]  /*ca00*/  @!P0 SYNCS.PHASECHK.TRANS64 P0, [R9+URZ], R2 ;  /* 0x00000002090085a7 */ /* 0x000e24000800007f */
[----:B0-----:R-:W-:Y:S05]  /*ca10*/  @!P0 BRA `(.L_x_1962) ;  /* 0xfffffffc00f08947 */ /* 0x001fea000383ffff */
.L_x_1854:
[----:B------:R-:W-:Y:S05]  /*ca20*/  BSYNC B6 ;  /* 0x0000000000067941 */ /* 0x000fea0003800000 */
.L_x_1851:
[----:B------:R-:W-:Y:S05]  /*ca30*/  EXIT ;  /* 0x000000000000794d */ /* 0x000fea0003800000 */
.L_x_1858:
[----:B0-----:R-:W-:-:S04]  /*ca40*/  IMAD.U32 R3, RZ, RZ, UR39 ;  /* 0x00000027ff037e24 */ /* 0x001fc8000f8e00ff */
[----:B------:R0:W1:Y:S03]  /*ca50*/  SYNCS.PHASECHK.TRANS64.TRYWAIT P0, [R3+URZ+0x16800], R0 ;  /* 0x01680000030075a7 */ /* 0x000066000800017f */
[----:B-1----:R-:W-:Y:S05]  /*ca60*/  @!P0 NANOSLEEP.SYNCS 0x989680 ;  /* 0x009896800000895d */ /* 0x002fea0003900000 */
[----:B------:R-:W1:Y:S02]  /*ca70*/  @!P0 SYNCS.PHASECHK.TRANS64 P0, [R3+URZ+0x16800], R0 ;  /* 0x01680000030085a7 */ /* 0x000e64000800007f */
[----:B-1----:R-:W-:Y:S05]  /*ca80*/  @!P0 BRA `(.L_x_1858) ;  /* 0xfffffffc00ec8947 */ /* 0x002fea000383ffff */
[----:B------:R-:W-:Y:S05]  /*ca90*/  BRA `(.L_x_1963) ;  /* 0xffffff4800287947 */ /* 0x000fea000383ffff */
.L_x_1862:
[----:B-1----:R-:W-:-:S04]  /*caa0*/  IMAD.U32 R3, RZ, RZ, UR39 ;  /* 0x00000027ff037e24 */ /* 0x002fc8000f8e00ff */
[----:B------:R1:W2:Y:S03]  /*cab0*/  SYNCS.PHASECHK.TRANS64.TRYWAIT P2, [R3+URZ+0x16830], R0 ;  /* 0x01683000030075a7 */ /* 0x0002a6000804017f */
[----:B--2---:R-:W-:Y:S05]  /*cac0*/  @!P2 NANOSLEEP.SYNCS 0x989680 ;  /* 0x009896800000a95d */ /* 0x004fea0003900000 */
[----:B------:R-:W2:Y:S02]  /*cad0*/  @!P2 SYNCS.PHASECHK.TRANS64 P2, [R3+URZ+0x16830], R0 ;  /* 0x016830000300a5a7 */ /* 0x000ea4000804007f */
[----:B--2---:R-:W-:Y:S05]  /*cae0*/  @!P2 BRA `(.L_x_1862) ;  /* 0xfffffffc00eca947 */ /* 0x004fea000383ffff */
[----:B------:R-:W-:Y:S05]  /*caf0*/  BRA `(.L_x_1861) ;  /* 0xffffff4800487947 */ /* 0x000fea000383ffff */
.L_x_1867:
[----:B-1----:R-:W-:-:S04]  /*cb00*/  IMAD.U32 R8, RZ, RZ, UR10 ;  /* 0x0000000aff087e24 */ /* 0x002fc8000f8e00ff */
[----:B------:R1:W2:Y:S03]  /*cb10*/  SYNCS.PHASECHK.TRANS64.TRYWAIT P3, [R8+URZ+0x16830], R3 ;  /* 0x01683003080075a7 */ /* 0x0002a6000806017f */
[----:B--2---:R-:W-:Y:S05]  /*cb20*/  @!P3 NANOSLEEP.SYNCS 0x989680 ;  /* 0x009896800000b95d */ /* 0x004fea0003900000 */
[----:B------:R-:W2:Y:S02]  /*cb30*/  @!P3 SYNCS.PHASECHK.TRANS64 P3, [R8+URZ+0x16830], R3 ;  /* 0x016830030800b5a7 */ /* 0x000ea4000806007f */
[----:B--2---:R-:W-:Y:S05]  /*cb40*/  @!P3 BRA `(.L_x_1867) ;  /* 0xfffffffc00ecb947 */ /* 0x004fea000383ffff */
[----:B------:R-:W-:Y:S05]  /*cb50*/  BRA `(.L_x_1864) ;  /* 0xffffff6c00307947 */ /* 0x000fea000383ffff */
.L_x_1871:
[----:B-1----:R-:W-:-:S04]  /*cb60*/  IMAD.U32 R8, RZ, RZ, UR10 ;  /* 0x0000000aff087e24 */ /* 0x002fc8000f8e00ff */
[----:B------:R1:W2:Y:S03]  /*cb70*/  SYNCS.PHASECHK.TRANS64.TRYWAIT P3, [R8+URZ+0x16850], R3 ;  /* 0x01685003080075a7 */ /* 0x0002a6000806017f */
[----:B--2---:R-:W-:Y:S05]  /*cb80*/  @!P3 NANOSLEEP.SYNCS 0x989680 ;  /* 0x009896800000b95d */ /* 0x004fea0003900000 */
[----:B------:R-:W2:Y:S02]  /*cb90*/  @!P3 SYNCS.PHASECHK.TRANS64 P3, [R8+URZ+0x16850], R3 ;  /* 0x016850030800b5a7 */ /* 0x000ea4000806007f */
[----:B--2---:R-:W-:Y:S05]  /*cba0*/  @!P3 BRA `(.L_x_1871) ;  /* 0xfffffffc00ecb947 */ /* 0x004fea000383ffff */
[----:B------:R-:W-:Y:S05]  /*cbb0*/  BRA `(.L_x_1868) ;  /* 0xffffff6c00a87947 */ /* 0x000fea000383ffff */
.L_x_1877:
[----:B-1----:R-:W-:-:S04]  /*cbc0*/  IMAD.U32 R6, RZ, RZ, UR10 ;  /* 0x0000000aff067e24 */ /* 0x002fc8000f8e00ff */
[----:B------:R1:W2:Y:S03]  /*cbd0*/  SYNCS.PHASECHK.TRANS64.TRYWAIT P2, [R6+URZ+0x16830], R3 ;  /* 0x01683003060075a7 */ /* 0x0002a6000804017f */
[----:B--2---:R-:W-:Y:S05]  /*cbe0*/  @!P2 NANOSLEEP.SYNCS 0x989680 ;  /* 0x009896800000a95d */ /* 0x004fea0003900000 */
[----:B------:R-:W2:Y:S02]  /*cbf0*/  @!P2 SYNCS.PHASECHK.TRANS64 P2, [R6+URZ+0x16830], R3 ;  /* 0x016830030600a5a7 */ /* 0x000ea4000804007f */
[----:B--2---:R-:W-:Y:S05]  /*cc00*/  @!P2 BRA `(.L_x_1877) ;  /* 0xfffffffc00eca947 */ /* 0x004fea000383ffff */
[----:B------:R-:W-:Y:S05]  /*cc10*/  BRA `(.L_x_1874) ;  /* 0xffffff9000a47947 */ /* 0x000fea000383ffff */
.L_x_1881:
[----:B-1----:R-:W-:-:S04]  /*cc20*/  IMAD.U32 R6, RZ, RZ, UR10 ;  /* 0x0000000aff067e24 */ /* 0x002fc8000f8e00ff */
[----:B------:R1:W2:Y:S03]  /*cc30*/  SYNCS.PHASECHK.TRANS64.TRYWAIT P2, [R6+URZ+0x16850], R3 ;  /* 0x01685003060075a7 */ /* 0x0002a6000804017f */
[----:B--2---:R-:W-:Y:S05]  /*cc40*/  @!P2 NANOSLEEP.SYNCS 0x989680 ;  /* 0x009896800000a95d */ /* 0x004fea0003900000 */
[----:B------:R-:W2:Y:S02]  /*cc50*/  @!P2 SYNCS.PHASECHK.TRANS64 P2, [R6+URZ+0x16850], R3 ;  /* 0x016850030600a5a7 */ /* 0x000ea4000804007f */
[----:B--2---:R-:W-:Y:S05]  /*cc60*/  @!P2 BRA `(.L_x_1881) ;  /* 0xfffffffc00eca947 */ /* 0x004fea000383ffff */
[----:B------:R-:W-:Y:S05]  /*cc70*/  BRA `(.L_x_1878) ;  /* 0xffffff9400187947 */ /* 0x000fea000383ffff */
.L_x_1886:
[----:B-1----:R-:W-:-:S04]  /*cc80*/  IMAD.U32 R7, RZ, RZ, UR7 ;  /* 0x00000007ff077e24 */ /* 0x002fc8000f8e00ff */
[----:B------:R1:W2:Y:S03]  /*cc90*/  SYNCS.PHASECHK.TRANS64.TRYWAIT P0, [R7+URZ+0x16850], R0 ;  /* 0x01685000070075a7 */ /* 0x0002a6000800017f */
[----:B--2---:R-:W-:Y:S05]  /*cca0*/  @!P0 NANOSLEEP.SYNCS 0x989680 ;  /* 0x009896800000895d */ /* 0x004fea0003900000 */
[----:B------:R-:W2:Y:S02]  /*ccb0*/  @!P0 SYNCS.PHASECHK.TRANS64 P0, [R7+URZ+0x16850], R0 ;  /* 0x01685000070085a7 */ /* 0x000ea4000800007f */
[----:B--2---:R-:W-:Y:S05]  /*ccc0*/  @!P0 BRA `(.L_x_1886) ;  /* 0xfffffffc00ec8947 */ /* 0x004fea000383ffff */
[----:B------:R-:W-:Y:S05]  /*ccd0*/  BRA `(.L_x_1885) ;  /* 0xffffffac006c7947 */ /* 0x000fea000383ffff */
.L_x_1897:
[----:B------:R-:W-:Y:S02]  /*cce0*/  IMAD.MOV.U32 R13, RZ, RZ, R16 ;  /* 0x000000ffff0d7224 */ /* 0x000fe400078e0010 */
[----:B------:R-:W-:Y:S02]  /*ccf0*/  IMAD.MOV.U32 R12, RZ, RZ, RZ ;  /* 0x000000ffff0c7224 */ /* 0x000fe400078e00ff */
[----:B------:R-:W-:Y:S02]  /*cd00*/  IMAD.MOV.U32 R11, RZ, RZ, 0x1f ;  /* 0x0000001fff0b7424 */ /* 0x000fe400078e00ff */
[----:B------:R-:W-:-:S07]  /*cd10*/  IMAD.MOV.U32 R15, RZ, RZ, -0x1 ;  /* 0xffffffffff0f7424 */ /* 0x000fce00078e00ff */
[----:B------:R-:W-:Y:S05]  /*cd20*/  WARPSYNC.COLLECTIVE R15, `(.L_x_1964) ;  /* 0x000000000f087348 */ /* 0x000fea0003c00000 */
[----:B------:R0:W1:Y:S02]  /*cd30*/  SHFL.IDX P6, R14, R13, R12, R11 ;  /* 0x0000000c0d0e7389 */ /* 0x00006400000c000b */
[----:B01----:R-:W-:Y:S01]  /*cd40*/  ENDCOLLECTIVE ;  /* 0x000000000000791b */ /* 0x003fe20003800000 */
.L_x_1964:
[----:B------:R-:W-:Y:S05]  /*cd50*/  BRA `(.L_x_1965) ;  /* 0xffffffd000b47947 */ /* 0x000fea000383ffff */
.L_x_1899:
[----:B------:R-:W-:Y:S01]  /*cd60*/  BSSY B0, `(.L_x_1966) ;  /* 0x0000006000007945 */ /* 0x000fe20003800000 */
[----:B------:R-:W-:-:S07]  /*cd70*/  IMAD.MOV.U32 R15, RZ, RZ, -0x1 ;  /* 0xffffffffff0f7424 */ /* 0x000fce00078e00ff */
[----:B0-----:R-:W-:Y:S05]  /*cd80*/  WARPSYNC.COLLECTIVE R15, `(.L_x_1967) ;  /* 0x000000000f0c7348 */ /* 0x001fea0003c00000 */
[----:B------:R-:W-:Y:S02]  /*cd90*/  ELECT P6, UR62, PT ;  /* 0x00000000003e782f */ /* 0x000fe400038c0000 */
[----:B------:R-:W-:Y:S01]  /*cda0*/  MOV R14, UR62 ;  /* 0x0000003e000e7c02 */ /* 0x000fe20008000f00 */
[----:B0-----:R-:W-:Y:S10]  /*cdb0*/  ENDCOLLECTIVE ;  /* 0x000000000000791b */ /* 0x001ff40003800000 */
.L_x_1967:
[----:B------:R-:W-:Y:S05]  /*cdc0*/  BSYNC B0 ;  /* 0x0000000000007941 */ /* 0x000fea0003800000 */
.L_x_1966:
[----:B------:R-:W-:Y:S05]  /*cdd0*/  BRA `(.L_x_1968) ;  /* 0xffffffd000b07947 */ /* 0x000fea000383ffff */
.L_x_1901:
[----:B--2---:R-:W-:-:S04]  /*cde0*/  IMAD.U32 R3, RZ, RZ, UR38 ;  /* 0x00000026ff037e24 */ /* 0x004fc8000f8e00ff */
[----:B------:R2:W3:Y:S03]  /*cdf0*/  SYNCS.PHASECHK.TRANS64.TRYWAIT P0, [R3+URZ+0x16840], R8 ;  /* 0x01684008030075a7 */ /* 0x0004e6000800017f */
[----:B---3--:R-:W-:Y:S05]  /*ce00*/  @!P0 NANOSLEEP.SYNCS 0x989680 ;  /* 0x009896800000895d */ /* 0x008fea0003900000 */
[----:B------:R-:W3:Y:S02]  /*ce10*/  @!P0 SYNCS.PHASECHK.TRANS64 P0, [R3+URZ+0x16840], R8 ;  /* 0x01684008030085a7 */ /* 0x000ee4000800007f */
[----:B---3--:R-:W-:Y:S05]  /*ce20*/  @!P0 BRA `(.L_x_1901) ;  /* 0xfffffffc00ec8947 */ /* 0x008fea000383ffff */
[----:B------:R-:W-:Y:S05]  /*ce30*/  BRA `(.L_x_1969) ;  /* 0xffffffd400007947 */ /* 0x000fea000383ffff */
.L_x_1904:
[----:B------:R-:W-:Y:S02]  /*ce40*/  IMAD R9, R9, 0xc0, R12 ;  /* 0x000000c009097824 */ /* 0x000fe400078e020c */
[----:B------:R-:W-:Y:S02]  /*ce50*/  IMAD.MOV.U32 R13, RZ, RZ, R7 ;  /* 0x000000ffff0d7224 */ /* 0x000fe400078e0007 */
[----:B------:R-:W-:Y:S02]  /*ce60*/  IMAD.MOV.U32 R12, RZ, RZ, RZ ;  /* 0x000000ffff0c7224 */ /* 0x000fe400078e00ff */
[----:B------:R-:W-:Y:S02]  /*ce70*/  IMAD.MOV.U32 R11, RZ, RZ, 0x181f ;  /* 0x0000181fff0b7424 */ /* 0x000fe400078e00ff */
[----:B------:R-:W-:Y:S02]  /*ce80*/  IMAD.MOV.U32 R15, RZ, RZ, -0x1 ;  /* 0xffffffffff0f7424 */ /* 0x000fe400078e00ff */
[----:B------:R-:W-:-:S07]  /*ce90*/  VIADD R25, R9, 0x10 ;  /* 0x0000001009197836 */ /* 0x000fce0000000000 */
[----:B0-----:R-:W-:Y:S05]  /*cea0*/  WARPSYNC.COLLECTIVE R15, `(.L_x_1970) ;  /* 0x000000000f087348 */ /* 0x001fea0003c00000 */
[----:B------:R1:W2:Y:S02]  /*ceb0*/  SHFL.IDX P6, R14, R13, R12, R11 ;  /* 0x0000000c0d0e7389 */ /* 0x0002a400000c000b */
[----:B012---:R-:W-:Y:S01]  /*cec0*/  ENDCOLLECTIVE ;  /* 0x000000000000791b */ /* 0x007fe20003800000 */
.L_x_1970:
[----:B------:R-:W-:Y:S02]  /*ced0*/  IMAD.MOV.U32 R13, RZ, RZ, R8 ;  /* 0x000000ffff0d7224 */ /* 0x000fe400078e0008 */
[----:B------:R-:W-:-:S07]  /*cee0*/  IMAD.MOV.U32 R4, RZ, RZ, R14 ;  /* 0x000000ffff047224 */ /* 0x000fce00078e000e */
[----:B------:R-:W-:Y:S05]  /*cef0*/  WARPSYNC.COLLECTIVE R15, `(.L_x_1971) ;  /* 0x000000000f087348 */ /* 0x000fea0003c00000 */
[----:B------:R0:W1:Y:S02]  /*cf00*/  SHFL.IDX P6, R14, R13, R12, R11 ;  /* 0x0000000c0d0e7389 */ /* 0x00006400000c000b */
[----:B01----:R-:W-:Y:S01]  /*cf10*/  ENDCOLLECTIVE ;  /* 0x000000000000791b */ /* 0x003fe20003800000 */
.L_x_1971:
        /* <DEDUP_REMOVED lines=8> */
[----:B------:R-:W-:-:S07]  /*cfa0*/  @!P1 IMAD.MOV.U32 R4, RZ, RZ, R14 ;  /* 0x000000ffff049224 */ /* 0x000fce00078e000e */
[----:B------:R-:W-:Y:S05]  /*cfb0*/  WARPSYNC.COLLECTIVE R15, `(.L_x_1972) ;  /* 0x000000000f087348 */ /* 0x000fea0003c00000 */
[----:B------:R0:W1:Y:S02]  /*cfc0*/  SHFL.IDX P6, R14, R13, R12, R11 ;  /* 0x0000000c0d0e7389 */ /* 0x00006400000c000b */
[----:B01----:R-:W-:Y:S01]  /*cfd0*/  ENDCOLLECTIVE ;  /* 0x000000000000791b */ /* 0x003fe20003800000 */
.L_x_1972:
[----:B------:R-:W-:Y:S01]  /*cfe0*/  @!PT LDS RZ, [RZ] ;  /* 0x00000000fffff984 */ /* 0x000fe20000000800 */
[----:B------:R-:W-:Y:S01]  /*cff0*/  @!PT LDS RZ, [RZ] ;  /* 0x00000000fffff984 */ /* 0x000fe20000000800 */
[----:B------:R-:W-:Y:S01]  /*d000*/  @!PT LDS RZ, [RZ] ;  /* 0x00000000fffff984 */ /* 0x000fe20000000800 */
[----:B------:R0:W-:Y:S01]  /*d010*/  @!P1 LDGSTS.E.BYPASS.LTC128B.128 [R21+0x8400], desc[UR46][R4.64], !P0 ;  /* 0x0840000004159fae */ /* 0x0001e2000c101d6e */
[----:B------:R-:W-:Y:S01]  /*d020*/  ISETP.GE.AND P1, PT, R25, R0, PT ;  /* 0x000000001900720c */ /* 0x000fe20003f26270 */
[----:B------:R-:W-:Y:S02]  /*d030*/  IMAD.MOV.U32 R13, RZ, RZ, R8 ;  /* 0x000000ffff0d7224 */ /* 0x000fe400078e0008 */
[----:B0-----:R-:W-:-:S05]  /*d040*/  VIADD R21, R9, 0x20 ;  /* 0x0000002009157836 */ /* 0x001fca0000000000 */
[----:B------:R-:W-:Y:S01]  /*d050*/  ISETP.GE.AND P2, PT, R21, R0, PT ;  /* 0x000000001500720c */ /* 0x000fe20003f46270 */
[----:B------:R-:W-:Y:S02]  /*d060*/  VIADD R21, R9, 0x30 ;  /* 0x0000003009157836 */ /* 0x000fe40000000000 */
[----:B------:R-:W-:-:S10]  /*d070*/  IMAD.MOV.U32 R25, RZ, RZ, R14 ;  /* 0x000000ffff197224 */ /* 0x000fd400078e000e */
[----:B------:R-:W-:Y:S05]  /*d080*/  WARPSYNC.COLLECTIVE R15, `(.L_x_1973) ;  /* 0x000000000f087348 */ /* 0x000fea0003c00000 */
[----:B------:R0:W1:Y:S02]  /*d090*/  SHFL.IDX P6, R14, R13, R12, R11 ;  /* 0x0000000c0d0e7389 */ /* 0x00006400000c000b */
[----:B01----:R-:W-:Y:S01]  /*d0a0*/  ENDCOLLECTIVE ;  /* 0x000000000000791b */ /* 0x003fe20003800000 */
.L_x_1973:
[----:B------:R-:W-:Y:S01]  /*d0b0*/  @!P2 LEA R29, R10, UR38, 0x1 ;  /* 0x000000260a1dac11 */ /* 0x000fe2000f8e08ff */
[----:B------:R-:W-:Y:S02]  /*d0c0*/  IMAD.MOV.U32 R13, RZ, RZ, R7 ;  /* 0x000000ffff0d7224 */ /* 0x000fe400078e0007 */
[----:B------:R-:W-:Y:S01]  /*d0d0*/  IMAD.MOV.U32 R12, RZ, RZ, 0x2 ;  /* 0x00000002ff0c7424 */ /* 0x000fe200078e00ff */
[----:B------:R-:W-:-:S13]  /*d0e0*/  @!P1 LEA R4, P3, R19, R14, 0x1 ;  /* 0x0000000e13049211 */ /* 0x000fda00078608ff */
[----:B------:R-:W-:Y:S05]  /*d0f0*/  WARPSYNC.COLLECTIVE R15, `(.L_x_1974) ;  /* 0x000000000f087348 */ /* 0x000fea0003c00000 */
[----:B------:R0:W1:Y:S02]  /*d100*/  SHFL.IDX P6, R14, R13, R12, R11 ;  /* 0x0000000c0d0e7389 */ /* 0x00006400000c000b */
[----:B01----:R-:W-:Y:S01]  /*d110*/  ENDCOLLECTIVE ;  /* 0x000000000000791b */ /* 0x003fe20003800000 */
.L_x_1974:
        /* <DEDUP_REMOVED lines=11> */
.L_x_1975:
[----:B------:R-:W-:Y:S02]  /*d1d0*/  IMAD.MOV.U32 R13, RZ, RZ, R7 ;  /* 0x000000ffff0d7224 */ /* 0x000fe400078e0007 */
[----:B------:R-:W-:Y:S02]  /*d1e0*/  IMAD.MOV.U32 R12, RZ, RZ, 0x3 ;  /* 0x00000003ff0c7424 */ /* 0x000fe400078e00ff */
[----:B------:R-:W-:-:S07]  /*d1f0*/  IMAD.MOV.U32 R28, RZ, RZ, R14 ;  /* 0x000000ffff1c7224 */ /* 0x000fce00078e000e */
[----:B------:R-:W-:Y:S05]  /*d200*/  WARPSYNC.COLLECTIVE R15, `(.L_x_1976) ;  /* 0x000000000f087348 */ /* 0x000fea0003c00000 */
[----:B------:R0:W1:Y:S02]  /*d210*/  SHFL.IDX P6, R14, R13, R12, R11 ;  /* 0x0000000c0d0e7389 */ /* 0x00006400000c000b */
[----:B01----:R-:W-:Y:S01]  /*d220*/  ENDCOLLECTIVE ;  /* 0x000000000000791b */ /* 0x003fe20003800000 */
.L_x_1976:
[----:B------:R-:W-:-:S05]  /*d230*/  @!P2 LEA R4, P1, R19, R28, 0x1 ;  /* 0x0000001c1304a211 */ /* 0x000fca00078208ff */
[----:B------:R-:W-:Y:S01]  /*d240*/  @!P2 IMAD.X R5, RZ, RZ, R20, P1 ;  /* 0x000000ffff05a224 */ /* 0x000fe200008e0614 */
[----:B------:R-:W-:-:S04]  /*d250*/  ISETP.GE.AND P1, PT, R21, R0, PT ;  /* 0x000000001500720c */ /* 0x000fc80003f26270 */
[----:B------:R-:W-:Y:S01]  /*d260*/  @!PT LDS RZ, [RZ] ;  /* 0x00000000fffff984 */ /* 0x000fe20000000800 */
[----:B------:R-:W-:Y:S01]  /*d270*/  @!PT LDS RZ, [RZ] ;  /* 0x00000000fffff984 */ /* 0x000fe20000000800 */
[----:B------:R-:W-:Y:S01]  /*d280*/  @!PT LDS RZ, [RZ] ;  /* 0x00000000fffff984 */ /* 0x000fe20000000800 */
[----:B------:R0:W-:Y:S01]  /*d290*/  @!P2 LDGSTS.E.BYPASS.LTC128B.128 [R29+0x9400], desc[UR46][R4.64], !P0 ;  /* 0x09400000041dafae */ /* 0x0001e2000c101d6e */
[----:B------:R-:W-:-:S08]  /*d2a0*/  IMAD.MOV.U32 R13, RZ, RZ, R8 ;  /* 0x000000ffff0d7224 */ /* 0x000fd000078e0008 */
[----:B------:R-:W-:Y:S01]  /*d2b0*/  @!P1 LEA R25, R10, UR38, 0x1 ;  /* 0x000000260a199c11 */ /* 0x000fe2000f8e08ff */
[----:B------:R-:W-:-:S07]  /*d2c0*/  IMAD.MOV.U32 R21, RZ, RZ, R14 ;  /* 0x000000ffff157224 */ /* 0x000fce00078e000e */
[----:B0-----:R-:W-:Y:S05]  /*d2d0*/  WARPSYNC.COLLECTIVE R15, `(.L_x_1977) ;  /* 0x000000000f087348 */ /* 0x001fea0003c00000 */
[----:B------:R1:W2:Y:S02]  /*d2e0*/  SHFL.IDX P6, R14, R13, R12, R11 ;  /* 0x0000000c0d0e7389 */ /* 0x0002a400000c000b */
[----:B012---:R-:W-:Y:S01]  /*d2f0*/  ENDCOLLECTIVE ;  /* 0x000000000000791b */ /* 0x007fe20003800000 */
.L_x_1977:
[----:B------:R-:W-:Y:S02]  /*d300*/  IMAD.MOV.U32 R13, RZ, RZ, R7 ;  /* 0x000000ffff0d7224 */ /* 0x000fe400078e0007 */
[----:B------:R-:W-:Y:S01]  /*d310*/  IMAD.MOV.U32 R12, RZ, RZ, 0x4 ;  /* 0x00000004ff0c7424 */ /* 0x000fe200078e00ff */
[----:B------:R-:W-:-:S13]  /*d320*/  @!P1 LEA R4, P3, R19, R14, 0x1 ;  /* 0x0000000e13049211 */ /* 0x000fda00078608ff */
[----:B------:R-:W-:Y:S05]  /*d330*/  WARPSYNC.COLLECTIVE R15, `(.L_x_1978) ;  /* 0x000000000f087348 */ /* 0x000fea0003c00000 */
[----:B------:R0:W1:Y:S02]  /*d340*/  SHFL.IDX P6, R14, R13, R12, R11 ;  /* 0x0000000c0d0e7389 */ /* 0x00006400000c000b */
[----:B01----:R-:W-:Y:S01]  /*d350*/  ENDCOLLECTIVE ;  /* 0x000000000000791b */ /* 0x003fe20003800000 */
.L_x_1978:
[----:B------:R-:W-:Y:S02]  /*d360*/  @!P1 IMAD.X R5, RZ, RZ, R21, P3 ;  /* 0x000000ffff059224 */ /* 0x000fe400018e0615 */
[----:B------:R-:W-:-:S03]  /*d370*/  VIADD R21, R9, 0x40 ;  /* 0x0000004009157836 */ /* 0x000fc60000000000 */
[----:B------:R-:W-:Y:S01]  /*d380*/  @!PT LDS RZ, [RZ] ;  /* 0x00000000fffff984 */ /* 0x000fe20000000800 */
[----:B------:R-:W-:Y:S01]  /*d390*/  @!PT LDS RZ, [RZ] ;  /* 0x00000000fffff984 */ /* 0x000fe20000000800 */
[----:B------:R-:W-:Y:S01]  /*d3a0*/  @!PT LDS RZ, [RZ] ;  /* 0x00000000fffff984 */ /* 0x000fe20000000800 */
[----:B------:R0:W-:Y:S02]  /*d3b0*/  @!P1 LDGSTS.E.BYPASS.LTC128B.128 [R25+0x9c00], desc[UR46][R4.64], !P0 ;  /* 0x09c0000004199fae */ /* 0x0001e4000c101d6e */
[----:B------:R-:W-:Y:S01]  /*d3c0*/  ISETP.GE.AND P2, PT, R21, R0, PT ;  /* 0x000000001500720c */ /* 0x000fe20003f46270 */
[C---:B------:R-:W-:Y:S02]  /*d3d0*/  VIADD R21, R9.reuse, 0x50 ;  /* 0x0000005009157836 */ /* 0x040fe40000000000 */
[----:B------:R-:W-:Y:S02]  /*d3e0*/  IMAD.MOV.U32 R13, RZ, RZ, R8 ;  /* 0x000000ffff0d7224 */ /* 0x000fe400078e0008 */
[----:B0-----:R-:W-:-:S08]  /*d3f0*/  VIADD R25, R9, 0x60 ;  /* 0x0000006009197836 */ /* 0x001fd00000000000 */
[----:B------:R-:W-:Y:S01]  /*d400*/  @!P2 LEA R29, R10, UR38, 0x1 ;  /* 0x000000260a1dac11 */ /* 0x000fe2000f8e08ff */
[----:B------:R-:W-:-:S07]  /*d410*/  IMAD.MOV.U32 R20, RZ, RZ, R14 ;  /* 0x000000ffff147224 */ /* 0x000fce00078e000e */
[----:B------:R-:W-:Y:S05]  /*d420*/  WARPSYNC.COLLECTIVE R15, `(.L_x_1979) ;  /* 0x000000000f087348 */ /* 0x000fea0003c00000 */
[----:B------:R0:W1:Y:S02]  /*d430*/  SHFL.IDX P6, R14, R13, R12, R11 ;  /* 0x0000000c0d0e7389 */ /* 0x00006400000c000b */
[----:B01----:R-:W-:Y:S01]  /*d440*/  ENDCOLLECTIVE ;  /* 0x000000000000791b */ /* 0x003fe20003800000 */
.L_x_1979:
[----:B------:R-:W-:Y:S02]  /*d450*/  IMAD.MOV.U32 R13, RZ, RZ, R7 ;  /* 0x000000ffff0d7224 */ /* 0x000fe400078e0007 */
[----:B------:R-:W-:Y:S02]  /*d460*/  IMAD.MOV.U32 R12, RZ, RZ, 0x5 ;  /* 0x00000005ff0c7424 */ /* 0x000fe400078e00ff */
[----:B------:R-:W-:-:S07]  /*d470*/  IMAD.MOV.U32 R28, RZ, RZ, R14 ;  /* 0x000000ffff1c7224 */ /* 0x000fce00078e000e */
[----:B------:R-:W-:Y:S05]  /*d480*/  WARPSYNC.COLLECTIVE R15, `(.L_x_1980) ;  /* 0x000000000f087348 */ /* 0x000fea0003c00000 */
[----:B------:R0:W1:Y:S02]  /*d490*/  SHFL.IDX P6, R14, R13, R12, R11 ;  /* 0x0000000c0d0e7389 */ /* 0x00006400000c000b */
[----:B01----:R-:W-:Y:S01]  /*d4a0*/  ENDCOLLECTIVE ;  /* 0x000000000000791b */ /* 0x003fe20003800000 */
.L_x_1980:
[----:B------:R-:W-:-:S05]  /*d4b0*/  @!P2 LEA R4, P1, R19, R28, 0x1 ;  /* 0x0000001c1304a211 */ /* 0x000fca00078208ff */
[----:B------:R-:W-:Y:S01]  /*d4c0*/  @!P2 IMAD.X R5, RZ, RZ, R20, P1 ;  /* 0x000000ffff05a224 */ /* 0x000fe200008e0614 */
[----:B------:R-:W-:-:S04]  /*d4d0*/  ISETP.GE.AND P1, PT, R21, R0, PT ;  /* 0x000000001500720c */ /* 0x000fc80003f26270 */
[----:B------:R-:W-:Y:S01]  /*d4e0*/  @!PT LDS RZ, [RZ] ;  /* 0x00000000fffff984 */ /* 0x000fe20000000800 */
[----:B------:R-:W-:Y:S01]  /*d4f0*/  @!PT LDS RZ, [RZ] ;  /* 0x00000000fffff984 */ /* 0x000fe20000000800 */
[----:B------:R-:W-:Y:S01]  /*d500*/  @!PT LDS RZ, [RZ] ;  /* 0x00000000fffff984 */ /* 0x000fe20000000800 */
[----:B------:R0:W-:Y:S01]  /*d510*/  @!P2 LDGSTS.E.BYPASS.LTC128B.128 [R29+0xa400], desc[UR46][R4.64], !P0 ;  /* 0x0a400000041dafae */ /* 0x0001e2000c101d6e */
[----:B------:R-:W-:Y:S01]  /*d520*/  IMAD.MOV.U32 R13, RZ, RZ, R8 ;  /* 0x000000ffff0d7224 */ /* 0x000fe200078e0008 */
[----:B------:R-:W-:Y:S01]  /*d530*/  ISETP.GE.AND P2, PT, R25, R0, PT ;  /* 0x000000001900720c */ /* 0x000fe20003f46270 */
[----:B------:R-:W-:-:S12]  /*d540*/  IMAD.MOV.U32 R21, RZ, RZ, R14 ;  /* 0x000000ffff157224 */ /* 0x000fd800078e000e */
[----:B0-----:R-:W-:Y:S05]  /*d550*/  WARPSYNC.COLLECTIVE R15, `(.L_x_1981) ;  /* 0x000000000f087348 */ /* 0x001fea0003c00000 */
[----:B------:R1:W2:Y:S02]  /*d560*/  SHFL.IDX P6, R14, R13, R12, R11 ;  /* 0x0000000c0d0e7389 */ /* 0x0002a400000c000b */
[----:B012---:R-:W-:Y:S01]  /*d570*/  ENDCOLLECTIVE ;  /* 0x000000000000791b */ /* 0x007fe20003800000 */
.L_x_1981:
[----:B------:R-:W-:Y:S01]  /*d580*/  @!P2 LEA R25, R10, UR38, 0x1 ;  /* 0x000000260a19ac11 */ /* 0x000fe2000f8e08ff */
[----:B------:R-:W-:Y:S02]  /*d590*/  IMAD.MOV.U32 R13, RZ, RZ, R7 ;  /* 0x000000ffff0d7224 */ /* 0x000fe400078e0007 */
[----:B------:R-:W-:Y:S01]  /*d5a0*/  IMAD.MOV.U32 R12, RZ, RZ, 0x6 ;  /* 0x00000006ff0c7424 */ /* 0x000fe200078e00ff */
[----:B------:R-:W-:-:S13]  /*d5b0*/  @!P1 LEA R4, P3, R19, R14, 0x1 ;  /* 0x0000000e13049211 */ /* 0x000fda00078608ff */
[----:B------:R-:W-:Y:S05]  /*d5c0*/  WARPSYNC.COLLECTIVE R15, `(.L_x_1982) ;  /* 0x000000000f087348 */ /* 0x000fea0003c00000 */
[----:B------:R0:W1:Y:S02]  /*d5d0*/  SHFL.IDX P6, R14, R13, R12, R11 ;  /* 0x0000000c0d0e7389 */ /* 0x00006400000c000b */
[----:B01----:R-:W-:Y:S01]  /*d5e0*/  ENDCOLLECTIVE ;  /* 0x000000000000791b */ /* 0x003fe20003800000 */
.L_x_1982:
        /* <DEDUP_REMOVED lines=11> */
.L_x_1983:
[----:B------:R-:W-:Y:S02]  /*d6a0*/  IMAD.MOV.U32 R13, RZ, RZ, R7 ;  /* 0x000000ffff0d7224 */ /* 0x000fe400078e0007 */
[----:B------:R-:W-:Y:S02]  /*d6b0*/  IMAD.MOV.U32 R12, RZ, RZ, 0x7 ;  /* 0x00000007ff0c7424 */ /* 0x000fe400078e00ff */
[----:B------:R-:W-:-:S07]  /*d6c0*/  IMAD.MOV.U32 R28, RZ, RZ, R14 ;  /* 0x000000ffff1c7224 */ /* 0x000fce00078e000e */
[----:B------:R-:W-:Y:S05]  /*d6d0*/  WARPSYNC.COLLECTIVE R15, `(.L_x_1984) ;  /* 0x000000000f087348 */ /* 0x000fea0003c00000 */
[----:B------:R0:W1:Y:S02]  /*d6e0*/  SHFL.IDX P6, R14, R13, R12, R11 ;  /* 0x0000000c0d0e7389 */ /* 0x00006400000c000b */
[----:B01----:R-:W-:Y:S01]  /*d6f0*/  ENDCOLLECTIVE ;  /* 0x000000000000791b */ /* 0x003fe20003800000 */
.L_x_1984:
        /* <DEDUP_REMOVED lines=11> */
.L_x_1985:
        /* <DEDUP_REMOVED lines=9> */
.L_x_1986:
        /* <DEDUP_REMOVED lines=14> */
.L_x_1987:
[----:B------:R-:W-:Y:S02]  /*d920*/  IMAD.MOV.U32 R13, RZ, RZ, R3 ;  /* 0x000000ffff0d7224 */ /* 0x000fe400078e0003 */
[----:B------:R-:W-:Y:S02]  /*d930*/  IMAD.MOV.U32 R12, RZ, RZ, 0x1 ;  /* 0x00000001ff0c7424 */ /* 0x000fe400078e00ff */
[----:B------:R-:W-:-:S07]  /*d940*/  IMAD.MOV.U32 R28, RZ, RZ, R14 ;  /* 0x000000ffff1c7224 */ /* 0x000fce00078e000e */
[----:B------:R-:W-:Y:S05]  /*d950*/  WARPSYNC.COLLECTIVE R15, `(.L_x_1988) ;  /* 0x000000000f087348 */ /* 0x000fea0003c00000 */
[----:B------:R0:W1:Y:S02]  /*d960*/  SHFL.IDX P6, R14, R13, R12, R11 ;  /* 0x0000000c0d0e7389 */ /* 0x00006400000c000b */
[----:B01----:R-:W-:Y:S01]  /*d970*/  ENDCOLLECTIVE ;  /* 0x000000000000791b */ /* 0x003fe20003800000 */
.L_x_1988:
        /* <DEDUP_REMOVED lines=13> */
.L_x_1989:
[----:B------:R-:W-:Y:S02]  /*da50*/  IMAD.MOV.U32 R13, RZ, RZ, R3 ;  /* 0x000000ffff0d7224 */ /* 0x000fe400078e0003 */
[----:B------:R-:W-:Y:S01]  /*da60*/  IMAD.MOV.U32 R12, RZ, RZ, 0x2 ;  /* 0x00000002ff0c7424 */ /* 0x000fe200078e00ff */
[----:B------:R-:W-:-:S13]  /*da70*/  @!P1 LEA R4, P3, R19, R14, 0x1 ;  /* 0x0000000e13049211 */ /* 0x000fda00078608ff */
[----:B------:R-:W-:Y:S05]  /*da80*/  WARPSYNC.COLLECTIVE R15, `(.L_x_1990) ;  /* 0x000000000f087348 */ /* 0x000fea0003c00000 */
[----:B------:R0:W1:Y:S02]  /*da90*/  SHFL.IDX P6, R14, R13, R12, R11 ;  /* 0x0000000c0d0e7389 */ /* 0x00006400000c000b */
[----:B01----:R-:W-:Y:S01]  /*daa0*/  ENDCOLLECTIVE ;  /* 0x000000000000791b */ /* 0x003fe20003800000 */
.L_x_1990:
        /* <DEDUP_REMOVED lines=12> */
.L_x_1991:
[----:B------:R-:W-:Y:S02]  /*db70*/  IMAD.MOV.U32 R13, RZ, RZ, R3 ;  /* 0x000000ffff0d7224 */ /* 0x000fe400078e0003 */
[----:B------:R-:W-:Y:S02]  /*db80*/  IMAD.MOV.U32 R12, RZ, RZ, 0x3 ;  /* 0x00000003ff0c7424 */ /* 0x000fe400078e00ff */
[----:B------:R-:W-:-:S07]  /*db90*/  IMAD.MOV.U32 R20, RZ, RZ, R14 ;  /* 0x000000ffff147224 */ /* 0x000fce00078e000e */
[----:B------:R-:W-:Y:S05]  /*dba0*/  WARPSYNC.COLLECTIVE R15, `(.L_x_1992) ;  /* 0x000000000f087348 */ /* 0x000fea0003c00000 */
[----:B------:R0:W1:Y:S02]  /*dbb0*/  SHFL.IDX P6, R14, R13, R12, R11 ;  /* 0x0000000c0d0e7389 */ /* 0x00006400000c000b */
[----:B01----:R-:W-:Y:S01]  /*dbc0*/  ENDCOLLECTIVE ;  /* 0x000000000000791b */ /* 0x003fe20003800000 */
.L_x_1992:
        /* <DEDUP_REMOVED lines=12> */
.L_x_1993:
[----:B------:R-:W-:Y:S05]  /*dc90*/  BRA `(.L_x_1994) ;  /* 0xffffffd000b07947 */ /* 0x000fea000383ffff */
.L_x_1905:
[----:B0-----:R-:W-:-:S04]  /*dca0*/  IMAD.U32 R3, RZ, RZ, UR38 ;  /* 0x00000026ff037e24 */ /* 0x001fc8000f8e00ff */
[----:B------:R0:W1:Y:S03]  /*dcb0*/  SYNCS.PHASECHK.TRANS64.TRYWAIT P0, [R3+URZ+0x16820], R0 ;  /* 0x01682000030075a7 */ /* 0x000066000800017f */
[----:B-1----:R-:W-:Y:S05]  /*dcc0*/  @!P0 NANOSLEEP.SYNCS 0x989680 ;  /* 0x009896800000895d */ /* 0x002fea0003900000 */
[----:B------:R-:W1:Y:S02]  /*dcd0*/  @!P0 SYNCS.PHASECHK.TRANS64 P0, [R3+URZ+0x16820], R0 ;  /* 0x01682000030085a7 */ /* 0x000e64000800007f */
[----:B-1----:R-:W-:Y:S05]  /*dce0*/  @!P0 BRA `(.L_x_1905) ;  /* 0xfffffffc00ec8947 */ /* 0x002fea000383ffff */
[----:B------:R-:W-:Y:S05]  /*dcf0*/  BRA `(.L_x_1995) ;  /* 0xffffffd000e07947 */ /* 0x000fea000383ffff */
.L_x_1912:
[----:B0-----:R-:W-:-:S04]  /*dd00*/  IMAD.U32 R5, RZ, RZ, UR38 ;  /* 0x00000026ff057e24 */ /* 0x001fc8000f8e00ff */
[----:B------:R0:W1:Y:S03]  /*dd10*/  SYNCS.PHASECHK.TRANS64.TRYWAIT P0, [R5+URZ+0x16848], R12 ;  /* 0x0168480c050075a7 */ /* 0x000066000800017f */
[----:B-1----:R-:W-:Y:S05]  /*dd20*/  @!P0 NANOSLEEP.SYNCS 0x989680 ;  /* 0x009896800000895d */ /* 0x002fea0003900000 */
[----:B------:R-:W1:Y:S02]  /*dd30*/  @!P0 SYNCS.PHASECHK.TRANS64 P0, [R5+URZ+0x16848], R12 ;  /* 0x0168480c050085a7 */ /* 0x000e64000800007f */
[----:B-1----:R-:W-:Y:S05]  /*dd40*/  @!P0 BRA `(.L_x_1912) ;  /* 0xfffffffc00ec8947 */ /* 0x002fea000383ffff */
[----:B------:R-:W-:Y:S05]  /*dd50*/  BRA `(.L_x_1996) ;  /* 0xffffffd400c47947 */ /* 0x000fea000383ffff */
.L_x_1917:
[----:B0-----:R-:W-:-:S04]  /*dd60*/  IMAD.U32 R5, RZ, RZ, UR38 ;  /* 0x00000026ff057e24 */ /* 0x001fc8000f8e00ff */
[----:B------:R0:W1:Y:S03]  /*dd70*/  SYNCS.PHASECHK.TRANS64.TRYWAIT P0, [R5+URZ+0x16860], R12 ;  /* 0x0168600c050075a7 */ /* 0x000066000800017f */
[----:B-1----:R-:W-:Y:S05]  /*dd80*/  @!P0 NANOSLEEP.SYNCS 0x989680 ;  /* 0x009896800000895d */ /* 0x002fea0003900000 */
[----:B------:R-:W1:Y:S02]  /*dd90*/  @!P0 SYNCS.PHASECHK.TRANS64 P0, [R5+URZ+0x16860], R12 ;  /* 0x0168600c050085a7 */ /* 0x000e64000800007f */
[----:B-1----:R-:W-:Y:S05]  /*dda0*/  @!P0 BRA `(.L_x_1917) ;  /* 0xfffffffc00ec8947 */ /* 0x002fea000383ffff */
[----:B------:R-:W-:Y:S05]  /*ddb0*/  BRA `(.L_x_1997) ;  /* 0xffffffd800247947 */ /* 0x000fea000383ffff */
.L_x_1925:
[----:B0-----:R-:W-:-:S04]  /*ddc0*/  IMAD.U32 R5, RZ, RZ, UR38 ;  /* 0x00000026ff057e24 */ /* 0x001fc8000f8e00ff */
[----:B------:R0:W1:Y:S03]  /*ddd0*/  SYNCS.PHASECHK.TRANS64.TRYWAIT P0, [R5+URZ+0x16840], R14 ;  /* 0x0168400e050075a7 */ /* 0x000066000800017f */
[----:B-1----:R-:W-:Y:S05]  /*dde0*/  @!P0 NANOSLEEP.SYNCS 0x989680 ;  /* 0x009896800000895d */ /* 0x002fea0003900000 */
[----:B------:R-:W1:Y:S02]  /*ddf0*/  @!P0 SYNCS.PHASECHK.TRANS64 P0, [R5+URZ+0x16840], R14 ;  /* 0x0168400e050085a7 */ /* 0x000e64000800007f */
[----:B-1----:R-:W-:Y:S05]  /*de00*/  @!P0 BRA `(.L_x_1925) ;  /* 0xfffffffc00ec8947 */ /* 0x002fea000383ffff */
[----:B------:R-:W-:Y:S05]  /*de10*/  BRA `(.L_x_1998) ;  /* 0xffffffdc00087947 */ /* 0x000fea000383ffff */
.L_x_1930:
[----:B0-----:R-:W-:-:S04]  /*de20*/  IMAD.U32 R5, RZ, RZ, UR38 ;  /* 0x00000026ff057e24 */ /* 0x001fc8000f8e00ff */
[----:B------:R0:W1:Y:S03]  /*de30*/  SYNCS.PHASECHK.TRANS64.TRYWAIT P0, [R5+URZ+0x16868], R4 ;  /* 0x01686804050075a7 */ /* 0x000066000800017f */
[----:B-1----:R-:W-:Y:S05]  /*de40*/  @!P0 NANOSLEEP.SYNCS 0x989680 ;  /* 0x009896800000895d */ /* 0x002fea0003900000 */
[----:B------:R-:W1:Y:S02]  /*de50*/  @!P0 SYNCS.PHASECHK.TRANS64 P0, [R5+URZ+0x16868], R4 ;  /* 0x01686804050085a7 */ /* 0x000e64000800007f */
[----:B-1----:R-:W-:Y:S05]  /*de60*/  @!P0 BRA `(.L_x_1930) ;  /* 0xfffffffc00ec8947 */ /* 0x002fea000383ffff */
[----:B------:R-:W-:Y:S05]  /*de70*/  BRA `(.L_x_1999) ;  /* 0xffffffdc00707947 */ /* 0x000fea000383ffff */
.L_x_1938:
[----:B0-----:R-:W-:-:S04]  /*de80*/  IMAD.U32 R4, RZ, RZ, UR38 ;  /* 0x00000026ff047e24 */ /* 0x001fc8000f8e00ff */
[----:B------:R0:W1:Y:S03]  /*de90*/  SYNCS.PHASECHK.TRANS64.TRYWAIT P0, [R4+URZ+0x16848], R9 ;  /* 0x01684809040075a7 */ /* 0x000066000800017f */
[----:B-1----:R-:W-:Y:S05]  /*dea0*/  @!P0 NANOSLEEP.SYNCS 0x989680 ;  /* 0x009896800000895d */ /* 0x002fea0003900000 */
[----:B------:R-:W1:Y:S02]  /*deb0*/  @!P0 SYNCS.PHASECHK.TRANS64 P0, [R4+URZ+0x16848], R9 ;  /* 0x01684809040085a7 */ /* 0x000e64000800007f */
[----:B-1----:R-:W-:Y:S05]  /*dec0*/  @!P0 BRA `(.L_x_1938) ;  /* 0xfffffffc00ec8947 */ /* 0x002fea000383ffff */
[----:B------:R-:W-:Y:S05]  /*ded0*/  BRA `(.L_x_2000) ;  /* 0xffffffe000687947 */ /* 0x000fea000383ffff */
.L_x_1943:
[----:B0-----:R-:W-:-:S04]  /*dee0*/  IMAD.U32 R4, RZ, RZ, UR38 ;  /* 0x00000026ff047e24 */ /* 0x001fc8000f8e00ff */
[----:B------:R0:W1:Y:S03]  /*def0*/  SYNCS.PHASECHK.TRANS64.TRYWAIT P0, [R4+URZ+0x16860], R9 ;  /* 0x01686009040075a7 */ /* 0x000066000800017f */
[----:B-1----:R-:W-:Y:S05]  /*df00*/  @!P0 NANOSLEEP.SYNCS 0x989680 ;  /* 0x009896800000895d */ /* 0x002fea0003900000 */
[----:B------:R-:W1:Y:S02]  /*df10*/  @!P0 SYNCS.PHASECHK.TRANS64 P0, [R4+URZ+0x16860], R9 ;  /* 0x01686009040085a7 */ /* 0x000e64000800007f */
[----:B-1----:R-:W-:Y:S05]  /*df20*/  @!P0 BRA `(.L_x_1943) ;  /* 0xfffffffc00ec8947 */ /* 0x002fea000383ffff */
[----:B------:R-:W-:Y:S05]  /*df30*/  BRA `(.L_x_2001) ;  /* 0xffffffe000cc7947 */ /* 0x000fea000383ffff */
.L_x_1950:
[----:B0-----:R0:W1:Y:S02]  /*df40*/  SYNCS.PHASECHK.TRANS64.TRYWAIT P0, [R4+URZ+0x16860], R3 ;  /* 0x01686003040075a7 */ /* 0x001064000800017f */
[----:B-1----:R-:W-:Y:S05]  /*df50*/  @!P0 NANOSLEEP.SYNCS 0x989680 ;  /* 0x009896800000895d */ /* 0x002fea0003900000 */
[----:B------:R-:W1:Y:S02]  /*df60*/  @!P0 SYNCS.PHASECHK.TRANS64 P0, [R4+URZ+0x16860], R3 ;  /* 0x01686003040085a7 */ /* 0x000e64000800007f */
[----:B-1----:R-:W-:Y:S05]  /*df70*/  @!P0 BRA `(.L_x_1950) ;  /* 0xfffffffc00f08947 */ /* 0x002fea000383ffff */
[----:B------:R-:W-:Y:S05]  /*df80*/  BRA `(.L_x_2002) ;  /* 0xffffffe4005c7947 */ /* 0x000fea000383ffff */
.L_x_1954:
[----:B0-----:R0:W1:Y:S02]  /*df90*/  SYNCS.PHASECHK.TRANS64.TRYWAIT P0, [R17+URZ+0x16820], R4 ;  /* 0x01682004110075a7 */ /* 0x001064000800017f */
[----:B-1----:R-:W-:Y:S05]  /*dfa0*/  @!P0 NANOSLEEP.SYNCS 0x989680 ;  /* 0x009896800000895d */ /* 0x002fea0003900000 */
[----:B------:R-:W1:Y:S02]  /*dfb0*/  @!P0 SYNCS.PHASECHK.TRANS64 P0, [R17+URZ+0x16820], R4 ;  /* 0x01682004110085a7 */ /* 0x000e64000800007f */
[----:B-1----:R-:W-:Y:S05]  /*dfc0*/  @!P0 BRA `(.L_x_1954) ;  /* 0xfffffffc00f08947 */ /* 0x002fea000383ffff */
[----:B------:R-:W-:Y:S05]  /*dfd0*/  BRA `(.L_x_2003) ;  /* 0xffffffe400f47947 */ /* 0x000fea000383ffff */
.L_x_1955:
        /* <DEDUP_REMOVED lines=8> */
.L_x_2005:
[----:B------:R-:W-:Y:S05]  /*e060*/  BSYNC B0 ;  /* 0x0000000000007941 */ /* 0x000fea0003800000 */
.L_x_2004:
[----:B------:R-:W-:Y:S05]  /*e070*/  BRA `(.L_x_2006) ;  /* 0xffffffe400d87947 */ /* 0x000fea000383ffff */
.L_x_1956:
[----:B------:R-:W-:Y:S01]  /*e080*/  BSSY B0, `(.L_x_2007) ;  /* 0x0000006000007945 */ /* 0x000fe20003800000 */
[----:B------:R-:W-:-:S07]  /*e090*/  IMAD.MOV.U32 R15, RZ, RZ, -0x1 ;  /* 0xffffffffff0f7424 */ /* 0x000fce00078e00ff */
[----:B01----:R-:W-:Y:S05]  /*e0a0*/  WARPSYNC.COLLECTIVE R15, `(.L_x_2008) ;  /* 0x000000000f0c7348 */ /* 0x003fea0003c00000 */
[----:B------:R-:W-:Y:S02]  /*e0b0*/  ELECT P6, UR62, PT ;  /* 0x00000000003e782f */ /* 0x000fe400038c0000 */
[----:B------:R-:W-:Y:S01]  /*e0c0*/  MOV R14, UR62 ;  /* 0x0000003e000e7c02 */ /* 0x000fe20008000f00 */
[----:B01----:R-:W-:Y:S10]  /*e0d0*/  ENDCOLLECTIVE ;  /* 0x000000000000791b */ /* 0x003ff40003800000 */
.L_x_2008:
[----:B------:R-:W-:Y:S05]  /*e0e0*/  BSYNC B0 ;  /* 0x0000000000007941 */ /* 0x000fea0003800000 */
.L_x_2007:
[----:B------:R-:W-:Y:S05]  /*e0f0*/  BRA `(.L_x_2009) ;  /* 0xffffffe400cc7947 */ /* 0x000fea000383ffff */
.L_x_1958:
[----:B0-----:R0:W2:Y:S02]  /*e100*/  SYNCS.PHASECHK.TRANS64.TRYWAIT P0, [R7+URZ], R4 ;  /* 0x00000004070075a7 */ /* 0x0010a4000800017f */
[----:B--2---:R-:W-:Y:S05]  /*e110*/  @!P0 NANOSLEEP.SYNCS 0x989680 ;  /* 0x009896800000895d */ /* 0x004fea0003900000 */
[----:B------:R-:W2:Y:S02]  /*e120*/  @!P0 SYNCS.PHASECHK.TRANS64 P0, [R7+URZ], R4 ;  /* 0x00000004070085a7 */ /* 0x000ea4000800007f */
[----:B--2---:R-:W-:Y:S05]  /*e130*/  @!P0 BRA `(.L_x_1958) ;  /* 0xfffffffc00f08947 */ /* 0x004fea000383ffff */
[----:B------:R-:W-:Y:S05]  /*e140*/  BRA `(.L_x_2010) ;  /* 0xffffffe800007947 */ /* 0x000fea000383ffff */
.L_x_1959:
[----:B--2---:R2:W3:Y:S02]  /*e150*/  SYNCS.PHASECHK.TRANS64.TRYWAIT P0, [R5+URZ], R2 ;  /* 0x00000002050075a7 */ /* 0x0044e4000800017f */
[----:B---3--:R-:W-:Y:S05]  /*e160*/  @!P0 NANOSLEEP.SYNCS 0x989680 ;  /* 0x009896800000895d */ /* 0x008fea0003900000 */
[----:B------:R-:W3:Y:S02]  /*e170*/  @!P0 SYNCS.PHASECHK.TRANS64 P0, [R5+URZ], R2 ;  /* 0x00000002050085a7 */ /* 0x000ee4000800007f */
[----:B---3--:R-:W-:Y:S05]  /*e180*/  @!P0 BRA `(.L_x_1959) ;  /* 0xfffffffc00f08947 */ /* 0x008fea000383ffff */
[----:B------:R-:W-:Y:S05]  /*e190*/  BRA `(.L_x_2011) ;  /* 0xffffffe400f47947 */ /* 0x000fea000383ffff */
.L_x_1961:
[----:B---3--:R3:W4:Y:S02]  /*e1a0*/  SYNCS.PHASECHK.TRANS64.TRYWAIT P0, [R3+URZ], R4 ;  /* 0x00000004030075a7 */ /* 0x008724000800017f */
[----:B----4-:R-:W-:Y:S05]  /*e1b0*/  @!P0 NANOSLEEP.SYNCS 0x989680 ;  /* 0x009896800000895d */ /* 0x010fea0003900000 */
[----:B------:R-:W4:Y:S02]  /*e1c0*/  @!P0 SYNCS.PHASECHK.TRANS64 P0, [R3+URZ], R4 ;  /* 0x00000004030085a7 */ /* 0x000f24000800007f */
[----:B----4-:R-:W-:Y:S05]  /*e1d0*/  @!P0 BRA `(.L_x_1961) ;  /* 0xfffffffc00f08947 */ /* 0x010fea000383ffff */
[----:B------:R-:W-:Y:S05]  /*e1e0*/  BRA `(.L_x_2012) ;  /* 0xffffffe400f87947 */ /* 0x000fea000383ffff */
.L_x_2013:
        /* <DEDUP_REMOVED lines=9> */
.L_x_2708:


//--------------------- .text._ZN7cutlass13device_kernelIN5flash11enable_sm90INS1_16FlashAttnFwdSm90INS1_25CollectiveMainloopFwdSm90ILi2EN4cute5tupleIJNS5_1CILi1EEES8_S8_EEENS6_IJNS7_ILi192EEENS7_ILi128EEENS7_ILi64EEEEEELi64ENS_6half_tEfNS_4arch4Sm90ELb1ELb0ELb0ELb1ELb0ELb0ELb0ELb1ELb1ELb1ELb1ELb0EEENS1_21CollectiveEpilogueFwdINS6_IJSA_SC_SB_EEES9_SE_SG_Li384ELb1ELb1ELb1ELb0EEENS1_36VarlenDynamicPersistentTileSchedulerILi192ELi128ELi384ELi128ELb1ELb1ELb1ELb1ELb1ELb1EEEEEEEEEvNT_6ParamsE --------------------------
	.section	.text._ZN7cutlass13device_kernelIN5flash11enable_sm90INS1_16FlashAttnFwdSm90INS1_25CollectiveMainloopFwdSm90ILi2EN4cute5tupleIJNS5_1CILi1EEES8_S8_EEENS6_IJNS7_ILi192EEENS7_ILi128EEENS7_ILi64EEEEEELi64ENS_6half_tEfNS_4arch4Sm90ELb1ELb0ELb0ELb1ELb0ELb0ELb0ELb1ELb1ELb1ELb1ELb0EEENS1_21CollectiveEpilogueFwdINS6_IJSA_SC_SB_EEES9_SE_SG_Li384ELb1ELb1ELb1ELb0EEENS1_36VarlenDynamicPersistentTileSchedulerILi192ELi128ELi384ELi128ELb1ELb1ELb1ELb1ELb1ELb1EEEEEEEEEvNT_6ParamsE,"ax",@progbits
	.align	128
.text._ZN7cutlass13device_kernelIN5flash11enable_sm90INS1_16FlashAttnFwdSm90INS1_25CollectiveMainloopFwdSm90ILi2EN4cute5tupleIJNS5_1CILi1EEES8_S8_EEENS6_IJNS7_ILi192EEENS7_ILi128EEENS7_ILi64EEEEEELi64ENS_6half_tEfNS_4arch4Sm90ELb1ELb0ELb0ELb1ELb0ELb0ELb0ELb1ELb1ELb1ELb1ELb0EEENS1_21CollectiveEpilogueFwdINS6_IJSA_SC_SB_EEES9_SE_SG_Li384ELb1ELb1ELb1ELb0EEENS1_36VarlenDynamicPersistentTileSchedulerILi192ELi128ELi384ELi128ELb1ELb1ELb1ELb1ELb1ELb1EEEEEEEEEvNT_6ParamsE:
        .type           _ZN7cutlass13device_kernelIN5flash11enable_sm90INS1_16FlashAttnFwdSm90INS1_25CollectiveMainloopFwdSm90ILi2EN4cute5tupleIJNS5_1CILi1EEES8_S8_EEENS6_IJNS7_ILi192EEENS7_ILi128EEENS7_ILi64EEEEEELi64ENS_6half_tEfNS_4arch4Sm90ELb1ELb0ELb0ELb1ELb0ELb0ELb0ELb1ELb1ELb1ELb1ELb0EEENS1_21CollectiveEpilogueFwdINS6_IJSA_SC_SB_EEES9_SE_SG_Li384ELb1ELb1ELb1ELb0EEENS1_36VarlenDynamicPersistentTileSchedulerILi192ELi128ELi384ELi128ELb1ELb1ELb1ELb1ELb1ELb1EEEEEEEEEvNT_6ParamsE,@function
        .size           _ZN7cutlass13device_kernelIN5flash11enable_sm90INS1_16FlashAttnFwdSm90INS1_25CollectiveMainloopFwdSm90ILi2EN4cute5tupleIJNS5_1CILi1EEES8_S8_EEENS6_IJNS7_ILi192EEENS7_ILi128EEENS7_ILi64EEEEEELi64ENS_6half_tEfNS_4arch4Sm90ELb1ELb0ELb0ELb1ELb0ELb0ELb0ELb1ELb1ELb1ELb1ELb0EEENS1_21CollectiveEpilogueFwdINS6_IJSA_SC_SB_EEES9_SE_SG_Li384ELb1ELb1ELb1ELb0EEENS1_36VarlenDynamicPersistentTileSchedulerILi192ELi128ELi384ELi128ELb1ELb1ELb1ELb1ELb1ELb1EEEEEEEEEvNT_6ParamsE,(.L_x_2709 - _ZN7cutlass13device_kernelIN5flash11enable_sm90INS1_16FlashAttnFwdSm90INS1_25CollectiveMainloopFwdSm90ILi2EN4cute5tupleIJNS5_1CILi1EEES8_S8_EEENS6_IJNS7_ILi192EEENS7_ILi128EEENS7_ILi64EEEEEELi64ENS_6half_tEfNS_4arch4Sm90ELb1ELb0ELb0ELb1ELb0ELb0ELb0ELb1ELb1ELb1ELb1ELb0EEENS1_21CollectiveEpilogueFwdINS6_IJSA_SC_SB_EEES9_SE_SG_Li384ELb1ELb1ELb1ELb0EEENS1_36VarlenDynamicPersistentTileSchedulerILi192ELi128ELi384ELi128ELb1ELb1ELb1ELb1ELb1ELb1EEEEEEEEEvNT_6ParamsE)
        .other          _ZN7cutlass13device_kernelIN5flash11enable_sm90INS1_16FlashAttnFwdSm90INS1_25CollectiveMainloopFwdSm90ILi2EN4cute5tupleIJNS5_1CILi1EEES8_S8_EEENS6_IJNS7_ILi192EEENS7_ILi128EEENS7_ILi64EEEEEELi64ENS_6half_tEfNS_4arch4Sm90ELb1ELb0ELb0ELb1ELb0ELb0ELb0ELb1ELb1ELb1ELb1ELb0EEENS1_21CollectiveEpilogueFwdINS6_IJSA_SC_SB_EEES9_SE_SG_Li384ELb1ELb1ELb1ELb0EEENS1_36VarlenDynamicPersistentTileSchedulerILi192ELi128ELi384ELi128ELb1ELb1ELb1ELb1ELb1ELb1EEEEEEEEEvNT_6ParamsE,@"STO_CUDA_ENTRY STV_DEFAULT"
_ZN7cutlass13device_kernelIN5flash11enable_sm90INS1_16FlashAttnFwdSm90INS1_25CollectiveMainloopFwdSm90ILi2EN4cute5tupleIJNS5_1CILi1EEES8_S8_EEENS6_IJNS7_ILi192EEENS7_ILi128EEENS7_ILi64EEEEEELi64ENS_6half_tEfNS_4arch4Sm90ELb1ELb0ELb0ELb1ELb0ELb0ELb0ELb1ELb1ELb1ELb1ELb0EEENS1_21CollectiveEpilogueFwdINS6_IJSA_SC_SB_EEES9_SE_SG_Li384ELb1ELb1ELb1ELb0EEENS1_36VarlenDynamicPersistentTileSchedulerILi192ELi128ELi384ELi128ELb1ELb1ELb1ELb1ELb1ELb1EEEEEEEEEvNT_6ParamsE:
        /* <DEDUP_REMOVED lines=17> */
.L_x_2015:
[----:B------:R-:W-:Y:S05]  /*0110*/  BSYNC B0 ;  /* 0x0000000000007941 */ /* 0x000fea0003800000 */
.L_x_2014:
        /* <DEDUP_REMOVED lines=40> */
.L_x_2016:
        /* <DEDUP_REMOVED lines=22> */
.L_x_2017:
        /* <DEDUP_REMOVED lines=18> */
.L_x_2018:
        /* <DEDUP_REMOVED lines=22> */
.L_x_2019:
        /* <DEDUP_REMOVED lines=22> */
.L_x_2020:
        /* <DEDUP_REMOVED lines=8> */
.L_x_2022:
        /* <DEDUP_REMOVED lines=18> */
[----:B------:R-:W2:Y:S01]  /*0a80*/  LDL R12, [R1+0x40] ;  /* 0x00004000010c7983 */ /* 0x000ea20000100800 */
[----:B------:R-:W-:-:S05]  /*0a90*/  VIADD R17, R2, 0xffffff80 ;  /* 0xffffff8002117836 */ /* 0x000fca0000000000 */
[----:B------:R-:W-:-:S04]  /*0aa0*/  SHF.R.S32.HI R0, RZ, 0x1f, R17 ;  /* 0x0000001fff007819 */ /* 0x000fc80000011411 */
[----:B------:R-:W-:-:S04]  /*0ab0*/  LEA.HI R2, R0, R17, RZ, 0x7 ;  /* 0x0000001100027211 */ /* 0x000fc800078f38ff */
[----:B------:R-:W-:-:S05]  /*0ac0*/  LOP3.LUT R3, R2, 0xffffff80, RZ, 0xc0, !PT ;  /* 0xffffff8002037812 */ /* 0x000fca00078ec0ff */
[----:B------:R-:W-:Y:S01]  /*0ad0*/  IMAD.IADD R16, R17, 0x1, -R3 ;  /* 0x0000000111107824 */ /* 0x000fe200078e0a03 */
[CC--:B------:R-:W-:Y:S02]  /*0ae0*/  LEA.HI R4, R0.reuse, R17.reuse, RZ, 0x5 ;  /* 0x0000001100047211 */ /* 0x0c0fe400078f28ff */
[----:B------:R-:W-:Y:S02]  /*0af0*/  LEA.HI R3, R0, R17, RZ, 0x4 ;  /* 0x0000001100037211 */ /* 0x000fe400078f20ff */
[----:B------:R-:W-:Y:S01]  /*0b00*/  SHF.R.S32.HI R6, RZ, 0x1f, R16 ;  /* 0x0000001fff067819 */ /* 0x000fe20000011410 */
[----:B------:R-:W-:Y:S01]  /*0b10*/  IMAD.SHL.U32 R5, R4, 0x20, RZ ;  /* 0x0000002004057824 */ /* 0x000fe200078e00ff */
[----:B------:R-:W-:Y:S02]  /*0b20*/  LOP3.LUT R4, R3, 0x3fffff0, RZ, 0xc0, !PT ;  /* 0x03fffff003047812 */ /* 0x000fe400078ec0ff */
[----:B------:R-:W-:Y:S02]  /*0b30*/  LEA.HI R7, R6, R16, RZ, 0x2 ;  /* 0x0000001006077211 */ /* 0x000fe400078f10ff */
[----:B------:R-:W-:-:S02]  /*0b40*/  LOP3.LUT R5, R5, 0xfffffc00, RZ, 0xc0, !PT ;  /* 0xfffffc0005057812 */ /* 0x000fc400078ec0ff */
[--C-:B------:R-:W-:Y:S02]  /*0b50*/  SHF.R.S32.HI R8, RZ, 0x2, R7.reuse ;  /* 0x00000002ff087819 */ /* 0x100fe40000011407 */
[----:B------:R-:W-:Y:S01]  /*0b60*/  SHF.R.S32.HI R9, RZ, 0x1f, R7 ;  /* 0x0000001fff097819 */ /* 0x000fe20000011407 */
[----:B------:R-:W-:Y:S01]  /*0b70*/  IMAD.IADD R4, R17, 0x1, -R4 ;  /* 0x0000000111047824 */ /* 0x000fe200078e0a04 */
[----:B------:R-:W-:Y:S02]  /*0b80*/  SHF.R.S32.HI R11, RZ, 0x7, R2 ;  /* 0x00000007ff0b7819 */ /* 0x000fe40000011402 */
[----:B------:R-:W-:Y:S02]  /*0b90*/  SHF.R.S32.HI R2, RZ, 0x4, R3 ;  /* 0x00000004ff027819 */ /* 0x000fe40000011403 */
[----:B------:R-:W-:Y:S01]  /*0ba0*/  LEA.HI R9, R9, R8, RZ, 0x3 ;  /* 0x0000000809097211 */ /* 0x000fe200078f18ff */
[----:B------:R-:W-:Y:S01]  /*0bb0*/  IMAD R4, R4, 0x40, R5 ;  /* 0x0000004004047824 */ /* 0x000fe200078e0205 */
[----:B------:R-:W-:Y:S01]  /*0bc0*/  LEA.HI R3, R3, R2, RZ, 0x1 ;  /* 0x0000000203037211 */ /* 0x000fe200078f08ff */
[----:B------:R-:W-:Y:S01]  /*0bd0*/  IMAD.HI R5, R11, 0x55555556, RZ ;  /* 0x555555560b057827 */ /* 0x000fe200078e02ff */
[----:B------:R-:W-:-:S02]  /*0be0*/  LOP3.LUT R9, R9, 0xfffffff8, RZ, 0xc0, !PT ;  /* 0xfffffff809097812 */ /* 0x000fc400078ec0ff */
[----:B------:R-:W-:Y:S02]  /*0bf0*/  LEA.HI R6, R6, R16, RZ, 0x5 ;  /* 0x0000001006067211 */ /* 0x000fe400078f28ff */
[----:B------:R-:W-:Y:S01]  /*0c00*/  LOP3.LUT R3, R3, 0x1ffffffe, RZ, 0xc0, !PT ;  /* 0x1ffffffe03037812 */ /* 0x000fe200078ec0ff */
[----:B------:R-:W-:Y:S01]  /*0c10*/  IMAD.IADD R9, R8, 0x1, -R9 ;  /* 0x0000000108097824 */ /* 0x000fe200078e0a09 */
[----:B------:R-:W-:Y:S02]  /*0c20*/  LEA.HI R5, R5, R5, RZ, 0x1 ;  /* 0x0000000505057211 */ /* 0x000fe400078f08ff */
[----:B------:R-:W-:Y:S01]  /*0c30*/  SHF.R.S32.HI R6, RZ, 0x5, R6 ;  /* 0x00000005ff067819 */ /* 0x000fe20000011406 */
[----:B------:R-:W-:Y:S01]  /*0c40*/  IMAD.IADD R3, R2, 0x1, -R3 ;  /* 0x0000000102037824 */ /* 0x000fe200078e0a03 */
[----:B------:R-:W-:Y:S01]  /*0c50*/  LEA.HI R10, R0, R17, RZ, 0x2 ;  /* 0x00000011000a7211 */ /* 0x000fe200078f10ff */
[----:B------:R-:W-:Y:S02]  /*0c60*/  IMAD R5, R5, -0x3, R11 ;  /* 0xfffffffd05057824 */ /* 0x000fe400078e020b */
[----:B------:R-:W-:-:S02]  /*0c70*/  IMAD R6, R6, 0x10, R9 ;  /* 0x0000001006067824 */ /* 0x000fc400078e0209 */
[----:B------:R-:W-:Y:S01]  /*0c80*/  IMAD R3, R3, 0x8, R4 ;  /* 0x0000000803037824 */ /* 0x000fe200078e0204 */
[----:B------:R-:W-:Y:S01]  /*0c90*/  LOP3.LUT R10, R10, 0xfffffffc, RZ, 0xc0, !PT ;  /* 0xfffffffc0a0a7812 */ /* 0x000fe200078ec0ff */
[----:B------:R-:W-:Y:S01]  /*0ca0*/  IMAD R2, R5, 0x40, R6 ;  /* 0x0000004005027824 */ /* 0x000fe200078e0206 */
[----:B------:R-:W-:Y:S02]  /*0cb0*/  LEA.HI R0, R0, R17, RZ, 0x3 ;  /* 0x0000001100007211 */ /* 0x000fe400078f18ff */
[----:B------:R0:W-:Y:S01]  /*0cc0*/  STL [R1+0x48], R3 ;  /* 0x0000480301007387 */ /* 0x0001e20000100800 */
[----:B------:R-:W-:Y:S01]  /*0cd0*/  IMAD.IADD R10, R17, 0x1, -R10 ;  /* 0x00000001110a7824 */ /* 0x000fe200078e0a0a */
[----:B------:R-:W-:Y:S02]  /*0ce0*/  LOP3.LUT R156, R0, 0xfffffff8, RZ, 0xc0, !PT ;  /* 0xfffffff8009c7812 */ /* 0x000fe400078ec0ff */
[----:B------:R1:W-:Y:S01]  /*0cf0*/  STL [R1+0x44], R2 ;  /* 0x0000440201007387 */ /* 0x0003e20000100800 */
[----:B------:R-:W-:-:S03]  /*0d00*/  LOP3.LUT R7, R7, 0x7ffffffc, RZ, 0xc0, !PT ;  /* 0x7ffffffc07077812 */ /* 0x000fc600078ec0ff */
[----:B------:R1:W-:Y:S01]  /*0d10*/  STL [R1+0x24], RZ ;  /* 0x000024ff01007387 */ /* 0x0003e20000100800 */
[----:B------:R-:W-:Y:S01]  /*0d20*/  LEA.HI R8, R10, R10, RZ, 0x1 ;  /* 0x0000000a0a087211 */ /* 0x000fe200078f08ff */
[----:B------:R-:W-:Y:S02]  /*0d30*/  IMAD.IADD R156, R17, 0x1, -R156 ;  /* 0x00000001119c7824 */ /* 0x000fe400078e0a9c */
[----:B------:R-:W-:Y:S01]  /*0d40*/  IMAD.IADD R22, R16, 0x1, -R7 ;  /* 0x0000000110167824 */ /* 0x000fe200078e0a07 */
[----:B------:R-:W-:Y:S01]  /*0d50*/  LOP3.LUT R11, R8, 0x1ffffffe, RZ, 0xc0, !PT ;  /* 0x1ffffffe080b7812 */ /* 0x000fe200078ec0ff */
[----:B------:R-:W-:Y:S02]  /*0d60*/  IMAD.SHL.U32 R157, R156, 0x8, RZ ;  /* 0x000000089c9d7824 */ /* 0x000fe400078e00ff */
[----:B------:R-:W-:Y:S01]  /*0d70*/  IMAD.SHL.U32 R22, R22, 0x2, RZ ;  /* 0x0000000216167824 */ /* 0x000fe200078e00ff */
[----:B0-----:R-:W-:Y:S01]  /*0d80*/  SHF.R.S32.HI R3, RZ, 0x3, R0 ;  /* 0x00000003ff037819 */ /* 0x001fe20000011400 */
[----:B------:R-:W-:Y:S01]  /*0d90*/  IMAD.IADD R11, R10, 0x1, -R11 ;  /* 0x000000010a0b7824 */ /* 0x000fe200078e0a0b */
[----:B------:R-:W-:Y:S01]  /*0da0*/  SHF.R.S32.HI R0, RZ, 0x1f, R157 ;  /* 0x0000001fff007819 */ /* 0x000fe2000001149d */
[----:B------:R-:W-:-:S02]  /*0db0*/  VIADD R10, R22, 0x10 ;  /* 0x00000010160a7836 */ /* 0x000fc40000000000 */
[C---:B------:R-:W-:Y:S02]  /*0dc0*/  VIADD R9, R22.reuse, 0x18 ;  /* 0x0000001816097836 */ /* 0x040fe40000000000 */
[C---:B------:R-:W-:Y:S02]  /*0dd0*/  VIADD R8, R22.reuse, 0x20 ;  /* 0x0000002016087836 */ /* 0x040fe40000000000 */
[C---:B------:R-:W-:Y:S02]  /*0de0*/  VIADD R4, R22.reuse, 0x28 ;  /* 0x0000002816047836 */ /* 0x040fe40000000000 */
[C---:B------:R-:W-:Y:S02]  /*0df0*/  VIADD R3, R22.reuse, 0x30 ;  /* 0x0000003016037836 */ /* 0x040fe40000000000 */
[----:B------:R-:W-:Y:S01]  /*0e00*/  VIADD R0, R22, 0x38 ;  /* 0x0000003816007836 */ /* 0x000fe20000000000 */
[----:B------:R-:W-:Y:S01]  /*0e10*/  SHF.R.S32.HI R10, RZ, 0x1f, R10 ;  /* 0x0000001fff0a7819 */ /* 0x000fe2000001140a */
[----:B------:R-:W-:Y:S01]  /*0e20*/  IMAD.MOV.U32 R5, RZ, RZ, R13 ;  /* 0x000000ffff057224 */ /* 0x000fe200078e000d */
[----:B------:R-:W-:Y:S01]  /*0e30*/  SHF.R.S32.HI R9, RZ, 0x1f, R9 ;  /* 0x0000001fff097819 */ /* 0x000fe20000011409 */
[----:B------:R-:W-:Y:S01]  /*0e40*/  IMAD.MOV.U32 R6, RZ, RZ, R14 ;  /* 0x000000ffff067224 */ /* 0x000fe200078e000e */
[----:B------:R-:W-:Y:S01]  /*0e50*/  SHF.R.S32.HI R8, RZ, 0x1f, R8 ;  /* 0x0000001fff087819 */ /* 0x000fe20000011408 */
[----:B------:R-:W-:Y:S01]  /*0e60*/  IMAD.MOV.U32 R7, RZ, RZ, R15 ;  /* 0x000000ffff077224 */ /* 0x000fe200078e000f */
[----:B------:R-:W-:Y:S01]  /*0e70*/  SHF.R.S32.HI R4, RZ, 0x1f, R4 ;  /* 0x0000001fff047819 */ /* 0x000fe20000011404 */
[----:B------:R-:W-:Y:S01]  /*0e80*/  IMAD R152, R11, 0x8, R2 ;  /* 0x000000080b987824 */ /* 0x000fe200078e0202 */
[----:B------:R-:W-:-:S02]  /*0e90*/  SHF.R.S32.HI R3, RZ, 0x1f, R3 ;  /* 0x0000001fff037819 */ /* 0x000fc40000011403 */
[----:B------:R-:W-:Y:S01]  /*0ea0*/  SHF.R.S32.HI R0, RZ, 0x1f, R0 ;  /* 0x0000001fff007819 */ /* 0x000fe20000011400 */
[----:B------:R-:W-:Y:S01]  /*0eb0*/  UMOV UR36, URZ ;  /* 0x0000003f00247c82 */ /* 0x000fe20008000000 */
[----:B------:R-:W-:Y:S01]  /*0ec0*/  UMOV UR37, URZ ;  /* 0x0000003f00257c82 */ /* 0x000fe20008000000 */
[----:B--2---:R-:W-:Y:S01]  /*0ed0*/  LOP3.LUT R19, R12, 0x1, RZ, 0xfc, !PT ;  /* 0x000000010c137812 */ /* 0x004fe200078efcff */
[----:B------:R-:W-:-:S05]  /*0ee0*/  VIADD R12, R22, 0x8 ;  /* 0x00000008160c7836 */ /* 0x000fca0000000000 */
[----:B-1----:R-:W-:-:S07]  /*0ef0*/  SHF.R.S32.HI R12, RZ, 0x1f, R12 ;  /* 0x0000001fff0c7819 */ /* 0x002fce000001140c */
.L_x_2068:
[----:B012---:R-:W0:Y:S01]  /*0f00*/  LDC.64 R2, c[0x0][0xc88] ;  /* 0x00032200ff027b82 */ /* 0x007e220000000a00 */
[----:B------:R-:W-:Y:S01]  /*0f10*/  ULDC.64 UR4, c[0x0][0xa28] ;  /* 0x00028a0000047ab9 */ /* 0x000fe20000000a00 */
[----:B------:R-:W-:-:S06]  /*0f20*/  ULDC.64 UR6, c[0x0][0xa18] ;  /* 0x0002860000067ab9 */ /* 0x000fcc0000000a00 */
[----:B------:R-:W1:Y:S08]  /*0f30*/  LDC R18, c[0x0][0x288] ;  /* 0x0000a200ff127b82 */ /* 0x000e700000000800 */
[----:B------:R-:W2:Y:S01]  /*0f40*/  LDC.64 R12, c[0x0][0x418] ;  /* 0x00010600ff0c7b82 */ /* 0x000ea20000000a00 */
[----:B0-----:R-:W-:-:S07]  /*0f50*/  IMAD.WIDE R2, R7, 0x4, R2 ;  /* 0x0000000407027825 */ /* 0x001fce00078e0202 */
[----:B-----5:R-:W0:Y:S01]  /*0f60*/  LDC R11, c[0x0][0x424] ;  /* 0x00010900ff0b7b82 */ /* 0x020e220000000800 */
[----:B---3--:R-:W3:Y:S01]  /*0f70*/  LDG.E R153, desc[UR40][R2.64] ;  /* 0x0000002802997981 */ /* 0x008ee2000c1e1900 */
[----:B------:R-:W-:Y:S01]  /*0f80*/  ISETP.NE.U32.AND P1, PT, RZ, UR4, PT ;  /* 0x00000004ff007c0c */ /* 0x000fe2000bf25070 */
[----:B------:R-:W-:Y:S01]  /*0f90*/  IMAD.MOV.U32 R10, RZ, RZ, RZ ;  /* 0x000000ffff0a7224 */ /* 0x000fe200078e00ff */
[----:B------:R-:W-:-:S04]  /*0fa0*/  ISETP.NE.U32.AND P0, PT, RZ, UR6, PT ;  /* 0x00000006ff007c0c */ /* 0x000fc8000bf05070 */
[----:B----4-:R-:W4:Y:S01]  /*0fb0*/  LDC R17, c[0x0][0x2f0] ;  /* 0x0000bc00ff117b82 */ /* 0x010f220000000800 */
[----:B------:R-:W-:Y:S02]  /*0fc0*/  ISETP.NE.AND.EX P1, PT, RZ, UR5, PT, P1 ;  /* 0x00000005ff007c0c */ /* 0x000fe4000bf25310 */
[----:B------:R-:W-:Y:S02]  /*0fd0*/  ISETP.NE.AND.EX P0, PT, RZ, UR7, PT, P0 ;  /* 0x00000007ff007c0c */ /* 0x000fe4000bf05300 */
[----:B---3--:R-:W-:-:S09]  /*0fe0*/  SHF.R.S32.HI R14, RZ, 0x1f, R153 ;  /* 0x0000001fff0e7819 */ /* 0x008fd20000011499 */
[C---:B------:R-:W-:Y:S01]  /*0ff0*/  @P1 LEA R8, P2, R153.reuse, UR4, 0x2 ;  /* 0x0000000499081c11 */ /* 0x040fe2000f8410ff */
[----:B------:R3:W-:Y:S03]  /*1000*/  STL [R1], R14 ;  /* 0x0000000e01007387 */ /* 0x0007e60000100800 */
[C-C-:B------:R-:W-:Y:S02]  /*1010*/  @P1 LEA.HI.X R9, R153.reuse, UR5, R14.reuse, 0x2, P2 ;  /* 0x0000000599091c11 */ /* 0x140fe400090f140e */
[C---:B------:R-:W-:Y:S02]  /*1020*/  @P0 LEA R2, P2, R153.reuse, UR6, 0x2 ;  /* 0x0000000699020c11 */ /* 0x040fe4000f8410ff */
[----:B------:R-:W-:Y:S01]  /*1030*/  LOP3.LUT R4, R6, 0xff000000, RZ, 0xc0, !PT ;  /* 0xff00000006047812 */ /* 0x000fe200078ec0ff */
[----:B------:R3:W5:Y:S01]  /*1040*/  @P1 LDG.E R10, desc[UR40][R8.64] ;  /* 0x00000028080a1981 */ /* 0x000762000c1e1900 */
[----:B------:R-:W-:Y:S01]  /*1050*/  @P0 LEA.HI.X R3, R153, UR7, R14, 0x2, P2 ;  /* 0x0000000799030c11 */ /* 0x000fe200090f140e */
[----:B------:R-:W-:-:S04]  /*1060*/  ULDC.64 UR6, c[0x0][0xa20] ;  /* 0x0002880000067ab9 */ /* 0x000fc80000000a00 */
[----:B-1----:R3:W5:Y:S01]  /*1070*/  @P0 LDG.E R18, desc[UR40][R2.64] ;  /* 0x0000002802120981 */ /* 0x002762000c1e1900 */
[----:B--2---:R-:W-:Y:S02]  /*1080*/  ISETP.NE.U32.AND P1, PT, R12, RZ, PT ;  /* 0x000000ff0c00720c */ /* 0x004fe40003f25070 */
[----:B------:R-:W-:Y:S02]  /*1090*/  ISETP.NE.U32.AND P2, PT, RZ, UR6, PT ;  /* 0x00000006ff007c0c */ /* 0x000fe4000bf45070 */
[----:B------:R-:W-:Y:S02]  /*10a0*/  LOP3.LUT R0, R6, 0xff0000, RZ, 0xc0, !PT ;  /* 0x00ff000006007812 */ /* 0x000fe400078ec0ff */
[----:B------:R-:W-:Y:S02]  /*10b0*/  SHF.R.U32.HI R7, RZ, 0x8, R4 ;  /* 0x00000008ff077819 */ /* 0x000fe40000011604 */
[----:B------:R-:W-:Y:S02]  /*10c0*/  ISETP.NE.AND.EX P1, PT, R13, RZ, PT, P1 ;  /* 0x000000ff0d00720c */ /* 0x000fe40003f25310 */
[----:B------:R-:W-:-:S02]  /*10d0*/  ISETP.NE.AND.EX P2, PT, RZ, UR7, PT, P2 ;  /* 0x00000007ff007c0c */ /* 0x000fc4000bf45320 */
[----:B------:R-:W-:Y:S02]  /*10e0*/  LEA.HI R155, R0, R7, RZ, 0x10 ;  /* 0x00000007009b7211 */ /* 0x000fe400078f80ff */
[----:B0-----:R-:W-:Y:S01]  /*10f0*/  SEL R0, R11, 0x1, P1 ;  /* 0x000000010b007807 */ /* 0x001fe20000800000 */
[----:B---34-:R-:W-:Y:S08]  /*1100*/  @P0 BRA `(.L_x_2023) ;  /* 0x0000000000240947 */ /* 0x018ff00003800000 */
        /* <DEDUP_REMOVED lines=9> */
.L_x_2023:
[----:B------:R-:W-:Y:S01]  /*11a0*/  IMAD R17, R0, R17, RZ ;  /* 0x0000001100117224 */ /* 0x000fe200078e02ff */
[----:B------:R-:W-:Y:S01]  /*11b0*/  LOP3.LUT R154, R6, 0xffff, RZ, 0xc0, !PT ;  /* 0x0000ffff069a7812 */ /* 0x000fe200078ec0ff */
[----:B------:R-:W-:Y:S06]  /*11c0*/  @!P2 BRA `(.L_x_2024) ;  /* 0x000000000010a947 */ /* 0x000fec0003800000 */
[----:B------:R-:W-:-:S04]  /*11d0*/  LEA R2, P0, R153, UR6, 0x2 ;  /* 0x0000000699027c11 */ /* 0x000fc8000f8010ff */
[----:B------:R-:W-:-:S05]  /*11e0*/  LEA.HI.X R3, R153, UR7, R14, 0x2, P0 ;  /* 0x0000000799037c11 */ /* 0x000fca00080f140e */
[----:B------:R0:W5:Y:S01]  /*11f0*/  LDG.E R17, desc[UR40][R2.64] ;  /* 0x0000002802117981 */ /* 0x000162000c1e1900 */
[----:B------:R-:W-:Y:S05]  /*1200*/  BRA `(.L_x_2025) ;  /* 0x0000000000247947 */ /* 0x000fea0003800000 */
.L_x_2024:
[----:B------:R-:W-:Y:S02]  /*1210*/  ULDC.64 UR4, c[0x0][0xa08] ;  /* 0x0002820000047ab9 */ /* 0x000fe40000000a00 */
[----:B------:R-:W-:-:S04]  /*1220*/  ISETP.NE.U32.AND P0, PT, RZ, UR4, PT ;  /* 0x00000004ff007c0c */ /* 0x000fc8000bf05070 */
[----:B------:R-:W-:-:S13]  /*1230*/  ISETP.NE.AND.EX P0, PT, RZ, UR5, PT, P0 ;  /* 0x00000005ff007c0c */ /* 0x000fda000bf05300 */
[----:B------:R-:W-:Y:S05]  /*1240*/  @!P0 BRA `(.L_x_2025) ;  /* 0x0000000000148947 */ /* 0x000fea0003800000 */
[----:B------:R-:W0:Y:S02]  /*1250*/  LDC.64 R2, c[0x0][0xa08] ;  /* 0x00028200ff027b82 */ /* 0x000e240000000a00 */
[----:B0-----:R-:W-:-:S05]  /*1260*/  IMAD.WIDE R2, R153, 0x4, R2 ;  /* 0x0000000499027825 */ /* 0x001fca00078e0202 */
[----:B------:R-:W2:Y:S04]  /*1270*/  LDG.E R17, desc[UR40][R2.64] ;  /* 0x0000002802117981 */ /* 0x000ea8000c1e1900 */
[----:B------:R-:W2:Y:S02]  /*1280*/  LDG.E R0, desc[UR40][R2.64+0x4] ;  /* 0x0000042802007981 */ /* 0x000ea4000c1e1900 */
[----:B--2---:R-:W-:-:S07]  /*1290*/  IMAD.IADD R17, R0, 0x1, -R17 ;  /* 0x0000000100117824 */ /* 0x004fce00078e0a11 */
.L_x_2025:
[----:B------:R-:W1:Y:S01]  /*12a0*/  LDC R0, c[0x0][0x448] ;  /* 0x00011200ff007b82 */ /* 0x000e620000000800 */
[----:B------:R-:W-:Y:S01]  /*12b0*/  IMAD R16, R5, 0xc0, RZ ;  /* 0x000000c005107824 */ /* 0x000fe200078e02ff */
[----:B------:R-:W-:Y:S01]  /*12c0*/  LOP3.LUT R11, R155, 0xff, RZ, 0xc0, !PT ;  /* 0x000000ff9b0b7812 */ /* 0x000fe200078ec0ff */
[----:B-----5:R-:W-:Y:S01]  /*12d0*/  IMAD.IADD R17, R17, 0x1, -R10 ;  /* 0x0000000111117824 */ /* 0x020fe200078e0a0a */
[----:B------:R-:W-:Y:S01]  /*12e0*/  SHF.R.U32.HI R155, RZ, 0x10, R155 ;  /* 0x00000010ff9b7819 */ /* 0x000fe2000001169b */
[----:B------:R-:W-:Y:S02]  /*12f0*/  IMAD.MOV.U32 R88, RZ, RZ, RZ ;  /* 0x000000ffff587224 */ /* 0x000fe400078e00ff */
[----:B------:R2:W-:Y:S01]  /*1300*/  STL [R1+0x1c], R11 ;  /* 0x00001c0b01007387 */ /* 0x0005e20000100800 */
[----:B-1----:R-:W-:Y:S01]  /*1310*/  ISETP.NE.AND P0, PT, R0, 0x1, PT ;  /* 0x000000010000780c */ /* 0x002fe20003f05270 */
[----:B------:R-:W-:-:S12]  /*1320*/  VIADD R0, R16, 0xbf ;  /* 0x000000bf10007836 */ /* 0x000fd80000000000 */
[----:B0-----:R-:W0:Y:S08]  /*1330*/  @P0 LDC R3, c[0x0][0x44c] ;  /* 0x00011300ff030b82 */ /* 0x001e300000000800 */
[----:B------:R-:W1:Y:S01]  /*1340*/  @P0 LDC R7, c[0x0][0x450] ;  /* 0x00011400ff070b82 */ /* 0x000e620000000800 */
[----:B0-----:R-:W-:Y:S01]  /*1350*/  @P0 IMAD.HI.U32 R2, R0, R3, RZ ;  /* 0x0000000300020227 */ /* 0x001fe200078e00ff */
[----:B------:R-:W-:-:S04]  /*1360*/  IADD3 R3, R17, 0x80, -R18 ;  /* 0x0000008011037810 */ /* 0x000fc80007ffe812 */
[----:B-1----:R-:W-:Y:S01]  /*1370*/  @P0 SHF.R.U32.HI R0, RZ, R7, R2 ;  /* 0x00000007ff000219 */ /* 0x002fe20000011602 */
[----:B------:R-:W-:-:S04]  /*1380*/  VIADD R2, R17, 0x7f ;  /* 0x0000007f11027836 */ /* 0x000fc80000000000 */
[----:B------:R-:W-:Y:S01]  /*1390*/  IMAD.IADD R0, R3, 0x1, R0 ;  /* 0x0000000103007824 */ /* 0x000fe200078e0200 */
[----:B------:R-:W-:-:S04]  /*13a0*/  SHF.R.S32.HI R3, RZ, 0x1f, R2 ;  /* 0x0000001fff037819 */ /* 0x000fc80000011402 */
[----:B------:R-:W-:Y:S02]  /*13b0*/  SHF.R.S32.HI R5, RZ, 0x1f, R0 ;  /* 0x0000001fff057819 */ /* 0x000fe40000011400 */
[----:B------:R-:W-:Y:S02]  /*13c0*/  LEA.HI R3, R3, R2, RZ, 0x7 ;  /* 0x0000000203037211 */ /* 0x000fe400078f38ff */
[----:B------:R-:W-:Y:S02]  /*13d0*/  LEA.HI R5, R5, R0, RZ, 0x7 ;  /* 0x0000000005057211 */ /* 0x000fe400078f38ff */
[----:B------:R-:W-:Y:S02]  /*13e0*/  SHF.R.S32.HI R3, RZ, 0x7, R3 ;  /* 0x00000007ff037819 */ /* 0x000fe40000011403 */
[----:B------:R-:W-:-:S04]  /*13f0*/  SHF.R.S32.HI R0, RZ, 0x7, R5 ;  /* 0x00000007ff007819 */ /* 0x000fc80000011405 */
[----:B------:R-:W-:-:S04]  /*1400*/  VIMNMX R6, R3, R0, PT ;  /* 0x0000000003067248 */ /* 0x000fc80003fe0100 */
[----:B------:R-:W-:-:S13]  /*1410*/  ISETP.GE.AND P0, PT, R6, 0x1, PT ;  /* 0x000000010600780c */ /* 0x000fda0003f06270 */
[----:B--2---:R-:W-:Y:S05]  /*1420*/  @!P0 BRA `(.L_x_2026) ;  /* 0x0000000000788947 */ /* 0x004fea0003800000 */
[----:B------:R-:W0:Y:S01]  /*1430*/  LDC R0, c[0x0][0x9f0] ;  /* 0x00027c00ff007b82 */ /* 0x000e220000000800 */
[----:B------:R-:W-:-:S04]  /*1440*/  ISETP.NE.AND P0, PT, R155, RZ, PT ;  /* 0x000000ff9b00720c */ /* 0x000fc80003f05270 */
[----:B0-----:R-:W-:-:S04]  /*1450*/  SEL R9, R155, R0, P0 ;  /* 0x000000009b097207 */ /* 0x001fc80000000000 */
[-C--:B------:R-:W-:Y:S02]  /*1460*/  IABS R5, R9.reuse ;  /* 0x0000000900057213 */ /* 0x080fe40000000000 */
        /* <DEDUP_REMOVED lines=26> */
.L_x_2026:
[-C--:B------:R-:W-:Y:S01]  /*1610*/  IMAD R23, R11, R88.reuse, RZ ;  /* 0x000000580b177224 */ /* 0x080fe200078e02ff */
[----:B------:R-:W-:Y:S02]  /*1620*/  PLOP3.LUT P0, PT, PT, PT, PT, 0x80, 0x0 ;  /* 0x000000000000781c */ /* 0x000fe40003f0f070 */
[----:B------:R-:W-:Y:S02]  /*1630*/  CS2R R28, SRZ ;  /* 0x00000000001c7805 */ /* 0x000fe4000001ff00 */
[----:B------:R-:W-:Y:S02]  /*1640*/  CS2R R118, SRZ ;  /* 0x0000000000767805 */ /* 0x000fe4000001ff00 */
[----:B------:R-:W-:Y:S02]  /*1650*/  CS2R R116, SRZ ;  /* 0x0000000000747805 */ /* 0x000fe4000001ff00 */
[----:B------:R-:W-:Y:S02]  /*1660*/  VIADDMNMX R88, R23, R88, R6, PT ;  /* 0x0000005817587246 */ /* 0x000fe40003800106 */
[----:B------:R-:W-:-:S02]  /*1670*/  CS2R R114, SRZ ;  /* 0x0000000000727805 */ /* 0x000fc4000001ff00 */
[----:B------:R-:W-:Y:S02]  /*1680*/  CS2R R112, SRZ ;  /* 0x0000000000707805 */ /* 0x000fe4000001ff00 */
[----:B------:R-:W-:Y:S02]  /*1690*/  CS2R R110, SRZ ;  /* 0x00000000006e7805 */ /* 0x000fe4000001ff00 */
[----:B------:R-:W-:Y:S02]  /*16a0*/  ISETP.GT.AND P1, PT, R88, R23, PT ;  /* 0x000000175800720c */ /* 0x000fe40003f24270 */
        /* <DEDUP_REMOVED lines=48> */
.L_x_2028:
[----:B------:R-:W2:Y:S01]  /*19b0*/  LDL R2, [R1+0x24] ;  /* 0x0000240001027983 */ /* 0x000ea20000100800 */
[----:B------:R-:W-:Y:S02]  /*19c0*/  ISETP.NE.AND P0, PT, R19, 0x3, PT ;  /* 0x000000031300780c */ /* 0x000fe40003f05270 */
[----:B--2---:R-:W-:-:S04]  /*19d0*/  LEA.HI R0, R2, R2, RZ, 0x1 ;  /* 0x0000000202007211 */ /* 0x004fc800078f08ff */
[----:B------:R-:W-:-:S05]  /*19e0*/  LOP3.LUT R0, R0, 0xfffffffe, RZ, 0xc0, !PT ;  /* 0xfffffffe00007812 */ /* 0x000fca00078ec0ff */
[----:B------:R-:W-:-:S05]  /*19f0*/  IMAD.IADD R0, R2, 0x1, -R0 ;  /* 0x0000000102007824 */ /* 0x000fca00078e0a00 */
[----:B------:R-:W-:-:S04]  /*1a00*/  SHF.L.U32 R0, R0, 0x1f, RZ ;  /* 0x0000001f00007819 */ /* 0x000fc800000006ff */
[----:B------:R-:W0:Y:S02]  /*1a10*/  SYNCS.PHASECHK.TRANS64.TRYWAIT P1, [UR38+0x16800], R0 ;  /* 0x01680000ff0075a7 */ /* 0x000e240008020166 */
[----:B0-----:R-:W-:Y:S05]  /*1a20*/  @!P1 BRA `(.L_x_2029) ;  /* 0x000000f000709947 */ /* 0x001fea0003800000 */
.L_x_2183:
[----:B------:R-:W-:Y:S05]  /*1a30*/  @!P0 BRA `(.L_x_2030) ;  /* 0x0000000000048947 */ /* 0x000fea0003800000 */
[----:B------:R-:W-:Y:S01]  /*1a40*/  BPT.TRAP 0x1 ;  /* 0x000000040000795c */ /* 0x000fe20000300000 */
.L_x_2030:
[----:B0-----:R-:W-:Y:S02]  /*1a50*/  IMAD.U32 R3, RZ, RZ, UR37 ;  /* 0x00000025ff037e24 */ /* 0x001fe4000f8e00ff */
[----:B------:R-:W-:-:S03]  /*1a60*/  IMAD.U32 R0, RZ, RZ, UR36 ;  /* 0x00000024ff007e24 */ /* 0x000fc6000f8e00ff */
[----:B------:R-:W-:Y:S02]  /*1a70*/  LEA R3, R3, UR38, 0x3 ;  /* 0x0000002603037c11 */ /* 0x000fe4000f8e18ff */
[----:B------:R-:W-:-:S04]  /*1a80*/  SHF.L.U32 R0, R0, 0x1f, RZ ;  /* 0x0000001f00007819 */ /* 0x000fc800000006ff */
[----:B------:R0:W1:Y:S01]  /*1a90*/  SYNCS.PHASECHK.TRANS64.TRYWAIT P2, [R3+URZ+0x16830], R0 ;  /* 0x01683000030075a7 */ /* 0x000062000804017f */
[----:B------:R-:W-:Y:S05]  /*1aa0*/  @!P0 BRA `(.L_x_2031) ;  /* 0x0000000000048947 */ /* 0x000fea0003800000 */
[----:B------:R-:W-:Y:S01]  /*1ab0*/  BPT.TRAP 0x1 ;  /* 0x000000040000795c */ /* 0x000fe20000300000 */
.L_x_2031:
[----:B------:R-:W2:Y:S02]  /*1ac0*/  S2R R2, SR_TID.X ;  /* 0x0000000000027919 */ /* 0x000ea40000002100 */
[----:B--2---:R-:W-:Y:S01]  /*1ad0*/  LOP3.LUT P1, RZ, R2, 0x7f, RZ, 0xc0, !PT ;  /* 0x0000007f02ff7812 */ /* 0x004fe2000782c0ff */
[----:B-1----:R-:W-:-:S12]  /*1ae0*/  @P2 BRA `(.L_x_2032) ;  /* 0x0000000000082947 */ /* 0x002fd80003800000 */
[----:B------:R-:W1:Y:S02]  /*1af0*/  SYNCS.PHASECHK.TRANS64.TRYWAIT P2, [R3+URZ+0x16830], R0 ;  /* 0x01683000030075a7 */ /* 0x000e64000804017f */
[----:B-1----:R-:W-:Y:S05]  /*1b00*/  @!P2 BRA `(.L_x_2033) ;  /* 0x000000f00050a947 */ /* 0x002fea0003800000 */
.L_x_2032:
[----:B------:R-:W-:Y:S05]  /*1b10*/  WARPSYNC.ALL ;  /* 0x0000000000007948 */ /* 0x000fea0003800000 */
[----:B------:R-:W-:Y:S01]  /*1b20*/  UIADD3 UR4, UR38, 0xe400, URZ ;  /* 0x0000e40026047890 */ /* 0x000fe2000fffe03f */
[----:B------:R-:W-:Y:S01]  /*1b30*/  WARPGROUP.ARRIVE ;  /* 0x00000000000079c5 */ /* 0x000fe20000000000 */
[----:B------:R-:W-:Y:S01]  /*1b40*/  ULOP3.LUT UR8, UR42, 0x10000, URZ, 0xfc, !UPT ;  /* 0x000100002a087892 */ /* 0x000fe2000f8efc3f */
[----:B01----:R-:W0:Y:S01]  /*1b50*/  LDC R0, c[0x0][0x448] ;  /* 0x00011200ff007b82 */ /* 0x003e220000000800 */
[----:B------:R-:W-:Y:S01]  /*1b60*/  USHF.R.U32.HI UR4, URZ, 0x4, UR4 ;  /* 0x000000043f047899 */ /* 0x000fe20008011604 */
[----:B------:R-:W-:Y:S01]  /*1b70*/  IMAD.IADD R10, R152, 0x1, R16 ;  /* 0x00000001980a7824 */ /* 0x000fe200078e0210 */
[----:B------:R-:W-:Y:S01]  /*1b80*/  UMOV UR9, 0x40000040 ;  /* 0x4000004000097882 */ /* 0x000fe20000000000 */
[----:B------:R-:W-:Y:S01]  /*1b90*/  UMOV UR11, 0x40000040 ;  /* 0x40000040000b7882 */ /* 0x000fe20000000000 */
[----:B------:R-:W-:Y:S01]  /*1ba0*/  ULOP3.LUT UR4, UR4, 0x3fff, URZ, 0xc0, !UPT ;  /* 0x00003fff04047892 */ /* 0x000fe2000f8ec03f */
[----:B------:R-:W-:Y:S01]  /*1bb0*/  @!P1 VIADD R3, R3, 0x16840 ;  /* 0x0001684003039836 */ /* 0x000fe20000000000 */
[----:B------:R-:W-:Y:S01]  /*1bc0*/  UIADD3 UR12, UR8, 0x2, URZ ;  /* 0x00000002080c7890 */ /* 0x000fe2000fffe03f */
[----:B------:R-:W-:Y:S01]  /*1bd0*/  CS2R R118, SRZ ;  /* 0x0000000000767805 */ /* 0x000fe2000001ff00 */
[----:B------:R-:W-:Y:S01]  /*1be0*/  ULOP3.LUT UR20, UR4, 0x10000, URZ, 0xfc, !UPT ;  /* 0x0001000004147892 */ /* 0x000fe2000f8efc3f */
[----:B------:R-:W-:Y:S01]  /*1bf0*/  CS2R R116, SRZ ;  /* 0x0000000000747805 */ /* 0x000fe2000001ff00 */
[----:B------:R-:W-:Y:S01]  /*1c00*/  UMOV UR13, 0x40000040 ;  /* 0x40000040000d7882 */ /* 0x000fe20000000000 */
[----:B------:R-:W-:Y:S01]  /*1c10*/  UMOV UR15, 0x40000040 ;  /* 0x40000040000f7882 */ /* 0x000fe20000000000 */
[----:B------:R-:W-:Y:S01]  /*1c20*/  ULEA UR10, UR37, UR20, 0xa ;  /* 0x00000014250a7291 */ /* 0x000fe2000f8e503f */
[----:B------:R-:W-:Y:S01]  /*1c30*/  @!P1 PRMT R3, RZ, 0x654, R3 ;  /* 0x00000654ff039816 */ /* 0x000fe20000000003 */
[----:B------:R-:W-:Y:S01]  /*1c40*/  UIADD3 UR16, UR8, 0x4, URZ ;  /* 0x0000000408107890 */ /* 0x000fe2000fffe03f */
[----:B------:R-:W-:Y:S01]  /*1c50*/  CS2R R114, SRZ ;  /* 0x0000000000727805 */ /* 0x000fe2000001ff00 */
[----:B------:R-:W-:Y:S01]  /*1c60*/  UIADD3 UR14, UR10, 0x2, URZ ;  /* 0x000000020a0e7890 */ /* 0x000fe2000fffe03f */
[----:B------:R-:W-:Y:S01]  /*1c70*/  CS2R R112, SRZ ;  /* 0x0000000000707805 */ /* 0x000fe2000001ff00 */
[----:B------:R-:W-:Y:S01]  /*1c80*/  UIADD3 UR18, UR10, 0x4, URZ ;  /* 0x000000040a127890 */ /* 0x000fe2000fffe03f */
[----:B------:R-:W-:Y:S01]  /*1c90*/  CS2R R110, SRZ ;  /* 0x00000000006e7805 */ /* 0x000fe2000001ff00 */
[----:B------:R-:W-:Y:S01]  /*1ca0*/  UMOV UR17, 0x40000040 ;  /* 0x4000004000117882 */ /* 0x000fe20000000000 */
[----:B------:R-:W-:Y:S01]  /*1cb0*/  HGMMA.64x128x16.F32 R24, gdesc[UR8], RZ, !UPT, gsb0 ;  /* 0x01e00000081879f0 */ /* 0x000fe2000c0008ff */
[----:B------:R-:W-:Y:S01]  /*1cc0*/  UMOV UR19, 0x40000040 ;  /* 0x4000004000137882 */ /* 0x000fe20000000000 */
[----:B------:R-:W-:Y:S01]  /*1cd0*/  UIADD3 UR4, UR8, 0x6, URZ ;  /* 0x0000000608047890 */ /* 0x000fe2000fffe03f */
[----:B0-----:R-:W-:Y:S01]  /*1ce0*/  ISETP.NE.AND P2, PT, R0, 0x1, PT ;  /* 0x000000010000780c */ /* 0x001fe20003f45270 */
[----:B------:R-:W-:Y:S01]  /*1cf0*/  UIADD3 UR6, UR10, 0x6, URZ ;  /* 0x000000060a067890 */ /* 0x000fe2000fffe03f */
[----:B------:R-:W-:Y:S01]  /*1d00*/  UMOV UR5, 0x40000040 ;  /* 0x4000004000057882 */ /* 0x000fe20000000000 */
[----:B------:R-:W-:-:S10]  /*1d10*/  UMOV UR7, 0x40000040 ;  /* 0x4000004000077882 */ /* 0x000fd40000000000 */
[----:B------:R-:W0:Y:S08]  /*1d20*/  @P2 LDC R5, c[0x0][0x44c] ;  /* 0x00011300ff052b82 */ /* 0x000e300000000800 */
[----:B------:R-:W1:Y:S01]  /*1d30*/  @P2 LDC R7, c[0x0][0x450] ;  /* 0x00011400ff072b82 */ /* 0x000e620000000800 */
[----:B0-----:R-:W-:-:S04]  /*1d40*/  @P2 IMAD.HI.U32 R0, R10, R5, RZ ;  /* 0x000000050a002227 */ /* 0x001fc800078e00ff */
[----:B------:R-:W-:Y:S01]  /*1d50*/  IMAD.MOV.U32 R5, RZ, RZ, -0x80 ;  /* 0xffffff80ff057424 */ /* 0x000fe200078e00ff */
[----:B-1----:R-:W-:-:S03]  /*1d60*/  @P2 SHF.R.U32.HI R10, RZ, R7, R0 ;  /* 0x00000007ff0a2219 */ /* 0x002fc60000011600 */
[----:B------:R-:W-:Y:S02]  /*1d70*/  IMAD R5, R88, R5, 0x80 ;  /* 0x0000008058057424 */ /* 0x000fe400078e0205 */
[----:B------:R-:W0:Y:S03]  /*1d80*/  SHFL.IDX PT, R0, R10, 0x1, 0x1c1f ;  /* 0x003c1f000a007f89 */ /* 0x000e2600000e0000 */
[C-C-:B------:R-:W-:Y:S02]  /*1d90*/  IADD3 R91, -R22.reuse, 0x1, R5.reuse ;  /* 0x00000001165b7810 */ /* 0x140fe40007ffe105 */
[----:B------:R-:W-:Y:S01]  /*1da0*/  IADD3 R8, -R22, R17, R5 ;  /* 0x0000001116087210 */ /* 0x000fe20007ffe105 */
[----:B------:R-:W1:Y:S01]  /*1db0*/  SHFL.IDX PT, R10, R10, RZ, 0x1c1f ;  /* 0x001c1fff0a0a7589 */ /* 0x000e6200000e0000 */
[----:B------:R-:W-:-:S04]  /*1dc0*/  IADD3 R91, -R18, R91, R17 ;  /* 0x0000005b125b7210 */ /* 0x000fc80007ffe111 */
[----:B0-----:R-:W-:-:S04]  /*1dd0*/  VIADDMNMX R0, R0, R91, R8, PT ;  /* 0x0000005b00007246 */ /* 0x001fc80003800108 */
[C---:B------:R-:W-:Y:S02]  /*1de0*/  ISETP.GT.AND P3, PT, R0.reuse, RZ, PT ;  /* 0x000000ff0000720c */ /* 0x040fe40003f64270 */
[C---:B------:R-:W-:Y:S02]  /*1df0*/  ISETP.GT.AND P4, PT, R0.reuse, 0x1, PT ;  /* 0x000000010000780c */ /* 0x040fe40003f84270 */
[----:B------:R-:W-:Y:S02]  /*1e00*/  ISETP.GT.AND P5, PT, R0, 0x8, PT ;  /* 0x000000080000780c */ /* 0x000fe40003fa4270 */
[----:B-1----:R-:W-:Y:S01]  /*1e10*/  VIADDMNMX R8, R10, R91, R8, PT ;  /* 0x0000005b0a087246 */ /* 0x002fe20003800108 */
        /* <DEDUP_REMOVED lines=8> */
[----:B------:R-:W-:Y:S01]  /*1ea0*/  HGMMA.64x128x16.F32 R24, gdesc[UR4], R24, gsb0 ;  /* 0x01e00000041879f0 */ /* 0x000fe20008000818 */
[----:B------:R-:W-:Y:S02]  /*1eb0*/  ULDC UR6, c[0x0][0x988] ;  /* 0x0002620000067ab9 */ /* 0x000fe40000000800 */
[----:B------:R-:W-:Y:S02]  /*1ec0*/  WARPGROUP.DEPBAR.LE gsb0, 0x0 ;  /* 0x00008000000079c5 */ /* 0x000fe40000010000 */
[----:B------:R-:W-:Y:S01]  /*1ed0*/  FSEL R109, R26, -INF , P3 ;  /* 0xff8000001a6d7808 */ /* 0x000fe20001800000 */
[----:B------:R0:W-:Y:S01]  /*1ee0*/  @!P1 SYNCS.ARRIVE.TRANS64.RED.A1T0 RZ, [R3+URZ], RZ ;  /* 0x000000ff03ff99a7 */ /* 0x0001e2000810043f */
[----:B------:R-:W-:Y:S02]  /*1ef0*/  FSEL R107, R27, -INF , P4 ;  /* 0xff8000001b6b7808 */ /* 0x000fe40002000000 */
[----:B------:R-:W-:Y:S02]  /*1f00*/  ISETP.GT.AND P3, PT, R0, 0x9, PT ;  /* 0x000000090000780c */ /* 0x000fe40003f64270 */
[----:B------:R-:W-:-:S02]  /*1f10*/  FSEL R105, R30, -INF , P5 ;  /* 0xff8000001e697808 */ /* 0x000fc40002800000 */
[----:B------:R-:W-:Y:S02]  /*1f20*/  FMNMX.FTZ R2, R109, R107, !PT ;  /* 0x0000006b6d027209 */ /* 0x000fe40007810000 */
[C---:B------:R-:W-:Y:S02]  /*1f30*/  ISETP.GT.AND P4, PT, R0.reuse, 0x10, PT ;  /* 0x000000100000780c */ /* 0x040fe40003f84270 */
[----:B------:R-:W-:Y:S02]  /*1f40*/  FSEL R93, R31, -INF , P3 ;  /* 0xff8000001f5d7808 */ /* 0x000fe40001800000 */
[----:B------:R-:W-:Y:S02]  /*1f50*/  FMNMX.FTZ R2, R105, R2, !PT ;  /* 0x0000000269027209 */ /* 0x000fe40007810000 */
        /* <DEDUP_REMOVED lines=26> */
[----:B------:R-:W-:Y:S01]  /*2100*/  FMNMX.FTZ R2, R47, R2, !PT ;  /* 0x000000022f027209 */ /* 0x000fe20007810000 */
[----:B------:R-:W1:Y:S01]  /*2110*/  @P2 LDC R50, c[0x0][0x450] ;  /* 0x00011400ff322b82 */ /* 0x000e620000000800 */
        /* <DEDUP_REMOVED lines=51> */
[----:B------:R-:W-:Y:S01]  /*2450*/  ISETP.GT.AND P3, PT, R0, 0x79, PT ;  /* 0x000000790000780c */ /* 0x000fe20003f64270 */
[----:B------:R-:W-:Y:S01]  /*2460*/  IMAD.U32 R0, RZ, RZ, UR6 ;  /* 0x00000006ff007e24 */ /* 0x000fe2000f8e00ff */
[----:B------:R-:W-:-:S02]  /*2470*/  FSEL R31, R86, -INF , P4 ;  /* 0xff800000561f7808 */ /* 0x000fc40002000000 */
[----:B------:R-:W-:Y:S02]  /*2480*/  FMNMX.FTZ R2, R83, R2, !PT ;  /* 0x0000000253027209 */ /* 0x000fe40007810000 */
[----:B------:R-:W-:Y:S02]  /*2490*/  FSEL R87, R87, -INF , P3 ;  /* 0xff80000057577808 */ /* 0x000fe40001800000 */
[----:B------:R-:W-:Y:S02]  /*24a0*/  FMNMX.FTZ R2, R31, R2, !PT ;  /* 0x000000021f027209 */ /* 0x000fe40007810000 */
[C---:B------:R-:W-:Y:S02]  /*24b0*/  ISETP.GT.AND P4, PT, R8.reuse, 0x1, PT ;  /* 0x000000010800780c */ /* 0x040fe40003f84270 */
[----:B------:R-:W-:Y:S02]  /*24c0*/  FMNMX.FTZ R4, R87, R2, !PT ;  /* 0x0000000257047209 */ /* 0x000fe40007810000 */
[----:B------:R-:W-:-:S02]  /*24d0*/  ISETP.GT.AND P5, PT, R8, 0x8, PT ;  /* 0x000000080800780c */ /* 0x000fc40003fa4270 */
[----:B------:R-:W-:Y:S01]  /*24e0*/  FSEL R25, R25, -INF , P4 ;  /* 0xff80000019197808 */ /* 0x000fe20002000000 */
[----:B------:R-:W2:Y:S01]  /*24f0*/  SHFL.BFLY PT, R35, R4, 0x2, 0x1f ;  /* 0x0c401f0004237f89 */ /* 0x000ea200000e0000 */
[----:B------:R-:W-:Y:S02]  /*2500*/  FSEL R91, R28, -INF , P5 ;  /* 0xff8000001c5b7808 */ /* 0x000fe40002800000 */
[----:B------:R-:W-:Y:S02]  /*2510*/  ISETP.GT.AND P4, PT, R8, 0x10, PT ;  /* 0x000000100800780c */ /* 0x000fe40003f84270 */
[----:B--2---:R-:W-:-:S05]  /*2520*/  FMNMX.FTZ R35, R4, R35, !PT ;  /* 0x0000002304237209 */ /* 0x004fca0007810000 */
[----:B------:R-:W2:Y:S02]  /*2530*/  SHFL.BFLY PT, R2, R35, 0x1, 0x1f ;  /* 0x0c201f0023027f89 */ /* 0x000ea400000e0000 */
[----:B--2---:R-:W-:-:S04]  /*2540*/  FMNMX.FTZ R2, R35, R2, !PT ;  /* 0x0000000223027209 */ /* 0x004fc80007810000 */
[C---:B------:R-:W-:Y:S01]  /*2550*/  FSETP.NEU.FTZ.AND P3, PT, R2.reuse, -INF , PT ;  /* 0xff8000000200780b */ /* 0x040fe20003f7d000 */
[----:B------:R-:W-:-:S05]  /*2560*/  FMUL.FTZ R6, R2, R0 ;  /* 0x0000000002067220 */ /* 0x000fca0000410000 */
[----:B------:R-:W-:Y:S02]  /*2570*/  FSEL R6, R6, RZ, P3 ;  /* 0x000000ff06067208 */ /* 0x000fe40001800000 */
[----:B------:R-:W-:-:S03]  /*2580*/  ISETP.GT.AND P3, PT, R8, RZ, PT ;  /* 0x000000ff0800720c */ /* 0x000fc60003f64270 */
[-CC-:B------:R-:W-:Y:S01]  /*2590*/  FFMA.FTZ R10, R93, R0.reuse, -R6.reuse ;  /* 0x000000005d0a7223 */ /* 0x180fe20000010806 */
[----:B------:R-:W-:Y:S01]  /*25a0*/  FSEL R35, R24, -INF , P3 ;  /* 0xff80000018237808 */ /* 0x000fe20001800000 */
[-CC-:B------:R-:W-:Y:S01]  /*25b0*/  FFMA.FTZ R145, R95, R0.reuse, -R6.reuse ;  /* 0x000000005f917223 */ /* 0x180fe20000010806 */
[C---:B------:R-:W-:Y:S01]  /*25c0*/  ISETP.GT.AND P3, PT, R8.reuse, 0x9, PT ;  /* 0x000000090800780c */ /* 0x040fe20003f64270 */
[-CC-:B------:R-:W-:Y:S01]  /*25d0*/  FFMA.FTZ R20, R97, R0.reuse, -R6.reuse ;  /* 0x0000000061147223 */ /* 0x180fe20000010806 */
[----:B------:R-:W-:Y:S01]  /*25e0*/  FMNMX.FTZ R12, R35, R25, !PT ;  /* 0x00000019230c7209 */ /* 0x000fe20007810000 */
[-CC-:B------:R-:W-:Y:S01]  /*25f0*/  FFMA.FTZ R147, R99, R0.reuse, -R6.reuse ;  /* 0x0000000063937223 */ /* 0x180fe20000010806 */
[----:B------:R-:W-:Y:S01]  /*2600*/  FSEL R29, R29, -INF , P3 ;  /* 0xff8000001d1d7808 */ /* 0x000fe20001800000 */
[--C-:B------:R-:W-:Y:S01]  /*2610*/  FFMA.FTZ R24, R101, R0, -R6.reuse ;  /* 0x0000000065187223 */ /* 0x100fe20000010806 */
[----:B------:R-:W-:Y:S01]  /*2620*/  FMNMX.FTZ R12, R91, R12, !PT ;  /* 0x0000000c5b0c7209 */ /* 0x000fe20007810000 */
[-CC-:B------:R-:W-:Y:S01]  /*2630*/  FFMA.FTZ R141, R103, R0.reuse, -R6.reuse ;  /* 0x00000000678d7223 */ /* 0x180fe20000010806 */
[----:B------:R-:W-:Y:S01]  /*2640*/  ISETP.GT.AND P3, PT, R8, 0x11, PT ;  /* 0x000000110800780c */ /* 0x000fe20003f64270 */
[-CC-:B------:R-:W-:Y:S01]  /*2650*/  FFMA.FTZ R26, R89, R0.reuse, -R6.reuse ;  /* 0x00000000591a7223 */ /* 0x180fe20000010806 */
[----:B------:R-:W-:Y:S01]  /*2660*/  FSEL R93, R32, -INF , P4 ;  /* 0xff800000205d7808 */ /* 0x000fe20002000000 */
[--C-:B------:R-:W-:Y:S01]  /*2670*/  FFMA.FTZ R143, R43, R0, -R6.reuse ;  /* 0x000000002b8f7223 */ /* 0x100fe20000010806 */
[----:B------:R-:W-:Y:S01]  /*2680*/  FMNMX.FTZ R12, R29, R12, !PT ;  /* 0x0000000c1d0c7209 */ /* 0x000fe20007810000 */
[-CC-:B------:R-:W-:Y:S01]  /*2690*/  FFMA.FTZ R28, R47, R0.reuse, -R6.reuse ;  /* 0x000000002f1c7223 */ /* 0x180fe20000010806 */
[C---:B------:R-:W-:Y:S01]  /*26a0*/  ISETP.GT.AND P4, PT, R8.reuse, 0x18, PT ;  /* 0x000000180800780c */ /* 0x040fe20003f84270 */
        /* <DEDUP_REMOVED lines=12> */
[----:B------:R2:W-:Y:S01]  /*2770*/  MUFU.EX2 R12, R20 ;  /* 0x00000014000c7308 */ /* 0x0005e20000000800 */
[----:B------:R-:W-:Y:S01]  /*2780*/  FSEL R37, R37, -INF , P3 ;  /* 0xff80000025257808 */ /* 0x000fe20001800000 */
[--C-:B------:R-:W-:Y:S01]  /*2790*/  FFMA.FTZ R149, R109, R0, -R6.reuse ;  /* 0x000000006d957223 */ /* 0x100fe20000010806 */
[----:B------:R-:W-:Y:S01]  /*27a0*/  FMNMX.FTZ R14, R95, R14, !PT ;  /* 0x0000000e5f0e7209 */ /* 0x000fe20007810000 */
[-CC-:B------:R-:W-:Y:S01]  /*27b0*/  FFMA.FTZ R4, R107, R0.reuse, -R6.reuse ;  /* 0x000000006b047223 */ /* 0x180fe20000010806 */
[----:B------:R-:W-:Y:S01]  /*27c0*/  ISETP.GT.AND P3, PT, R8, 0x21, PT ;  /* 0x000000210800780c */ /* 0x000fe20003f64270 */
[--C-:B------:R-:W-:Y:S01]  /*27d0*/  FFMA.FTZ R151, R105, R0, -R6.reuse ;  /* 0x0000000069977223 */ /* 0x100fe20000010806 */
[----:B------:R-:W-:Y:S01]  /*27e0*/  FSEL R97, R40, -INF , P4 ;  /* 0xff80000028617808 */ /* 0x000fe20002000000 */
[----:B------:R-:W-:Y:S01]  /*27f0*/  MUFU.EX2 R149, R149 ;  /* 0x0000009500957308 */ /* 0x000fe20000000800 */
[----:B------:R-:W-:Y:S01]  /*2800*/  FMNMX.FTZ R14, R37, R14, !PT ;  /* 0x0000000e250e7209 */ /* 0x000fe20007810000 */
[-CC-:B------:R-:W-:Y:S01]  /*2810*/  FFMA.FTZ R129, R9, R0.reuse, -R6.reuse ;  /* 0x0000000009817223 */ /* 0x180fe20000010806 */
[C---:B------:R-:W-:Y:S01]  /*2820*/  ISETP.GT.AND P4, PT, R8.reuse, 0x28, PT ;  /* 0x000000280800780c */ /* 0x040fe20003f84270 */
[-CC-:B------:R-:W-:Y:S01]  /*2830*/  FFMA.FTZ R123, R31, R0.reuse, -R6.reuse ;  /* 0x000000001f7b7223 */ /* 0x180fe20000010806 */
[----:B------:R-:W-:Y:S01]  /*2840*/  FSEL R41, R41, -INF , P3 ;  /* 0xff80000029297808 */ /* 0x000fe20001800000 */
[--C-:B------:R-:W-:Y:S01]  /*2850*/  FFMA.FTZ R131, R11, R0, -R6.reuse ;  /* 0x000000000b837223 */ /* 0x100fe20000010806 */
[----:B------:R-:W-:Y:S01]  /*2860*/  FMNMX.FTZ R14, R97, R14, !PT ;  /* 0x0000000e610e7209 */ /* 0x000fe20007810000 */
[----:B------:R-:W3:Y:S01]  /*2870*/  MUFU.EX2 R4, R4 ;  /* 0x0000000400047308 */ /* 0x000ee20000000800 */
[----:B------:R-:W-:Y:S01]  /*2880*/  ISETP.GT.AND P3, PT, R8, 0x29, PT ;  /* 0x000000290800780c */ /* 0x000fe20003f64270 */
[-CC-:B------:R-:W-:Y:S01]  /*2890*/  FFMA.FTZ R125, R13, R0.reuse, -R6.reuse ;  /* 0x000000000d7d7223 */ /* 0x180fe20000010806 */
[----:B------:R-:W-:Y:S01]  /*28a0*/  FSEL R99, R44, -INF , P4 ;  /* 0xff8000002c637808 */ /* 0x000fe20002000000 */
[--C-:B------:R-:W-:Y:S01]  /*28b0*/  FFMA.FTZ R127, R15, R0, -R6.reuse ;  /* 0x000000000f7f7223 */ /* 0x100fe20000010806 */
[----:B--2---:R-:W-:Y:S01]  /*28c0*/  FMNMX.FTZ R20, R41, R14, !PT ;  /* 0x0000000e29147209 */ /* 0x004fe20007810000 */
        /* <DEDUP_REMOVED lines=8> */
[----:B------:R-:W-:Y:S01]  /*2950*/  FFMA.FTZ R36, R71, R0, -R6 ;  /* 0x0000000047247223 */ /* 0x000fe20000010806 */
[----:B------:R-:W-:Y:S01]  /*2960*/  FSEL R101, R48, -INF , P4 ;  /* 0xff80000030657808 */ /* 0x000fe20002000000 */
[----:B------:R-:W4:Y:S01]  /*2970*/  MUFU.EX2 R151, R151 ;  /* 0x0000009700977308 */ /* 0x000f220000000800 */
[----:B------:R-:W-:Y:S01]  /*2980*/  FMNMX.FTZ R20, R45, R20, !PT ;  /* 0x000000142d147209 */ /* 0x000fe20007810000 */
[----:B---3--:R-:W-:Y:S01]  /*2990*/  FADD.FTZ R46, R149, R4 ;  /* 0x00000004952e7221 */ /* 0x008fe20000010000 */
[C---:B------:R-:W-:Y:S01]  /*29a0*/  ISETP.GT.AND P4, PT, R8.reuse, 0x38, PT ;  /* 0x000000380800780c */ /* 0x040fe20003f84270 */
[-CC-:B------:R-:W-:Y:S01]  /*29b0*/  FFMA.FTZ R38, R75, R0.reuse, -R6.reuse ;  /* 0x000000004b267223 */ /* 0x180fe20000010806 */
[----:B------:R-:W-:Y:S01]  /*29c0*/  FSEL R49, R49, -INF , P3 ;  /* 0xff80000031317808 */ /* 0x000fe20001800000 */
[--C-:B------:R-:W-:Y:S01]  /*29d0*/  FFMA.FTZ R40, R79, R0, -R6.reuse ;  /* 0x000000004f287223 */ /* 0x100fe20000010806 */
[----:B------:R-:W-:Y:S01]  /*29e0*/  FMNMX.FTZ R20, R101, R20, !PT ;  /* 0x0000001465147209 */ /* 0x000fe20007810000 */
[----:B------:R-:W3:Y:S01]  /*29f0*/  MUFU.EX2 R10, R10 ;  /* 0x0000000a000a7308 */ /* 0x000ee20000000800 */
[----:B------:R-:W-:Y:S01]  /*2a00*/  ISETP.GT.AND P3, PT, R8, 0x39, PT ;  /* 0x000000390800780c */ /* 0x000fe20003f64270 */
[----:B------:R-:W-:Y:S01]  /*2a10*/  FFMA.FTZ R42, R83, R0, -R6 ;  /* 0x00000000532a7223 */ /* 0x000fe20000010806 */
[----:B------:R-:W-:-:S02]  /*2a20*/  FSEL R103, R52, -INF , P4 ;  /* 0xff80000034677808 */ /* 0x000fc40002000000 */
[----:B------:R-:W-:Y:S02]  /*2a30*/  CS2R R108, SRZ ;  /* 0x00000000006c7805 */ /* 0x000fe4000001ff00 */
[----:B--2---:R-:W-:Y:S02]  /*2a40*/  FMNMX.FTZ R24, R49, R20, !PT ;  /* 0x0000001431187209 */ /* 0x004fe40007810000 */
[----:B------:R-:W-:Y:S02]  /*2a50*/  CS2R R106, SRZ ;  /* 0x00000000006a7805 */ /* 0x000fe4000001ff00 */
[----:B------:R-:W-:Y:S01]  /*2a60*/  ISETP.GT.AND P4, PT, R8, 0x40, PT ;  /* 0x000000400800780c */ /* 0x000fe20003f84270 */
[----:B------:R2:W-:Y:S01]  /*2a70*/  MUFU.EX2 R20, R26 ;  /* 0x0000001a00147308 */ /* 0x0005e20000000800 */
[----:B------:R-:W-:Y:S01]  /*2a80*/  FSEL R53, R53, -INF , P3 ;  /* 0xff80000035357808 */ /* 0x000fe20001800000 */
[----:B----4-:R-:W-:Y:S01]  /*2a90*/  FADD.FTZ R31, R151, R46 ;  /* 0x0000002e971f7221 */ /* 0x010fe20000010000 */
[----:B------:R-:W-:-:S02]  /*2aa0*/  FMNMX.FTZ R24, R103, R24, !PT ;  /* 0x0000001867187209 */ /* 0x000fc40007810000 */
[----:B------:R-:W-:Y:S02]  /*2ab0*/  CS2R R104, SRZ ;  /* 0x0000000000687805 */ /* 0x000fe4000001ff00 */
[----:B------:R-:W-:Y:S02]  /*2ac0*/  ISETP.GT.AND P3, PT, R8, 0x41, PT ;  /* 0x000000410800780c */ /* 0x000fe40003f64270 */
[----:B------:R-:W-:Y:S01]  /*2ad0*/  FSEL R89, R56, -INF , P4 ;  /* 0xff80000038597808 */ /* 0x000fe20002000000 */
[----:B------:R-:W4:Y:S01]  /*2ae0*/  MUFU.EX2 R145, R145 ;  /* 0x0000009100917308 */ /* 0x000f220000000800 */
[----:B------:R-:W-:Y:S01]  /*2af0*/  FMNMX.FTZ R24, R53, R24, !PT ;  /* 0x0000001835187209 */ /* 0x000fe20007810000 */
[----:B---3--:R-:W-:Y:S01]  /*2b00*/  FADD.FTZ R46, R10, R31 ;  /* 0x0000001f0a2e7221 */ /* 0x008fe20000010000 */
[----:B------:R-:W-:Y:S02]  /*2b10*/  ISETP.GT.AND P4, PT, R8, 0x48, PT ;  /* 0x000000480800780c */ /* 0x000fe40003f84270 */
[----:B------:R-:W-:-:S02]  /*2b20*/  FSEL R57, R57, -INF , P3 ;  /* 0xff80000039397808 */ /* 0x000fc40001800000 */
[----:B------:R-:W-:Y:S01]  /*2b30*/  FMNMX.FTZ R24, R89, R24, !PT ;  /* 0x0000001859187209 */ /* 0x000fe20007810000 */
[----:B------:R-:W3:Y:S01]  /*2b40*/  MUFU.EX2 R147, R147 ;  /* 0x0000009300937308 */ /* 0x000ee20000000800 */
[----:B------:R-:W-:Y:S02]  /*2b50*/  ISETP.GT.AND P3, PT, R8, 0x49, PT ;  /* 0x000000490800780c */ /* 0x000fe40003f64270 */
[----:B------:R-:W-:Y:S02]  /*2b60*/  FSEL R43, R60, -INF , P4 ;  /* 0xff8000003c2b7808 */ /* 0x000fe40002000000 */
[----:B--2---:R-:W-:Y:S02]  /*2b70*/  FMNMX.FTZ R26, R57, R24, !PT ;  /* 0x00000018391a7209 */ /* 0x004fe40007810000 */
[----:B------:R-:W-:Y:S01]  /*2b80*/  ISETP.GT.AND P4, PT, R8, 0x50, PT ;  /* 0x000000500800780c */ /* 0x000fe20003f84270 */
[----:B------:R2:W-:Y:S01]  /*2b90*/  MUFU.EX2 R24, R28 ;  /* 0x0000001c00187308 */ /* 0x0005e20000000800 */
[----:B------:R-:W-:-:S02]  /*2ba0*/  FSEL R61, R61, -INF , P3 ;  /* 0xff8000003d3d7808 */ /* 0x000fc40001800000 */
[----:B------:R-:W-:Y:S02]  /*2bb0*/  FMNMX.FTZ R26, R43, R26, !PT ;  /* 0x0000001a2b1a7209 */ /* 0x000fe40007810000 */
[----:B------:R-:W-:Y:S02]  /*2bc0*/  ISETP.GT.AND P3, PT, R8, 0x51, PT ;  /* 0x000000510800780c */ /* 0x000fe40003f64270 */
[----:B------:R-:W-:Y:S01]  /*2bd0*/  FSEL R47, R64, -INF , P4 ;  /* 0xff800000402f7808 */ /* 0x000fe20002000000 */
[----:B------:R-:W-:Y:S01]  /*2be0*/  MUFU.EX2 R141, R141 ;  /* 0x0000008d008d7308 */ /* 0x000fe20000000800 */
[----:B------:R-:W-:Y:S02]  /*2bf0*/  FMNMX.FTZ R26, R61, R26, !PT ;  /* 0x0000001a3d1a7209 */ /* 0x000fe40007810000 */
[----:B------:R-:W-:Y:S02]  /*2c00*/  ISETP.GT.AND P4, PT, R8, 0x58, PT ;  /* 0x000000580800780c */ /* 0x000fe40003f84270 */
[----:B------:R-:W-:-:S02]  /*2c10*/  FSEL R65, R65, -INF , P3 ;  /* 0xff80000041417808 */ /* 0x000fc40001800000 */
[----:B------:R-:W-:Y:S01]  /*2c20*/  FMNMX.FTZ R26, R47, R26, !PT ;  /* 0x0000001a2f1a7209 */ /* 0x000fe20007810000 */
[----:B------:R-:W-:Y:S01]  /*2c30*/  MUFU.EX2 R143, R143 ;  /* 0x0000008f008f7308 */ /* 0x000fe20000000800 */
        /* <DEDUP_REMOVED lines=25> */
[----:B------:R-:W-:Y:S01]  /*2dd0*/  FMNMX.FTZ R30, R77, R30, !PT ;  /* 0x0000001e4d1e7209 */ /* 0x000fe20007810000 */
[-CC-:B--2---:R-:W-:Y:S01]  /*2de0*/  FFMA.FTZ R32, R63, R0.reuse, -R6.reuse ;  /* 0x000000003f207223 */ /* 0x184fe20000010806 */
[----:B------:R-:W-:Y:S01]  /*2df0*/  ISETP.GT.AND P4, PT, R8, 0x78, PT ;  /* 0x000000780800780c */ /* 0x000fe20003f84270 */
[----:B------:R-:W-:Y:S01]  /*2e00*/  FFMA.FTZ R6, R87, R0, -R6 ;  /* 0x0000000057067223 */ /* 0x000fe20000010806 */
[----:B------:R-:W-:-:S02]  /*2e10*/  FSEL R81, R81, -INF , P3 ;  /* 0xff80000051517808 */ /* 0x000fc40001800000 */
[----:B------:R-:W-:Y:S01]  /*2e20*/  FMNMX.FTZ R30, R55, R30, !PT ;  /* 0x0000001e371e7209 */ /* 0x000fe20007810000 */
[----:B------:R-:W-:Y:S01]  /*2e30*/  MUFU.EX2 R135, R135 ;  /* 0x0000008700877308 */ /* 0x000fe20000000800 */
[----:B------:R-:W-:Y:S02]  /*2e40*/  ISETP.GT.AND P3, PT, R8, 0x79, PT ;  /* 0x000000790800780c */ /* 0x000fe40003f64270 */
[----:B------:R-:W-:Y:S02]  /*2e50*/  FSEL R5, R84, -INF , P4 ;  /* 0xff80000054057808 */ /* 0x000fe40002000000 */
[----:B------:R-:W-:Y:S02]  /*2e60*/  FMNMX.FTZ R8, R81, R30, !PT ;  /* 0x0000001e51087209 */ /* 0x000fe40007810000 */
[----:B------:R-:W-:Y:S01]  /*2e70*/  FSEL R85, R85, -INF , P3 ;  /* 0xff80000055557808 */ /* 0x000fe20001800000 */
[----:B------:R-:W-:Y:S01]  /*2e80*/  MUFU.EX2 R30, R59 ;  /* 0x0000003b001e7308 */ /* 0x000fe20000000800 */
[----:B------:R-:W-:-:S02]  /*2e90*/  FMNMX.FTZ R8, R5, R8, !PT ;  /* 0x0000000805087209 */ /* 0x000fc40007810000 */
[----:B------:R-:W-:Y:S02]  /*2ea0*/  F2FP.F16.F32.PACK_AB R149, R4, R149 ;  /* 0x000000950495723e */ /* 0x000fe400000000ff */
[----:B------:R-:W-:Y:S02]  /*2eb0*/  FMNMX.FTZ R8, R85, R8, !PT ;  /* 0x0000000855087209 */ /* 0x000fe40007810000 */
[----:B------:R-:W-:Y:S01]  /*2ec0*/  F2FP.F16.F32.PACK_AB R151, R10, R151 ;  /* 0x000000970a97723e */ /* 0x000fe200000000ff */
[----:B------:R-:W-:Y:S02]  /*2ed0*/  MUFU.EX2 R32, R32 ;  /* 0x0000002000207308 */ /* 0x000fe40000000800 */
[----:B------:R-:W2:Y:S06]  /*2ee0*/  SHFL.BFLY PT, R7, R8, 0x2, 0x1f ;  /* 0x0c401f0008077f89 */ /* 0x000eac00000e0000 */
[----:B------:R-:W-:Y:S08]  /*2ef0*/  MUFU.EX2 R129, R129 ;  /* 0x0000008100817308 */ /* 0x000ff00000000800 */
[----:B------:R-:W-:Y:S08]  /*2f00*/  MUFU.EX2 R34, R34 ;  /* 0x0000002200227308 */ /* 0x000ff00000000800 */
[----:B------:R-:W-:Y:S01]  /*2f10*/  MUFU.EX2 R131, R131 ;  /* 0x0000008300837308 */ /* 0x000fe20000000800 */
[----:B--2---:R-:W-:-:S05]  /*2f20*/  FMNMX.FTZ R7, R8, R7, !PT ;  /* 0x0000000708077209 */ /* 0x004fca0007810000 */
[----:B------:R-:W2:Y:S02]  /*2f30*/  SHFL.BFLY PT, R8, R7, 0x1, 0x1f ;  /* 0x0c201f0007087f89 */ /* 0x000ea400000e0000 */
[----:B------:R-:W-:Y:S08]  /*2f40*/  MUFU.EX2 R36, R36 ;  /* 0x0000002400247308 */ /* 0x000ff00000000800 */
[----:B------:R-:W-:Y:S08]  /*2f50*/  MUFU.EX2 R125, R125 ;  /* 0x0000007d007d7308 */ /* 0x000ff00000000800 */
[----:B------:R-:W-:Y:S01]  /*2f60*/  MUFU.EX2 R38, R38 ;  /* 0x0000002600267308 */ /* 0x000fe20000000800 */
[----:B--2---:R-:W-:-:S07]  /*2f70*/  FMNMX.FTZ R8, R7, R8, !PT ;  /* 0x0000000807087209 */ /* 0x004fce0007810000 */
[----:B------:R-:W-:Y:S01]  /*2f80*/  MUFU.EX2 R127, R127 ;  /* 0x0000007f007f7308 */ /* 0x000fe20000000800 */
[C---:B------:R-:W-:Y:S01]  /*2f90*/  FSETP.NEU.FTZ.AND P3, PT, R8.reuse, -INF , PT ;  /* 0xff8000000800780b */ /* 0x040fe20003f7d000 */
[----:B------:R-:W-:-:S06]  /*2fa0*/  FMUL.FTZ R44, R8, R0 ;  /* 0x00000000082c7220 */ /* 0x000fcc0000410000 */
[----:B------:R-:W-:Y:S01]  /*2fb0*/  MUFU.EX2 R40, R40 ;  /* 0x0000002800287308 */ /* 0x000fe20000000800 */
[----:B------:R-:W-:-:S05]  /*2fc0*/  FSEL R44, R44, RZ, P3 ;  /* 0x000000ff2c2c7208 */ /* 0x000fca0001800000 */
[-CC-:B------:R-:W-:Y:S01]  /*2fd0*/  FFMA.FTZ R148, R35, R0.reuse, -R44.reuse ;  /* 0x0000000023947223 */ /* 0x180fe2000001082c */
[-CC-:B------:R-:W-:Y:S01]  /*2fe0*/  FFMA.FTZ R7, R25, R0.reuse, -R44.reuse ;  /* 0x0000000019077223 */ /* 0x180fe2000001082c */
[-CC-:B------:R-:W-:Y:S01]  /*2ff0*/  FFMA.FTZ R150, R91, R0.reuse, -R44.reuse ;  /* 0x000000005b967223 */ /* 0x180fe2000001082c */
[-CC-:B------:R-:W-:Y:S01]  /*3000*/  FFMA.FTZ R9, R29, R0.reuse, -R44.reuse ;  /* 0x000000001d097223 */ /* 0x180fe2000001082c */
[-CC-:B------:R-:W-:Y:S01]  /*3010*/  FFMA.FTZ R144, R93, R0.reuse, -R44.reuse ;  /* 0x000000005d907223 */ /* 0x180fe2000001082c */
[-C--:B------:R-:W-:Y:S01]  /*3020*/  FFMA.FTZ R11, R33, R0.reuse, -R44 ;  /* 0x00000000210b7223 */ /* 0x080fe2000001082c */
[----:B------:R-:W-:Y:S01]  /*3030*/  MUFU.EX2 R148, R148 ;  /* 0x0000009400947308 */ /* 0x000fe20000000800 */
[----:B----4-:R-:W-:Y:S01]  /*3040*/  FADD.FTZ R33, R145, R46 ;  /* 0x0000002e91217221 */ /* 0x010fe20000010000 */
[-CC-:B------:R-:W-:Y:S01]  /*3050*/  FFMA.FTZ R13, R37, R0.reuse, -R44.reuse ;  /* 0x00000000250d7223 */ /* 0x180fe2000001082c */
[-CC-:B------:R-:W-:Y:S01]  /*3060*/  FFMA.FTZ R146, R95, R0.reuse, -R44.reuse ;  /* 0x000000005f927223 */ /* 0x180fe2000001082c */
[----:B------:R-:W2:Y:S01]  /*3070*/  @P2 LDC R37, c[0x0][0x44c] ;  /* 0x00011300ff252b82 */ /* 0x000ea20000000800 */
[----:B------:R-:W-:Y:S01]  /*3080*/  FADD.FTZ R46, R12, R33 ;  /* 0x000000210c2e7221 */ /* 0x000fe20000010000 */
[-CC-:B------:R-:W-:Y:S01]  /*3090*/  FFMA.FTZ R140, R97, R0.reuse, -R44.reuse ;  /* 0x00000000618c7223 */ /* 0x180fe2000001082c */
[-C--:B------:R-:W-:Y:S01]  /*30a0*/  FFMA.FTZ R15, R41, R0.reuse, -R44 ;  /* 0x00000000290f7223 */ /* 0x080fe2000001082c */
[----:B------:R-:W4:Y:S01]  /*30b0*/  MUFU.EX2 R7, R7 ;  /* 0x0000000700077308 */ /* 0x000f220000000800 */
[----:B---3--:R-:W-:Y:S01]  /*30c0*/  FADD.FTZ R33, R147, R46 ;  /* 0x0000002e93217221 */ /* 0x008fe20000010000 */
[-CC-:B------:R-:W-:Y:S01]  /*30d0*/  FFMA.FTZ R142, R99, R0.reuse, -R44.reuse ;  /* 0x00000000638e7223 */ /* 0x180fe2000001082c */
[-CC-:B------:R-:W-:Y:S01]  /*30e0*/  FFMA.FTZ R21, R45, R0.reuse, -R44.reuse ;  /* 0x000000002d157223 */ /* 0x180fe2000001082c */
[-CC-:B------:R-:W-:Y:S01]  /*30f0*/  FFMA.FTZ R136, R101, R0.reuse, -R44.reuse ;  /* 0x0000000065887223 */ /* 0x180fe2000001082c */
[----:B------:R-:W-:Y:S01]  /*3100*/  FADD.FTZ R48, R14, R33 ;  /* 0x000000210e307221 */ /* 0x000fe20000010000 */
[-C--:B------:R-:W-:Y:S01]  /*3110*/  FFMA.FTZ R25, R49, R0.reuse, -R44 ;  /* 0x0000000031197223 */ /* 0x080fe2000001082c */
[----:B------:R-:W-:Y:S01]  /*3120*/  IMAD.MOV.U32 R41, RZ, RZ, R16 ;  /* 0x000000ffff297224 */ /* 0x000fe200078e0010 */
[----:B------:R-:W3:Y:S01]  /*3130*/  MUFU.EX2 R150, R150 ;  /* 0x0000009600967308 */ /* 0x000ee20000000800 */
        /* <DEDUP_REMOVED lines=8> */
[----:B----4-:R-:W-:Y:S01]  /*31c0*/  FADD.FTZ R35, R148, R7 ;  /* 0x0000000794237221 */ /* 0x010fe20000010000 */
[-CC-:B------:R-:W-:Y:S01]  /*31d0*/  FFMA.FTZ R128, R47, R0.reuse, -R44.reuse ;  /* 0x000000002f807223 */ /* 0x180fe2000001082c */
[----:B------:R-:W-:Y:S01]  /*31e0*/  FFMA.FTZ R69, R69, R0, -R44 ;  /* 0x0000000045457223 */ /* 0x000fe2000001082c */
[----:B--2---:R-:W-:-:S04]  /*31f0*/  @P2 IMAD.HI.U32 R37, R16, R37, RZ ;  /* 0x0000002510252227 */ /* 0x004fc800078e00ff */
[-CC-:B------:R-:W-:Y:S01]  /*3200*/  FFMA.FTZ R124, R51, R0.reuse, -R44.reuse ;  /* 0x00000000337c7223 */ /* 0x180fe2000001082c */
[-CC-:B------:R-:W-:Y:S01]  /*3210*/  FFMA.FTZ R126, R27, R0.reuse, -R44.reuse ;  /* 0x000000001b7e7223 */ /* 0x180fe2000001082c */
[----:B------:R-:W-:Y:S01]  /*3220*/  FFMA.FTZ R77, R77, R0, -R44 ;  /* 0x000000004d4d7223 */ /* 0x000fe2000001082c */
[----:B------:R-:W2:Y:S01]  /*3230*/  MUFU.EX2 R144, R144 ;  /* 0x0000009000907308 */ /* 0x000ea20000000800 */
[----:B---3--:R-:W-:Y:S01]  /*3240*/  FADD.FTZ R46, R150, R35 ;  /* 0x00000023962e7221 */ /* 0x008fe20000010000 */
[----:B------:R-:W-:Y:S01]  /*3250*/  FADD.FTZ R35, R141, R48 ;  /* 0x000000308d237221 */ /* 0x000fe20000010000 */
[----:B-1----:R-:W-:Y:S01]  /*3260*/  @P2 SHF.R.U32.HI R41, RZ, R50, R37 ;  /* 0x00000032ff292219 */ /* 0x002fe20000011625 */
[-CC-:B------:R-:W-:Y:S01]  /*3270*/  FFMA.FTZ R55, R55, R0.reuse, -R44.reuse ;  /* 0x0000000037377223 */ /* 0x180fe2000001082c */
[----:B------:R-:W-:Y:S01]  /*3280*/  FFMA.FTZ R81, R81, R0, -R44 ;  /* 0x0000000051517223 */ /* 0x000fe2000001082c */
[----:B------:R-:W-:Y:S01]  /*3290*/  FADD.FTZ R48, R20, R35 ;  /* 0x0000002314307221 */ /* 0x000fe20000010000 */
[----:B------:R-:W-:Y:S01]  /*32a0*/  IADD3 R43, R41, R17, -R18 ;  /* 0x00000011292b7210 */ /* 0x000fe20007ffe812 */
[----:B------:R-:W1:Y:S01]  /*32b0*/  MUFU.EX2 R11, R11 ;  /* 0x0000000b000b7308 */ /* 0x000e620000000800 */
[----:B0-----:R-:W-:Y:S01]  /*32c0*/  FADD.FTZ R3, R9, R46 ;  /* 0x0000002e09037221 */ /* 0x001fe20000010000 */
[----:B------:R-:W-:Y:S01]  /*32d0*/  FADD.FTZ R35, R143, R48 ;  /* 0x000000308f237221 */ /* 0x000fe20000010000 */
[----:B------:R-:W-:-:S02]  /*32e0*/  F2FP.F16.F32.PACK_AB R148, R7, R148 ;  /* 0x000000940794723e */ /* 0x000fc400000000ff */
[----:B------:R-:W-:Y:S02]  /*32f0*/  CS2R R102, SRZ ;  /* 0x0000000000667805 */ /* 0x000fe4000001ff00 */
[----:B------:R-:W-:Y:S01]  /*3300*/  SHF.R.S32.HI R50, RZ, 0x1f, R43 ;  /* 0x0000001fff327819 */ /* 0x000fe2000001142b */
[----:B------:R-:W-:Y:S01]  /*3310*/  FADD.FTZ R48, R24, R35 ;  /* 0x0000002318307221 */ /* 0x000fe20000010000 */
[----:B------:R-:W-:Y:S01]  /*3320*/  FFMA.FTZ R35, R65, R0, -R44 ;  /* 0x0000000041237223 */ /* 0x000fe2000001082c */
[----:B------:R-:W0:Y:S01]  /*3330*/  MUFU.EX2 R146, R146 ;  /* 0x0000009200927308 */ /* 0x000e220000000800 */
[----:B--2---:R-:W-:Y:S01]  /*3340*/  FADD.FTZ R46, R144, R3 ;  /* 0x00000003902e7221 */ /* 0x004fe20000010000 */
[----:B------:R-:W-:Y:S01]  /*3350*/  FADD.FTZ R37, R137, R48 ;  /* 0x0000003089257221 */ /* 0x000fe20000010000 */
[----:B------:R-:W-:Y:S01]  /*3360*/  F2FP.F16.F32.PACK_AB R150, R9, R150 ;  /* 0x000000960996723e */ /* 0x000fe200000000ff */
[----:B------:R-:W-:Y:S01]  /*3370*/  VIADD R9, R88, 0xfffffffe ;  /* 0xfffffffe58097836 */ /* 0x000fe20000000000 */
[----:B------:R-:W-:Y:S01]  /*3380*/  F2FP.F16.F32.PACK_AB R145, R12, R145 ;  /* 0x000000910c91723e */ /* 0x000fe200000000ff */
[----:B------:R-:W-:Y:S01]  /*3390*/  FADD.FTZ R48, R26, R37 ;  /* 0x000000251a307221 */ /* 0x000fe20000010000 */
[----:B------:R-:W-:Y:S01]  /*33a0*/  F2FP.F16.F32.PACK_AB R147, R14, R147 ;  /* 0x000000930e93723e */ /* 0x000fe200000000ff */
[----:B------:R-:W2:Y:S01]  /*33b0*/  MUFU.EX2 R13, R13 ;  /* 0x0000000d000d7308 */ /* 0x000ea20000000800 */
[----:B-1----:R-:W-:Y:S01]  /*33c0*/  FADD.FTZ R3, R11, R46 ;  /* 0x0000002e0b037221 */ /* 0x002fe20000010000 */
[----:B------:R-:W-:Y:S01]  /*33d0*/  FADD.FTZ R37, R139, R48 ;  /* 0x000000308b257221 */ /* 0x000fe20000010000 */
[----:B------:R-:W-:-:S02]  /*33e0*/  F2FP.F16.F32.PACK_AB R141, R20, R141 ;  /* 0x0000008d148d723e */ /* 0x000fc400000000ff */
[----:B------:R-:W-:Y:S02]  /*33f0*/  CS2R R100, SRZ ;  /* 0x0000000000647805 */ /* 0x000fe4000001ff00 */
[----:B------:R-:W-:Y:S01]  /*3400*/  F2FP.F16.F32.PACK_AB R143, R24, R143 ;  /* 0x0000008f188f723e */ /* 0x000fe200000000ff */
[----:B------:R-:W-:Y:S01]  /*3410*/  FADD.FTZ R48, R28, R37 ;  /* 0x000000251c307221 */ /* 0x000fe20000010000 */
[----:B------:R-:W-:Y:S01]  /*3420*/  FFMA.FTZ R37, R73, R0, -R44 ;  /* 0x0000000049257223 */ /* 0x000fe2000001082c */
[----:B------:R-:W1:Y:S01]  /*3430*/  MUFU.EX2 R140, R140 ;  /* 0x0000008c008c7308 */ /* 0x000e620000000800 */
[----:B0-----:R-:W-:Y:S01]  /*3440*/  FADD.FTZ R46, R146, R3 ;  /* 0x00000003922e7221 */ /* 0x001fe20000010000 */
[----:B------:R-:W-:Y:S01]  /*3450*/  FADD.FTZ R39, R133, R48 ;  /* 0x0000003085277221 */ /* 0x000fe20000010000 */
[----:B------:R-:W-:Y:S02]  /*3460*/  F2FP.F16.F32.PACK_AB R137, R26, R137 ;  /* 0x000000891a89723e */ /* 0x000fe400000000ff */
[----:B------:R-:W-:-:S02]  /*3470*/  CS2R R98, SRZ ;  /* 0x0000000000627805 */ /* 0x000fc4000001ff00 */
[----:B------:R-:W-:Y:S01]  /*3480*/  F2FP.F16.F32.PACK_AB R139, R28, R139 ;  /* 0x0000008b1c8b723e */ /* 0x000fe200000000ff */
[C---:B------:R-:W-:Y:S01]  /*3490*/  FADD.FTZ R48, R30.reuse, R39 ;  /* 0x000000271e307221 */ /* 0x040fe20000010000 */
[----:B------:R-:W-:Y:S01]  /*34a0*/  F2FP.F16.F32.PACK_AB R133, R30, R133 ;  /* 0x000000851e85723e */ /* 0x000fe200000000ff */
[----:B------:R-:W0:Y:S01]  /*34b0*/  MUFU.EX2 R15, R15 ;  /* 0x0000000f000f7308 */ /* 0x000e220000000800 */
[----:B--2---:R-:W-:Y:S01]  /*34c0*/  FADD.FTZ R3, R13, R46 ;  /* 0x0000002e0d037221 */ /* 0x004fe20000010000 */
[----:B------:R-:W-:Y:S01]  /*34d0*/  FADD.FTZ R39, R135, R48 ;  /* 0x0000003087277221 */ /* 0x000fe20000010000 */
[C---:B------:R-:W-:Y:S02]  /*34e0*/  F2FP.F16.F32.PACK_AB R135, R32.reuse, R135 ;  /* 0x000000872087723e */ /* 0x040fe400000000ff */
[----:B------:R-:W-:Y:S02]  /*34f0*/  CS2R R96, SRZ ;  /* 0x0000000000607805 */ /* 0x000fe4000001ff00 */
[----:B------:R-:W-:Y:S01]  /*3500*/  F2FP.F16.F32.PACK_AB R144, R11, R144 ;  /* 0x000000900b90723e */ /* 0x000fe200000000ff */
[----:B------:R-:W-:Y:S01]  /*3510*/  FADD.FTZ R48, R32, R39 ;  /* 0x0000002720307221 */ /* 0x000fe20000010000 */
[-C--:B------:R-:W-:Y:S01]  /*3520*/  FFMA.FTZ R39, R5, R0.reuse, -R44 ;  /* 0x0000000005277223 */ /* 0x080fe2000001082c */
[----:B------:R-:W2:Y:S01]  /*3530*/  MUFU.EX2 R142, R142 ;  /* 0x0000008e008e7308 */ /* 0x000ea20000000800 */
[----:B-1----:R-:W-:Y:S01]  /*3540*/  FADD.FTZ R46, R140, R3 ;  /* 0x000000038c2e7221 */ /* 0x002fe20000010000 */
[----:B------:R-:W-:Y:S01]  /*3550*/  FADD.FTZ R41, R129, R48 ;  /* 0x0000003081297221 */ /* 0x000fe20000010000 */
[----:B------:R-:W-:Y:S01]  /*3560*/  FFMA.FTZ R44, R85, R0, -R44 ;  /* 0x00000000552c7223 */ /* 0x000fe2000001082c */
[----:B------:R-:W-:-:S02]  /*3570*/  LEA.HI R5, R50, R43, RZ, 0x7 ;  /* 0x0000002b32057211 */ /* 0x000fc400078f38ff */
[----:B------:R-:W-:Y:S02]  /*3580*/  CS2R R94, SRZ ;  /* 0x00000000005e7805 */ /* 0x000fe4000001ff00 */
[----:B------:R-:W-:Y:S02]  /*3590*/  F2FP.F16.F32.PACK_AB R129, R34, R129 ;  /* 0x000000812281723e */ /* 0x000fe400000000ff */
[----:B------:R-:W-:Y:S01]  /*35a0*/  CS2R R92, SRZ ;  /* 0x00000000005c7805 */ /* 0x000fe2000001ff00 */
[----:B------:R-:W1:Y:S01]  /*35b0*/  MUFU.EX2 R21, R21 ;  /* 0x0000001500157308 */ /* 0x000e620000000800 */
[----:B0-----:R-:W-:Y:S01]  /*35c0*/  FADD.FTZ R3, R15, R46 ;  /* 0x0000002e0f037221 */ /* 0x001fe20000010000 */
[----:B------:R-:W-:Y:S02]  /*35d0*/  F2FP.F16.F32.PACK_AB R146, R13, R146 ;  /* 0x000000920d92723e */ /* 0x000fe400000000ff */
[----:B------:R-:W-:Y:S02]  /*35e0*/  CS2R R90, SRZ ;  /* 0x00000000005a7805 */ /* 0x000fe4000001ff00 */
[----:B------:R-:W-:-:S02]  /*35f0*/  F2FP.F16.F32.PACK_AB R140, R15, R140 ;  /* 0x0000008c0f8c723e */ /* 0x000fc400000000ff */
[----:B------:R-:W-:Y:S01]  /*3600*/  CS2R R88, SRZ ;  /* 0x0000000000587805 */ /* 0x000fe2000001ff00 */
        /* <DEDUP_REMOVED lines=14> */
[----:B------:R-:W-:Y:S01]  /*36f0*/  FADD.FTZ R46, R34, R41 ;  /* 0x00000029222e7221 */ /* 0x000fe20000010000 */
[----:B------:R-:W-:-:S03]  /*3700*/  F2FP.F16.F32.PACK_AB R138, R29, R138 ;  /* 0x0000008a1d8a723e */ /* 0x000fc600000000ff */
[----:B------:R-:W-:Y:S01]  /*3710*/  FADD.FTZ R41, R131, R46 ;  /* 0x0000002e83297221 */ /* 0x000fe20000010000 */
[----:B------:R-:W-:Y:S01]  /*3720*/  F2FP.F16.F32.PACK_AB R131, R36, R131 ;  /* 0x000000832483723e */ /* 0x000fe200000000ff */
[----:B------:R-:W0:Y:S01]  /*3730*/  MUFU.EX2 R134, R134 ;  /* 0x0000008600867308 */ /* 0x000e220000000800 */
[----:B--2---:R-:W-:Y:S01]  /*3740*/  FADD.FTZ R4, R132, R3 ;  /* 0x0000000384047221 */ /* 0x004fe20000010000 */
[----:B------:R-:W-:-:S04]  /*3750*/  FADD.FTZ R10, R36, R41 ;  /* 0x00000029240a7221 */ /* 0x000fc80000010000 */
[----:B------:R-:W-:Y:S01]  /*3760*/  FADD.FTZ R41, R125, R10 ;  /* 0x0000000a7d297221 */ /* 0x000fe20000010000 */
[C---:B------:R-:W-:Y:S01]  /*3770*/  F2FP.F16.F32.PACK_AB R125, R38.reuse, R125 ;  /* 0x0000007d267d723e */ /* 0x040fe200000000ff */
[----:B------:R-:W2:Y:S01]  /*3780*/  MUFU.EX2 R33, R33 ;  /* 0x0000002100217308 */ /* 0x000ea20000000800 */
[C---:B-1----:R-:W-:Y:S01]  /*3790*/  FADD.FTZ R3, R31.reuse, R4 ;  /* 0x000000041f037221 */ /* 0x042fe20000010000 */
[----:B------:R-:W-:Y:S01]  /*37a0*/  FADD.FTZ R10, R38, R41 ;  /* 0x00000029260a7221 */ /* 0x000fe20000010000 */
[----:B------:R-:W-:-:S03]  /*37b0*/  F2FP.F16.F32.PACK_AB R132, R31, R132 ;  /* 0x000000841f84723e */ /* 0x000fc600000000ff */
[----:B------:R-:W-:Y:S01]  /*37c0*/  FADD.FTZ R41, R127, R10 ;  /* 0x0000000a7f297221 */ /* 0x000fe20000010000 */
[----:B------:R-:W-:Y:S01]  /*37d0*/  F2FP.F16.F32.PACK_AB R127, R40, R127 ;  /* 0x0000007f287f723e */ /* 0x000fe200000000ff */
[----:B------:R-:W1:Y:S01]  /*37e0*/  MUFU.EX2 R128, R128 ;  /* 0x0000008000807308 */ /* 0x000e620000000800 */
[----:B0-----:R-:W-:Y:S01]  /*37f0*/  FADD.FTZ R4, R134, R3 ;  /* 0x0000000386047221 */ /* 0x001fe20000010000 */
[----:B------:R-:W-:-:S06]  /*3800*/  FADD.FTZ R10, R40, R41 ;  /* 0x00000029280a7221 */ /* 0x000fcc0000010000 */
        /* <DEDUP_REMOVED lines=37> */
[----:B------:R-:W-:Y:S02]  /*3a60*/  F2FP.F16.F32.PACK_AB R123, R6, R123 ;  /* 0x0000007b067b723e */ /* 0x000fe400000000ff */
[----:B------:R-:W-:Y:S01]  /*3a70*/  SHF.R.S32.HI R6, RZ, 0x7, R5 ;  /* 0x00000007ff067819 */ /* 0x000fe20000011405 */
[----:B--2---:R-:W-:-:S04]  /*3a80*/  FADD.FTZ R7, R39, R4 ;  /* 0x0000000427077221 */ /* 0x004fc80000010000 */
[C---:B-1----:R-:W-:Y:S01]  /*3a90*/  FADD.FTZ R4, R44.reuse, R7 ;  /* 0x000000072c047221 */ /* 0x042fe20000010000 */
[----:B------:R-:W-:Y:S02]  /*3aa0*/  VIMNMX R7, R23, R6, !PT ;  /* 0x0000000617077248 */ /* 0x000fe40007fe0100 */
[----:B------:R-:W-:Y:S02]  /*3ab0*/  F2FP.F16.F32.PACK_AB R122, R44, R39 ;  /* 0x000000272c7a723e */ /* 0x000fe400000000ff */
[----:B------:R-:W-:-:S13]  /*3ac0*/  ISETP.GE.AND P3, PT, R9, R7, PT ;  /* 0x000000070900720c */ /* 0x000fda0003f66270 */
[----:B------:R-:W-:Y:S05]  /*3ad0*/  @!P3 BRA `(.L_x_2034) ;  /* 0x00000024008cb947 */ /* 0x000fea0003800000 */
[----:B------:R-:W-:Y:S01]  /*3ae0*/  IMAD.MOV.U32 R6, RZ, RZ, R2 ;  /* 0x000000ffff067224 */ /* 0x000fe200078e0002 */
[----:B------:R-:W-:Y:S01]  /*3af0*/  UMOV UR7, UR36 ;  /* 0x0000002400077c82 */ /* 0x000fe20008000000 */
[----:B------:R-:W-:Y:S01]  /*3b00*/  IMAD.MOV.U32 R5, RZ, RZ, R8 ;  /* 0x000000ffff057224 */ /* 0x000fe200078e0008 */
[----:B------:R-:W-:Y:S01]  /*3b10*/  UMOV UR6, UR37 ;  /* 0x0000002500067c82 */ /* 0x000fe20008000000 */
[----:B------:R-:W-:-:S07]  /*3b20*/  IMAD.MOV.U32 R119, RZ, RZ, RZ ;  /* 0x000000ffff777224 */ /* 0x000fce00078e00ff */
.L_x_2043:
        /* <DEDUP_REMOVED lines=9> */
.L_x_2036:
[----:B------:R-:W-:Y:S01]  /*3bc0*/  ULEA UR10, UR37, UR38, 0x3 ;  /* 0x00000026250a7291 */ /* 0x000fe2000f8e183f */
[----:B------:R-:W-:-:S05]  /*3bd0*/  IMAD.U32 R0, RZ, RZ, UR36 ;  /* 0x00000024ff007e24 */ /* 0x000fca000f8e00ff */
[----:B------:R-:W-:-:S04]  /*3be0*/  SHF.L.U32 R0, R0, 0x1f, RZ ;  /* 0x0000001f00007819 */ /* 0x000fc800000006ff */
[----:B------:R0:W1:Y:S01]  /*3bf0*/  SYNCS.PHASECHK.TRANS64.TRYWAIT P3, [UR10+0x16830], R0 ;  /* 0x01683000ff0075a7 */ /* 0x000062000806014a */
[----:B------:R-:W-:Y:S05]  /*3c00*/  @!P0 BRA `(.L_x_2037) ;  /* 0x0000000000048947 */ /* 0x000fea0003800000 */
[----:B------:R-:W-:Y:S01]  /*3c10*/  BPT.TRAP 0x1 ;  /* 0x000000040000795c */ /* 0x000fe20000300000 */
.L_x_2037:
[----:B-1----:R-:W-:Y:S05]  /*3c20*/  @P3 BRA `(.L_x_2035) ;  /* 0x0000000000083947 */ /* 0x002fea0003800000 */
[----:B------:R-:W1:Y:S02]  /*3c30*/  SYNCS.PHASECHK.TRANS64.TRYWAIT P3, [UR10+0x16830], R0 ;  /* 0x01683000ff0075a7 */ /* 0x000e64000806014a */
[----:B-1----:R-:W-:Y:S05]  /*3c40*/  @!P3 BRA `(.L_x_2038) ;  /* 0x000000d00014b947 */ /* 0x002fea0003800000 */
.L_x_2035:
        /* <DEDUP_REMOVED lines=8> */
[----:B------:R-:W-:Y:S01]  /*3cd0*/  UMOV UR24, UR4 ;  /* 0x0000000400187c82 */ /* 0x000fe20008000000 */
[----:B------:R-:W-:Y:S01]  /*3ce0*/  UMOV UR25, UR5 ;  /* 0x0000000500197c82 */ /* 0x000fe20008000000 */
        /* <DEDUP_REMOVED lines=19> */
.L_x_2040:
[----:B------:R-:W-:Y:S01]  /*3e20*/  ULEA UR10, UR6, UR38, 0x3 ;  /* 0x00000026060a7291 */ /* 0x000fe2000f8e183f */
[----:B------:R-:W-:-:S05]  /*3e30*/  IMAD.U32 R0, RZ, RZ, UR7 ;  /* 0x00000007ff007e24 */ /* 0x000fca000f8e00ff */
[----:B------:R-:W-:-:S04]  /*3e40*/  SHF.L.U32 R0, R0, 0x1f, RZ ;  /* 0x0000001f00007819 */ /* 0x000fc800000006ff */
[----:B------:R0:W1:Y:S01]  /*3e50*/  SYNCS.PHASECHK.TRANS64.TRYWAIT P3, [UR10+0x16850], R0 ;  /* 0x01685000ff0075a7 */ /* 0x000062000806014a */
[----:B------:R-:W-:Y:S05]  /*3e60*/  @!P0 BRA `(.L_x_2041) ;  /* 0x0000000000048947 */ /* 0x000fea0003800000 */
[----:B------:R-:W-:Y:S01]  /*3e70*/  BPT.TRAP 0x1 ;  /* 0x000000040000795c */ /* 0x000fe20000300000 */
.L_x_2041:
[----:B-1----:R-:W-:Y:S05]  /*3e80*/  @P3 BRA `(.L_x_2039) ;  /* 0x0000000000083947 */ /* 0x002fea0003800000 */
[----:B------:R-:W1:Y:S02]  /*3e90*/  SYNCS.PHASECHK.TRANS64.TRYWAIT P3, [UR10+0x16850], R0 ;  /* 0x01685000ff0075a7 */ /* 0x000e64000806014a */
[----:B-1----:R-:W-:Y:S05]  /*3ea0*/  @!P3 BRA `(.L_x_2042) ;  /* 0x000000cc0094b947 */ /* 0x002fea0003800000 */
.L_x_2039:
[----:B------:R-:W-:Y:S01]  /*3eb0*/  UIADD3 UR7, UR38, 0x400, URZ ;  /* 0x0000040026077890 */ /* 0x000fe2000fffe03f */
[----:B------:R-:W-:Y:S01]  /*3ec0*/  WARPGROUP.ARRIVE ;  /* 0x00000000000079c5 */ /* 0x000fe20000000000 */
[----:B------:R-:W-:Y:S01]  /*3ed0*/  UMOV UR11, 0x40000040 ;  /* 0x40000040000b7882 */ /* 0x000fe20000000000 */
[----:B------:R-:W-:Y:S01]  /*3ee0*/  UMOV UR15, 0x40000040 ;  /* 0x40000040000f7882 */ /* 0x000fe20000000000 */
[----:B------:R-:W-:Y:S01]  /*3ef0*/  USHF.R.U32.HI UR7, URZ, 0x4, UR7 ;  /* 0x000000043f077899 */ /* 0x000fe20008011607 */
[----:B------:R-:W2:Y:S01]  /*3f00*/  @P2 LDC R8, c[0x0][0x44c] ;  /* 0x00011300ff082b82 */ /* 0x000ea20000000800 */
[----:B-1----:R-:W-:Y:S02]  /*3f10*/  IMAD.IADD R2, R152, 0x1, R16 ;  /* 0x0000000198027824 */ /* 0x002fe400078e0210 */
[----:B------:R-:W-:-:S04]  /*3f20*/  ULOP3.LUT UR7, UR7, 0x3fff, URZ, 0xc0, !UPT ;  /* 0x00003fff07077892 */ /* 0x000fc8000f8ec03f */
[----:B------:R-:W-:Y:S01]  /*3f30*/  ULEA UR10, UR6, UR7, 0xa ;  /* 0x00000007060a7291 */ /* 0x000fe2000f8e503f */
[----:B0-----:R-:W0:Y:S02]  /*3f40*/  @P2 LDC R0, c[0x0][0x450] ;  /* 0x00011400ff002b82 */ /* 0x001e240000000800 */
[----:B------:R-:W-:Y:S01]  /*3f50*/  UMOV UR7, UR36 ;  /* 0x0000002400077c82 */ /* 0x000fe20008000000 */
[----:B------:R-:W-:-:S05]  /*3f60*/  UIADD3 UR14, UR10, 0x80, URZ ;  /* 0x000000800a0e7890 */ /* 0x000fca000fffe03f */
[----:B------:R-:W-:Y:S01]  /*3f70*/  HGMMA.64x64x16.F32 R88, R148, gdesc[UR8].tnspB, R88, gsb0 ;  /* 0x40e0000894587df0 */ /* 0x000fe20008000858 */
[----:B------:R-:W-:Y:S01]  /*3f80*/  UMOV UR11, 0x40000040 ;  /* 0x40000040000b7882 */ /* 0x000fe20000000000 */
[----:B--2---:R-:W-:-:S05]  /*3f90*/  @P2 IMAD.HI.U32 R8, R2, R8, RZ ;  /* 0x0000000802082227 */ /* 0x004fca00078e00ff */
[----:B0-----:R-:W-:Y:S01]  /*3fa0*/  @P2 SHF.R.U32.HI R2, RZ, R0, R8 ;  /* 0x00000000ff022219 */ /* 0x001fe20000011608 */
[----:B------:R-:W-:-:S04]  /*3fb0*/  IMAD.MOV.U32 R8, RZ, RZ, -0x80 ;  /* 0xffffff80ff087424 */ /* 0x000fc800078e00ff */
[----:B------:R-:W0:Y:S01]  /*3fc0*/  SHFL.IDX PT, R0, R2, 0x1, 0x1c1f ;  /* 0x003c1f0002007f89 */ /* 0x000e2200000e0000 */
[----:B------:R-:W-:-:S05]  /*3fd0*/  IMAD R8, R9, R8, 0x1 ;  /* 0x0000000109087424 */ /* 0x000fca00078e0208 */
[----:B------:R-:W-:-:S05]  /*3fe0*/  IADD3 R8, R17, R8, -R22 ;  /* 0x0000000811087210 */ /* 0x000fca0007ffe816 */
[----:B------:R-:W-:-:S04]  /*3ff0*/  IMAD.IADD R8, R8, 0x1, -R18 ;  /* 0x0000000108087824 */ /* 0x000fc800078e0a12 */
[----:B0-----:R-:W-:-:S05]  /*4000*/  IMAD.IADD R0, R8, 0x1, R0 ;  /* 0x0000000108007824 */ /* 0x001fca00078e0200 */
[C---:B------:R-:W-:Y:S02]  /*4010*/  ISETP.GT.AND P3, PT, R0.reuse, RZ, PT ;  /* 0x000000ff0000720c */ /* 0x040fe40003f64270 */
[----:B------:R-:W-:Y:S02]  /*4020*/  ISETP.GT.AND P4, PT, R0, 0x1, PT ;  /* 0x000000010000780c */ /* 0x000fe40003f84270 */
[----:B------:R-:W-:Y:S02]  /*4030*/  FSEL R26, R26, -INF , P3 ;  /* 0xff8000001a1a7808 */ /* 0x000fe40001800000 */
[----:B------:R-:W-:Y:S02]  /*4040*/  ISETP.GT.AND P3, PT, R0, 0x8, PT ;  /* 0x000000080000780c */ /* 0x000fe40003f64270 */
[----:B------:R-:W-:Y:S02]  /*4050*/  FSEL R27, R27, -INF , P4 ;  /* 0xff8000001b1b7808 */ /* 0x000fe40002000000 */
[----:B------:R-:W-:-:S02]  /*4060*/  FMNMX.FTZ R10, R26, R6, !PT ;  /* 0x000000061a0a7209 */ /* 0x000fc40007810000 */
[----:B------:R-:W-:Y:S02]  /*4070*/  ISETP.GT.AND P4, PT, R0, 0x9, PT ;  /* 0x000000090000780c */ /* 0x000fe40003f84270 */
[----:B------:R-:W-:Y:S02]  /*4080*/  FSEL R30, R30, -INF , P3 ;  /* 0xff8000001e1e7808 */ /* 0x000fe40001800000 */
[----:B------:R-:W-:Y:S02]  /*4090*/  FMNMX.FTZ R10, R27, R10, !PT ;  /* 0x0000000a1b0a7209 */ /* 0x000fe40007810000 */
[----:B------:R-:W-:Y:S02]  /*40a0*/  ISETP.GT.AND P3, PT, R0, 0x10, PT ;  /* 0x000000100000780c */ /* 0x000fe40003f64270 */
[----:B------:R-:W-:Y:S02]  /*40b0*/  FSEL R31, R31, -INF , P4 ;  /* 0xff8000001f1f7808 */ /* 0x000fe40002000000 */
[----:B------:R-:W-:-:S02]  /*40c0*/  FMNMX.FTZ R10, R30, R10, !PT ;  /* 0x0000000a1e0a7209 */ /* 0x000fc40007810000 */
[----:B------:R-:W-:Y:S02]  /*40d0*/  ISETP.GT.AND P4, PT, R0, 0x11, PT ;  /* 0x000000110000780c */ /* 0x000fe40003f84270 */
[----:B------:R-:W-:Y:S01]  /*40e0*/  FSEL R34, R34, -INF , P3 ;  /* 0xff80000022227808 */ /* 0x000fe20001800000 */
[----:B------:R-:W-:Y:S02]  /*40f0*/  WARPGROUP.DEPBAR.LE gsb0, 0x0 ;  /* 0x00008000000079c5 */ /* 0x000fe40000010000 */
[----:B------:R-:W-:Y:S01]  /*4100*/  WARPGROUP.ARRIVE ;  /* 0x00000000000079c5 */ /* 0x000fe20000000000 */
[----:B------:R-:W-:Y:S02]  /*4110*/  FMNMX.FTZ R10, R31, R10, !PT ;  /* 0x0000000a1f0a7209 */ /* 0x000fe40007810000 */
[----:B------:R-:W-:Y:S02]  /*4120*/  ISETP.GT.AND P3, PT, R0, 0x18, PT ;  /* 0x000000180000780c */ /* 0x000fe40003f64270 */
[----:B------:R-:W-:Y:S01]  /*4130*/  FSEL R35, R35, -INF , P4 ;  /* 0xff80000023237808 */ /* 0x000fe20002000000 */
[----:B------:R-:W-:Y:S01]  /*4140*/  HGMMA.64x64x16.F32 R88, R144, gdesc[UR12].tnspB, R88, gsb0 ;  /* 0x40e0000c90587df0 */ /* 0x000fe20008000858 */
[----:B------:R-:W-:Y:S01]  /*4150*/  UIADD3 UR14, UR10, 0x100, URZ ;  /* 0x000001000a0e7890 */ /* 0x000fe2000fffe03f */
[----:B------:R-:W-:Y:S01]  /*4160*/  FMNMX.FTZ R10, R34, R10, !PT ;  /* 0x0000000a220a7209 */ /* 0x000fe20007810000 */
[----:B------:R-:W-:Y:S01]  /*4170*/  UMOV UR15, 0x40000040 ;  /* 0x40000040000f7882 */ /* 0x000fe20000000000 */
[----:B------:R-:W-:-:S02]  /*4180*/  ISETP.GT.AND P4, PT, R0, 0x19, PT ;  /* 0x000000190000780c */ /* 0x000fc40003f84270 */
[----:B------:R-:W-:Y:S02]  /*4190*/  FSEL R38, R38, -INF , P3 ;  /* 0xff80000026267808 */ /* 0x000fe40001800000 */
[----:B------:R-:W-:Y:S02]  /*41a0*/  FMNMX.FTZ R10, R35, R10, !PT ;  /* 0x0000000a230a7209 */ /* 0x000fe40007810000 */
[----:B------:R-:W-:Y:S02]  /*41b0*/  ISETP.GT.AND P3, PT, R0, 0x20, PT ;  /* 0x000000200000780c */ /* 0x000fe40003f64270 */
[----:B------:R-:W-:Y:S02]  /*41c0*/  FSEL R39, R39, -INF , P4 ;  /* 0xff80000027277808 */ /* 0x000fe40002000000 */
[----:B------:R-:W-:Y:S02]  /*41d0*/  FMNMX.FTZ R10, R38, R10, !PT ;  /* 0x0000000a260a7209 */ /* 0x000fe40007810000 */
        /* <DEDUP_REMOVED lines=30> */
[----:B------:R-:W-:Y:S01]  /*43c0*/  ISETP.GT.AND P4, PT, R0, 0x49, PT ;  /* 0x000000490000780c */ /* 0x000fe20003f84270 */
[----:B------:R-:W-:-:S02]  /*43d0*/  WARPGROUP.DEPBAR.LE gsb0, 0x0 ;  /* 0x00008000000079c5 */ /* 0x000fc40000010000 */
        /* <DEDUP_REMOVED lines=42> */
[----:B------:R-:W-:Y:S02]  /*4680*/  FSEL R87, R87, -INF , P5 ;  /* 0xff80000057577808 */ /* 0x000fe40002800000 */
[----:B------:R-:W-:Y:S01]  /*4690*/  FMNMX.FTZ R10, R86, R10, !PT ;  /* 0x0000000a560a7209 */ /* 0x000fe20007810000 */
[----:B------:R-:W-:Y:S02]  /*46a0*/  WARPGROUP.DEPBAR.LE gsb0, 0x0 ;  /* 0x00008000000079c5 */ /* 0x000fe40000010000 */
[----:B------:R-:W-:Y:S01]  /*46b0*/  WARPGROUP.ARRIVE ;  /* 0x00000000000079c5 */ /* 0x000fe20000000000 */
[----:B------:R-:W-:-:S02]  /*46c0*/  FMNMX.FTZ R11, R87, R10, !PT ;  /* 0x0000000a570b7209 */ /* 0x000fc40007810000 */
[----:B------:R-:W0:Y:S03]  /*46d0*/  SHFL.IDX PT, R10, R2, RZ, 0x1c1f ;  /* 0x001c1fff020a7589 */ /* 0x000e2600000e0000 */
[----:B------:R-:W-:Y:S01]  /*46e0*/  HGMMA.64x64x16.F32 R88, R136, gdesc[UR12].tnspB, R88, gsb0 ;  /* 0x40e0000c88587df0 */ /* 0x000fe20008000858 */
[----:B------:R-:W1:Y:S01]  /*46f0*/  SHFL.BFLY PT, R0, R11, 0x2, 0x1f ;  /* 0x0c401f000b007f89 */ /* 0x000e6200000e0000 */
[----:B------:R-:W-:Y:S01]  /*4700*/  UIADD3 UR14, UR10, 0x200, URZ ;  /* 0x000002000a0e7890 */ /* 0x000fe2000fffe03f */
[----:B------:R-:W-:Y:S01]  /*4710*/  UMOV UR15, 0x40000040 ;  /* 0x40000040000f7882 */ /* 0x000fe20000000000 */
[----:B0-----:R-:W-:Y:S01]  /*4720*/  IMAD.IADD R8, R8, 0x1, R10 ;  /* 0x0000000108087824 */ /* 0x001fe200078e020a */
[----:B-1----:R-:W-:Y:S02]  /*4730*/  FMNMX.FTZ R11, R11, R0, !PT ;  /* 0x000000000b0b7209 */ /* 0x002fe40007810000 */
[----:B------:R-:W0:Y:S02]  /*4740*/  LDC R0, c[0x0][0x988] ;  /* 0x00026200ff007b82 */ /* 0x000e240000000800 */
[C---:B------:R-:W-:Y:S01]  /*4750*/  ISETP.GT.AND P4, PT, R8.reuse, RZ, PT ;  /* 0x000000ff0800720c */ /* 0x040fe20003f84270 */
[----:B------:R-:W1:Y:S01]  /*4760*/  SHFL.BFLY PT, R12, R11, 0x1, 0x1f ;  /* 0x0c201f000b0c7f89 */ /* 0x000e6200000e0000 */
[----:B------:R-:W-:-:S02]  /*4770*/  ISETP.GT.AND P5, PT, R8, 0x1, PT ;  /* 0x000000010800780c */ /* 0x000fc40003fa4270 */
[----:B------:R-:W-:Y:S02]  /*4780*/  FSEL R24, R24, -INF , P4 ;  /* 0xff80000018187808 */ /* 0x000fe40002000000 */
[C---:B------:R-:W-:Y:S02]  /*4790*/  ISETP.GT.AND P4, PT, R8.reuse, 0x8, PT ;  /* 0x000000080800780c */ /* 0x040fe40003f84270 */
[----:B------:R-:W-:Y:S02]  /*47a0*/  FSEL R25, R25, -INF , P5 ;  /* 0xff80000019197808 */ /* 0x000fe40002800000 */
[----:B------:R-:W-:Y:S02]  /*47b0*/  ISETP.GT.AND P5, PT, R8, 0x9, PT ;  /* 0x000000090800780c */ /* 0x000fe40003fa4270 */
[----:B------:R-:W-:Y:S02]  /*47c0*/  FSEL R28, R28, -INF , P4 ;  /* 0xff8000001c1c7808 */ /* 0x000fe40002000000 */
[----:B------:R-:W-:-:S02]  /*47d0*/  ISETP.GT.AND P4, PT, R8, 0x10, PT ;  /* 0x000000100800780c */ /* 0x000fc40003f84270 */
[----:B------:R-:W-:Y:S02]  /*47e0*/  FSEL R29, R29, -INF , P5 ;  /* 0xff8000001d1d7808 */ /* 0x000fe40002800000 */
[----:B------:R-:W-:Y:S02]  /*47f0*/  ISETP.GT.AND P5, PT, R8, 0x11, PT ;  /* 0x000000110800780c */ /* 0x000fe40003fa4270 */
[----:B------:R-:W-:Y:S02]  /*4800*/  FSEL R32, R32, -INF , P4 ;  /* 0xff80000020207808 */ /* 0x000fe40002000000 */
[----:B------:R-:W-:Y:S02]  /*4810*/  ISETP.GT.AND P4, PT, R8, 0x18, PT ;  /* 0x000000180800780c */ /* 0x000fe40003f84270 */
[----:B------:R-:W-:Y:S02]  /*4820*/  FSEL R33, R33, -INF , P5 ;  /* 0xff80000021217808 */ /* 0x000fe40002800000 */
[----:B-1----:R-:W-:-:S02]  /*4830*/  FMNMX.FTZ R2, R11, R12, !PT ;  /* 0x0000000c0b027209 */ /* 0x002fc40007810000 */
[----:B------:R-:W-:Y:S02]  /*4840*/  ISETP.GT.AND P5, PT, R8, 0x19, PT ;  /* 0x000000190800780c */ /* 0x000fe40003fa4270 */
[C---:B------:R-:W-:Y:S01]  /*4850*/  FSETP.NEU.FTZ.AND P3, PT, R2.reuse, -INF , PT ;  /* 0xff8000000200780b */ /* 0x040fe20003f7d000 */
[----:B0-----:R-:W-:Y:S01]  /*4860*/  FMUL.FTZ R12, R2, R0 ;  /* 0x00000000020c7220 */ /* 0x001fe20000410000 */
[----:B------:R-:W-:Y:S02]  /*4870*/  FSEL R36, R36, -INF , P4 ;  /* 0xff80000024247808 */ /* 0x000fe40002000000 */
[----:B------:R-:W-:Y:S02]  /*4880*/  ISETP.GT.AND P4, PT, R8, 0x20, PT ;  /* 0x000000200800780c */ /* 0x000fe40003f84270 */
[----:B------:R-:W-:Y:S02]  /*4890*/  FSEL R11, R12, RZ, P3 ;  /* 0x000000ff0c0b7208 */ /* 0x000fe40001800000 */
[----:B------:R-:W-:-:S02]  /*48a0*/  FMNMX.FTZ R12, R24, R5, !PT ;  /* 0x00000005180c7209 */ /* 0x000fc40007810000 */
        /* <DEDUP_REMOVED lines=9> */
[----:B------:R-:W-:Y:S02]  /*4940*/  WARPGROUP.DEPBAR.LE gsb0, 0x0 ;  /* 0x00008000000079c5 */ /* 0x000fe40000010000 */
[----:B------:R-:W-:Y:S01]  /*4950*/  WARPGROUP.ARRIVE ;  /* 0x00000000000079c5 */ /* 0x000fe20000000000 */
[----:B------:R-:W-:Y:S01]  /*4960*/  FMNMX.FTZ R13, R29, R12, !PT ;  /* 0x0000000c1d0d7209 */ /* 0x000fe20007810000 */
[-CC-:B------:R-:W-:Y:S01]  /*4970*/  FFMA.FTZ R55, R55, R0.reuse, -R11.reuse ;  /* 0x0000000037377223 */ /* 0x180fe2000001080b */
[----:B------:R-:W-:Y:S01]  /*4980*/  ISETP.GT.AND P4, PT, R8, 0x28, PT ;  /* 0x000000280800780c */ /* 0x000fe20003f84270 */
[-CC-:B------:R-:W-:Y:S01]  /*4990*/  FFMA.FTZ R139, R54, R0.reuse, -R11.reuse ;  /* 0x00000000368b7223 */ /* 0x180fe2000001080b */
[----:B------:R-:W-:Y:S01]  /*49a0*/  FMNMX.FTZ R13, R32, R13, !PT ;  /* 0x0000000d200d7209 */ /* 0x000fe20007810000 */
[----:B------:R-:W-:Y:S01]  /*49b0*/  HGMMA.64x64x16.F32 R88, R132, gdesc[UR12].tnspB, R88, gsb0 ;  /* 0x40e0000c84587df0 */ /* 0x000fe20008000858 */
[----:B------:R-:W-:Y:S01]  /*49c0*/  UIADD3 UR14, UR10, 0x280, URZ ;  /* 0x000002800a0e7890 */ /* 0x000fe2000fffe03f */
[----:B------:R-:W-:Y:S01]  /*49d0*/  FSEL R41, R41, -INF , P5 ;  /* 0xff80000029297808 */ /* 0x000fe20002800000 */
[----:B------:R-:W-:Y:S01]  /*49e0*/  UMOV UR15, 0x40000040 ;  /* 0x40000040000f7882 */ /* 0x000fe20000000000 */
[----:B------:R-:W-:Y:S01]  /*49f0*/  FMNMX.FTZ R13, R33, R13, !PT ;  /* 0x0000000d210d7209 */ /* 0x000fe20007810000 */
[----:B------:R-:W0:Y:S01]  /*4a00*/  S2R R54, SR_TID.X ;  /* 0x0000000000367919 */ /* 0x000e220000002100 */
[----:B------:R-:W-:Y:S01]  /*4a10*/  ISETP.GT.AND P5, PT, R8, 0x29, PT ;  /* 0x000000290800780c */ /* 0x000fe20003fa4270 */
[----:B------:R-:W-:Y:S01]  /*4a20*/  MUFU.EX2 R149, R149 ;  /* 0x0000009500957308 */ /* 0x000fe20000000800 */
[----:B------:R-:W-:Y:S01]  /*4a30*/  FMNMX.FTZ R13, R36, R13, !PT ;  /* 0x0000000d240d7209 */ /* 0x000fe20007810000 */
[-CC-:B------:R-:W-:Y:S01]  /*4a40*/  FFMA.FTZ R151, R30, R0.reuse, -R11.reuse ;  /* 0x000000001e977223 */ /* 0x180fe2000001080b */
[----:B------:R-:W-:Y:S01]  /*4a50*/  FSEL R44, R44, -INF , P4 ;  /* 0xff8000002c2c7808 */ /* 0x000fe20002000000 */
[-CC-:B------:R-:W-:Y:S01]  /*4a60*/  FFMA.FTZ R31, R31, R0.reuse, -R11.reuse ;  /* 0x000000001f1f7223 */ /* 0x180fe2000001080b */
[----:B------:R-:W-:Y:S01]  /*4a70*/  FMNMX.FTZ R14, R37, R13, !PT ;  /* 0x0000000d250e7209 */ /* 0x000fe20007810000 */
[--C-:B------:R-:W-:Y:S01]  /*4a80*/  FFMA.FTZ R145, R34, R0, -R11.reuse ;  /* 0x0000000022917223 */ /* 0x100fe2000001080b */
[----:B------:R-:W-:Y:S01]  /*4a90*/  ISETP.GT.AND P4, PT, R8, 0x30, PT ;  /* 0x000000300800780c */ /* 0x000fe20003f84270 */
[----:B------:R-:W-:Y:S01]  /*4aa0*/  MUFU.EX2 R10, R10 ;  /* 0x0000000a000a7308 */ /* 0x000fe20000000800 */
[----:B------:R-:W-:Y:S01]  /*4ab0*/  FMNMX.FTZ R14, R40, R14, !PT ;  /* 0x0000000e280e7209 */ /* 0x000fe20007810000 */
[-CC-:B------:R-:W-:Y:S01]  /*4ac0*/  FFMA.FTZ R35, R35, R0.reuse, -R11.reuse ;  /* 0x0000000023237223 */ /* 0x180fe2000001080b */
[----:B------:R-:W-:Y:S01]  /*4ad0*/  FSEL R45, R45, -INF , P5 ;  /* 0xff8000002d2d7808 */ /* 0x000fe20002800000 */
[--C-:B------:R-:W-:Y:S01]  /*4ae0*/  FFMA.FTZ R39, R39, R0, -R11.reuse ;  /* 0x0000000027277223 */ /* 0x100fe2000001080b */
        /* <DEDUP_REMOVED lines=9> */
[-CC-:B------:R-:W-:Y:S01]  /*4b80*/  FFMA.FTZ R137, R50, R0.reuse, -R11.reuse ;  /* 0x0000000032897223 */ /* 0x180fe2000001080b */
[----:B------:R-:W-:Y:S01]  /*4b90*/  ISETP.GT.AND P4, PT, R8, 0x38, PT ;  /* 0x000000380800780c */ /* 0x000fe20003f84270 */
[----:B------:R1:W-:Y:S01]  /*4ba0*/  MUFU.EX2 R12, R31 ;  /* 0x0000001f000c7308 */ /* 0x0003e20000000800 */
[----:B------:R-:W-:Y:S01]  /*4bb0*/  FSEL R49, R49, -INF , P5 ;  /* 0xff80000031317808 */ /* 0x000fe20002800000 */
[-CC-:B------:R-:W-:Y:S01]  /*4bc0*/  FFMA.FTZ R51, R51, R0.reuse, -R11.reuse ;  /* 0x0000000033337223 */ /* 0x180fe2000001080b */
[----:B------:R-:W-:Y:S01]  /*4bd0*/  FMNMX.FTZ R15, R48, R15, !PT ;  /* 0x0000000f300f7209 */ /* 0x000fe20007810000 */
[-CC-:B------:R-:W-:Y:S01]  /*4be0*/  FFMA.FTZ R30, R63, R0.reuse, -R11.reuse ;  /* 0x000000003f1e7223 */ /* 0x180fe2000001080b */
[----:B------:R-:W-:Y:S01]  /*4bf0*/  ISETP.GT.AND P5, PT, R8, 0x39, PT ;  /* 0x000000390800780c */ /* 0x000fe20003fa4270 */
[-CC-:B------:R-:W-:Y:S01]  /*4c00*/  FFMA.FTZ R34, R67, R0.reuse, -R11.reuse ;  /* 0x0000000043227223 */ /* 0x180fe2000001080b */
[----:B------:R-:W-:Y:S01]  /*4c10*/  FSEL R52, R52, -INF , P4 ;  /* 0xff80000034347808 */ /* 0x000fe20002000000 */
[----:B------:R-:W-:Y:S01]  /*4c20*/  MUFU.EX2 R145, R145 ;  /* 0x0000009100917308 */ /* 0x000fe20000000800 */
[----:B------:R-:W-:Y:S01]  /*4c30*/  FMNMX.FTZ R15, R49, R15, !PT ;  /* 0x0000000f310f7209 */ /* 0x000fe20007810000 */
[-CC-:B-1----:R-:W-:Y:S01]  /*4c40*/  FFMA.FTZ R31, R66, R0.reuse, -R11.reuse ;  /* 0x00000000421f7223 */ /* 0x182fe2000001080b */
[----:B------:R-:W-:Y:S01]  /*4c50*/  ISETP.GT.AND P4, PT, R8, 0x40, PT ;  /* 0x000000400800780c */ /* 0x000fe20003f84270 */
[-CC-:B------:R-:W-:Y:S01]  /*4c60*/  FFMA.FTZ R42, R75, R0.reuse, -R11.reuse ;  /* 0x000000004b2a7223 */ /* 0x180fe2000001080b */
[----:B------:R-:W-:Y:S01]  /*4c70*/  FSEL R53, R53, -INF , P5 ;  /* 0xff80000035357808 */ /* 0x000fe20002800000 */
[-CC-:B------:R-:W-:Y:S01]  /*4c80*/  FFMA.FTZ R46, R79, R0.reuse, -R11.reuse ;  /* 0x000000004f2e7223 */ /* 0x180fe2000001080b */
[----:B------:R-:W-:Y:S01]  /*4c90*/  FMNMX.FTZ R15, R52, R15, !PT ;  /* 0x0000000f340f7209 */ /* 0x000fe20007810000 */
[----:B------:R1:W-:Y:S01]  /*4ca0*/  MUFU.EX2 R13, R35 ;  /* 0x00000023000d7308 */ /* 0x0003e20000000800 */
[----:B------:R-:W-:Y:S01]  /*4cb0*/  ISETP.GT.AND P5, PT, R8, 0x41, PT ;  /* 0x000000410800780c */ /* 0x000fe20003fa4270 */
[----:B------:R-:W-:Y:S01]  /*4cc0*/  FFMA.FTZ R50, R83, R0, -R11 ;  /* 0x0000000053327223 */ /* 0x000fe2000001080b */
[----:B------:R-:W-:-:S02]  /*4cd0*/  FSEL R56, R56, -INF , P4 ;  /* 0xff80000038387808 */ /* 0x000fc40002000000 */
[----:B------:R-:W-:Y:S02]  /*4ce0*/  FMNMX.FTZ R20, R53, R15, !PT ;  /* 0x0000000f35147209 */ /* 0x000fe40007810000 */
[----:B------:R-:W-:Y:S01]  /*4cf0*/  ISETP.GT.AND P4, PT, R8, 0x48, PT ;  /* 0x000000480800780c */ /* 0x000fe20003f84270 */
[----:B------:R-:W-:Y:S01]  /*4d00*/  MUFU.EX2 R147, R147 ;  /* 0x0000009300937308 */ /* 0x000fe20000000800 */
[----:B------:R-:W-:Y:S01]  /*4d10*/  FSEL R57, R57, -INF , P5 ;  /* 0xff80000039397808 */ /* 0x000fe20002800000 */
[----:B-1----:R-:W-:Y:S01]  /*4d20*/  FFMA.FTZ R35, R70, R0, -R11 ;  /* 0x0000000046237223 */ /* 0x002fe2000001080b */
[----:B------:R-:W-:Y:S02]  /*4d30*/  FMNMX.FTZ R20, R56, R20, !PT ;  /* 0x0000001438147209 */ /* 0x000fe40007810000 */
[----:B------:R-:W-:Y:S02]  /*4d40*/  ISETP.GT.AND P5, PT, R8, 0x49, PT ;  /* 0x000000490800780c */ /* 0x000fe40003fa4270 */
[----:B------:R-:W-:Y:S01]  /*4d50*/  FSEL R60, R60, -INF , P4 ;  /* 0xff8000003c3c7808 */ /* 0x000fe20002000000 */
[----:B------:R1:W-:Y:S01]  /*4d60*/  MUFU.EX2 R14, R39 ;  /* 0x00000027000e7308 */ /* 0x0003e20000000800 */
[----:B------:R-:W-:-:S02]  /*4d70*/  FMNMX.FTZ R20, R57, R20, !PT ;  /* 0x0000001439147209 */ /* 0x000fc40007810000 */
[----:B------:R-:W-:Y:S02]  /*4d80*/  ISETP.GT.AND P4, PT, R8, 0x50, PT ;  /* 0x000000500800780c */ /* 0x000fe40003f84270 */
[----:B------:R-:W-:Y:S02]  /*4d90*/  FSEL R61, R61, -INF , P5 ;  /* 0xff8000003d3d7808 */ /* 0x000fe40002800000 */
[----:B------:R-:W-:Y:S01]  /*4da0*/  FMNMX.FTZ R20, R60, R20, !PT ;  /* 0x000000143c147209 */ /* 0x000fe20007810000 */
[----:B------:R-:W-:Y:S01]  /*4db0*/  MUFU.EX2 R141, R141 ;  /* 0x0000008d008d7308 */ /* 0x000fe20000000800 */
[----:B------:R-:W-:Y:S01]  /*4dc0*/  ISETP.GT.AND P5, PT, R8, 0x51, PT ;  /* 0x000000510800780c */ /* 0x000fe20003fa4270 */
[----:B-1----:R-:W-:Y:S01]  /*4dd0*/  FFMA.FTZ R39, R74, R0, -R11 ;  /* 0x000000004a277223 */ /* 0x002fe2000001080b */
[----:B------:R-:W-:Y:S02]  /*4de0*/  FSEL R64, R64, -INF , P4 ;  /* 0xff80000040407808 */ /* 0x000fe40002000000 */
[----:B------:R-:W-:Y:S01]  /*4df0*/  FMNMX.FTZ R21, R61, R20, !PT ;  /* 0x000000143d157209 */ /* 0x000fe20007810000 */
[----:B------:R-:W-:-:S02]  /*4e00*/  WARPGROUP.DEPBAR.LE gsb0, 0x0 ;  /* 0x00008000000079c5 */ /* 0x000fc40000010000 */
[----:B------:R-:W-:Y:S01]  /*4e10*/  WARPGROUP.ARRIVE ;  /* 0x00000000000079c5 */ /* 0x000fe20000000000 */
[----:B------:R-:W-:Y:S01]  /*4e20*/  ISETP.GT.AND P4, PT, R8, 0x58, PT ;  /* 0x000000580800780c */ /* 0x000fe20003f84270 */
[----:B------:R-:W-:Y:S01]  /*4e30*/  MUFU.EX2 R20, R47 ;  /* 0x0000002f00147308 */ /* 0x000fe20000000800 */
[----:B------:R-:W-:Y:S01]  /*4e40*/  FSEL R65, R65, -INF , P5 ;  /* 0xff80000041417808 */ /* 0x000fe20002800000 */
[-CC-:B------:R-:W-:Y:S01]  /*4e50*/  FFMA.FTZ R133, R58, R0.reuse, -R11.reuse ;  /* 0x000000003a857223 */ /* 0x180fe2000001080b */
[----:B------:R-:W-:Y:S01]  /*4e60*/  FMNMX.FTZ R21, R64, R21, !PT ;  /* 0x0000001540157209 */ /* 0x000fe20007810000 */
[----:B------:R-:W-:Y:S01]  /*4e70*/  HGMMA.64x64x16.F32 R88, R128, gdesc[UR12].tnspB, R88, gsb0 ;  /* 0x40e0000c80587df0 */ /* 0x000fe20008000858 */
[----:B------:R-:W-:Y:S01]  /*4e80*/  ISETP.GT.AND P5, PT, R8, 0x59, PT ;  /* 0x000000590800780c */ /* 0x000fe20003fa4270 */
[----:B------:R-:W-:Y:S01]  /*4e90*/  UIADD3 UR14, UR10, 0x300, URZ ;  /* 0x000003000a0e7890 */ /* 0x000fe2000fffe03f */
[----:B------:R-:W-:Y:S01]  /*4ea0*/  FSEL R68, R68, -INF , P4 ;  /* 0xff80000044447808 */ /* 0x000fe20002000000 */
[----:B------:R-:W-:Y:S01]  /*4eb0*/  UMOV UR15, 0x40000040 ;  /* 0x40000040000f7882 */ /* 0x000fe20000000000 */
[----:B------:R-:W-:Y:S01]  /*4ec0*/  FMNMX.FTZ R21, R65, R21, !PT ;  /* 0x0000001541157209 */ /* 0x000fe20007810000 */
[----:B------:R-:W-:Y:S01]  /*4ed0*/  UIADD3 UR10, UR10, 0x380, URZ ;  /* 0x000003800a0a7890 */ /* 0x000fe2000fffe03f */
[----:B------:R-:W-:Y:S01]  /*4ee0*/  ISETP.GT.AND P4, PT, R8, 0x60, PT ;  /* 0x000000600800780c */ /* 0x000fe20003f84270 */
[----:B------:R1:W-:Y:S01]  /*4ef0*/  MUFU.EX2 R15, R43 ;  /* 0x0000002b000f7308 */ /* 0x0003e20000000800 */
[----:B------:R-:W-:Y:S01]  /*4f00*/  FSEL R69, R69, -INF , P5 ;  /* 0xff80000045457808 */ /* 0x000fe20002800000 */
[----:B------:R-:W-:Y:S01]  /*4f10*/  FFMA.FTZ R135, R62, R0, -R11 ;  /* 0x000000003e877223 */ /* 0x000fe2000001080b */
[----:B------:R-:W-:-:S02]  /*4f20*/  FMNMX.FTZ R21, R68, R21, !PT ;  /* 0x0000001544157209 */ /* 0x000fc40007810000 */
[----:B------:R-:W-:Y:S02]  /*4f30*/  ISETP.GT.AND P5, PT, R8, 0x61, PT ;  /* 0x000000610800780c */ /* 0x000fe40003fa4270 */
[----:B------:R-:W-:Y:S01]  /*4f40*/  FSEL R72, R72, -INF , P4 ;  /* 0xff80000048487808 */ /* 0x000fe20002000000 */
[----:B------:R-:W-:Y:S01]  /*4f50*/  MUFU.EX2 R143, R143 ;  /* 0x0000008f008f7308 */ /* 0x000fe20000000800 */
[----:B------:R-:W-:Y:S01]  /*4f60*/  FMNMX.FTZ R26, R69, R21, !PT ;  /* 0x00000015451a7209 */ /* 0x000fe20007810000 */
[----:B-1----:R-:W-:Y:S01]  /*4f70*/  FFMA.FTZ R43, R78, R0, -R11 ;  /* 0x000000004e2b7223 */ /* 0x002fe2000001080b */
[----:B------:R-:W-:Y:S02]  /*4f80*/  ISETP.GT.AND P4, PT, R8, 0x68, PT ;  /* 0x000000680800780c */ /* 0x000fe40003f84270 */
[----:B------:R-:W-:Y:S02]  /*4f90*/  FSEL R73, R73, -INF , P5 ;  /* 0xff80000049497808 */ /* 0x000fe40002800000 */
[----:B------:R-:W-:Y:S01]  /*4fa0*/  FMNMX.FTZ R26, R72, R26, !PT ;  /* 0x0000001a481a7209 */ /* 0x000fe20007810000 */
[----:B------:R-:W-:Y:S01]  /*4fb0*/  MUFU.EX2 R137, R137 ;  /* 0x0000008900897308 */ /* 0x000fe20000000800 */
[----:B------:R-:W-:-:S02]  /*4fc0*/  ISETP.GT.AND P5, PT, R8, 0x69, PT ;  /* 0x000000690800780c */ /* 0x000fc40003fa4270 */
[----:B------:R-:W-:Y:S02]  /*4fd0*/  FSEL R76, R76, -INF , P4 ;  /* 0xff8000004c4c7808 */ /* 0x000fe40002000000 */
[----:B------:R-:W-:Y:S02]  /*4fe0*/  FMNMX.FTZ R26, R73, R26, !PT ;  /* 0x0000001a491a7209 */ /* 0x000fe40007810000 */
[----:B------:R-:W-:Y:S01]  /*4ff0*/  ISETP.GT.AND P4, PT, R8, 0x70, PT ;  /* 0x000000700800780c */ /* 0x000fe20003f84270 */
[----:B------:R1:W-:Y:S01]  /*5000*/  MUFU.EX2 R21, R51 ;  /* 0x0000003300157308 */ /* 0x0003e20000000800 */
[----:B------:R-:W-:Y:S02]  /*5010*/  FSEL R77, R77, -INF , P5 ;  /* 0xff8000004d4d7808 */ /* 0x000fe40002800000 */
[----:B------:R-:W-:Y:S02]  /*5020*/  FMNMX.FTZ R26, R76, R26, !PT ;  /* 0x0000001a4c1a7209 */ /* 0x000fe40007810000 */
[----:B------:R-:W-:-:S02]  /*5030*/  ISETP.GT.AND P5, PT, R8, 0x71, PT ;  /* 0x000000710800780c */ /* 0x000fc40003fa4270 */
        /* <DEDUP_REMOVED lines=11> */
[----:B------:R-:W-:Y:S01]  /*50f0*/  FSEL R85, R85, -INF , P5 ;  /* 0xff80000055557808 */ /* 0x000fe20002800000 */
[----:B------:R-:W-:Y:S01]  /*5100*/  MUFU.EX2 R133, R133 ;  /* 0x0000008500857308 */ /* 0x000fe20000000800 */
[----:B------:R-:W-:Y:S01]  /*5110*/  FMNMX.FTZ R8, R84, R27, !PT ;  /* 0x0000001b54087209 */ /* 0x000fe20007810000 */
[----:B------:R-:W-:Y:S01]  /*5120*/  FFMA.FTZ R27, R59, R0, -R11 ;  /* 0x000000003b1b7223 */ /* 0x000fe2000001080b */
[----:B0-----:R-:W-:Y:S02]  /*5130*/  SHF.R.U32.HI R134, RZ, 0x7, R54 ;  /* 0x00000007ff867819 */ /* 0x001fe40000011636 */
[----:B------:R-:W-:-:S03]  /*5140*/  FMNMX.FTZ R8, R85, R8, !PT ;  /* 0x0000000855087209 */ /* 0x000fc60007810000 */
[----:B------:R-:W-:Y:S02]  /*5150*/  MUFU.EX2 R27, R27 ;  /* 0x0000001b001b7308 */ /* 0x000fe40000000800 */
[----:B------:R-:W0:Y:S06]  /*5160*/  SHFL.BFLY PT, R38, R8, 0x2, 0x1f ;  /* 0x0c401f0008267f89 */ /* 0x000e2c00000e0000 */
[----:B------:R-:W-:Y:S01]  /*5170*/  MUFU.EX2 R135, R135 ;  /* 0x0000008700877308 */ /* 0x000fe20000000800 */
[----:B------:R-:W-:Y:S02]  /*5180*/  WARPGROUP.DEPBAR.LE gsb0, 0x0 ;  /* 0x00008000000079c5 */ /* 0x000fe40000010000 */
[----:B------:R-:W-:-:S05]  /*5190*/  WARPGROUP.ARRIVE ;  /* 0x00000000000079c5 */ /* 0x000fca0000000000 */
[----:B------:R-:W-:Y:S01]  /*51a0*/  MUFU.EX2 R30, R30 ;  /* 0x0000001e001e7308 */ /* 0x000fe20000000800 */
[----:B------:R-:W-:Y:S07]  /*51b0*/  HGMMA.64x64x16.F32 R88, R124, gdesc[UR12].tnspB, R88, gsb0 ;  /* 0x40e0000c7c587df0 */ /* 0x000fee0008000858 */
[----:B------:R-:W-:Y:S01]  /*51c0*/  MUFU.EX2 R31, R31 ;  /* 0x0000001f001f7308 */ /* 0x000fe20000000800 */
[----:B0-----:R-:W-:Y:S01]  /*51d0*/  FMNMX.FTZ R8, R8, R38, !PT ;  /* 0x0000002608087209 */ /* 0x001fe20007810000 */
[----:B------:R-:W-:-:S04]  /*51e0*/  FFMA.FTZ R38, R71, R0, -R11 ;  /* 0x0000000047267223 */ /* 0x000fc8000001080b */
[----:B------:R-:W0:Y:S02]  /*51f0*/  SHFL.BFLY PT, R47, R8, 0x1, 0x1f ;  /* 0x0c201f00082f7f89 */ /* 0x000e2400000e0000 */
[----:B------:R-:W1:Y:S08]  /*5200*/  MUFU.EX2 R34, R34 ;  /* 0x0000002200227308 */ /* 0x000e700000000800 */
[----:B------:R-:W-:Y:S08]  /*5210*/  MUFU.EX2 R35, R35 ;  /* 0x0000002300237308 */ /* 0x000ff00000000800 */
[----:B------:R-:W2:Y:S01]  /*5220*/  MUFU.EX2 R38, R38 ;  /* 0x0000002600267308 */ /* 0x000ea20000000800 */
[----:B-1----:R-:W-:-:S02]  /*5230*/  F2FP.F16.F32.PACK_AB R129, R34, R31 ;  /* 0x0000001f2281723e */ /* 0x002fc400000000ff */
[----:B0-----:R-:W-:Y:S01]  /*5240*/  FMNMX.FTZ R8, R8, R47, !PT ;  /* 0x0000002f08087209 */ /* 0x001fe20007810000 */
[----:B------:R-:W-:-:S04]  /*5250*/  FFMA.FTZ R47, R82, R0, -R11 ;  /* 0x00000000522f7223 */ /* 0x000fc8000001080b */
[----:B------:R-:W-:Y:S01]  /*5260*/  MUFU.EX2 R39, R39 ;  /* 0x0000002700277308 */ /* 0x000fe20000000800 */
[-C--:B------:R-:W-:Y:S01]  /*5270*/  FFMA.FTZ R11, R87, R0.reuse, -R11 ;  /* 0x00000000570b7223 */ /* 0x080fe2000001080b */
[C---:B------:R-:W-:Y:S01]  /*5280*/  FSETP.NEU.FTZ.AND P4, PT, R8.reuse, -INF , PT ;  /* 0xff8000000800780b */ /* 0x040fe20003f9d000 */
[----:B------:R-:W-:-:S05]  /*5290*/  FMUL.FTZ R55, R8, R0 ;  /* 0x0000000008377220 */ /* 0x000fca0000410000 */
[----:B------:R-:W-:Y:S01]  /*52a0*/  FSEL R55, R55, RZ, P4 ;  /* 0x000000ff37377208 */ /* 0x000fe20002000000 */
[----:B------:R-:W-:Y:S01]  /*52b0*/  MUFU.EX2 R42, R42 ;  /* 0x0000002a002a7308 */ /* 0x000fe20000000800 */
[----:B--2---:R-:W-:-:S03]  /*52c0*/  F2FP.F16.F32.PACK_AB R131, R38, R35 ;  /* 0x000000232683723e */ /* 0x004fc600000000ff */
[-CC-:B------:R-:W-:Y:S01]  /*52d0*/  FFMA.FTZ R144, R32, R0.reuse, -R55.reuse ;  /* 0x0000000020907223 */ /* 0x180fe20000010837 */
[-CC-:B------:R-:W-:Y:S01]  /*52e0*/  FFMA.FTZ R32, R41, R0.reuse, -R55.reuse ;  /* 0x0000000029207223 */ /* 0x180fe20000010837 */
[----:B------:R-:W-:Y:S01]  /*52f0*/  FSEL R41, R2, RZ, P3 ;  /* 0x000000ff02297208 */ /* 0x000fe20001800000 */
[-CC-:B------:R-:W-:Y:S01]  /*5300*/  FFMA.FTZ R150, R28, R0.reuse, -R55.reuse ;  /* 0x000000001c967223 */ /* 0x180fe20000010837 */
[-CC-:B------:R-:W-:Y:S01]  /*5310*/  FFMA.FTZ R28, R33, R0.reuse, -R55.reuse ;  /* 0x00000000211c7223 */ /* 0x180fe20000010837 */
[-CC-:B------:R-:W-:Y:S01]  /*5320*/  FFMA.FTZ R33, R45, R0.reuse, -R55.reuse ;  /* 0x000000002d217223 */ /* 0x180fe20000010837 */
[-CC-:B------:R-:W-:Y:S01]  /*5330*/  FFMA.FTZ R148, R24, R0.reuse, -R55.reuse ;  /* 0x0000000018947223 */ /* 0x180fe20000010837 */
[----:B------:R-:W-:Y:S01]  /*5340*/  FADD.FTZ R41, -R41, R6 ;  /* 0x0000000629297221 */ /* 0x000fe20000010100 */
[----:B------:R-:W-:Y:S01]  /*5350*/  FSEL R6, R8, RZ, P4 ;  /* 0x000000ff08067208 */ /* 0x000fe20002000000 */
[-CC-:B------:R-:W-:Y:S01]  /*5360*/  FFMA.FTZ R24, R25, R0.reuse, -R55.reuse ;  /* 0x0000000019187223 */ /* 0x180fe20000010837 */
[-C--:B------:R-:W-:Y:S01]  /*5370*/  FFMA.FTZ R142, R44, R0.reuse, -R55 ;  /* 0x000000002c8e7223 */ /* 0x080fe20000010837 */
[----:B------:R-:W-:Y:S01]  /*5380*/  FMUL.FTZ R45, R41, R0 ;  /* 0x00000000292d7220 */ /* 0x000fe20000410000 */
[----:B------:R-:W-:Y:S01]  /*5390*/  MUFU.EX2 R148, R148 ;  /* 0x0000009400947308 */ /* 0x000fe20000000800 */
[----:B------:R-:W-:Y:S01]  /*53a0*/  FADD.FTZ R41, -R6, R5 ;  /* 0x0000000506297221 */ /* 0x000fe20000010100 */
[----:B------:R-:W-:-:S02]  /*53b0*/  IMAD.U32 R44, RZ, RZ, UR37 ;  /* 0x00000025ff2c7e24 */ /* 0x000fc4000f8e00ff */
[-CC-:B------:R-:W-:Y:S01]  /*53c0*/  FFMA.FTZ R25, R29, R0.reuse, -R55.reuse ;  /* 0x000000001d197223 */ /* 0x180fe20000010837 */
[-CC-:B------:R-:W-:Y:S01]  /*53d0*/  FFMA.FTZ R140, R40, R0.reuse, -R55.reuse ;  /* 0x00000000288c7223 */ /* 0x180fe20000010837 */
[-C--:B------:R-:W-:Y:S01]  /*53e0*/  FMUL.FTZ R6, R41, R0.reuse ;  /* 0x0000000029067220 */ /* 0x080fe20000410000 */
[----:B------:R-:W-:Y:S01]  /*53f0*/  VIADD R40, R134, 0x9 ;  /* 0x0000000986287836 */ /* 0x000fe20000000000 */
[----:B------:R-:W-:Y:S01]  /*5400*/  @!P1 LEA R44, R44, UR38, 0x3 ;  /* 0x000000262c2c9c11 */ /* 0x000fe2000f8e18ff */
[----:B------:R-:W0:Y:S01]  /*5410*/  MUFU.EX2 R5, R45 ;  /* 0x0000002d00057308 */ /* 0x000e220000000800 */
[----:B------:R-:W-:Y:S01]  /*5420*/  ISETP.GE.U32.AND P3, PT, R54, 0x180, PT ;  /* 0x000001803600780c */ /* 0x000fe20003f66070 */
[-CC-:B------:R-:W-:Y:S01]  /*5430*/  FFMA.FTZ R146, R36, R0.reuse, -R55.reuse ;  /* 0x0000000024927223 */ /* 0x180fe20000010837 */
[-CC-:B------:R-:W-:Y:S01]  /*5440*/  FFMA.FTZ R36, R49, R0.reuse, -R55.reuse ;  /* 0x0000000031247223 */ /* 0x180fe20000010837 */
[----:B------:R-:W-:Y:S01]  /*5450*/  @!P1 VIADD R44, R44, 0x16840 ;  /* 0x000168402c2c9836 */ /* 0x000fe20000000000 */
[----:B------:R-:W-:Y:S01]  /*5460*/  SEL R41, R40, 0x9, !P3 ;  /* 0x0000000928297807 */ /* 0x000fe20005800000 */
[----:B------:R-:W-:Y:S01]  /*5470*/  FFMA.FTZ R136, R48, R0, -R55 ;  /* 0x0000000030887223 */ /* 0x000fe20000010837 */
[----:B------:R-:W-:Y:S01]  /*5480*/  IMAD.U32 R48, RZ, RZ, UR6 ;  /* 0x00000006ff307e24 */ /* 0x000fe2000f8e00ff */
[----:B------:R-:W1:Y:S01]  /*5490*/  MUFU.EX2 R6, R6 ;  /* 0x0000000600067308 */ /* 0x000e620000000800 */
[----:B------:R-:W-:Y:S01]  /*54a0*/  @!P1 PRMT R44, RZ, 0x654, R44 ;  /* 0x00000654ff2c9816 */ /* 0x000fe2000000002c */
[----:B------:R-:W-:-:S02]  /*54b0*/  WARPGROUP.DEPBAR.LE gsb0, 0x0 ;  /* 0x00008000000079c5 */ /* 0x000fc40000010000 */
[----:B------:R-:W-:Y:S01]  /*54c0*/  WARPGROUP.ARRIVE ;  /* 0x00000000000079c5 */ /* 0x000fe20000000000 */
[-CC-:B------:R-:W-:Y:S01]  /*54d0*/  FFMA.FTZ R29, R37, R0.reuse, -R55.reuse ;  /* 0x00000000251d7223 */ /* 0x180fe20000010837 */
[----:B------:R-:W-:Y:S01]  /*54e0*/  @!P1 LEA R48, R48, UR38, 0x3 ;  /* 0x0000002630309c11 */ /* 0x000fe2000f8e18ff */
[-C--:B------:R-:W-:Y:S01]  /*54f0*/  FFMA.FTZ R138, R52, R0.reuse, -R55 ;  /* 0x00000000348a7223 */ /* 0x080fe20000010837 */
[----:B------:R-:W2:Y:S01]  /*5500*/  MUFU.EX2 R24, R24 ;  /* 0x0000001800187308 */ /* 0x000ea20000000800 */
[----:B0-----:R-:W-:Y:S01]  /*5510*/  FFMA.FTZ R49, R5, R3, R149 ;  /* 0x0000000305317223 */ /* 0x001fe20000010095 */
[----:B------:R-:W-:Y:S01]  /*5520*/  HGMMA.64x64x16.F32 R88, R120, gdesc[UR8].tnspB, R88, gsb0 ;  /* 0x40e0000878587df0 */ /* 0x000fe20008000858 */
[----:B------:R-:W-:Y:S02]  /*5530*/  @!P1 VIADD R48, R48, 0x16860 ;  /* 0x0001686030309836 */ /* 0x000fe40000000000 */
[-CC-:B------:R-:W-:Y:S01]  /*5540*/  FFMA.FTZ R37, R53, R0.reuse, -R55.reuse ;  /* 0x0000000035257223 */ /* 0x180fe20000010837 */
[-CC-:B------:R-:W-:Y:S01]  /*5550*/  FFMA.FTZ R132, R56, R0.reuse, -R55.reuse ;  /* 0x0000000038847223 */ /* 0x180fe20000010837 */
[-CC-:B------:R-:W-:Y:S01]  /*5560*/  FFMA.FTZ R57, R57, R0.reuse, -R55.reuse ;  /* 0x0000000039397223 */ /* 0x180fe20000010837 */
[----:B------:R-:W-:Y:S01]  /*5570*/  FFMA.FTZ R134, R60, R0, -R55 ;  /* 0x000000003c867223 */ /* 0x000fe20000010837 */
[----:B------:R-:W0:Y:S01]  /*5580*/  MUFU.EX2 R150, R150 ;  /* 0x0000009600967308 */ /* 0x000e220000000800 */
[----:B-1----:R-:W-:Y:S01]  /*5590*/  FFMA.FTZ R45, R6, R4, R148 ;  /* 0x00000004062d7223 */ /* 0x002fe20000010094 */
[C---:B------:R-:W-:Y:S01]  /*55a0*/  FADD.FTZ R4, R10.reuse, R49 ;  /* 0x000000310a047221 */ /* 0x040fe20000010000 */
[----:B------:R-:W-:Y:S01]  /*55b0*/  @!P1 PRMT R48, RZ, 0x654, R48 ;  /* 0x00000654ff309816 */ /* 0x000fe20000000030 */
[-CC-:B------:R-:W-:Y:S01]  /*55c0*/  FFMA.FTZ R61, R61, R0.reuse, -R55.reuse ;  /* 0x000000003d3d7223 */ /* 0x180fe20000010837 */
[----:B------:R-:W-:Y:S01]  /*55d0*/  F2FP.F16.F32.PACK_AB R149, R10, R149 ;  /* 0x000000950a95723e */ /* 0x000fe200000000ff */
[-CC-:B------:R-:W-:Y:S01]  /*55e0*/  FFMA.FTZ R128, R64, R0.reuse, -R55.reuse ;  /* 0x0000000040807223 */ /* 0x180fe20000010837 */
[-C--:B------:R-:W-:Y:S01]  /*55f0*/  FFMA.FTZ R130, R68, R0.reuse, -R55 ;  /* 0x0000000044827223 */ /* 0x080fe20000010837 */
[----:B------:R-:W1:Y:S01]  /*5600*/  MUFU.EX2 R25, R25 ;  /* 0x0000001900197308 */ /* 0x000e620000000800 */
[----:B--2---:R-:W-:Y:S01]  /*5610*/  FADD.FTZ R45, R24, R45 ;  /* 0x0000002d182d7221 */ /* 0x004fe20000010000 */
[-CC-:B------:R-:W-:Y:S01]  /*5620*/  FFMA.FTZ R124, R72, R0.reuse, -R55.reuse ;  /* 0x00000000487c7223 */ /* 0x180fe20000010837 */
[-CC-:B------:R-:W-:Y:S01]  /*5630*/  FFMA.FTZ R126, R76, R0.reuse, -R55.reuse ;  /* 0x000000004c7e7223 */ /* 0x180fe20000010837 */
[-CC-:B------:R-:W-:Y:S01]  /*5640*/  FFMA.FTZ R77, R77, R0.reuse, -R55.reuse ;  /* 0x000000004d4d7223 */ /* 0x180fe20000010837 */
[-CC-:B------:R-:W-:Y:S01]  /*5650*/  FFMA.FTZ R80, R80, R0.reuse, -R55.reuse ;  /* 0x0000000050507223 */ /* 0x180fe20000010837 */
[-CC-:B------:R-:W-:Y:S01]  /*5660*/  FFMA.FTZ R81, R81, R0.reuse, -R55.reuse ;  /* 0x0000000051517223 */ /* 0x180fe20000010837 */
[----:B------:R-:W-:Y:S01]  /*5670*/  FFMA.FTZ R84, R84, R0, -R55 ;  /* 0x0000000054547223 */ /* 0x000fe20000010837 */
[----:B------:R-:W2:Y:S01]  /*5680*/  MUFU.EX2 R144, R144 ;  /* 0x0000009000907308 */ /* 0x000ea20000000800 */
[C---:B------:R-:W-:Y:S01]  /*5690*/  ISETP.GT.AND P3, PT, R9.reuse, R7, PT ;  /* 0x000000070900720c */ /* 0x040fe20003f64270 */
[----:B------:R-:W-:Y:S01]  /*56a0*/  UMOV UR6, UR37 ;  /* 0x0000002500067c82 */ /* 0x000fe20008000000 */
[----:B------:R-:W-:Y:S01]  /*56b0*/  F2FP.F16.F32.PACK_AB R148, R24, R148 ;  /* 0x000000941894723e */ /* 0x000fe200000000ff */
[----:B------:R-:W-:Y:S01]  /*56c0*/  VIADD R9, R9, 0xffffffff ;  /* 0xffffffff09097836 */ /* 0x000fe20000000000 */
[----:B------:R-:W-:-:S03]  /*56d0*/  F2FP.F16.F32.PACK_AB R125, R42, R39 ;  /* 0x000000272a7d723e */ /* 0x000fc600000000ff */
[----:B------:R-:W3:Y:S08]  /*56e0*/  MUFU.EX2 R28, R28 ;  /* 0x0000001c001c7308 */ /* 0x000ef00000000800 */
[----:B------:R-:W4:Y:S08]  /*56f0*/  MUFU.EX2 R146, R146 ;  /* 0x0000009200927308 */ /* 0x000f300000000800 */
[----:B------:R-:W5:Y:S08]  /*5700*/  MUFU.EX2 R29, R29 ;  /* 0x0000001d001d7308 */ /* 0x000f700000000800 */
[----:B------:R-:W5:Y:S08]  /*5710*/  MUFU.EX2 R140, R140 ;  /* 0x0000008c008c7308 */ /* 0x000f700000000800 */
[----:B------:R-:W5:Y:S08]  /*5720*/  MUFU.EX2 R32, R32 ;  /* 0x0000002000207308 */ /* 0x000f700000000800 */
[----:B------:R-:W5:Y:S01]  /*5730*/  MUFU.EX2 R142, R142 ;  /* 0x0000008e008e7308 */ /* 0x000f620000000800 */
[----:B------:R-:W-:-:S02]  /*5740*/  WARPGROUP.DEPBAR.LE gsb0, 0x0 ;  /* 0x00008000000079c5 */ /* 0x000fc40000010000 */
[----:B------:R0:W-:Y:S06]  /*5750*/  BAR.ARV R41, 0x100 ;  /* 0x000400290000751d */ /* 0x0001ec0000002000 */
[----:B------:R1:W-:Y:S01]  /*5760*/  @!P1 SYNCS.ARRIVE.TRANS64.RED.A1T0 RZ, [R44+URZ], RZ ;  /* 0x000000ff2cff99a7 */ /* 0x0003e2000810043f */
[----:B------:R-:W5:Y:S01]  /*5770*/  MUFU.EX2 R33, R33 ;  /* 0x0000002100217308 */ /* 0x000f620000000800 */
[----:B0-----:R-:W-:Y:S01]  /*5780*/  FADD.FTZ R41, R151, R4 ;  /* 0x0000000497297221 */ /* 0x001fe20000010000 */
[----:B------:R-:W-:Y:S01]  /*5790*/  FFMA.FTZ R4, R65, R0, -R55 ;  /* 0x0000000041047223 */ /* 0x000fe20000010837 */
[----:B------:R-:W-:Y:S01]  /*57a0*/  F2FP.F16.F32.PACK_AB R151, R12, R151 ;  /* 0x000000970c97723e */ /* 0x000fe200000000ff */
[-C--:B------:R-:W-:Y:S01]  /*57b0*/  FMUL.FTZ R88, R88, R6.reuse ;  /* 0x0000000658587220 */ /* 0x080fe20000410000 */
[-C--:B------:R-:W-:Y:S01]  /*57c0*/  FMUL.FTZ R89, R89, R6.reuse ;  /* 0x0000000659597220 */ /* 0x080fe20000410000 */
[----:B------:R-:W-:Y:S01]  /*57d0*/  FMUL.FTZ R92, R92, R6 ;  /* 0x000000065c5c7220 */ /* 0x000fe20000410000 */
[----:B-1----:R-:W-:Y:S01]  /*57e0*/  FADD.FTZ R44, R150, R45 ;  /* 0x0000002d962c7221 */ /* 0x002fe20000010000 */
[----:B------:R4:W-:Y:S01]  /*57f0*/  @!P1 SYNCS.ARRIVE.TRANS64.RED.A1T0 RZ, [R48+URZ], RZ ;  /* 0x000000ff30ff99a7 */ /* 0x0009e2000810043f */
[----:B------:R-:W0:Y:S01]  /*5800*/  MUFU.EX2 R136, R136 ;  /* 0x0000008800887308 */ /* 0x000e220000000800 */
[C---:B------:R-:W-:Y:S01]  /*5810*/  F2FP.F16.F32.PACK_AB R150, R25.reuse, R150 ;  /* 0x000000961996723e */ /* 0x040fe200000000ff */
[----:B------:R-:W-:Y:S01]  /*5820*/  FADD.FTZ R45, R25, R44 ;  /* 0x0000002c192d7221 */ /* 0x000fe20000010000 */
[----:B------:R-:W-:Y:S01]  /*5830*/  FADD.FTZ R44, R12, R41 ;  /* 0x000000290c2c7221 */ /* 0x000fe20000010000 */
[----:B------:R-:W-:Y:S01]  /*5840*/  FFMA.FTZ R41, R69, R0, -R55 ;  /* 0x0000000045297223 */ /* 0x000fe20000010837 */
[-C--:B------:R-:W-:Y:S01]  /*5850*/  FMUL.FTZ R93, R93, R6.reuse ;  /* 0x000000065d5d7220 */ /* 0x080fe20000410000 */
[----:B--2---:R-:W-:Y:S01]  /*5860*/  FADD.FTZ R45, R144, R45 ;  /* 0x0000002d902d7221 */ /* 0x004fe20000010000 */
[----:B------:R-:W-:Y:S01]  /*5870*/  FADD.FTZ R44, R145, R44 ;  /* 0x0000002c912c7221 */ /* 0x000fe20000010000 */
[----:B------:R-:W1:Y:S01]  /*5880*/  MUFU.EX2 R36, R36 ;  /* 0x0000002400247308 */ /* 0x000e620000000800 */
[C---:B------:R-:W-:Y:S01]  /*5890*/  F2FP.F16.F32.PACK_AB R145, R13.reuse, R145 ;  /* 0x000000910d91723e */ /* 0x040fe200000000ff */
[----:B---3--:R-:W-:Y:S01]  /*58a0*/  FADD.FTZ R45, R28, R45 ;  /* 0x0000002d1c2d7221 */ /* 0x008fe20000010000 */
[----:B------:R-:W-:Y:S01]  /*58b0*/  FADD.FTZ R44, R13, R44 ;  /* 0x0000002c0d2c7221 */ /* 0x000fe20000010000 */
[-C--:B------:R-:W-:Y:S01]  /*58c0*/  FMUL.FTZ R96, R96, R6.reuse ;  /* 0x0000000660607220 */ /* 0x080fe20000410000 */
[-C--:B------:R-:W-:Y:S01]  /*58d0*/  FMUL.FTZ R97, R97, R6.reuse ;  /* 0x0000000661617220 */ /* 0x080fe20000410000 */
[----:B----4-:R-:W-:Y:S01]  /*58e0*/  FADD.FTZ R48, R146, R45 ;  /* 0x0000002d92307221 */ /* 0x010fe20000010000 */
[----:B------:R-:W-:Y:S01]  /*58f0*/  FADD.FTZ R45, R147, R44 ;  /* 0x0000002c932d7221 */ /* 0x000fe20000010000 */
[----:B------:R-:W2:Y:S01]  /*5900*/  MUFU.EX2 R138, R138 ;  /* 0x0000008a008a7308 */ /* 0x000ea20000000800 */
[----:B------:R-:W-:Y:S01]  /*5910*/  FMUL.FTZ R100, R100, R6 ;  /* 0x0000000664647220 */ /* 0x000fe20000410000 */
[----:B-----5:R-:W-:Y:S01]  /*5920*/  FADD.FTZ R49, R29, R48 ;  /* 0x000000301d317221 */ /* 0x020fe20000010000 */
[----:B------:R-:W-:Y:S01]  /*5930*/  FADD.FTZ R44, R14, R45 ;  /* 0x0000002d0e2c7221 */ /* 0x000fe20000010000 */
[-CC-:B------:R-:W-:Y:S01]  /*5940*/  FFMA.FTZ R45, R73, R0.reuse, -R55.reuse ;  /* 0x00000000492d7223 */ /* 0x180fe20000010837 */
[----:B------:R-:W-:Y:S01]  /*5950*/  FFMA.FTZ R55, R85, R0, -R55 ;  /* 0x0000000055377223 */ /* 0x000fe20000010837 */
[----:B------:R-:W-:Y:S01]  /*5960*/  FADD.FTZ R49, R140, R49 ;  /* 0x000000318c317221 */ /* 0x000fe20000010000 */
[----:B------:R-:W-:Y:S01]  /*5970*/  FADD.FTZ R44, R141, R44 ;  /* 0x0000002c8d2c7221 */ /* 0x000fe20000010000 */
[----:B------:R-:W3:Y:S01]  /*5980*/  MUFU.EX2 R37, R37 ;  /* 0x0000002500257308 */ /* 0x000ee20000000800 */
[C---:B------:R-:W-:Y:S01]  /*5990*/  F2FP.F16.F32.PACK_AB R141, R15.reuse, R141 ;  /* 0x0000008d0f8d723e */ /* 0x040fe200000000ff */
[----:B------:R-:W-:Y:S01]  /*59a0*/  FADD.FTZ R49, R32, R49 ;  /* 0x0000003120317221 */ /* 0x000fe20000010000 */
[----:B------:R-:W-:Y:S01]  /*59b0*/  FADD.FTZ R44, R15, R44 ;  /* 0x0000002c0f2c7221 */ /* 0x000fe20000010000 */
[-C--:B------:R-:W-:Y:S01]  /*59c0*/  FMUL.FTZ R101, R101, R6.reuse ;  /* 0x0000000665657220 */ /* 0x080fe20000410000 */
[-C--:B------:R-:W-:Y:S01]  /*59d0*/  FMUL.FTZ R104, R104, R6.reuse ;  /* 0x0000000668687220 */ /* 0x080fe20000410000 */
[----:B------:R-:W-:Y:S01]  /*59e0*/  FADD.FTZ R48, R142, R49 ;  /* 0x000000318e307221 */ /* 0x000fe20000010000 */
[----:B------:R-:W-:Y:S01]  /*59f0*/  FADD.FTZ R49, R143, R44 ;  /* 0x0000002c8f317221 */ /* 0x000fe20000010000 */
[----:B------:R-:W4:Y:S01]  /*5a00*/  MUFU.EX2 R132, R132 ;  /* 0x0000008400847308 */ /* 0x000f220000000800 */
[-C--:B------:R-:W-:Y:S01]  /*5a10*/  FMUL.FTZ R105, R105, R6.reuse ;  /* 0x0000000669697220 */ /* 0x080fe20000410000 */
[----:B------:R-:W-:Y:S01]  /*5a20*/  FADD.FTZ R53, R33, R48 ;  /* 0x0000003021357221 */ /* 0x000fe20000010000 */
[----:B------:R-:W-:Y:S01]  /*5a30*/  FADD.FTZ R44, R20, R49 ;  /* 0x00000031142c7221 */ /* 0x000fe20000010000 */
[-C--:B------:R-:W-:Y:S01]  /*5a40*/  FMUL.FTZ R108, R108, R6.reuse ;  /* 0x000000066c6c7220 */ /* 0x080fe20000410000 */
[-C--:B------:R-:W-:Y:S01]  /*5a50*/  FMUL.FTZ R109, R109, R6.reuse ;  /* 0x000000066d6d7220 */ /* 0x080fe20000410000 */
[----:B0-----:R-:W-:Y:S01]  /*5a60*/  FADD.FTZ R53, R136, R53 ;  /* 0x0000003588357221 */ /* 0x001fe20000010000 */
[----:B------:R-:W-:Y:S01]  /*5a70*/  FADD.FTZ R44, R137, R44 ;  /* 0x0000002c892c7221 */ /* 0x000fe20000010000 */
[----:B------:R-:W0:Y:S01]  /*5a80*/  MUFU.EX2 R40, R57 ;  /* 0x0000003900287308 */ /* 0x000e220000000800 */
[C---:B------:R-:W-:Y:S01]  /*5a90*/  F2FP.F16.F32.PACK_AB R137, R21.reuse, R137 ;  /* 0x000000891589723e */ /* 0x040fe200000000ff */
[----:B-1----:R-:W-:Y:S01]  /*5aa0*/  FADD.FTZ R53, R36, R53 ;  /* 0x0000003524357221 */ /* 0x002fe20000010000 */
[----:B------:R-:W-:Y:S01]  /*5ab0*/  FADD.FTZ R44, R21, R44 ;  /* 0x0000002c152c7221 */ /* 0x000fe20000010000 */
[-C--:B------:R-:W-:Y:S01]  /*5ac0*/  FMUL.FTZ R112, R112, R6.reuse ;  /* 0x0000000670707220 */ /* 0x080fe20000410000 */
[-C--:B------:R-:W-:Y:S01]  /*5ad0*/  FMUL.FTZ R113, R113, R6.reuse ;  /* 0x0000000671717220 */ /* 0x080fe20000410000 */
[----:B--2---:R-:W-:Y:S01]  /*5ae0*/  FADD.FTZ R10, R138, R53 ;  /* 0x000000358a0a7221 */ /* 0x004fe20000010000 */
[----:B------:R-:W-:Y:S01]  /*5af0*/  FADD.FTZ R13, R139, R44 ;  /* 0x0000002c8b0d7221 */ /* 0x000fe20000010000 */
[----:B------:R-:W1:Y:S01]  /*5b00*/  MUFU.EX2 R134, R134 ;  /* 0x0000008600867308 */ /* 0x000e620000000800 */
[-C--:B------:R-:W-:Y:S01]  /*5b10*/  FMUL.FTZ R116, R116, R6.reuse ;  /* 0x0000000674747220 */ /* 0x080fe20000410000 */
[----:B---3--:R-:W-:Y:S01]  /*5b20*/  FADD.FTZ R25, R37, R10 ;  /* 0x0000000a25197221 */ /* 0x008fe20000010000 */
[----:B------:R-:W-:Y:S01]  /*5b30*/  FADD.FTZ R10, R26, R13 ;  /* 0x0000000d1a0a7221 */ /* 0x000fe20000010000 */
[----:B------:R-:W-:Y:S01]  /*5b40*/  FMUL.FTZ R117, R117, R6 ;  /* 0x0000000675757220 */ /* 0x000fe20000410000 */
[-C--:B------:R-:W-:Y:S01]  /*5b50*/  FMUL.FTZ R90, R90, R5.reuse ;  /* 0x000000055a5a7220 */ /* 0x080fe20000410000 */
[----:B----4-:R-:W-:Y:S01]  /*5b60*/  FADD.FTZ R25, R132, R25 ;  /* 0x0000001984197221 */ /* 0x010fe20000010000 */
[----:B------:R-:W-:Y:S01]  /*5b70*/  FADD.FTZ R10, R133, R10 ;  /* 0x0000000a850a7221 */ /* 0x000fe20000010000 */
[----:B------:R-:W2:Y:S01]  /*5b80*/  MUFU.EX2 R3, R61 ;  /* 0x0000003d00037308 */ /* 0x000ea20000000800 */
[-C--:B------:R-:W-:Y:S01]  /*5b90*/  FMUL.FTZ R91, R91, R5.reuse ;  /* 0x000000055b5b7220 */ /* 0x080fe20000410000 */
[----:B0-----:R-:W-:Y:S01]  /*5ba0*/  FADD.FTZ R25, R40, R25 ;  /* 0x0000001928197221 */ /* 0x001fe20000010000 */
        /* <DEDUP_REMOVED lines=14> */
[C---:B--2---:R-:W-:Y:S01]  /*5c90*/  FADD.FTZ R15, R3.reuse, R12 ;  /* 0x0000000c030f7221 */ /* 0x044fe20000010000 */
[----:B------:R-:W-:Y:S01]  /*5ca0*/  F2FP.F16.F32.PACK_AB R134, R3, R134 ;  /* 0x000000860386723e */ /* 0x000fe200000000ff */
        /* <DEDUP_REMOVED lines=12> */
[----:B------:R-:W-:Y:S01]  /*5d70*/  FADD.FTZ R3, R39, R10 ;  /* 0x0000000a27037221 */ /* 0x000fe20000010000 */
[----:B------:R-:W0:Y:S01]  /*5d80*/  MUFU.EX2 R41, R41 ;  /* 0x0000002900297308 */ /* 0x000e220000000800 */
[C---:B-1----:R-:W-:Y:S01]  /*5d90*/  FADD.FTZ R15, R4.reuse, R15 ;  /* 0x0000000f040f7221 */ /* 0x042fe20000010000 */
[----:B------:R-:W-:Y:S01]  /*5da0*/  F2FP.F16.F32.PACK_AB R128, R4, R128 ;  /* 0x000000800480723e */ /* 0x000fe200000000ff */
[----:B------:R-:W-:Y:S01]  /*5db0*/  FADD.FTZ R10, R42, R3 ;  /* 0x000000032a0a7221 */ /* 0x000fe20000010000 */
[----:B------:R-:W-:Y:S01]  /*5dc0*/  F2FP.F16.F32.PACK_AB R144, R28, R144 ;  /* 0x000000901c90723e */ /* 0x000fe200000000ff */
[----:B------:R-:W-:Y:S01]  /*5dd0*/  IMAD.MOV.U32 R6, RZ, RZ, R2 ;  /* 0x000000ffff067224 */ /* 0x000fe200078e0002 */
[----:B------:R-:W-:Y:S01]  /*5de0*/  F2FP.F16.F32.PACK_AB R146, R29, R146 ;  /* 0x000000921d92723e */ /* 0x000fe200000000ff */
[----:B------:R-:W-:Y:S01]  /*5df0*/  IMAD.MOV.U32 R5, RZ, RZ, R8 ;  /* 0x000000ffff057224 */ /* 0x000fe200078e0008 */
[----:B------:R-:W1:Y:S01]  /*5e00*/  MUFU.EX2 R124, R124 ;  /* 0x0000007c007c7308 */ /* 0x000e620000000800 */
[----:B--2---:R-:W-:Y:S01]  /*5e10*/  FADD.FTZ R12, R130, R15 ;  /* 0x0000000f820c7221 */ /* 0x004fe20000010000 */
[----:B------:R-:W-:-:S02]  /*5e20*/  F2FP.F16.F32.PACK_AB R147, R14, R147 ;  /* 0x000000930e93723e */ /* 0x000fc400000000ff */
[----:B------:R-:W-:Y:S02]  /*5e30*/  F2FP.F16.F32.PACK_AB R140, R32, R140 ;  /* 0x0000008c208c723e */ /* 0x000fe400000000ff */
[----:B------:R-:W-:Y:S02]  /*5e40*/  F2FP.F16.F32.PACK_AB R142, R33, R142 ;  /* 0x0000008e218e723e */ /* 0x000fe400000000ff */
[----:B------:R-:W2:Y:S01]  /*5e50*/  MUFU.EX2 R45, R45 ;  /* 0x0000002d002d7308 */ /* 0x000ea20000000800 */
[----:B0-----:R-:W-:Y:S01]  /*5e60*/  FADD.FTZ R15, R41, R12 ;  /* 0x0000000c290f7221 */ /* 0x001fe20000010000 */
[----:B------:R-:W-:Y:S02]  /*5e70*/  F2FP.F16.F32.PACK_AB R143, R20, R143 ;  /* 0x0000008f148f723e */ /* 0x000fe400000000ff */
[----:B------:R-:W-:Y:S02]  /*5e80*/  F2FP.F16.F32.PACK_AB R136, R36, R136 ;  /* 0x000000882488723e */ /* 0x000fe400000000ff */
[----:B------:R-:W-:-:S02]  /*5e90*/  F2FP.F16.F32.PACK_AB R138, R37, R138 ;  /* 0x0000008a258a723e */ /* 0x000fc400000000ff */
[----:B------:R-:W0:Y:S01]  /*5ea0*/  MUFU.EX2 R126, R126 ;  /* 0x0000007e007e7308 */ /* 0x000e220000000800 */
[----:B-1----:R-:W-:Y:S01]  /*5eb0*/  FADD.FTZ R12, R124, R15 ;  /* 0x0000000f7c0c7221 */ /* 0x002fe20000010000 */
[----:B------:R-:W-:Y:S02]  /*5ec0*/  F2FP.F16.F32.PACK_AB R139, R26, R139 ;  /* 0x0000008b1a8b723e */ /* 0x000fe400000000ff */
[----:B------:R-:W-:Y:S02]  /*5ed0*/  F2FP.F16.F32.PACK_AB R132, R40, R132 ;  /* 0x000000842884723e */ /* 0x000fe400000000ff */
[----:B------:R-:W-:Y:S02]  /*5ee0*/  F2FP.F16.F32.PACK_AB R133, R27, R133 ;  /* 0x000000851b85723e */ /* 0x000fe400000000ff */
[----:B------:R-:W1:Y:S01]  /*5ef0*/  MUFU.EX2 R43, R43 ;  /* 0x0000002b002b7308 */ /* 0x000e620000000800 */
[----:B--2---:R-:W-:Y:S01]  /*5f00*/  FADD.FTZ R13, R45, R12 ;  /* 0x0000000c2d0d7221 */ /* 0x004fe20000010000 */
[----:B------:R-:W-:-:S02]  /*5f10*/  F2FP.F16.F32.PACK_AB R135, R30, R135 ;  /* 0x000000871e87723e */ /* 0x000fc400000000ff */
[----:B------:R-:W-:Y:S02]  /*5f20*/  F2FP.F16.F32.PACK_AB R130, R41, R130 ;  /* 0x000000822982723e */ /* 0x000fe400000000ff */
[----:B------:R-:W-:Y:S02]  /*5f30*/  F2FP.F16.F32.PACK_AB R124, R45, R124 ;  /* 0x0000007c2d7c723e */ /* 0x000fe400000000ff */
        /* <DEDUP_REMOVED lines=23> */
[----:B0-----:R-:W-:-:S04]  /*60b0*/  FADD.FTZ R10, R21, R10 ;  /* 0x0000000a150a7221 */ /* 0x001fc80000010000 */
[C---:B-1----:R-:W-:Y:S01]  /*60c0*/  FADD.FTZ R4, R55.reuse, R10 ;  /* 0x0000000a37047221 */ /* 0x042fe20000010000 */
[----:B------:R-:W-:Y:S01]  /*60d0*/  F2FP.F16.F32.PACK_AB R122, R55, R21 ;  /* 0x00000015377a723e */ /* 0x000fe200000000ff */
[C---:B--2---:R-:W-:Y:S01]  /*60e0*/  FADD.FTZ R3, R12.reuse, R3 ;  /* 0x000000030c037221 */ /* 0x044fe20000010000 */
[----:B------:R-:W-:Y:S01]  /*60f0*/  F2FP.F16.F32.PACK_AB R123, R12, R51 ;  /* 0x000000330c7b723e */ /* 0x000fe200000000ff */
[----:B------:R-:W-:Y:S06]  /*6100*/  @P3 BRA `(.L_x_2043) ;  /* 0xffffffd800883947 */ /* 0x000fec000383ffff */
.L_x_2034:
[----:B------:R-:W-:-:S13]  /*6110*/  ISETP.GE.AND P2, PT, R9, R23, PT ;  /* 0x000000170900720c */ /* 0x000fda0003f46270 */
[----:B------:R-:W-:Y:S05]  /*6120*/  @!P2 BRA `(.L_x_2044) ;  /* 0x0000001c003ca947 */ /* 0x000fea0003800000 */
[----:B------:R-:W-:Y:S01]  /*6130*/  IMAD.MOV.U32 R5, RZ, RZ, R2 ;  /* 0x000000ffff057224 */ /* 0x000fe200078e0002 */
[----:B------:R-:W-:Y:S01]  /*6140*/  UMOV UR7, UR36 ;  /* 0x0000002400077c82 */ /* 0x000fe20008000000 */
[----:B------:R-:W-:Y:S01]  /*6150*/  IMAD.MOV.U32 R6, RZ, RZ, R8 ;  /* 0x000000ffff067224 */ /* 0x000fe200078e0008 */
[----:B------:R-:W-:-:S06]  /*6160*/  UMOV UR6, UR37 ;  /* 0x0000002500067c82 */ /* 0x000fcc0008000000 */
.L_x_2053:
        /* <DEDUP_REMOVED lines=9> */
.L_x_2046:
[----:B------:R-:W-:Y:S01]  /*6200*/  ULEA UR10, UR37, UR38, 0x3 ;  /* 0x00000026250a7291 */ /* 0x000fe2000f8e183f */
[----:B------:R-:W-:-:S05]  /*6210*/  IMAD.U32 R0, RZ, RZ, UR36 ;  /* 0x00000024ff007e24 */ /* 0x000fca000f8e00ff */
[----:B------:R-:W-:-:S04]  /*6220*/  SHF.L.U32 R0, R0, 0x1f, RZ ;  /* 0x0000001f00007819 */ /* 0x000fc800000006ff */
[----:B------:R0:W1:Y:S01]  /*6230*/  SYNCS.PHASECHK.TRANS64.TRYWAIT P2, [UR10+0x16830], R0 ;  /* 0x01683000ff0075a7 */ /* 0x000062000804014a */
[----:B------:R-:W-:Y:S05]  /*6240*/  @!P0 BRA `(.L_x_2047) ;  /* 0x0000000000048947 */ /* 0x000fea0003800000 */
[----:B------:R-:W-:Y:S01]  /*6250*/  BPT.TRAP 0x1 ;  /* 0x000000040000795c */ /* 0x000fe20000300000 */
.L_x_2047:
[----:B-1----:R-:W-:Y:S05]  /*6260*/  @P2 BRA `(.L_x_2045) ;  /* 0x0000000000082947 */ /* 0x002fea0003800000 */
[----:B------:R-:W1:Y:S02]  /*6270*/  SYNCS.PHASECHK.TRANS64.TRYWAIT P2, [UR10+0x16830], R0 ;  /* 0x01683000ff0075a7 */ /* 0x000e64000804014a */
[----:B-1----:R-:W-:Y:S05]  /*6280*/  @!P2 BRA `(.L_x_2048) ;  /* 0x000000a800b4a947 */ /* 0x002fea0003800000 */
.L_x_2045:
        /* <DEDUP_REMOVED lines=29> */
.L_x_2050:
[----:B------:R-:W-:Y:S01]  /*6460*/  ULEA UR10, UR6, UR38, 0x3 ;  /* 0x00000026060a7291 */ /* 0x000fe2000f8e183f */
[----:B------:R-:W-:-:S05]  /*6470*/  IMAD.U32 R0, RZ, RZ, UR7 ;  /* 0x00000007ff007e24 */ /* 0x000fca000f8e00ff */
[----:B------:R-:W-:-:S04]  /*6480*/  SHF.L.U32 R0, R0, 0x1f, RZ ;  /* 0x0000001f00007819 */ /* 0x000fc800000006ff */
[----:B------:R0:W1:Y:S01]  /*6490*/  SYNCS.PHASECHK.TRANS64.TRYWAIT P2, [UR10+0x16850], R0 ;  /* 0x01685000ff0075a7 */ /* 0x000062000804014a */
[----:B------:R-:W-:Y:S05]  /*64a0*/  @!P0 BRA `(.L_x_2051) ;  /* 0x0000000000048947 */ /* 0x000fea0003800000 */
[----:B------:R-:W-:Y:S01]  /*64b0*/  BPT.TRAP 0x1 ;  /* 0x000000040000795c */ /* 0x000fe20000300000 */
.L_x_2051:
[----:B-1----:R-:W-:Y:S05]  /*64c0*/  @P2 BRA `(.L_x_2049) ;  /* 0x0000000000082947 */ /* 0x002fea0003800000 */
[----:B------:R-:W1:Y:S02]  /*64d0*/  SYNCS.PHASECHK.TRANS64.TRYWAIT P2, [UR10+0x16850], R0 ;  /* 0x01685000ff0075a7 */ /* 0x000e64000804014a */
[----:B-1----:R-:W-:Y:S05]  /*64e0*/  @!P2 BRA `(.L_x_2052) ;  /* 0x000000a80034a947 */ /* 0x002fea0003800000 */
.L_x_2049:
[----:B------:R-:W-:Y:S01]  /*64f0*/  UIADD3 UR7, UR38, 0x400, URZ ;  /* 0x0000040026077890 */ /* 0x000fe2000fffe03f */
[----:B------:R-:W-:Y:S01]  /*6500*/  WARPGROUP.ARRIVE ;  /* 0x00000000000079c5 */ /* 0x000fe20000000000 */
[----:B------:R-:W-:Y:S01]  /*6510*/  UMOV UR11, 0x40000040 ;  /* 0x40000040000b7882 */ /* 0x000fe20000000000 */
[----:B------:R-:W-:Y:S01]  /*6520*/  UMOV UR15, 0x40000040 ;  /* 0x40000040000f7882 */ /* 0x000fe20000000000 */
[----:B------:R-:W-:Y:S01]  /*6530*/  USHF.R.U32.HI UR7, URZ, 0x4, UR7 ;  /* 0x000000043f077899 */ /* 0x000fe20008011607 */
[----:B01----:R-:W-:-:S03]  /*6540*/  FMNMX.FTZ R0, R24, R6, !PT ;  /* 0x0000000618007209 */ /* 0x003fc60007810000 */
[----:B------:R-:W-:Y:S01]  /*6550*/  ULOP3.LUT UR7, UR7, 0x3fff, URZ, 0xc0, !UPT ;  /* 0x00003fff07077892 */ /* 0x000fe2000f8ec03f */
[----:B------:R-:W-:-:S03]  /*6560*/  FMNMX.FTZ R0, R25, R0, !PT ;  /* 0x0000000019007209 */ /* 0x000fc60007810000 */
[----:B------:R-:W-:Y:S01]  /*6570*/  ULEA UR10, UR6, UR7, 0xa ;  /* 0x00000007060a7291 */ /* 0x000fe2000f8e503f */
[----:B------:R-:W-:Y:S02]  /*6580*/  FMNMX.FTZ R0, R28, R0, !PT ;  /* 0x000000001c007209 */ /* 0x000fe40007810000 */
[----:B------:R-:W-:Y:S01]  /*6590*/  UMOV UR7, UR36 ;  /* 0x0000002400077c82 */ /* 0x000fe20008000000 */
        /* <DEDUP_REMOVED lines=53> */
[----:B------:R-:W-:-:S03]  /*68f0*/  FMNMX.FTZ R13, R31, R2, !PT ;  /* 0x000000021f0d7209 */ /* 0x000fc60007810000 */
        /* <DEDUP_REMOVED lines=12> */
[----:B------:R0:W-:Y:S01]  /*69c0*/  MUFU.EX2 R13, R37 ;  /* 0x00000025000d7308 */ /* 0x0001e20000000800 */
        /* <DEDUP_REMOVED lines=25> */
[----:B------:R-:W-:-:S04]  /*6b60*/  FMNMX.FTZ R17, R55, R2, !PT ;  /* 0x0000000237117209 */ /* 0x000fc80007810000 */
[----:B------:R-:W-:Y:S01]  /*6b70*/  FMNMX.FTZ R2, R58, R17, !PT ;  /* 0x000000113a027209 */ /* 0x000fe20007810000 */
[----:B------:R0:W-:Y:S03]  /*6b80*/  MUFU.EX2 R15, R45 ;  /* 0x0000002d000f7308 */ /* 0x0001e60000000800 */
[----:B------:R-:W-:-:S04]  /*6b90*/  FMNMX.FTZ R17, R59, R2, !PT ;  /* 0x000000023b117209 */ /* 0x000fc80007810000 */
[----:B------:R-:W-:Y:S01]  /*6ba0*/  FMNMX.FTZ R2, R62, R17, !PT ;  /* 0x000000113e027209 */ /* 0x000fe20007810000 */
[----:B------:R-:W-:Y:S03]  /*6bb0*/  MUFU.EX2 R10, R10 ;  /* 0x0000000a000a7308 */ /* 0x000fe60000000800 */
[----:B------:R-:W-:Y:S01]  /*6bc0*/  FMNMX.FTZ R21, R63, R2, !PT ;  /* 0x000000023f157209 */ /* 0x000fe20007810000 */
[----:B------:R-:W-:Y:S02]  /*6bd0*/  WARPGROUP.DEPBAR.LE gsb0, 0x0 ;  /* 0x00008000000079c5 */ /* 0x000fe40000010000 */
[----:B------:R-:W-:Y:S01]  /*6be0*/  WARPGROUP.ARRIVE ;  /* 0x00000000000079c5 */ /* 0x000fe20000000000 */
[----:B------:R-:W-:Y:S01]  /*6bf0*/  FMNMX.FTZ R2, R66, R21, !PT ;  /* 0x0000001542027209 */ /* 0x000fe20007810000 */
[-CC-:B------:R-:W-:Y:S01]  /*6c00*/  FFMA.FTZ R142, R44, R0.reuse, -R7.reuse ;  /* 0x000000002c8e7223 */ /* 0x180fe20000010807 */
[-CC-:B------:R-:W-:Y:S01]  /*6c10*/  FFMA.FTZ R140, R40, R0.reuse, -R7.reuse ;  /* 0x00000000288c7223 */ /* 0x180fe20000010807 */
[----:B------:R-:W-:Y:S01]  /*6c20*/  FFMA.FTZ R40, R80, R0, -R7 ;  /* 0x0000000050287223 */ /* 0x000fe20000010807 */
[----:B------:R-:W-:Y:S01]  /*6c30*/  FMNMX.FTZ R21, R67, R2, !PT ;  /* 0x0000000243157209 */ /* 0x000fe20007810000 */
[----:B------:R-:W-:Y:S01]  /*6c40*/  HGMMA.64x64x16.F32 R88, R136, gdesc[UR12].tnspB, R88, gsb0 ;  /* 0x40e0000c88587df0 */ /* 0x000fe20008000858 */
[----:B------:R-:W-:Y:S01]  /*6c50*/  UIADD3 UR14, UR10, 0x200, URZ ;  /* 0x000002000a0e7890 */ /* 0x000fe2000fffe03f */
[----:B------:R-:W-:Y:S01]  /*6c60*/  MUFU.EX2 R150, R150 ;  /* 0x0000009600967308 */ /* 0x000fe20000000800 */
[----:B------:R-:W-:Y:S01]  /*6c70*/  UMOV UR15, 0x40000040 ;  /* 0x40000040000f7882 */ /* 0x000fe20000000000 */
        /* <DEDUP_REMOVED lines=15> */
[----:B------:R-:W1:Y:S05]  /*6d70*/  SHFL.BFLY PT, R33, R2, 0x2, 0x1f ;  /* 0x0c401f0002217f89 */ /* 0x000e6a00000e0000 */
[----:B------:R-:W-:Y:S08]  /*6d80*/  MUFU.EX2 R14, R14 ;  /* 0x0000000e000e7308 */ /* 0x000ff00000000800 */
[----:B------:R-:W-:Y:S08]  /*6d90*/  MUFU.EX2 R142, R142 ;  /* 0x0000008e008e7308 */ /* 0x000ff00000000800 */
[----:B------:R-:W-:Y:S01]  /*6da0*/  MUFU.EX2 R17, R49 ;  /* 0x0000003100117308 */ /* 0x000fe20000000800 */
[----:B-1----:R-:W-:Y:S01]  /*6db0*/  FMNMX.FTZ R44, R2, R33, !PT ;  /* 0x00000021022c7209 */ /* 0x002fe20007810000 */
[----:B------:R-:W-:-:S04]  /*6dc0*/  FFMA.FTZ R33, R73, R0, -R7 ;  /* 0x0000000049217223 */ /* 0x000fc80000010807 */
[----:B0-----:R-:W0:Y:S02]  /*6dd0*/  SHFL.BFLY PT, R45, R44, 0x1, 0x1f ;  /* 0x0c201f002c2d7f89 */ /* 0x001e2400000e0000 */
[----:B------:R-:W-:Y:S01]  /*6de0*/  MUFU.EX2 R18, R18 ;  /* 0x0000001200127308 */ /* 0x000fe20000000800 */
[----:B------:R-:W-:Y:S02]  /*6df0*/  WARPGROUP.DEPBAR.LE gsb0, 0x0 ;  /* 0x00008000000079c5 */ /* 0x000fe40000010000 */
[----:B------:R-:W-:Y:S01]  /*6e00*/  WARPGROUP.ARRIVE ;  /* 0x00000000000079c5 */ /* 0x000fe20000000000 */
[-CC-:B------:R-:W-:Y:S01]  /*6e10*/  FFMA.FTZ R136, R48, R0.reuse, -R7.reuse ;  /* 0x0000000030887223 */ /* 0x180fe20000010807 */
[----:B------:R-:W-:-:S03]  /*6e20*/  FFMA.FTZ R138, R52, R0, -R7 ;  /* 0x00000000348a7223 */ /* 0x000fc60000010807 */
[----:B------:R-:W-:Y:S01]  /*6e30*/  MUFU.EX2 R20, R20 ;  /* 0x0000001400147308 */ /* 0x000fe20000000800 */
[----:B------:R-:W-:Y:S01]  /*6e40*/  HGMMA.64x64x16.F32 R88, R132, gdesc[UR12].tnspB, R88, gsb0 ;  /* 0x40e0000c84587df0 */ /* 0x000fe20008000858 */
[----:B------:R-:W-:Y:S01]  /*6e50*/  UIADD3 UR14, UR10, 0x280, URZ ;  /* 0x000002800a0e7890 */ /* 0x000fe2000fffe03f */
[----:B------:R-:W-:-:S05]  /*6e60*/  UMOV UR15, 0x40000040 ;  /* 0x40000040000f7882 */ /* 0x000fca0000000000 */
[----:B------:R-:W-:Y:S01]  /*6e70*/  MUFU.EX2 R136, R136 ;  /* 0x0000008800887308 */ /* 0x000fe20000000800 */
[----:B0-----:R-:W-:-:S07]  /*6e80*/  FMNMX.FTZ R2, R44, R45, !PT ;  /* 0x0000002d2c027209 */ /* 0x001fce0007810000 */
[----:B------:R-:W-:Y:S01]  /*6e90*/  MUFU.EX2 R138, R138 ;  /* 0x0000008a008a7308 */ /* 0x000fe20000000800 */
[----:B------:R-:W-:-:S04]  /*6ea0*/  FMUL.FTZ R45, R2, R0 ;  /* 0x00000000022d7220 */ /* 0x000fc80000410000 */
[-CC-:B------:R-:W-:Y:S01]  /*6eb0*/  FFMA.FTZ R149, R26, R0.reuse, -R45.reuse ;  /* 0x000000001a957223 */ /* 0x180fe2000001082d */
[-CC-:B------:R-:W-:Y:S01]  /*6ec0*/  FFMA.FTZ R145, R34, R0.reuse, -R45.reuse ;  /* 0x0000000022917223 */ /* 0x180fe2000001082d */
[-CC-:B------:R-:W-:Y:S01]  /*6ed0*/  FFMA.FTZ R34, R43, R0.reuse, -R45.reuse ;  /* 0x000000002b227223 */ /* 0x180fe2000001082d */
[----:B------:R-:W-:Y:S02]  /*6ee0*/  IMAD.U32 R43, RZ, RZ, UR37 ;  /* 0x00000025ff2b7e24 */ /* 0x000fe4000f8e00ff */
[-CC-:B------:R-:W-:Y:S01]  /*6ef0*/  FFMA.FTZ R26, R27, R0.reuse, -R45.reuse ;  /* 0x000000001b1a7223 */ /* 0x180fe2000001082d */
[-CC-:B------:R-:W-:Y:S01]  /*6f00*/  FFMA.FTZ R151, R30, R0.reuse, -R45.reuse ;  /* 0x000000001e977223 */ /* 0x180fe2000001082d */
[----:B------:R-:W-:Y:S01]  /*6f10*/  MUFU.EX2 R149, R149 ;  /* 0x0000009500957308 */ /* 0x000fe20000000800 */
[-CC-:B------:R-:W-:Y:S01]  /*6f20*/  FFMA.FTZ R141, R42, R0.reuse, -R45.reuse ;  /* 0x000000002a8d7223 */ /* 0x180fe2000001082d */
[----:B------:R-:W-:Y:S01]  /*6f30*/  @!P1 LEA R43, R43, UR38, 0x3 ;  /* 0x000000262b2b9c11 */ /* 0x000fe2000f8e18ff */
[-CC-:B------:R-:W-:Y:S01]  /*6f40*/  FFMA.FTZ R27, R31, R0.reuse, -R45.reuse ;  /* 0x000000001f1b7223 */ /* 0x180fe2000001082d */
[-CC-:B------:R-:W-:Y:S01]  /*6f50*/  FFMA.FTZ R143, R46, R0.reuse, -R45.reuse ;  /* 0x000000002e8f7223 */ /* 0x180fe2000001082d */
[-CC-:B------:R-:W-:Y:S01]  /*6f60*/  FFMA.FTZ R30, R35, R0.reuse, -R45.reuse ;  /* 0x00000000231e7223 */ /* 0x180fe2000001082d */
[----:B------:R-:W-:Y:S01]  /*6f70*/  FFMA.FTZ R35, R47, R0, -R45 ;  /* 0x000000002f237223 */ /* 0x000fe2000001082d */
[----:B------:R-:W-:Y:S01]  /*6f80*/  @!P1 VIADD R43, R43, 0x16840 ;  /* 0x000168402b2b9836 */ /* 0x000fe20000000000 */
[----:B------:R-:W-:Y:S01]  /*6f90*/  MUFU.EX2 R26, R26 ;  /* 0x0000001a001a7308 */ /* 0x000fe20000000800 */
[----:B------:R-:W-:-:S02]  /*6fa0*/  IMAD.U32 R47, RZ, RZ, UR6 ;  /* 0x00000006ff2f7e24 */ /* 0x000fc4000f8e00ff */
[-CC-:B------:R-:W-:Y:S01]  /*6fb0*/  FFMA.FTZ R147, R38, R0.reuse, -R45.reuse ;  /* 0x0000000026937223 */ /* 0x180fe2000001082d */
[-C--:B------:R-:W-:Y:S01]  /*6fc0*/  FFMA.FTZ R31, R39, R0.reuse, -R45 ;  /* 0x00000000271f7223 */ /* 0x080fe2000001082d */
[----:B------:R-:W-:Y:S01]  /*6fd0*/  @!P1 PRMT R43, RZ, 0x654, R43 ;  /* 0x00000654ff2b9816 */ /* 0x000fe2000000002b */
[-CC-:B------:R-:W-:Y:S01]  /*6fe0*/  FFMA.FTZ R137, R50, R0.reuse, -R45.reuse ;  /* 0x0000000032897223 */ /* 0x180fe2000001082d */
[----:B------:R-:W-:Y:S01]  /*6ff0*/  @!P1 LEA R47, R47, UR38, 0x3 ;  /* 0x000000262f2f9c11 */ /* 0x000fe2000f8e18ff */
[-CC-:B------:R-:W-:Y:S01]  /*7000*/  FFMA.FTZ R38, R51, R0.reuse, -R45.reuse ;  /* 0x0000000033267223 */ /* 0x180fe2000001082d */
[----:B------:R-:W-:Y:S01]  /*7010*/  MUFU.EX2 R151, R151 ;  /* 0x0000009700977308 */ /* 0x000fe20000000800 */
[-CC-:B------:R-:W-:Y:S01]  /*7020*/  FFMA.FTZ R139, R54, R0.reuse, -R45.reuse ;  /* 0x00000000368b7223 */ /* 0x180fe2000001082d */
[-CC-:B------:R-:W-:Y:S01]  /*7030*/  FFMA.FTZ R39, R55, R0.reuse, -R45.reuse ;  /* 0x0000000037277223 */ /* 0x180fe2000001082d */
[----:B------:R-:W-:Y:S02]  /*7040*/  @!P1 VIADD R47, R47, 0x16860 ;  /* 0x000168602f2f9836 */ /* 0x000fe40000000000 */
[-CC-:B------:R-:W-:Y:S01]  /*7050*/  FFMA.FTZ R75, R75, R0.reuse, -R45.reuse ;  /* 0x000000004b4b7223 */ /* 0x180fe2000001082d */
[-CC-:B------:R-:W-:Y:S01]  /*7060*/  FFMA.FTZ R78, R78, R0.reuse, -R45.reuse ;  /* 0x000000004e4e7223 */ /* 0x180fe2000001082d */
[-CC-:B------:R-:W-:Y:S01]  /*7070*/  FFMA.FTZ R79, R79, R0.reuse, -R45.reuse ;  /* 0x000000004f4f7223 */ /* 0x180fe2000001082d */
[-C--:B------:R-:W-:Y:S01]  /*7080*/  FFMA.FTZ R82, R82, R0.reuse, -R45 ;  /* 0x0000000052527223 */ /* 0x080fe2000001082d */
[----:B------:R-:W-:Y:S01]  /*7090*/  MUFU.EX2 R27, R27 ;  /* 0x0000001b001b7308 */ /* 0x000fe20000000800 */
[----:B------:R-:W-:Y:S01]  /*70a0*/  @!P1 PRMT R47, RZ, 0x654, R47 ;  /* 0x00000654ff2f9816 */ /* 0x000fe2000000002f */
[-CC-:B------:R-:W-:Y:S01]  /*70b0*/  FFMA.FTZ R83, R83, R0.reuse, -R45.reuse ;  /* 0x0000000053537223 */ /* 0x180fe2000001082d */
[----:B------:R-:W-:Y:S01]  /*70c0*/  FFMA.FTZ R86, R86, R0, -R45 ;  /* 0x0000000056567223 */ /* 0x000fe2000001082d */
[----:B------:R-:W-:-:S04]  /*70d0*/  UMOV UR6, UR37 ;  /* 0x0000002500067c82 */ /* 0x000fc80008000000 */
[----:B------:R-:W-:Y:S08]  /*70e0*/  MUFU.EX2 R145, R145 ;  /* 0x0000009100917308 */ /* 0x000ff00000000800 */
[----:B------:R-:W-:Y:S08]  /*70f0*/  MUFU.EX2 R30, R30 ;  /* 0x0000001e001e7308 */ /* 0x000ff00000000800 */
[----:B------:R-:W-:Y:S01]  /*7100*/  MUFU.EX2 R147, R147 ;  /* 0x0000009300937308 */ /* 0x000fe20000000800 */
[----:B------:R-:W-:-:S02]  /*7110*/  WARPGROUP.DEPBAR.LE gsb0, 0x0 ;  /* 0x00008000000079c5 */ /* 0x000fc40000010000 */
[----:B------:R-:W-:-:S06]  /*7120*/  WARPGROUP.ARRIVE ;  /* 0x00000000000079c5 */ /* 0x000fcc0000000000 */
[----:B------:R-:W0:Y:S01]  /*7130*/  S2R R133, SR_TID.X ;  /* 0x0000000000857919 */ /* 0x000e220000002100 */
[-CC-:B------:R-:W-:Y:S01]  /*7140*/  FFMA.FTZ R132, R56, R0.reuse, -R7.reuse ;  /* 0x0000000038847223 */ /* 0x180fe20000010807 */
[-C--:B------:R-:W-:Y:S01]  /*7150*/  FFMA.FTZ R134, R60, R0.reuse, -R7 ;  /* 0x000000003c867223 */ /* 0x080fe20000010807 */
[----:B------:R-:W-:Y:S01]  /*7160*/  FADD.FTZ R7, -R2, R5 ;  /* 0x0000000502077221 */ /* 0x000fe20000010100 */
[----:B------:R-:W-:Y:S01]  /*7170*/  MUFU.EX2 R31, R31 ;  /* 0x0000001f001f7308 */ /* 0x000fe20000000800 */
[----:B------:R-:W-:Y:S01]  /*7180*/  HGMMA.64x64x16.F32 R88, R128, gdesc[UR12].tnspB, R88, gsb0 ;  /* 0x40e0000c80587df0 */ /* 0x000fe20008000858 */
[----:B------:R-:W-:Y:S01]  /*7190*/  UIADD3 UR14, UR10, 0x300, URZ ;  /* 0x000003000a0e7890 */ /* 0x000fe2000fffe03f */
[----:B------:R-:W-:Y:S01]  /*71a0*/  FMUL.FTZ R7, R7, R0 ;  /* 0x0000000007077220 */ /* 0x000fe20000410000 */
[----:B------:R-:W-:Y:S01]  /*71b0*/  UMOV UR15, 0x40000040 ;  /* 0x40000040000f7882 */ /* 0x000fe20000000000 */
[----:B------:R-:W-:-:S03]  /*71c0*/  UIADD3 UR10, UR10, 0x380, URZ ;  /* 0x000003800a0a7890 */ /* 0x000fc6000fffe03f */
[----:B------:R-:W-:Y:S08]  /*71d0*/  MUFU.EX2 R141, R141 ;  /* 0x0000008d008d7308 */ /* 0x000ff00000000800 */
[----:B------:R-:W1:Y:S08]  /*71e0*/  MUFU.EX2 R7, R7 ;  /* 0x0000000700077308 */ /* 0x000e700000000800 */
[----:B------:R-:W-:Y:S01]  /*71f0*/  MUFU.EX2 R34, R34 ;  /* 0x0000002200227308 */ /* 0x000fe20000000800 */
[----:B0-----:R-:W-:-:S02]  /*7200*/  SHF.R.U32.HI R135, RZ, 0x7, R133 ;  /* 0x00000007ff877819 */ /* 0x001fc40000011685 */
[----:B------:R-:W-:Y:S01]  /*7210*/  ISETP.GE.U32.AND P2, PT, R133, 0x180, PT ;  /* 0x000001808500780c */ /* 0x000fe20003f46070 */
[----:B------:R-:W-:-:S04]  /*7220*/  FFMA.FTZ R133, R58, R0, -R45 ;  /* 0x000000003a857223 */ /* 0x000fc8000001082d */
[----:B------:R-:W-:Y:S01]  /*7230*/  MUFU.EX2 R143, R143 ;  /* 0x0000008f008f7308 */ /* 0x000fe20000000800 */
[----:B------:R-:W-:Y:S02]  /*7240*/  VIADD R42, R135, 0x9 ;  /* 0x00000009872a7836 */ /* 0x000fe40000000000 */
[----:B-1----:R-:W-:Y:S01]  /*7250*/  FFMA.FTZ R3, R7, R3, R149 ;  /* 0x0000000307037223 */ /* 0x002fe20000010095 */
[-CC-:B------:R-:W-:Y:S01]  /*7260*/  FFMA.FTZ R135, R62, R0.reuse, -R45.reuse ;  /* 0x000000003e877223 */ /* 0x180fe2000001082d */
[----:B------:R-:W-:Y:S02]  /*7270*/  F2FP.F16.F32.PACK_AB R149, R26, R149 ;  /* 0x000000951a95723e */ /* 0x000fe400000000ff */
[----:B------:R-:W-:Y:S01]  /*7280*/  SEL R46, R42, 0x9, !P2 ;  /* 0x000000092a2e7807 */ /* 0x000fe20005000000 */
[----:B------:R-:W-:Y:S01]  /*7290*/  FFMA.FTZ R42, R59, R0, -R45 ;  /* 0x000000003b2a7223 */ /* 0x000fe2000001082d */
[----:B------:R-:W-:Y:S01]  /*72a0*/  MUFU.EX2 R35, R35 ;  /* 0x0000002300237308 */ /* 0x000fe20000000800 */
[C---:B------:R-:W-:Y:S01]  /*72b0*/  ISETP.GT.AND P2, PT, R9.reuse, R23, PT ;  /* 0x000000170900720c */ /* 0x040fe20003f44270 */
        /* <DEDUP_REMOVED lines=8> */
[-CC-:B------:R-:W-:Y:S01]  /*7340*/  FFMA.FTZ R129, R66, R0.reuse, -R45.reuse ;  /* 0x0000000042817223 */ /* 0x180fe2000001082d */
[----:B------:R-:W-:Y:S01]  /*7350*/  FFMA.FTZ R131, R70, R0, -R45 ;  /* 0x0000000046837223 */ /* 0x000fe2000001082d */
[----:B------:R-:W-:Y:S05]  /*7360*/  HGMMA.64x64x16.F32 R88, R124, gdesc[UR12].tnspB, R88, gsb0 ;  /* 0x40e0000c7c587df0 */ /* 0x000fea0008000858 */
        /* <DEDUP_REMOVED lines=12> */
[----:B------:R-:W-:Y:S01]  /*7430*/  WARPGROUP.ARRIVE ;  /* 0x00000000000079c5 */ /* 0x000fe20000000000 */
[----:B------:R-:W-:-:S03]  /*7440*/  FFMA.FTZ R125, R74, R0, -R45 ;  /* 0x000000004a7d7223 */ /* 0x000fc6000001082d */
[----:B------:R-:W0:Y:S02]  /*7450*/  MUFU.EX2 R29, R29 ;  /* 0x0000001d001d7308 */ /* 0x000e240000000800 */
[----:B------:R-:W-:Y:S06]  /*7460*/  HGMMA.64x64x16.F32 R88, R120, gdesc[UR8].tnspB, R88, gsb0 ;  /* 0x40e0000878587df0 */ /* 0x000fec0008000858 */
[----:B------:R-:W-:Y:S08]  /*7470*/  MUFU.EX2 R32, R32 ;  /* 0x0000002000207308 */ /* 0x000ff00000000800 */
[----:B------:R-:W-:Y:S01]  /*7480*/  MUFU.EX2 R125, R125 ;  /* 0x0000007d007d7308 */ /* 0x000fe20000000800 */
[----:B0-----:R-:W-:-:S07]  /*7490*/  F2FP.F16.F32.PACK_AB R130, R29, R25 ;  /* 0x000000191d82723e */ /* 0x001fce00000000ff */
[----:B------:R-:W0:Y:S08]  /*74a0*/  MUFU.EX2 R33, R33 ;  /* 0x0000002100217308 */ /* 0x000e300000000800 */
        /* <DEDUP_REMOVED lines=9> */
[----:B------:R-:W-:Y:S01]  /*7540*/  MUFU.EX2 R41, R41 ;  /* 0x0000002900297308 */ /* 0x000fe20000000800 */
        /* <DEDUP_REMOVED lines=10> */
[----:B-1----:R-:W-:Y:S01]  /*75f0*/  FFMA.FTZ R43, R6, R4, R148 ;  /* 0x00000004062b7223 */ /* 0x002fe20000010094 */
[----:B------:R-:W-:Y:S01]  /*7600*/  FADD.FTZ R4, R26, R3 ;  /* 0x000000031a047221 */ /* 0x000fe20000010000 */
[----:B------:R1:W-:Y:S01]  /*7610*/  @!P1 SYNCS.ARRIVE.TRANS64.RED.A1T0 RZ, [R47+URZ], RZ ;  /* 0x000000ff2fff99a7 */ /* 0x0003e2000810043f */
[C---:B------:R-:W-:Y:S01]  /*7620*/  F2FP.F16.F32.PACK_AB R148, R10.reuse, R148 ;  /* 0x000000940a94723e */ /* 0x040fe200000000ff */
[----:B------:R-:W-:Y:S01]  /*7630*/  FADD.FTZ R43, R10, R43 ;  /* 0x0000002b0a2b7221 */ /* 0x000fe20000010000 */
[----:B------:R-:W-:Y:S01]  /*7640*/  FADD.FTZ R4, R151, R4 ;  /* 0x0000000497047221 */ /* 0x000fe20000010000 */
[----:B------:R-:W-:Y:S01]  /*7650*/  FFMA.FTZ R3, R63, R0, -R45 ;  /* 0x000000003f037223 */ /* 0x000fe2000001082d */
[----:B------:R-:W-:Y:S01]  /*7660*/  MUFU.EX2 R44, R84 ;  /* 0x00000054002c7308 */ /* 0x000fe20000000800 */
[----:B0-----:R-:W-:Y:S01]  /*7670*/  FADD.FTZ R46, R150, R43 ;  /* 0x0000002b962e7221 */ /* 0x001fe20000010000 */
[----:B------:R-:W-:Y:S01]  /*7680*/  FADD.FTZ R4, R27, R4 ;  /* 0x000000041b047221 */ /* 0x000fe20000010000 */
[C---:B------:R-:W-:Y:S01]  /*7690*/  F2FP.F16.F32.PACK_AB R150, R11.reuse, R150 ;  /* 0x000000960b96723e */ /* 0x040fe200000000ff */
[----:B------:R-:W-:Y:S01]  /*76a0*/  FMUL.FTZ R100, R100, R6 ;  /* 0x0000000664647220 */ /* 0x000fe20000410000 */
[----:B------:R-:W-:Y:S01]  /*76b0*/  FADD.FTZ R43, R11, R46 ;  /* 0x0000002e0b2b7221 */ /* 0x000fe20000010000 */
[----:B-1----:R-:W-:Y:S01]  /*76c0*/  FADD.FTZ R47, R145, R4 ;  /* 0x00000004912f7221 */ /* 0x002fe20000010000 */
[-C--:B------:R-:W-:Y:S01]  /*76d0*/  FFMA.FTZ R4, R67, R0.reuse, -R45 ;  /* 0x0000000043047223 */ /* 0x080fe2000001082d */
[----:B------:R-:W-:Y:S01]  /*76e0*/  MUFU.EX2 R3, R3 ;  /* 0x0000000300037308 */ /* 0x000fe20000000800 */
[----:B------:R-:W-:Y:S01]  /*76f0*/  FADD.FTZ R43, R144, R43 ;  /* 0x0000002b902b7221 */ /* 0x000fe20000010000 */
[----:B------:R-:W-:Y:S01]  /*7700*/  FADD.FTZ R48, R30, R47 ;  /* 0x0000002f1e307221 */ /* 0x000fe20000010000 */
[-CC-:B------:R-:W-:Y:S01]  /*7710*/  FFMA.FTZ R46, R71, R0.reuse, -R45.reuse ;  /* 0x00000000472e7223 */ /* 0x180fe2000001082d */
[----:B------:R-:W-:Y:S01]  /*7720*/  FFMA.FTZ R45, R87, R0, -R45 ;  /* 0x00000000572d7223 */ /* 0x000fe2000001082d */
[----:B------:R-:W-:Y:S01]  /*7730*/  FADD.FTZ R43, R28, R43 ;  /* 0x0000002b1c2b7221 */ /* 0x000fe20000010000 */
[----:B------:R-:W-:Y:S01]  /*7740*/  FADD.FTZ R48, R147, R48 ;  /* 0x0000003093307221 */ /* 0x000fe20000010000 */
[----:B------:R-:W-:Y:S01]  /*7750*/  FMUL.FTZ R101, R101, R6 ;  /* 0x0000000665657220 */ /* 0x000fe20000410000 */
[----:B------:R-:W-:Y:S01]  /*7760*/  MUFU.EX2 R4, R4 ;  /* 0x0000000400047308 */ /* 0x000fe20000000800 */
[----:B------:R-:W-:Y:S01]  /*7770*/  FADD.FTZ R50, R146, R43 ;  /* 0x0000002b92327221 */ /* 0x000fe20000010000 */
[----:B------:R-:W-:Y:S01]  /*7780*/  FADD.FTZ R48, R31, R48 ;  /* 0x000000301f307221 */ /* 0x000fe20000010000 */
[C---:B------:R-:W-:Y:S01]  /*7790*/  F2FP.F16.F32.PACK_AB R146, R13.reuse, R146 ;  /* 0x000000920d92723e */ /* 0x040fe200000000ff */
[-C--:B------:R-:W-:Y:S01]  /*77a0*/  FMUL.FTZ R104, R104, R6.reuse ;  /* 0x0000000668687220 */ /* 0x080fe20000410000 */
[----:B------:R-:W-:Y:S01]  /*77b0*/  FADD.FTZ R43, R13, R50 ;  /* 0x000000320d2b7221 */ /* 0x000fe20000010000 */
[----:B------:R-:W-:Y:S01]  /*77c0*/  FADD.FTZ R47, R141, R48 ;  /* 0x000000308d2f7221 */ /* 0x000fe20000010000 */
[----:B------:R-:W-:Y:S01]  /*77d0*/  FMUL.FTZ R105, R105, R6 ;  /* 0x0000000669697220 */ /* 0x000fe20000410000 */
[----:B------:R-:W-:Y:S01]  /*77e0*/  MUFU.EX2 R46, R46 ;  /* 0x0000002e002e7308 */ /* 0x000fe20000000800 */
[----:B------:R-:W-:Y:S01]  /*77f0*/  FADD.FTZ R43, R140, R43 ;  /* 0x0000002b8c2b7221 */ /* 0x000fe20000010000 */
[----:B------:R-:W-:Y:S01]  /*7800*/  FADD.FTZ R48, R34, R47 ;  /* 0x0000002f22307221 */ /* 0x000fe20000010000 */
[----:B------:R-:W-:Y:S01]  /*7810*/  F2FP.F16.F32.PACK_AB R140, R14, R140 ;  /* 0x0000008c0e8c723e */ /* 0x000fe200000000ff */
        /* <DEDUP_REMOVED lines=10> */
[-C--:B------:R-:W-:Y:S01]  /*78c0*/  FMUL.FTZ R116, R116, R6.reuse ;  /* 0x0000000674747220 */ /* 0x080fe20000410000 */
[----:B------:R-:W-:Y:S01]  /*78d0*/  FMUL.FTZ R117, R117, R6 ;  /* 0x0000000675757220 */ /* 0x000fe20000410000 */
[----:B------:R-:W0:Y:S01]  /*78e0*/  MUFU.EX2 R5, R85 ;  /* 0x0000005500057308 */ /* 0x000e220000000800 */
[----:B------:R-:W-:Y:S01]  /*78f0*/  FADD.FTZ R50, R136, R43 ;  /* 0x0000002b88327221 */ /* 0x000fe20000010000 */
[----:B------:R-:W-:Y:S01]  /*7900*/  FADD.FTZ R43, R137, R48 ;  /* 0x00000030892b7221 */ /* 0x000fe20000010000 */
[----:B------:R-:W-:Y:S01]  /*7910*/  F2FP.F16.F32.PACK_AB R144, R28, R144 ;  /* 0x000000901c90723e */ /* 0x000fe200000000ff */
[----:B------:R-:W-:Y:S01]  /*7920*/  FMUL.FTZ R90, R90, R7 ;  /* 0x000000075a5a7220 */ /* 0x000fe20000410000 */
[----:B------:R-:W-:Y:S01]  /*7930*/  FADD.FTZ R11, R17, R50 ;  /* 0x00000032110b7221 */ /* 0x000fe20000010000 */
[----:B------:R-:W-:Y:S01]  /*7940*/  FADD.FTZ R10, R38, R43 ;  /* 0x0000002b260a7221 */ /* 0x000fe20000010000 */
[----:B------:R-:W-:Y:S01]  /*7950*/  F2FP.F16.F32.PACK_AB R151, R27, R151 ;  /* 0x000000971b97723e */ /* 0x000fe200000000ff */
[----:B------:R-:W-:Y:S01]  /*7960*/  MUFU.EX2 R45, R45 ;  /* 0x0000002d002d7308 */ /* 0x000fe20000000800 */
[----:B------:R-:W-:Y:S01]  /*7970*/  FADD.FTZ R11, R138, R11 ;  /* 0x0000000b8a0b7221 */ /* 0x000fe20000010000 */
[----:B------:R-:W-:Y:S01]  /*7980*/  FADD.FTZ R26, R139, R10 ;  /* 0x0000000a8b1a7221 */ /* 0x000fe20000010000 */
[C---:B------:R-:W-:Y:S01]  /*7990*/  F2FP.F16.F32.PACK_AB R138, R18.reuse, R138 ;  /* 0x0000008a128a723e */ /* 0x040fe200000000ff */
[----:B------:R-:W-:Y:S01]  /*79a0*/  FMUL.FTZ R91, R91, R7 ;  /* 0x000000075b5b7220 */ /* 0x000fe20000410000 */
[----:B------:R-:W-:Y:S01]  /*79b0*/  FADD.FTZ R11, R18, R11 ;  /* 0x0000000b120b7221 */ /* 0x000fe20000010000 */
[----:B------:R-:W-:Y:S01]  /*79c0*/  FADD.FTZ R26, R39, R26 ;  /* 0x0000001a271a7221 */ /* 0x000fe20000010000 */
[----:B------:R-:W-:Y:S01]  /*79d0*/  F2FP.F16.F32.PACK_AB R145, R30, R145 ;  /* 0x000000911e91723e */ /* 0x000fe200000000ff */
[----:B------:R-:W1:Y:S01]  /*79e0*/  MUFU.EX2 R10, R75 ;  /* 0x0000004b000a7308 */ /* 0x000e620000000800 */
[----:B------:R-:W-:Y:S01]  /*79f0*/  FADD.FTZ R11, R132, R11 ;  /* 0x0000000b840b7221 */ /* 0x000fe20000010000 */
[----:B------:R-:W-:Y:S01]  /*7a00*/  FADD.FTZ R13, R133, R26 ;  /* 0x0000001a850d7221 */ /* 0x000fe20000010000 */
[----:B0-----:R-:W-:Y:S01]  /*7a10*/  F2FP.F16.F32.PACK_AB R122, R5, R44 ;  /* 0x0000002c057a723e */ /* 0x001fe200000000ff */
[----:B------:R-:W-:Y:S01]  /*7a20*/  FMUL.FTZ R94, R94, R7 ;  /* 0x000000075e5e7220 */ /* 0x000fe20000410000 */
[----:B------:R-:W-:Y:S01]  /*7a30*/  FADD.FTZ R11, R20, R11 ;  /* 0x0000000b140b7221 */ /* 0x000fe20000010000 */
[----:B------:R-:W-:Y:S01]  /*7a40*/  FADD.FTZ R26, R42, R13 ;  /* 0x0000000d2a1a7221 */ /* 0x000fe20000010000 */
[----:B------:R-:W-:Y:S01]  /*7a50*/  F2FP.F16.F32.PACK_AB R147, R31, R147 ;  /* 0x000000931f93723e */ /* 0x000fe200000000ff */
        /* <DEDUP_REMOVED lines=30> */
[----:B-1----:R-:W-:Y:S01]  /*7c40*/  FADD.FTZ R11, R10, R11 ;  /* 0x0000000b0a0b7221 */ /* 0x002fe20000010000 */
        /* <DEDUP_REMOVED lines=21> */
[----:B------:R-:W-:-:S02]  /*7da0*/  IMAD.MOV.U32 R6, RZ, RZ, R8 ;  /* 0x000000ffff067224 */ /* 0x000fc400078e0008 */
[----:B------:R-:W-:Y:S01]  /*7db0*/  FADD.FTZ R4, R5, R4 ;  /* 0x0000000405047221 */ /* 0x000fe20000010000 */
[----:B------:R-:W-:Y:S01]  /*7dc0*/  F2FP.F16.F32.PACK_AB R120, R41, R40 ;  /* 0x000000282978723e */ /* 0x000fe200000000ff */
[----:B------:R-:W-:Y:S01]  /*7dd0*/  FADD.FTZ R3, R45, R11 ;  /* 0x0000000b2d037221 */ /* 0x000fe20000010000 */
[----:B------:R-:W-:Y:S01]  /*7de0*/  F2FP.F16.F32.PACK_AB R121, R83, R82 ;  /* 0x000000525379723e */ /* 0x000fe200000000ff */
[----:B------:R-:W-:Y:S01]  /*7df0*/  IMAD.MOV.U32 R5, RZ, RZ, R2 ;  /* 0x000000ffff057224 */ /* 0x000fe200078e0002 */
[----:B------:R-:W-:Y:S01]  /*7e00*/  F2FP.F16.F32.PACK_AB R123, R45, R86 ;  /* 0x000000562d7b723e */ /* 0x000fe200000000ff */
[----:B------:R-:W-:Y:S06]  /*7e10*/  @P2 BRA `(.L_x_2053) ;  /* 0xffffffe000d42947 */ /* 0x000fec000383ffff */
.L_x_2044:
[----:B------:R-:W-:Y:S06]  /*7e20*/  BAR.ARV 0x8, 0x200 ;  /* 0x0208000000007b1d */ /* 0x000fec0000002000 */
[----:B------:R-:W-:Y:S05]  /*7e30*/  @!P0 BRA `(.L_x_2054) ;  /* 0x0000000000048947 */ /* 0x000fea0003800000 */
[----:B------:R-:W-:Y:S01]  /*7e40*/  BPT.TRAP 0x1 ;  /* 0x000000040000795c */ /* 0x000fe20000300000 */
.L_x_2054:
[----:B------:R-:W-:Y:S01]  /*7e50*/  ULEA UR5, UR37, UR38, 0x3 ;  /* 0x0000002625057291 */ /* 0x000fe2000f8e183f */
[----:B------:R-:W-:-:S05]  /*7e60*/  IMAD.U32 R5, RZ, RZ, UR36 ;  /* 0x00000024ff057e24 */ /* 0x000fca000f8e00ff */
[----:B------:R-:W-:-:S04]  /*7e70*/  SHF.L.U32 R5, R5, 0x1f, RZ ;  /* 0x0000001f05057819 */ /* 0x000fc800000006ff */
[----:B------:R0:W1:Y:S01]  /*7e80*/  SYNCS.PHASECHK.TRANS64.TRYWAIT P2, [UR5+0x16850], R5 ;  /* 0x01685005ff0075a7 */ /* 0x0000620008040145 */
[----:B------:R-:W-:Y:S05]  /*7e90*/  @!P0 BRA `(.L_x_2055) ;  /* 0x0000000000048947 */ /* 0x000fea0003800000 */
[----:B------:R-:W-:Y:S01]  /*7ea0*/  BPT.TRAP 0x1 ;  /* 0x000000040000795c */ /* 0x000fe20000300000 */
.L_x_2055:
[----:B-1----:R-:W-:Y:S05]  /*7eb0*/  @P2 BRA `(.L_x_2056) ;  /* 0x0000000000082947 */ /* 0x002fea0003800000 */
[----:B------:R-:W1:Y:S02]  /*7ec0*/  SYNCS.PHASECHK.TRANS64.TRYWAIT P0, [UR5+0x16850], R5 ;  /* 0x01685005ff0075a7 */ /* 0x000e640008000145 */
[----:B-1----:R-:W-:Y:S05]  /*7ed0*/  @!P0 BRA `(.L_x_2057) ;  /* 0x0000008c00d08947 */ /* 0x002fea0003800000 */
.L_x_2056:
[----:B------:R-:W-:Y:S01]  /*7ee0*/  UIADD3 UR38, UR38, 0x400, URZ ;  /* 0x0000040026267890 */ /* 0x000fe2000fffe03f */
[----:B------:R-:W2:Y:S01]  /*7ef0*/  LDL.LU R12, [R1+0x24] ;  /* 0x00002400010c7983 */ /* 0x000ea20000300800 */
[----:B------:R-:W-:Y:S01]  /*7f00*/  WARPGROUP.ARRIVE ;  /* 0x00000000000079c5 */ /* 0x000fe20000000000 */
[----:B------:R-:W-:Y:S01]  /*7f10*/  UMOV UR7, 0x40000040 ;  /* 0x4000004000077882 */ /* 0x000fe20000000000 */
[----:B------:R-:W-:Y:S01]  /*7f20*/  USHF.R.U32.HI UR38, URZ, 0x4, UR38 ;  /* 0x000000043f267899 */ /* 0x000fe20008011626 */
[----:B01----:R-:W0:Y:S01]  /*7f30*/  SHFL.BFLY PT, R5, R4, 0x2, 0x1f ;  /* 0x0c401f0004057f89 */ /* 0x003e2200000e0000 */
[----:B------:R-:W-:Y:S02]  /*7f40*/  IMAD.MOV.U32 R29, RZ, RZ, -0x800000 ;  /* 0xff800000ff1d7424 */ /* 0x000fe400078e00ff */
[----:B------:R-:W-:Y:S01]  /*7f50*/  ULOP3.LUT UR4, UR38, 0x3fff, URZ, 0xc0, !UPT ;  /* 0x00003fff26047892 */ /* 0x000fe2000f8ec03f */
[----:B------:R-:W1:Y:S01]  /*7f60*/  SHFL.BFLY PT, R6, R3, 0x2, 0x1f ;  /* 0x0c401f0003067f89 */ /* 0x000e6200000e0000 */
[----:B------:R-:W-:-:S02]  /*7f70*/  IMAD.MOV.U32 R28, RZ, RZ, -0x800000 ;  /* 0xff800000ff1c7424 */ /* 0x000fc400078e00ff */
[----:B------:R-:W-:Y:S02]  /*7f80*/  ULEA UR4, UR37, UR4, 0xa ;  /* 0x0000000425047291 */ /* 0x000fe4000f8e503f */
[----:B------:R-:W-:-:S04]  /*7f90*/  UIADD3 UR37, UR37, 0x1, URZ ;  /* 0x0000000125257890 */ /* 0x000fc8000fffe03f */
[----:B------:R-:W-:Y:S01]  /*7fa0*/  UISETP.NE.AND UP0, UPT, UR37, 0x2, UPT ;  /* 0x000000022500788c */ /* 0x000fe2000bf05270 */
[----:B------:R-:W-:Y:S02]  /*7fb0*/  UMOV UR6, UR4 ;  /* 0x0000000400067c82 */ /* 0x000fe40008000000 */
[----:B------:R-:W-:Y:S01]  /*7fc0*/  HGMMA.64x64x16.F32 R88, R148, gdesc[UR4].tnspB, R88, gsb0 ;  /* 0x40e0000494587df0 */ /* 0x000fe20008000858 */
[----:B------:R-:W-:Y:S01]  /*7fd0*/  UIADD3 UR6, UR4, 0x80, URZ ;  /* 0x0000008004067890 */ /* 0x000fe2000fffe03f */
[----:B------:R-:W-:Y:S01]  /*7fe0*/  UMOV UR7, 0x40000040 ;  /* 0x4000004000077882 */ /* 0x000fe20000000000 */
[----:B------:R-:W-:Y:S01]  /*7ff0*/  USEL UR37, UR37, URZ, UP0 ;  /* 0x0000003f25257287 */ /* 0x000fe20008000000 */
[----:B0-----:R-:W-:Y:S01]  /*8000*/  FADD.FTZ R5, R5, R4 ;  /* 0x0000000405057221 */ /* 0x001fe20000010000 */
[----:B-1----:R-:W-:-:S04]  /*8010*/  FADD.FTZ R7, R6, R3 ;  /* 0x0000000306077221 */ /* 0x002fc80000010000 */
[----:B------:R-:W0:Y:S04]  /*8020*/  SHFL.BFLY PT, R6, R5, 0x1, 0x1f ;  /* 0x0c201f0005067f89 */ /* 0x000e2800000e0000 */
[----:B------:R-:W1:Y:S01]  /*8030*/  SHFL.BFLY PT, R10, R7, 0x1, 0x1f ;  /* 0x0c201f00070a7f89 */ /* 0x000e6200000e0000 */
[----:B0-----:R-:W-:Y:S01]  /*8040*/  FADD.FTZ R11, R5, R6 ;  /* 0x00000006050b7221 */ /* 0x001fe20000010000 */
[----:B------:R-:W-:Y:S01]  /*8050*/  CS2R R4, SRZ ;  /* 0x0000000000047805 */ /* 0x000fe2000001ff00 */
[----:B-1----:R-:W-:-:S03]  /*8060*/  FADD.FTZ R10, R7, R10 ;  /* 0x0000000a070a7221 */ /* 0x002fc60000010000 */
[----:B------:R-:W-:Y:S01]  /*8070*/  FSETP.NE.FTZ.AND P0, PT, R11, RZ, PT ;  /* 0x000000ff0b00720b */ /* 0x000fe20003f15000 */
[----:B------:R-:W-:Y:S01]  /*8080*/  IMAD.U32 R7, RZ, RZ, UR5 ;  /* 0x00000005ff077e24 */ /* 0x000fe2000f8e00ff */
[----:B------:R-:W-:-:S03]  /*8090*/  FSETP.NE.FTZ.AND P2, PT, R10, RZ, PT ;  /* 0x000000ff0a00720b */ /* 0x000fc60003f55000 */
[----:B------:R-:W-:-:S05]  /*80a0*/  @!P1 VIADD R7, R7, 0x16860 ;  /* 0x0001686007079836 */ /* 0x000fca0000000000 */
[----:B------:R-:W-:-:S03]  /*80b0*/  @!P1 PRMT R7, RZ, 0x654, R7 ;  /* 0x00000654ff079816 */ /* 0x000fc60000000007 */
[----:B------:R-:W0:Y:S01]  /*80c0*/  @P0 MUFU.LG2 R6, R11 ;  /* 0x0000000b00060308 */ /* 0x000e220000000c00 */
[C---:B------:R-:W-:Y:S01]  /*80d0*/  @P0 FMUL.FTZ R3, R0.reuse, 0.69314718246459960938 ;  /* 0x3f31721800030820 */ /* 0x040fe20000410000 */
[----:B------:R-:W-:-:S06]  /*80e0*/  @P2 FMUL.FTZ R0, R0, 0.69314718246459960938 ;  /* 0x3f31721800002820 */ /* 0x000fcc0000410000 */
[----:B------:R-:W1:Y:S08]  /*80f0*/  @P2 MUFU.LG2 R9, R10 ;  /* 0x0000000a00092308 */ /* 0x000e700000000c00 */
[----:B------:R-:W3:Y:S01]  /*8100*/  @P0 MUFU.RCP R4, R11 ;  /* 0x0000000b00040308 */ /* 0x000ee20000001000 */
        /* <DEDUP_REMOVED lines=21> */
[----:B--2---:R-:W-:-:S05]  /*8260*/  VIADD R12, R12, 0x1 ;  /* 0x000000010c0c7836 */ /* 0x004fca0000000000 */
[----:B------:R1:W-:Y:S01]  /*8270*/  STL [R1+0x24], R12 ;  /* 0x0000240c01007387 */ /* 0x0003e20000100800 */
        /* <DEDUP_REMOVED lines=55> */
.L_x_2027:
[----:B------:R-:W0:Y:S01]  /*85f0*/  S2R R5, SR_CgaCtaId ;  /* 0x0000000000057919 */ /* 0x000e220000008800 */
[----:B------:R-:W-:Y:S01]  /*8600*/  MOV R0, 0x400 ;  /* 0x0000040000007802 */ /* 0x000fe20000000f00 */
[----:B------:R-:W-:Y:S01]  /*8610*/  BSSY B0, `(.L_x_2058) ;  /* 0x000022c000007945 */ /* 0x000fe20003800000 */
[----:B------:R-:W-:Y:S02]  /*8620*/  BAR.SYNC.DEFER_BLOCKING 0x5, 0x200 ;  /* 0x0148000000007b1d */ /* 0x000fe40000010000 */
[----:B0-----:R-:W-:-:S05]  /*8630*/  LEA R0, R5, R0, 0x18 ;  /* 0x0000000005007211 */ /* 0x001fca00078ec0ff */
[----:B------:R0:W1:Y:S01]  /*8640*/  LDS.128 R4, [R0+0x168d0] ;  /* 0x0168d00000047984 */ /* 0x0000620000000c00 */
[----:B------:R-:W-:Y:S06]  /*8650*/  BAR.ARV 0x4, 0x200 ;  /* 0x0108000000007b1d */ /* 0x000fec0000002000 */
[----:B------:R-:W-:Y:S05]  /*8660*/  @P0 BRA `(.L_x_2059) ;  /* 0x0000001800240947 */ /* 0x000fea0003800000 */
[----:B------:R-:W2:Y:S01]  /*8670*/  LDL R8, [R1+0x48] ;  /* 0x0000480001087983 */ /* 0x000ea20000100800 */
[----:B------:R-:W3:Y:S01]  /*8680*/  LDC.64 R32, c[0x0][0xc00] ;  /* 0x00030000ff207b82 */ /* 0x000ee20000000a00 */
[----:B------:R-:W4:Y:S01]  /*8690*/  S2R R9, SR_SWINHI ;  /* 0x0000000000097919 */ /* 0x000f220000002f00 */
[----:B------:R-:W-:Y:S02]  /*86a0*/  F2FP.F16.F32.PACK_AB R24, R3, R2 ;  /* 0x000000020318723e */ /* 0x000fe400000000ff */
[----:B------:R-:W-:Y:S01]  /*86b0*/  F2FP.F16.F32.PACK_AB R25, R91, R90 ;  /* 0x0000005a5b19723e */ /* 0x000fe200000000ff */
[----:B------:R-:W3:Y:S01]  /*86c0*/  LDL.LU R37, [R1] ;  /* 0x0000000001257983 */ /* 0x000ee20000300800 */
[----:B------:R-:W-:Y:S02]  /*86d0*/  F2FP.F16.F32.PACK_AB R26, R93, R92 ;  /* 0x0000005c5d1a723e */ /* 0x000fe400000000ff */
[----:B------:R-:W-:Y:S01]  /*86e0*/  F2FP.F16.F32.PACK_AB R27, R95, R94 ;  /* 0x0000005e5f1b723e */ /* 0x000fe200000000ff */
[----:B------:R-:W-:Y:S01]  /*86f0*/  IMAD.SHL.U32 R35, R153, 0x4, RZ ;  /* 0x0000000499237824 */ /* 0x000fe200078e00ff */
[----:B------:R-:W3:Y:S01]  /*8700*/  LDL R39, [R1+0x1c] ;  /* 0x00001c0001277983 */ /* 0x000ee20000100800 */
[----:B------:R-:W-:Y:S01]  /*8710*/  ULDC.64 UR4, c[0x0][0xc08] ;  /* 0x0003020000047ab9 */ /* 0x000fe20000000a00 */
[----:B------:R-:W-:-:S02]  /*8720*/  MOV R20, R0 ;  /* 0x0000000000147202 */ /* 0x000fc40000000f00 */
[----:B----4-:R-:W-:Y:S01]  /*8730*/  MOV R21, R9 ;  /* 0x0000000900157202 */ /* 0x010fe20000000f00 */
[----:B------:R-:W-:Y:S02]  /*8740*/  BAR.SYNC.DEFER_BLOCKING 0x1, 0x180 ;  /* 0x0046000000007b1d */ /* 0x000fe40000010000 */
[----:B--2---:R-:W-:-:S03]  /*8750*/  IMAD.WIDE R8, R8, 0x2, R20 ;  /* 0x0000000208087825 */ /* 0x004fc600078e0214 */
[----:B------:R-:W-:-:S04]  /*8760*/  LOP3.LUT R11, R8, 0x380, RZ, 0xc0, !PT ;  /* 0x00000380080b7812 */ /* 0x000fc800078ec0ff */
[----:B------:R-:W-:Y:S02]  /*8770*/  SHF.R.U64 R11, R11, 0x3, RZ ;  /* 0x000000030b0b7819 */ /* 0x000fe400000012ff */
[C---:B------:R-:W-:Y:S02]  /*8780*/  IADD3 R10, P0, R8.reuse, 0x60, RZ ;  /* 0x00000060080a7810 */ /* 0x040fe40007f1e0ff */
[C---:B------:R-:W-:Y:S02]  /*8790*/  IADD3 R23, P1, R8.reuse, 0x40, RZ ;  /* 0x0000004008177810 */ /* 0x040fe40007f3e0ff */
[----:B------:R-:W-:Y:S02]  /*87a0*/  IADD3 R17, P2, R8, 0x20, RZ ;  /* 0x0000002008117810 */ /* 0x000fe40007f5e0ff */
[----:B------:R-:W-:Y:S01]  /*87b0*/  LOP3.LUT R8, R11, R8, RZ, 0x3c, !PT ;  /* 0x000000080b087212 */ /* 0x000fe200078e3cff */
[--C-:B------:R-:W-:Y:S02]  /*87c0*/  IMAD.X R11, RZ, RZ, R9.reuse, P0 ;  /* 0x000000ffff0b7224 */ /* 0x100fe400000e0609 */
[--C-:B------:R-:W-:Y:S01]  /*87d0*/  IMAD.X R13, RZ, RZ, R9.reuse, P1 ;  /* 0x000000ffff0d7224 */ /* 0x100fe200008e0609 */
[----:B------:R-:W-:Y:S01]  /*87e0*/  MOV R18, R8 ;  /* 0x0000000800127202 */ /* 0x000fe20000000f00 */
[----:B------:R-:W-:Y:S01]  /*87f0*/  IMAD.X R15, RZ, RZ, R9, P2 ;  /* 0x000000ffff0f7224 */ /* 0x000fe200010e0609 */
[----:B------:R-:W-:-:S02]  /*8800*/  LOP3.LUT R9, R10, 0x380, RZ, 0xc0, !PT ;  /* 0x000003800a097812 */ /* 0x000fc400078ec0ff */
[----:B------:R-:W-:Y:S02]  /*8810*/  LOP3.LUT R8, R23, 0x380, RZ, 0xc0, !PT ;  /* 0x0000038017087812 */ /* 0x000fe400078ec0ff */
[----:B-1----:R-:W-:Y:S02]  /*8820*/  LOP3.LUT R4, R17, 0x380, RZ, 0xc0, !PT ;  /* 0x0000038011047812 */ /* 0x002fe400078ec0ff */
[----:B------:R-:W-:Y:S02]  /*8830*/  SHF.R.U64 R9, R9, 0x3, RZ ;  /* 0x0000000309097819 */ /* 0x000fe400000012ff */
[----:B------:R-:W-:Y:S02]  /*8840*/  SHF.R.U64 R8, R8, 0x3, RZ ;  /* 0x0000000308087819 */ /* 0x000fe400000012ff */
[----:B------:R-:W-:Y:S02]  /*8850*/  SHF.R.U64 R4, R4, 0x3, RZ ;  /* 0x0000000304047819 */ /* 0x000fe400000012ff */
[----:B------:R-:W-:-:S02]  /*8860*/  LOP3.LUT R10, R9, R10, RZ, 0x3c, !PT ;  /* 0x0000000a090a7212 */ /* 0x000fc400078e3cff */
[----:B------:R-:W-:Y:S02]  /*8870*/  LOP3.LUT R12, R8, R23, RZ, 0x3c, !PT ;  /* 0x00000017080c7212 */ /* 0x000fe400078e3cff */
[----:B------:R-:W-:Y:S02]  /*8880*/  LOP3.LUT R14, R4, R17, RZ, 0x3c, !PT ;  /* 0x00000011040e7212 */ /* 0x000fe400078e3cff */
[----:B------:R-:W-:Y:S01]  /*8890*/  MOV R17, R10 ;  /* 0x0000000a00117202 */ /* 0x000fe20000000f00 */
[----:B------:R1:W-:Y:S01]  /*88a0*/  STSM.16.M88.4 [R18], R24 ;  /* 0x0000001812007844 */ /* 0x0003e20000000200 */
[----:B------:R-:W-:Y:S02]  /*88b0*/  MOV R23, R12 ;  /* 0x0000000c00177202 */ /* 0x000fe40000000f00 */
        /* <DEDUP_REMOVED lines=8> */
[----:B------:R-:W-:Y:S02]  /*8940*/  F2FP.F16.F32.PACK_AB R15, R111, R110 ;  /* 0x0000006e6f0f723e */ /* 0x000fe400000000ff */
[----:B-1----:R-:W-:Y:S02]  /*8950*/  F2FP.F16.F32.PACK_AB R24, R113, R112 ;  /* 0x000000707118723e */ /* 0x002fe400000000ff */
[----:B------:R-:W-:Y:S02]  /*8960*/  F2FP.F16.F32.PACK_AB R25, R115, R114 ;  /* 0x000000727319723e */ /* 0x000fe400000000ff */
[----:B------:R-:W-:Y:S02]  /*8970*/  F2FP.F16.F32.PACK_AB R26, R117, R116 ;  /* 0x00000074751a723e */ /* 0x000fe400000000ff */
[----:B------:R-:W-:Y:S01]  /*8980*/  F2FP.F16.F32.PACK_AB R27, R119, R118 ;  /* 0x00000076771b723e */ /* 0x000fe200000000ff */
[----:B------:R1:W-:Y:S04]  /*8990*/  STSM.16.M88.4 [R4], R8 ;  /* 0x0000000804007844 */ /* 0x0003e80000000200 */
[----:B------:R-:W-:Y:S04]  /*89a0*/  STSM.16.M88.4 [R23], R12 ;  /* 0x0000000c17007844 */ /* 0x000fe80000000200 */
[----:B------:R2:W-:Y:S01]  /*89b0*/  STSM.16.M88.4 [R17], R24 ;  /* 0x0000001811007844 */ /* 0x0005e20000000200 */
[----:B------:R-:W-:Y:S01]  /*89c0*/  BAR.SYNC.DEFER_BLOCKING 0x1, 0x180 ;  /* 0x0046000000007b1d */ /* 0x000fe20000010000 */
[----:B---3--:R-:W-:-:S04]  /*89d0*/  ISETP.NE.U32.AND P0, PT, R32, RZ, PT ;  /* 0x000000ff2000720c */ /* 0x008fc80003f05070 */
[----:B------:R-:W-:Y:S02]  /*89e0*/  ISETP.NE.AND.EX P0, PT, R33, RZ, PT, P0 ;  /* 0x000000ff2100720c */ /* 0x000fe40003f05300 */
[----:B------:R-:W-:Y:S02]  /*89f0*/  SHF.L.U64.HI R36, R153, 0x2, R37 ;  /* 0x0000000299247819 */ /* 0x000fe40000010225 */
[----:B------:R-:W-:Y:S01]  /*8a00*/  IADD3 R30, P1, R35, R32, RZ ;  /* 0x00000020231e7210 */ /* 0x000fe20007f3e0ff */
[----:B------:R-:W-:Y:S01]  /*8a10*/  IMAD.MOV.U32 R18, RZ, RZ, RZ ;  /* 0x000000ffff127224 */ /* 0x000fe200078e00ff */
[----:B-1----:R-:W1:Y:S03]  /*8a20*/  LDC R8, c[0x0][0xad4] ;  /* 0x0002b500ff087b82 */ /* 0x002e660000000800 */
[----:B------:R-:W-:-:S05]  /*8a30*/  IMAD.X R31, R36, 0x1, R33, P1 ;  /* 0x00000001241f7824 */ /* 0x000fca00008e0621 */
[----:B--2---:R-:W2:Y:S01]  /*8a40*/  LDC R17, c[0x0][0xbe8] ;  /* 0x0002fa00ff117b82 */ /* 0x004ea20000000800 */
[----:B------:R-:W3:Y:S01]  /*8a50*/  @P0 LDG.E R18, desc[UR40][R30.64] ;  /* 0x000000281e120981 */ /* 0x000ee2000c1e1900 */
[----:B------:R-:W-:-:S04]  /*8a60*/  ISETP.NE.U32.AND P1, PT, RZ, UR4, PT ;  /* 0x00000004ff007c0c */ /* 0x000fc8000bf25070 */
[----:B------:R-:W-:Y:S01]  /*8a70*/  ISETP.NE.AND.EX P1, PT, RZ, UR5, PT, P1 ;  /* 0x00000005ff007c0c */ /* 0x000fe2000bf25310 */
[----:B------:R-:W-:-:S12]  /*8a80*/  IMAD.MOV.U32 R26, RZ, RZ, 0x9b8 ;  /* 0x000009b8ff1a7424 */ /* 0x000fd800078e00ff */
[----:B------:R-:W-:-:S04]  /*8a90*/  @P1 IADD3 R34, P2, R35, UR4, RZ ;  /* 0x0000000423221c10 */ /* 0x000fc8000ff5e0ff */
[----:B------:R-:W-:Y:S02]  /*8aa0*/  @P1 IADD3.X R35, R36, UR5, RZ, P2, !PT ;  /* 0x0000000524231c10 */ /* 0x000fe400097fe4ff */
[----:B------:R-:W-:-:S04]  /*8ab0*/  ISETP.NE.AND P2, PT, R155, RZ, PT ;  /* 0x000000ff9b00720c */ /* 0x000fc80003f45270 */
[----:B-1----:R-:W-:-:S04]  /*8ac0*/  SEL R8, R155, R8, P2 ;  /* 0x000000089b087207 */ /* 0x002fc80001000000 */
[----:B------:R-:W-:Y:S02]  /*8ad0*/  ISETP.GT.AND P3, PT, R8, 0x1, PT ;  /* 0x000000010800780c */ /* 0x000fe40003f64270 */
[----:B--2---:R-:W-:Y:S01]  /*8ae0*/  ISETP.NE.AND P4, PT, R17, 0x1, PT ;  /* 0x000000011100780c */ /* 0x004fe20003f85270 */
[----:B------:R-:W-:Y:S01]  /*8af0*/  ULDC UR4, c[0x0][0xa88] ;  /* 0x0002a20000047ab9 */ /* 0x000fe20000000800 */
[----:B------:R-:W-:Y:S01]  /*8b00*/  SEL R26, R26, 0x978, P3 ;  /* 0x000009781a1a7807 */ /* 0x000fe20001800000 */
[----:B------:R-:W1:Y:S08]  /*8b10*/  LDC.64 R8, c[0x0][0xba8] ;  /* 0x0002ea00ff087b82 */ /* 0x000e700000000a00 */
[----:B------:R-:W2:Y:S01]  /*8b20*/  LDC.64 R14, c[0x0][R26+0x220] ;  /* 0x000088001a0e7b82 */ /* 0x000ea20000000a00 */
[----:B------:R-:W-:Y:S01]  /*8b30*/  IMAD.U32 R4, RZ, RZ, UR4 ;  /* 0x00000004ff047e24 */ /* 0x000fe2000f8e00ff */
[----:B------:R-:W-:-:S05]  /*8b40*/  ISETP.NE.U32.AND P2, PT, R32, RZ, PT ;  /* 0x000000ff2000720c */ /* 0x000fca0003f45070 */
[----:B------:R4:W5:Y:S01]  /*8b50*/  @P1 LDG.E R4, desc[UR40][R34.64] ;  /* 0x0000002822041981 */ /* 0x000962000c1e1900 */
[----:B------:R-:W0:Y:S01]  /*8b60*/  LDC.64 R12, c[0x0][R26+0x218] ;  /* 0x000086001a0c7b82 */ /* 0x000e220000000a00 */
[----:B------:R-:W-:-:S07]  /*8b70*/  ISETP.NE.AND.EX P2, PT, R33, RZ, PT, P2 ;  /* 0x000000ff2100720c */ /* 0x000fce0003f45320 */
[----:B------:R-:W3:Y:S01]  /*8b80*/  @P4 LDC R32, c[0x0][0xbec] ;  /* 0x0002fb00ff204b82 */ /* 0x000ee20000000800 */
[----:B------:R-:W-:-:S07]  /*8b90*/  SEL R153, R153, RZ, !P2 ;  /* 0x000000ff99997207 */ /* 0x000fce0005000000 */
[----:B----4-:R-:W4:Y:S01]  /*8ba0*/  @P4 LDC R35, c[0x0][0xbf0] ;  /* 0x0002fc00ff234b82 */ /* 0x010f220000000800 */
[----:B------:R-:W-:Y:S01]  /*8bb0*/  SEL R23, R37, RZ, !P2 ;  /* 0x000000ff25177207 */ /* 0x000fe20005000000 */
[----:B--2---:R-:W-:-:S06]  /*8bc0*/  IMAD R15, R15, R153, RZ ;  /* 0x000000990f0f7224 */ /* 0x004fcc00078e02ff */
[----:B------:R-:W2:Y:S01]  /*8bd0*/  LDC.64 R10, c[0x0][R26+0x228] ;  /* 0x00008a001a0a7b82 */ /* 0x000ea20000000a00 */
[----:B------:R-:W-:Y:S02]  /*8be0*/  IMAD R33, R14, R23, R15 ;  /* 0x000000170e217224 */ /* 0x000fe400078e020f */
[----:B0-----:R-:W-:-:S04]  /*8bf0*/  IMAD.WIDE.U32 R24, R12, R154, RZ ;  /* 0x0000009a0c187225 */ /* 0x001fc800078e00ff */
[----:B------:R-:W-:Y:S01]  /*8c00*/  IMAD.WIDE.U32 R14, R14, R153, RZ ;  /* 0x000000990e0e7225 */ /* 0x000fe200078e00ff */
[----:B------:R-:W-:Y:S01]  /*8c10*/  SEL R27, R39, RZ, P3 ;  /* 0x000000ff271b7207 */ /* 0x000fe20001800000 */
[----:B-1----:R-:W0:Y:S02]  /*8c20*/  @!P3 LDC R8, c[0x0][0xb50] ;  /* 0x0002d400ff08bb82 */ /* 0x002e240000000800 */
[----:B------:R-:W-:Y:S02]  /*8c30*/  IMAD R23, R13, R154, RZ ;  /* 0x0000009a0d177224 */ /* 0x000fe400078e02ff */
[----:B------:R-:W-:-:S04]  /*8c40*/  IMAD.IADD R37, R152, 0x1, R16 ;  /* 0x0000000198257824 */ /* 0x000fc800078e0210 */
[----:B------:R1:W0:Y:S01]  /*8c50*/  LDC.64 R12, c[0x0][R26+0x210] ;  /* 0x000084001a0c7b82 */ /* 0x0002220000000a00 */
[----:B------:R-:W-:Y:S02]  /*8c60*/  IMAD.IADD R33, R15, 0x1, R33 ;  /* 0x000000010f217824 */ /* 0x000fe400078e0221 */
[----:B------:R-:W-:Y:S02]  /*8c70*/  IMAD.MOV.U32 R15, RZ, RZ, R37 ;  /* 0x000000ffff0f7224 */ /* 0x000fe400078e0025 */
[----:B------:R-:W-:Y:S02]  /*8c80*/  IMAD.IADD R34, R25, 0x1, R23 ;  /* 0x0000000119227824 */ /* 0x000fe400078e0217 */
[-C--:B--2---:R-:W-:Y:S01]  /*8c90*/  IMAD R25, R11, R27.reuse, RZ ;  /* 0x0000001b0b197224 */ /* 0x084fe200078e02ff */
[----:B------:R-:W2:Y:S01]  /*8ca0*/  @!P3 LDC R9, c[0x0][0xb54] ;  /* 0x0002d500ff09bb82 */ /* 0x000ea20000000800 */
[----:B------:R-:W-:-:S04]  /*8cb0*/  IMAD.WIDE.U32 R10, R10, R27, RZ ;  /* 0x0000001b0a0a7225 */ /* 0x000fc800078e00ff */
[----:B------:R-:W-:Y:S01]  /*8cc0*/  IMAD.IADD R25, R11, 0x1, R25 ;  /* 0x000000010b197824 */ /* 0x000fe200078e0219 */
[--C-:B---3--:R-:W-:Y:S01]  /*8cd0*/  IADD3 R24, P2, P5, R14, R24, R18.reuse ;  /* 0x000000180e187210 */ /* 0x108fe20007d5e012 */
[----:B------:R-:W-:Y:S01]  /*8ce0*/  @P4 IMAD.HI.U32 R14, R37, R32, RZ ;  /* 0x00000020250e4227 */ /* 0x000fe200078e00ff */
[----:B------:R-:W-:-:S04]  /*8cf0*/  SHF.R.S32.HI R23, RZ, 0x1f, R18 ;  /* 0x0000001fff177819 */ /* 0x000fc80000011412 */
[----:B----4-:R-:W-:Y:S02]  /*8d00*/  @P4 SHF.R.U32.HI R15, RZ, R35, R14 ;  /* 0x00000023ff0f4219 */ /* 0x010fe4000001160e */
[----:B------:R-:W-:-:S03]  /*8d10*/  IADD3.X R14, R33, R34, R23, P2, P5 ;  /* 0x00000022210e7210 */ /* 0x000fc600017ea417 */
[--C-:B-1----:R-:W-:Y:S01]  /*8d20*/  IMAD.MOV R26, RZ, RZ, -R15.reuse ;  /* 0x000000ffff1a7224 */ /* 0x102fe200078e0a0f */
[----:B------:R-:W-:Y:S02]  /*8d30*/  IADD3 R10, P2, P5, R15, R24, R10 ;  /* 0x000000180f0a7210 */ /* 0x000fe40007d5e00a */
[----:B------:R-:W-:Y:S01]  /*8d40*/  SHF.R.S32.HI R11, RZ, 0x1f, R15 ;  /* 0x0000001fff0b7819 */ /* 0x000fe2000001140f */
[----:B------:R-:W-:-:S03]  /*8d50*/  IMAD R15, R17, R26, R37 ;  /* 0x0000001a110f7224 */ /* 0x000fc600078e0225 */
[----:B------:R-:W-:Y:S01]  /*8d60*/  IADD3.X R11, R11, R14, R25, P2, P5 ;  /* 0x0000000e0b0b7210 */ /* 0x000fe200017ea419 */
[----:B0-----:R-:W-:Y:S01]  /*8d70*/  IMAD R13, R13, R15, RZ ;  /* 0x0000000f0d0d7224 */ /* 0x001fe200078e02ff */
[----:B------:R-:W-:-:S05]  /*8d80*/  SHF.R.S32.HI R25, RZ, 0x1f, R15 ;  /* 0x0000001fff197819 */ /* 0x000fca000001140f */
[C---:B------:R-:W-:Y:S02]  /*8d90*/  IMAD R25, R12.reuse, R25, R13 ;  /* 0x000000190c197224 */ /* 0x040fe400078e020d */
[----:B------:R-:W-:-:S04]  /*8da0*/  IMAD.WIDE.U32 R12, R12, R15, R10 ;  /* 0x0000000f0c0c7225 */ /* 0x000fc800078e000a */
[----:B------:R-:W-:Y:S01]  /*8db0*/  IMAD.IADD R10, R13, 0x1, R25 ;  /* 0x000000010d0a7824 */ /* 0x000fe200078e0219 */
[----:B------:R-:W-:-:S04]  /*8dc0*/  LEA R13, P2, R12, R8, 0x2 ;  /* 0x000000080c0d7211 */ /* 0x000fc800078410ff */
[----:B--2---:R-:W-:Y:S01]  /*8dd0*/  LEA.HI.X R12, R12, R9, R10, 0x2, P2 ;  /* 0x000000090c0c7211 */ /* 0x004fe200010f140a */
[----:B------:R-:W-:Y:S08]  /*8de0*/  @P1 BRA `(.L_x_2060) ;  /* 0x0000000000101947 */ /* 0x000ff00003800000 */
[----:B------:R-:W-:Y:S05]  /*8df0*/  @!P0 BRA `(.L_x_2060) ;  /* 0x00000000000c8947 */ /* 0x000fea0003800000 */
[----:B------:R-:W2:Y:S04]  /*8e00*/  LDG.E R9, desc[UR40][R30.64] ;  /* 0x000000281e097981 */ /* 0x000ea8000c1e1900 */
[----:B-----5:R-:W2:Y:S02]  /*8e10*/  LDG.E R4, desc[UR40][R30.64+0x4] ;  /* 0x000004281e047981 */ /* 0x020ea4000c1e1900 */
[----:B--2---:R-:W-:-:S07]  /*8e20*/  IMAD.IADD R4, R4, 0x1, -R9 ;  /* 0x0000000104047824 */ /* 0x004fce00078e0a09 */
.L_x_2060:
        /* <DEDUP_REMOVED lines=13> */
[----:B--2---:R-:W-:-:S04]  /*8f00*/  IMAD.IADD R15, R15, 0x1, R16 ;  /* 0x000000010f0f7824 */ /* 0x004fc800078e0210 */
[C---:B------:R-:W-:Y:S01]  /*8f10*/  VIADD R25, R15.reuse, 0x8 ;  /* 0x000000080f197836 */ /* 0x040fe20000000000 */
[----:B------:R-:W-:-:S04]  /*8f20*/  ISETP.GE.OR P1, PT, R15, R4, P0 ;  /* 0x000000040f00720c */ /* 0x000fc80000726670 */
[----:B------:R-:W-:-:S09]  /*8f30*/  ISETP.GE.OR P0, PT, R25, R4, P0 ;  /* 0x000000041900720c */ /* 0x000fd20000706670 */
[----:B0-----:R0:W-:Y:S04]  /*8f40*/  @!P1 ST.E desc[UR40][R8.64], R29 ;  /* 0x0000001d08009985 */ /* 0x0011e8000c101928 */
[----:B------:R0:W-:Y:S01]  /*8f50*/  @!P0 ST.E desc[UR40][R10.64], R28 ;  /* 0x0000001c0a008985 */ /* 0x0001e2000c101928 */
[----:B------:R-:W-:Y:S05]  /*8f60*/  @P3 BRA `(.L_x_2061) ;  /* 0x0000000400b83947 */ /* 0x000fea0003800000 */
[----:B------:R-:W1:Y:S01]  /*8f70*/  S2R R14, SR_TID.X ;  /* 0x00000000000e7919 */ /* 0x000e620000002100 */
[----:B------:R-:W2:Y:S01]  /*8f80*/  @P4 LDC R33, c[0x0][0xbec] ;  /* 0x0002fb00ff214b82 */ /* 0x000ea20000000800 */
[----:B------:R-:W-:-:S07]  /*8f90*/  ULDC.64 UR4, c[0x0][0xaa0] ;  /* 0x0002a80000047ab9 */ /* 0x000fce0000000a00 */
[----:B------:R-:W3:Y:S01]  /*8fa0*/  @P4 LDC R35, c[0x0][0xbf0] ;  /* 0x0002fc00ff234b82 */ /* 0x000ee20000000800 */
[----:B-1----:R-:W-:-:S05]  /*8fb0*/  VIADD R14, R14, 0xffffff80 ;  /* 0xffffff800e0e7836 */ /* 0x002fca0000000000 */
[----:B------:R-:W-:-:S04]  /*8fc0*/  SHF.R.S32.HI R36, RZ, 0x1f, R14 ;  /* 0x0000001fff247819 */ /* 0x000fc8000001140e */
[----:B------:R-:W-:-:S04]  /*8fd0*/  LEA.HI R36, R36, R14, RZ, 0x3 ;  /* 0x0000000e24247211 */ /* 0x000fc800078f18ff */
[----:B------:R-:W-:-:S05]  /*8fe0*/  SHF.R.S32.HI R36, RZ, 0x3, R36 ;  /* 0x00000003ff247819 */ /* 0x000fca0000011424 */
[----:B------:R-:W-:-:S04]  /*8ff0*/  IMAD R3, R36, 0x40, R157 ;  /* 0x0000004024037824 */ /* 0x000fc800078e029d */
[----:B------:R-:W-:-:S03]  /*9000*/  IMAD.WIDE R20, R3, 0x2, R20 ;  /* 0x0000000203147825 */ /* 0x000fc600078e0214 */
[C---:B------:R-:W-:Y:S02]  /*9010*/  IADD3 R25, P0, R20.reuse, 0x1800, RZ ;  /* 0x0000180014197810 */ /* 0x040fe40007f1e0ff */
[C---:B0-----:R-:W-:Y:S02]  /*9020*/  IADD3 R29, P1, R20.reuse, 0x3000, RZ ;  /* 0x00003000141d7810 */ /* 0x041fe40007f3e0ff */
        /* <DEDUP_REMOVED lines=12> */
[----:B------:R-:W4:Y:S04]  /*90f0*/  LD.E.128 R12, desc[UR40][R12.64] ;  /* 0x000000280c0c7980 */ /* 0x000f28000c101d00 */
[----:B------:R-:W4:Y:S04]  /*9100*/  LD.E.128 R24, desc[UR40][R24.64] ;  /* 0x0000002818187980 */ /* 0x000f28000c101d00 */
[----:B------:R-:W4:Y:S01]  /*9110*/  LD.E.128 R28, desc[UR40][R28.64] ;  /* 0x000000281c1c7980 */ /* 0x000f22000c101d00 */
[----:B------:R-:W-:-:S04]  /*9120*/  IADD3 R3, P0, R20, 0x4800, RZ ;  /* 0x0000480014037810 */ /* 0x000fc80007f1e0ff */
[----:B------:R-:W-:Y:S01]  /*9130*/  LOP3.LUT R2, R3, 0x380, RZ, 0xc0, !PT ;  /* 0x0000038003027812 */ /* 0x000fe200078ec0ff */
[----:B------:R-:W-:Y:S02]  /*9140*/  IMAD R23, R23, UR4, RZ ;  /* 0x0000000417177c24 */ /* 0x000fe4000f8e02ff */
[----:B------:R-:W-:Y:S01]  /*9150*/  IMAD.X R9, RZ, RZ, R21, P0 ;  /* 0x000000ffff097224 */ /* 0x000fe200000e0615 */
[----:B------:R-:W-:Y:S01]  /*9160*/  SHF.R.U64 R2, R2, 0x3, RZ ;  /* 0x0000000302027819 */ /* 0x000fe200000012ff */
[----:B------:R-:W-:-:S03]  /*9170*/  IMAD R23, R18, UR5, R23 ;  /* 0x0000000512177c24 */ /* 0x000fc6000f8e0217 */
[----:B------:R-:W-:Y:S01]  /*9180*/  LOP3.LUT R8, R2, R3, RZ, 0x3c, !PT ;  /* 0x0000000302087212 */ /* 0x000fe200078e3cff */
[----:B------:R-:W-:Y:S01]  /*9190*/  IMAD.WIDE.U32 R2, R18, UR4, RZ ;  /* 0x0000000412027c25 */ /* 0x000fe2000f8e00ff */
[----:B------:R-:W-:-:S03]  /*91a0*/  ULDC.64 UR4, c[0x0][0xae8] ;  /* 0x0002ba0000047ab9 */ /* 0x000fc60000000a00 */
[----:B------:R-:W-:Y:S01]  /*91b0*/  IMAD R21, R156, 0x30, R36 ;  /* 0x000000309c157824 */ /* 0x000fe200078e0224 */
[----:B------:R-:W-:Y:S01]  /*91c0*/  SHF.R.S32.HI R20, RZ, 0x1f, R153 ;  /* 0x0000001fff147819 */ /* 0x000fe20000011499 */
[----:B------:R-:W-:Y:S01]  /*91d0*/  IMAD.IADD R3, R3, 0x1, R23 ;  /* 0x0000000103037824 */ /* 0x000fe200078e0217 */
[----:B------:R-:W5:Y:S01]  /*91e0*/  LD.E.128 R8, desc[UR40][R8.64] ;  /* 0x0000002808087980 */ /* 0x000f62000c101d00 */
[----:B------:R-:W-:Y:S01]  /*91f0*/  IMAD.IADD R32, R16, 0x1, R21 ;  /* 0x0000000110207824 */ /* 0x000fe200078e0215 */
[----:B------:R-:W-:Y:S01]  /*9200*/  SHF.R.S32.HI R41, RZ, 0x1f, R157 ;  /* 0x0000001fff297819 */ /* 0x000fe2000001149d */
[----:B------:R-:W-:Y:S01]  /*9210*/  IMAD.WIDE.U32 R2, R154, UR4, R2 ;  /* 0x000000049a027c25 */ /* 0x000fe2000f8e0002 */
[----:B------:R-:W-:Y:S01]  /*9220*/  @!PT LDS RZ, [RZ] ;  /* 0x00000000fffff984 */ /* 0x000fe20000000800 */
[----:B------:R-:W-:Y:S01]  /*9230*/  @!PT LDS RZ, [RZ] ;  /* 0x00000000fffff984 */ /* 0x000fe20000000800 */
[----:B------:R-:W-:Y:S01]  /*9240*/  @!PT LDS RZ, [RZ] ;  /* 0x00000000fffff984 */ /* 0x000fe20000000800 */
[----:B------:R-:W-:Y:S01]  /*9250*/  @!PT LDS RZ, [RZ] ;  /* 0x00000000fffff984 */ /* 0x000fe20000000800 */
[----:B------:R0:W-:Y:S06]  /*9260*/  MEMBAR.ALL.CTA ;  /* 0x0000000000007992 */ /* 0x0001ec0000008000 */
[----:B0-----:R-:W0:Y:S01]  /*9270*/  FENCE.VIEW.ASYNC.S ;  /* 0x00000000000073c6 */ /* 0x001e220000000000 */
[----:B--2---:R-:W-:-:S04]  /*9280*/  @P4 IMAD.HI.U32 R18, R32, R33, RZ ;  /* 0x0000002120124227 */ /* 0x004fc800078e00ff */
[----:B------:R-:W-:Y:S01]  /*9290*/  IMAD R3, R154, UR5, R3 ;  /* 0x000000059a037c24 */ /* 0x000fe2000f8e0203 */
[----:B------:R-:W-:Y:S01]  /*92a0*/  ULDC.64 UR4, c[0x0][0xaf0] ;  /* 0x0002bc0000047ab9 */ /* 0x000fe20000000a00 */
[----:B------:R-:W-:Y:S01]  /*92b0*/  IMAD.MOV.U32 R21, RZ, RZ, R32 ;  /* 0x000000ffff157224 */ /* 0x000fe200078e0020 */
[----:B---3--:R-:W-:Y:S01]  /*92c0*/  @P4 SHF.R.U32.HI R21, RZ, R35, R18 ;  /* 0x00000023ff154219 */ /* 0x008fe20000011612 */
[----:B------:R-:W-:Y:S02]  /*92d0*/  IMAD R20, R20, UR4, RZ ;  /* 0x0000000414147c24 */ /* 0x000fe4000f8e02ff */
[----:B------:R-:W-:Y:S01]  /*92e0*/  IMAD.WIDE.U32 R2, R153, UR4, R2 ;  /* 0x0000000499027c25 */ /* 0x000fe2000f8e0002 */
[----:B------:R-:W-:-:S03]  /*92f0*/  SHF.R.S32.HI R18, RZ, 0x1f, R21 ;  /* 0x0000001fff127819 */ /* 0x000fc60000011415 */
[----:B------:R-:W-:Y:S01]  /*9300*/  IMAD R23, R153, UR5, R20 ;  /* 0x0000000599177c24 */ /* 0x000fe2000f8e0214 */
[----:B------:R-:W-:Y:S01]  /*9310*/  ULDC.64 UR4, c[0x0][0xae0] ;  /* 0x0002b80000047ab9 */ /* 0x000fe20000000a00 */
[----:B------:R-:W-:Y:S02]  /*9320*/  IMAD.MOV R20, RZ, RZ, -R21 ;  /* 0x000000ffff147224 */ /* 0x000fe400078e0a15 */
[----:B------:R-:W-:Y:S02]  /*9330*/  IMAD R18, R18, UR4, RZ ;  /* 0x0000000412127c24 */ /* 0x000fe4000f8e02ff */
[----:B------:R-:W-:Y:S02]  /*9340*/  IMAD R17, R17, R20, R32 ;  /* 0x0000001411117224 */ /* 0x000fe400078e0220 */
[----:B------:R-:W-:Y:S02]  /*9350*/  IMAD.IADD R3, R3, 0x1, R23 ;  /* 0x0000000103037824 */ /* 0x000fe400078e0217 */
[C---:B------:R-:W-:Y:S01]  /*9360*/  IMAD R23, R21.reuse, UR5, R18 ;  /* 0x0000000515177c24 */ /* 0x040fe2000f8e0212 */
[----:B------:R-:W-:Y:S01]  /*9370*/  SHF.R.S32.HI R18, RZ, 0x1f, R17 ;  /* 0x0000001fff127819 */ /* 0x000fe20000011411 */
[----:B------:R-:W-:Y:S01]  /*9380*/  IMAD.WIDE.U32 R2, R21, UR4, R2 ;  /* 0x0000000415027c25 */ /* 0x000fe2000f8e0002 */
[----:B------:R-:W-:-:S03]  /*9390*/  ULDC.64 UR4, c[0x0][0xad8] ;  /* 0x0002b60000047ab9 */ /* 0x000fc60000000a00 */
[----:B------:R-:W-:Y:S02]  /*93a0*/  IMAD.IADD R3, R3, 0x1, R23 ;  /* 0x0000000103037824 */ /* 0x000fe400078e0217 */
[----:B------:R-:W-:Y:S02]  /*93b0*/  IMAD R18, R18, UR4, RZ ;  /* 0x0000000412127c24 */ /* 0x000fe4000f8e02ff */
[----:B------:R-:W-:-:S04]  /*93c0*/  IMAD.WIDE.U32 R2, R17, UR4, R2 ;  /* 0x0000000411027c25 */ /* 0x000fc8000f8e0002 */
[----:B------:R-:W-:Y:S01]  /*93d0*/  IMAD R21, R17, UR5, R18 ;  /* 0x0000000511157c24 */ /* 0x000fe2000f8e0212 */
[----:B------:R-:W-:Y:S01]  /*93e0*/  ULDC.64 UR4, c[0x0][0xa80] ;  /* 0x0002a00000047ab9 */ /* 0x000fe20000000a00 */
[----:B------:R-:W-:Y:S01]  /*93f0*/  IMAD.IADD R23, R36, 0x1, R16 ;  /* 0x0000000124177824 */ /* 0x000fe200078e0210 */
[C---:B------:R-:W-:Y:S01]  /*9400*/  LEA R18, P0, R2.reuse, UR4, 0x1 ;  /* 0x0000000402127c11 */ /* 0x040fe2000f8008ff */
[----:B------:R-:W-:Y:S01]  /*9410*/  IMAD.IADD R3, R3, 0x1, R21 ;  /* 0x0000000103037824 */ /* 0x000fe200078e0215 */
[----:B------:R-:W-:Y:S01]  /*9420*/  ULDC UR4, c[0x0][0xac8] ;  /* 0x0002b20000047ab9 */ /* 0x000fe20000000800 */
[C---:B------:R-:W-:Y:S02]  /*9430*/  VIADD R17, R23.reuse, 0x60 ;  /* 0x0000006017117836 */ /* 0x040fe40000000000 */
[----:B0-----:R-:W0:Y:S01]  /*9440*/  SHFL.IDX PT, R20, R18, 0x1, 0x181f ;  /* 0x00381f0012147f89 */ /* 0x001e2200000e0000 */
[----:B------:R-:W-:Y:S01]  /*9450*/  LEA.HI.X R32, R2, UR5, R3, 0x1, P0 ;  /* 0x0000000502207c11 */ /* 0x000fe200080f0c03 */
[----:B------:R-:W-:Y:S01]  /*9460*/  VIADD R3, R23, 0x30 ;  /* 0x0000003017037836 */ /* 0x000fe20000000000 */
[----:B------:R-:W-:Y:S01]  /*9470*/  ISETP.GE.AND P0, PT, R157, UR4, PT ;  /* 0x000000049d007c0c */ /* 0x000fe2000bf06270 */
[----:B------:R-:W1:Y:S01]  /*9480*/  SHFL.IDX PT, R2, R18, RZ, 0x181f ;  /* 0x00181fff12027589 */ /* 0x000e6200000e0000 */
[----:B------:R-:W-:-:S02]  /*9490*/  VIADD R0, R0, 0x16820 ;  /* 0x0001682000007836 */ /* 0x000fc40000000000 */
[-C--:B------:R-:W-:Y:S01]  /*94a0*/  ISETP.GE.OR P1, PT, R23, R4.reuse, P0 ;  /* 0x000000041700720c */ /* 0x080fe20000726670 */
[----:B------:R-:W2:Y:S01]  /*94b0*/  SHFL.IDX PT, R40, R18, 0x2, 0x181f ;  /* 0x00581f0012287f89 */ /* 0x000ea200000e0000 */
[-C--:B------:R-:W-:Y:S01]  /*94c0*/  ISETP.GE.OR P2, PT, R3, R4.reuse, P0 ;  /* 0x000000040300720c */ /* 0x080fe20000746670 */
[----:B------:R-:W-:Y:S01]  /*94d0*/  VIADD R23, R23, 0x90 ;  /* 0x0000009017177836 */ /* 0x000fe20000000000 */
[-C--:B------:R-:W-:Y:S01]  /*94e0*/  ISETP.GE.OR P3, PT, R17, R4.reuse, P0 ;  /* 0x000000041100720c */ /* 0x080fe20000766670 */
[----:B------:R-:W3:Y:S01]  /*94f0*/  SHFL.IDX PT, R34, R32, RZ, 0x181f ;  /* 0x00181fff20227589 */ /* 0x000ee200000e0000 */
[----:B------:R-:W-:Y:S02]  /*9500*/  PRMT R0, RZ, 0x654, R0 ;  /* 0x00000654ff007816 */ /* 0x000fe40000000000 */
[----:B------:R-:W-:Y:S01]  /*9510*/  ISETP.GE.OR P0, PT, R23, R4, P0 ;  /* 0x000000041700720c */ /* 0x000fe20000706670 */
[----:B------:R-:W3:Y:S01]  /*9520*/  SHFL.IDX PT, R36, R32, 0x1, 0x181f ;  /* 0x00381f0020247f89 */ /* 0x000ee200000e0000 */
[----:B------:R1:W-:Y:S03]  /*9530*/  SYNCS.ARRIVE.TRANS64.RED.A1T0 RZ, [R0+URZ], RZ ;  /* 0x000000ff00ff79a7 */ /* 0x0003e6000810043f */
[----:B------:R-:W3:Y:S02]  /*9540*/  SHFL.IDX PT, R38, R32, 0x2, 0x181f ;  /* 0x00581f0020267f89 */ /* 0x000ee400000e0000 */
[----:B0-----:R-:W-:-:S02]  /*9550*/  @!P2 LEA R16, P5, R157, R20, 0x1 ;  /* 0x000000149d10a211 */ /* 0x001fc400078a08ff */
[----:B------:R-:W0:Y:S01]  /*9560*/  SHFL.IDX PT, R18, R18, 0x3, 0x181f ;  /* 0x00781f0012127f89 */ /* 0x000e2200000e0000 */
[----:B-1----:R-:W-:-:S03]  /*9570*/  @!P1 LEA R2, P4, R157, R2, 0x1 ;  /* 0x000000029d029211 */ /* 0x002fc600078808ff */
[----:B------:R-:W1:Y:S01]  /*9580*/  SHFL.IDX PT, R32, R32, 0x3, 0x181f ;  /* 0x00781f0020207f89 */ /* 0x000e6200000e0000 */
[C---:B--2---:R-:W-:Y:S02]  /*9590*/  @!P3 LEA R20, P6, R157.reuse, R40, 0x1 ;  /* 0x000000289d14b211 */ /* 0x044fe400078c08ff */
[C-C-:B---3--:R-:W-:Y:S02]  /*95a0*/  @!P1 LEA.HI.X R3, R157.reuse, R34, R41.reuse, 0x1, P4 ;  /* 0x000000229d039211 */ /* 0x148fe400020f0c29 */
[C-C-:B------:R-:W-:Y:S02]  /*95b0*/  @!P2 LEA.HI.X R17, R157.reuse, R36, R41.reuse, 0x1, P5 ;  /* 0x000000249d11a211 */ /* 0x140fe400028f0c29 */
[----:B------:R-:W-:Y:S01]  /*95c0*/  @!P3 LEA.HI.X R21, R157, R38, R41, 0x1, P6 ;  /* 0x000000269d15b211 */ /* 0x000fe200030f0c29 */
[----:B----4-:R2:W-:Y:S04]  /*95d0*/  @!P1 ST.E.128 desc[UR40][R2.64], R12 ;  /* 0x0000000c02009985 */ /* 0x0105e8000c101d28 */
[----:B------:R2:W-:Y:S04]  /*95e0*/  @!P2 ST.E.128 desc[UR40][R16.64], R24 ;  /* 0x000000181000a985 */ /* 0x0005e8000c101d28 */
[----:B------:R2:W-:Y:S01]  /*95f0*/  @!P3 ST.E.128 desc[UR40][R20.64], R28 ;  /* 0x0000001c1400b985 */ /* 0x0005e2000c101d28 */
[----:B01----:R-:W-:Y:S05]  /*9600*/  @P0 BRA `(.L_x_2062) ;  /* 0x0000001000b00947 */ /* 0x003fea0003800000 */
[----:B--2---:R-:W-:-:S04]  /*9610*/  LEA R2, P0, R157, R18, 0x1 ;  /* 0x000000129d027211 */ /* 0x004fc800078008ff */
[----:B------:R-:W-:-:S05]  /*9620*/  LEA.HI.X R3, R157, R32, R41, 0x1, P0 ;  /* 0x000000209d037211 */ /* 0x000fca00000f0c29 */
[----:B-----5:R0:W-:Y:S01]  /*9630*/  ST.E.128 desc[UR40][R2.64], R8 ;  /* 0x0000000802007985 */ /* 0x0201e2000c101d28 */
[----:B------:R-:W-:Y:S05]  /*9640*/  BRA `(.L_x_2062) ;  /* 0x0000001000a07947 */ /* 0x000fea0003800000 */
.L_x_2061:
[----:B------:R-:W1:Y:S01]  /*9650*/  @P4 LDC R12, c[0x0][0xbec] ;  /* 0x0002fb00ff0c4b82 */ /* 0x000e620000000800 */
[----:B------:R-:W-:Y:S01]  /*9660*/  ULDC.64 UR4, c[0x0][0xb08] ;  /* 0x0002c20000047ab9 */ /* 0x000fe20000000a00 */
[----:B0-----:R-:W-:Y:S01]  /*9670*/  SHF.R.S32.HI R10, RZ, 0x1f, R153 ;  /* 0x0000001fff0a7819 */ /* 0x001fe20000011499 */
[----:B------:R-:W-:Y:S01]  /*9680*/  IMAD R23, R23, UR4, RZ ;  /* 0x0000000417177c24 */ /* 0x000fe2000f8e02ff */
[----:B------:R-:W-:Y:S01]  /*9690*/  ULDC.64 UR6, c[0x0][0xb30] ;  /* 0x0002cc0000067ab9 */ /* 0x000fe20000000a00 */
[C---:B------:R-:W-:Y:S01]  /*96a0*/  IMAD.WIDE.U32 R8, R18.reuse, UR4, RZ ;  /* 0x0000000412087c25 */ /* 0x040fe2000f8e00ff */
[----:B------:R-:W-:Y:S01]  /*96b0*/  ISETP.GE.AND P0, PT, R15, R4, PT ;  /* 0x000000040f00720c */ /* 0x000fe20003f06270 */
[----:B------:R-:W-:Y:S01]  /*96c0*/  BSSY B1, `(.L_x_2063) ;  /* 0x000005d000017945 */ /* 0x000fe20003800000 */
[----:B------:R-:W0:Y:S01]  /*96d0*/  @P4 LDC R21, c[0x0][0xbf0] ;  /* 0x0002fc00ff154b82 */ /* 0x000e220000000800 */
[----:B------:R-:W-:Y:S01]  /*96e0*/  IMAD R23, R18, UR5, R23 ;  /* 0x0000000512177c24 */ /* 0x000fe2000f8e0217 */
[----:B------:R-:W-:Y:S01]  /*96f0*/  ULDC.64 UR4, c[0x0][0xb38] ;  /* 0x0002ce0000047ab9 */ /* 0x000fe20000000a00 */
[----:B------:R-:W-:-:S02]  /*9700*/  IMAD.MOV.U32 R11, RZ, RZ, R37 ;  /* 0x000000ffff0b7224 */ /* 0x000fc400078e0025 */
[----:B------:R-:W-:Y:S02]  /*9710*/  IMAD.IADD R9, R9, 0x1, R23 ;  /* 0x0000000109097824 */ /* 0x000fe400078e0217 */
[----:B------:R-:W-:Y:S02]  /*9720*/  VIADD R24, R22, 0x38 ;  /* 0x0000003816187836 */ /* 0x000fe40000000000 */
[----:B------:R-:W-:-:S03]  /*9730*/  IMAD.WIDE.U32 R8, R154, UR4, R8 ;  /* 0x000000049a087c25 */ /* 0x000fc6000f8e0008 */
[----:B------:R-:W-:Y:S01]  /*9740*/  SHF.R.S32.HI R24, RZ, 0x1f, R24 ;  /* 0x0000001fff187819 */ /* 0x000fe20000011418 */
[----:B------:R-:W-:Y:S01]  /*9750*/  IMAD R9, R154, UR5, R9 ;  /* 0x000000059a097c24 */ /* 0x000fe2000f8e0209 */
[----:B------:R-:W-:Y:S01]  /*9760*/  ULDC.64 UR4, c[0x0][0xb40] ;  /* 0x0002d00000047ab9 */ /* 0x000fe20000000a00 */
[----:B------:R-:W-:Y:S02]  /*9770*/  VIADD R27, R22, 0x30 ;  /* 0x00000030161b7836 */ /* 0x000fe40000000000 */
[----:B------:R-:W-:Y:S02]  /*9780*/  IMAD R10, R10, UR4, RZ ;  /* 0x000000040a0a7c24 */ /* 0x000fe4000f8e02ff */
[----:B-1----:R-:W-:Y:S01]  /*9790*/  @P4 IMAD.HI.U32 R12, R37, R12, RZ ;  /* 0x0000000c250c4227 */ /* 0x002fe200078e00ff */
[----:B------:R-:W-:-:S03]  /*97a0*/  SHF.R.S32.HI R27, RZ, 0x1f, R27 ;  /* 0x0000001fff1b7819 */ /* 0x000fc6000001141b */
[C---:B------:R-:W-:Y:S01]  /*97b0*/  IMAD R13, R153.reuse, UR5, R10 ;  /* 0x00000005990d7c24 */ /* 0x040fe2000f8e020a */
[----:B0-----:R-:W-:Y:S01]  /*97c0*/  @P4 SHF.R.U32.HI R11, RZ, R21, R12 ;  /* 0x00000015ff0b4219 */ /* 0x001fe2000001160c */
[----:B------:R-:W-:Y:S01]  /*97d0*/  IMAD.WIDE.U32 R8, R153, UR4, R8 ;  /* 0x0000000499087c25 */ /* 0x000fe2000f8e0008 */
[----:B------:R-:W-:Y:S02]  /*97e0*/  ULDC.64 UR4, c[0x0][0xb48] ;  /* 0x0002d20000047ab9 */ /* 0x000fe40000000a00 */
[----:B------:R-:W-:Y:S01]  /*97f0*/  SHF.R.S32.HI R10, RZ, 0x1f, R11 ;  /* 0x0000001fff0a7819 */ /* 0x000fe2000001140b */
[----:B------:R-:W-:Y:S02]  /*9800*/  IMAD.IADD R9, R9, 0x1, R13 ;  /* 0x0000000109097824 */ /* 0x000fe400078e020d */
[----:B------:R-:W-:Y:S02]  /*9810*/  IMAD.MOV R12, RZ, RZ, -R11 ;  /* 0x000000ffff0c7224 */ /* 0x000fe400078e0a0b */
[----:B------:R-:W-:-:S04]  /*9820*/  IMAD.WIDE.U32 R8, R39, UR4, R8 ;  /* 0x0000000427087c25 */ /* 0x000fc8000f8e0008 */
[----:B------:R-:W-:Y:S02]  /*9830*/  IMAD R17, R17, R12, R37 ;  /* 0x0000000c11117224 */ /* 0x000fe400078e0225 */
[----:B------:R-:W-:Y:S02]  /*9840*/  IMAD R10, R10, UR6, RZ ;  /* 0x000000060a0a7c24 */ /* 0x000fe4000f8e02ff */
[----:B------:R-:W-:Y:S01]  /*9850*/  IMAD R9, R39, UR5, R9 ;  /* 0x0000000527097c24 */ /* 0x000fe2000f8e0209 */
[----:B------:R-:W-:Y:S01]  /*9860*/  ULDC.64 UR4, c[0x0][0xb28] ;  /* 0x0002ca0000047ab9 */ /* 0x000fe20000000a00 */
        /* <DEDUP_REMOVED lines=10> */
[----:B------:R-:W-:Y:S02]  /*9910*/  IMAD.IADD R9, R9, 0x1, R11 ;  /* 0x0000000109097824 */ /* 0x000fe400078e020b */
[C---:B------:R-:W-:Y:S01]  /*9920*/  VIADD R29, R22.reuse, 0x28 ;  /* 0x00000028161d7836 */ /* 0x040fe20000000000 */
[----:B------:R-:W-:Y:S01]  /*9930*/  PRMT R10, RZ, 0x654, R10 ;  /* 0x00000654ff0a7816 */ /* 0x000fe2000000000a */
[----:B------:R-:W-:Y:S01]  /*9940*/  VIADD R31, R22, 0x20 ;  /* 0x00000020161f7836 */ /* 0x000fe20000000000 */
[----:B------:R-:W-:Y:S01]  /*9950*/  LEA.HI.X R18, R8, UR5, R9, 0x2, P1 ;  /* 0x0000000508127c11 */ /* 0x000fe200088f1409 */
[C---:B------:R-:W-:Y:S01]  /*9960*/  VIADD R21, R22.reuse, 0x18 ;  /* 0x0000001816157836 */ /* 0x040fe20000000000 */
[----:B------:R0:W-:Y:S01]  /*9970*/  SYNCS.ARRIVE.TRANS64.RED.A1T0 RZ, [R10+URZ], RZ ;  /* 0x000000ff0aff79a7 */ /* 0x0001e2000810043f */
[C---:B------:R-:W-:Y:S01]  /*9980*/  VIADD R33, R22.reuse, 0x10 ;  /* 0x0000001016217836 */ /* 0x040fe20000000000 */
[----:B------:R-:W-:Y:S01]  /*9990*/  SHF.R.S32.HI R29, RZ, 0x1f, R29 ;  /* 0x0000001fff1d7819 */ /* 0x000fe2000001141d */
[C---:B------:R-:W-:Y:S01]  /*99a0*/  VIADD R35, R22.reuse, 0x8 ;  /* 0x0000000816237836 */ /* 0x040fe20000000000 */
[----:B------:R1:W2:Y:S01]  /*99b0*/  SHFL.IDX PT, R11, R18, RZ, 0x1c1f ;  /* 0x001c1fff120b7589 */ /* 0x0002a200000e0000 */
[C---:B------:R-:W-:Y:S01]  /*99c0*/  VIADD R23, R22.reuse, 0x38 ;  /* 0x0000003816177836 */ /* 0x040fe20000000000 */
[----:B------:R-:W-:Y:S01]  /*99d0*/  SHF.R.S32.HI R31, RZ, 0x1f, R31 ;  /* 0x0000001fff1f7819 */ /* 0x000fe2000001141f */
[C---:B------:R-:W-:Y:S01]  /*99e0*/  VIADD R26, R22.reuse, 0x30 ;  /* 0x00000030161a7836 */ /* 0x040fe20000000000 */
[----:B0-----:R1:W0:Y:S01]  /*99f0*/  SHFL.IDX PT, R10, R0, RZ, 0x1c1f ;  /* 0x001c1fff000a7589 */ /* 0x00122200000e0000 */
[C---:B------:R-:W-:Y:S01]  /*9a00*/  VIADD R28, R22.reuse, 0x28 ;  /* 0x00000028161c7836 */ /* 0x040fe20000000000 */
[----:B------:R-:W-:Y:S01]  /*9a10*/  SHF.R.S32.HI R21, RZ, 0x1f, R21 ;  /* 0x0000001fff157819 */ /* 0x000fe20000011415 */
[C---:B------:R-:W-:Y:S01]  /*9a20*/  VIADD R30, R22.reuse, 0x20 ;  /* 0x00000020161e7836 */ /* 0x040fe20000000000 */
[----:B------:R-:W-:Y:S01]  /*9a30*/  SHF.R.S32.HI R33, RZ, 0x1f, R33 ;  /* 0x0000001fff217819 */ /* 0x000fe20000011421 */
[C---:B------:R-:W-:Y:S01]  /*9a40*/  VIADD R20, R22.reuse, 0x18 ;  /* 0x0000001816147836 */ /* 0x040fe20000000000 */
[----:B------:R-:W-:Y:S01]  /*9a50*/  SHF.R.S32.HI R35, RZ, 0x1f, R35 ;  /* 0x0000001fff237819 */ /* 0x000fe20000011423 */
[----:B------:R-:W-:-:S02]  /*9a60*/  VIADD R32, R22, 0x10 ;  /* 0x0000001016207836 */ /* 0x000fc40000000000 */
[----:B------:R-:W-:Y:S01]  /*9a70*/  VIADD R34, R22, 0x8 ;  /* 0x0000000816227836 */ /* 0x000fe20000000000 */
[----:B-1----:R-:W-:Y:S06]  /*9a80*/  @P0 BRA `(.L_x_2064) ;  /* 0x0000000000800947 */ /* 0x002fec0003800000 */
[----:B------:R-:W-:Y:S02]  /*9a90*/  ULDC UR4, c[0x0][0xac8] ;  /* 0x0002b20000047ab9 */ /* 0x000fe40000000800 */
[----:B------:R-:W-:Y:S02]  /*9aa0*/  ISETP.GE.AND P1, PT, R34, UR4, PT ;  /* 0x0000000422007c0c */ /* 0x000fe4000bf26270 */
        /* <DEDUP_REMOVED lines=14> */
[-C--:B------:R-:W-:Y:S01]  /*9b90*/  @!P3 LEA R16, P6, R20, R10.reuse, 0x2 ;  /* 0x0000000a1410b211 */ /* 0x080fe200078c10ff */
[----:B------:R3:W-:Y:S01]  /*9ba0*/  @!P5 ST.E.64 desc[UR40][R14.64], R96 ;  /* 0x000000600e00d985 */ /* 0x0007e2000c101b28 */
[----:B0-----:R-:W-:Y:S02]  /*9bb0*/  @!P2 LEA R2, P5, R30, R10, 0x2 ;  /* 0x0000000a1e02a211 */ /* 0x001fe400078a10ff */
[----:B------:R-:W-:-:S03]  /*9bc0*/  @!P3 LEA.HI.X R17, R20, R11, R21, 0x2, P6 ;  /* 0x0000000b1411b211 */ /* 0x000fc600030f1415 */
[-C--:B------:R-:W-:Y:S02]  /*9bd0*/  @!P1 LEA R8, P6, R28, R10.reuse, 0x2 ;  /* 0x0000000a1c089211 */ /* 0x080fe400078c10ff */
[-C--:B------:R-:W-:Y:S01]  /*9be0*/  @!P2 LEA.HI.X R3, R30, R11.reuse, R31, 0x2, P5 ;  /* 0x0000000b1e03a211 */ /* 0x080fe200028f141f */
[----:B------:R3:W-:Y:S01]  /*9bf0*/  @!P3 ST.E.64 desc[UR40][R16.64], R100 ;  /* 0x000000641000b985 */ /* 0x0007e2000c101b28 */
[-C--:B-1----:R-:W-:Y:S02]  /*9c00*/  @!P0 LEA R12, P3, R26, R10.reuse, 0x2 ;  /* 0x0000000a1a0c8211 */ /* 0x082fe400078610ff */
        /* <DEDUP_REMOVED lines=8> */
.L_x_2064:
[----:B------:R-:W-:Y:S05]  /*9c90*/  BSYNC B1 ;  /* 0x0000000000017941 */ /* 0x000fea0003800000 */
.L_x_2063:
[----:B------:R-:W-:Y:S01]  /*9ca0*/  ISETP.GE.AND P0, PT, R25, R4, PT ;  /* 0x000000041900720c */ /* 0x000fe20003f06270 */
[----:B---3--:R1:W3:Y:S04]  /*9cb0*/  SHFL.IDX PT, R9, R18, 0x1, 0x1c1f ;  /* 0x003c1f0012097f89 */ /* 0x0082e800000e0000 */
[----:B------:R1:W4:Y:S08]  /*9cc0*/  SHFL.IDX PT, R8, R0, 0x1, 0x1c1f ;  /* 0x003c1f0000087f89 */ /* 0x00033000000e0000 */
[----:B-1----:R-:W-:Y:S05]  /*9cd0*/  @P0 BRA `(.L_x_2062) ;  /* 0x0000000800fc0947 */ /* 0x002fea0003800000 */
[----:B------:R-:W-:Y:S02]  /*9ce0*/  ULDC UR4, c[0x0][0xac8] ;  /* 0x0002b20000047ab9 */ /* 0x000fe40000000800 */
[----:B------:R-:W-:Y:S02]  /*9cf0*/  ISETP.GE.AND P0, PT, R22, UR4, PT ;  /* 0x0000000416007c0c */ /* 0x000fe4000bf06270 */
[----:B------:R-:W-:Y:S02]  /*9d00*/  ISETP.GE.AND P5, PT, R34, UR4, PT ;  /* 0x0000000422007c0c */ /* 0x000fe4000bfa6270 */
[----:B------:R-:W-:Y:S02]  /*9d10*/  ISETP.GE.AND P3, PT, R32, UR4, PT ;  /* 0x0000000420007c0c */ /* 0x000fe4000bf66270 */
[----:B------:R-:W-:Y:S02]  /*9d20*/  ISETP.GE.AND P2, PT, R20, UR4, PT ;  /* 0x0000000414007c0c */ /* 0x000fe4000bf46270 */
[----:B------:R-:W-:-:S05]  /*9d30*/  ISETP.GE.AND P1, PT, R30, UR4, PT ;  /* 0x000000041e007c0c */ /* 0x000fca000bf26270 */
[----:B---34-:R-:W-:Y:S02]  /*9d40*/  @!P0 IMAD.WIDE R2, R22, 0x4, R8 ;  /* 0x0000000416028825 */ /* 0x018fe400078e0208 */
[-C--:B0-----:R-:W-:Y:S02]  /*9d50*/  @!P5 LEA R10, P4, R34, R8.reuse, 0x2 ;  /* 0x00000008220ad211 */ /* 0x081fe400078810ff */
[----:B------:R-:W-:Y:S01]  /*9d60*/  @!P3 LEA R12, P6, R32, R8, 0x2 ;  /* 0x00000008200cb211 */ /* 0x000fe200078c10ff */
[----:B------:R0:W-:Y:S01]  /*9d70*/  @!P0 ST.E.64 desc[UR40][R2.64], R90 ;  /* 0x0000005a02008985 */ /* 0x0001e2000c101b28 */
[----:B------:R-:W-:Y:S02]  /*9d80*/  ISETP.GE.AND P0, PT, R28, UR4, PT ;  /* 0x000000041c007c0c */ /* 0x000fe4000bf06270 */
[----:B--2---:R-:W-:Y:S02]  /*9d90*/  @!P5 LEA.HI.X R11, R34, R9, R35, 0x2, P4 ;  /* 0x00000009220bd211 */ /* 0x004fe400020f1423 */
        /* <DEDUP_REMOVED lines=22> */
.L_x_2059:
        /* <DEDUP_REMOVED lines=11> */
[----:B0-----:R-:W-:Y:S01]  /*9fb0*/  IMAD.U32 R0, RZ, RZ, UR4 ;  /* 0x00000004ff007e24 */ /* 0x001fe2000f8e00ff */
[----:B------:R0:W5:Y:S01]  /*9fc0*/  @P0 LDG.E R17, desc[UR40][R10.64] ;  /* 0x000000280a110981 */ /* 0x000162000c1e1900 */
[----:B-1----:R-:W1:Y:S01]  /*9fd0*/  S2R R4, SR_TID.X ;  /* 0x0000000000047919 */ /* 0x002e620000002100 */
[----:B--2---:R-:W-:-:S05]  /*9fe0*/  @P1 IMAD.WIDE R2, R153, 0x4, R8 ;  /* 0x0000000499021825 */ /* 0x004fca00078e0208 */
[----:B------:R0:W5:Y:S01]  /*9ff0*/  @P1 LDG.E R0, desc[UR40][R2.64] ;  /* 0x0000002802001981 */ /* 0x000162000c1e1900 */
[----:B------:R-:W-:-:S13]  /*a000*/  ISETP.NE.AND P2, PT, R155, RZ, PT ;  /* 0x000000ff9b00720c */ /* 0x000fda0003f45270 */
[----:B------:R-:W2:Y:S01]  /*a010*/  @!P2 LDC R155, c[0x0][0xad4] ;  /* 0x0002b500ff9bab82 */ /* 0x000ea20000000800 */
[----:B-1----:R-:W-:-:S05]  /*a020*/  VIADD R26, R4, 0xffffff80 ;  /* 0xffffff80041a7836 */ /* 0x002fca0000000000 */
[----:B------:R-:W-:Y:S02]  /*a030*/  ISETP.GT.AND P3, PT, R26, 0xbf, PT ;  /* 0x000000bf1a00780c */ /* 0x000fe40003f64270 */
[----:B--2---:R-:W-:Y:S01]  /*a040*/  ISETP.GT.AND P2, PT, R155, 0x1, PT ;  /* 0x000000019b00780c */ /* 0x004fe20003f44270 */
[----:B0-----:R-:W-:-:S12]  /*a050*/  @P1 BRA `(.L_x_2065) ;  /* 0x0000000000101947 */ /* 0x001fd80003800000 */
[----:B------:R-:W-:Y:S05]  /*a060*/  @!P0 BRA `(.L_x_2065) ;  /* 0x00000000000c8947 */ /* 0x000fea0003800000 */
[----:B------:R-:W2:Y:S04]  /*a070*/  LDG.E R3, desc[UR40][R10.64] ;  /* 0x000000280a037981 */ /* 0x000ea8000c1e1900 */
[----:B-----5:R-:W2:Y:S02]  /*a080*/  LDG.E R0, desc[UR40][R10.64+0x4] ;  /* 0x000004280a007981 */ /* 0x020ea4000c1e1900 */
[----:B--2---:R-:W-:-:S07]  /*a090*/  IMAD.IADD R0, R0, 0x1, -R3 ;  /* 0x0000000100007824 */ /* 0x004fce00078e0a03 */
.L_x_2065:
[----:B------:R-:W2:Y:S01]  /*a0a0*/  LDL.LU R2, [R1] ;  /* 0x0000000001027983 */ /* 0x000ea20000300800 */
[----:B------:R-:W-:Y:S01]  /*a0b0*/  BSSY B1, `(.L_x_2066) ;  /* 0x0000036000017945 */ /* 0x000fe20003800000 */
[----:B------:R-:W-:Y:S02]  /*a0c0*/  SEL R153, R153, RZ, !P0 ;  /* 0x000000ff99997207 */ /* 0x000fe40004000000 */
[----:B-----5:R-:W-:Y:S02]  /*a0d0*/  SHF.R.S32.HI R20, RZ, 0x1f, R17 ;  /* 0x0000001fff147819 */ /* 0x020fe40000011411 */
[----:B--2---:R-:W-:Y:S01]  /*a0e0*/  SEL R24, R2, RZ, !P0 ;  /* 0x000000ff02187207 */ /* 0x004fe20004000000 */
[----:B------:R-:W-:Y:S06]  /*a0f0*/  @P3 BRA `(.L_x_2067) ;  /* 0x0000000000c43947 */ /* 0x000fec0003800000 */
[----:B------:R-:W0:Y:S01]  /*a100*/  LDC R31, c[0x0][0xbe8] ;  /* 0x0002fa00ff1f7b82 */ /* 0x000e220000000800 */
[----:B------:R-:W-:Y:S01]  /*a110*/  IADD3 R27, R16, -0x80, R4 ;  /* 0xffffff80101b7810 */ /* 0x000fe20007ffe004 */
[----:B0-----:R-:W-:-:S05]  /*a120*/  IMAD R2, R0, R31, RZ ;  /* 0x0000001f00027224 */ /* 0x001fca00078e02ff */
        /* <DEDUP_REMOVED lines=42> */
[----:B------:R-:W-:-:S05]  /*a3d0*/  IMAD.IADD R3, R3, 0x1, R11 ;  /* 0x0000000103037824 */ /* 0x000fca00078e020b */
[----:B----4-:R-:W-:Y:S01]  /*a3e0*/  LEA.HI.X R9, R2, R29, R3, 0x2, P0 ;  /* 0x0000001d02097211 */ /* 0x010fe200000f1403 */
[----:B------:R-:W-:-:S05]  /*a3f0*/  IMAD.MOV.U32 R3, RZ, RZ, -0x800000 ;  /* 0xff800000ff037424 */ /* 0x000fca00078e00ff */
[----:B------:R0:W-:Y:S02]  /*a400*/  STG.E desc[UR40][R8.64], R3 ;  /* 0x0000000308007986 */ /* 0x0001e4000c101928 */
.L_x_2067:
[----:B------:R-:W-:Y:S05]  /*a410*/  BSYNC B1 ;  /* 0x0000000000017941 */ /* 0x000fea0003800000 */
.L_x_2066:
[----:B------:R-:W-:Y:S05]  /*a420*/  @P2 BRA `(.L_x_2062) ;  /* 0x0000000400282947 */ /* 0x000fea0003800000 */
[----:B------:R-:W1:Y:S01]  /*a430*/  LDC R15, c[0x0][0xbe8] ;  /* 0x0002fa00ff0f7b82 */ /* 0x000e620000000800 */
[----:B------:R-:W-:Y:S01]  /*a440*/  SHF.R.S32.HI R14, RZ, 0x1f, R26 ;  /* 0x0000001fff0e7819 */ /* 0x000fe2000001141a */
[----:B------:R-:W-:Y:S01]  /*a450*/  ULDC.64 UR4, c[0x0][0xaa0] ;  /* 0x0002a80000047ab9 */ /* 0x000fe20000000a00 */
[----:B------:R-:W-:Y:S01]  /*a460*/  ULDC.64 UR6, c[0x0][0xaf0] ;  /* 0x0002bc0000067ab9 */ /* 0x000fe20000000a00 */
[----:B------:R-:W-:Y:S01]  /*a470*/  IMAD R2, R20, UR4, RZ ;  /* 0x0000000414027c24 */ /* 0x000fe2000f8e02ff */
[----:B------:R-:W-:Y:S01]  /*a480*/  LEA.HI R14, R14, R26, RZ, 0x3 ;  /* 0x0000001a0e0e7211 */ /* 0x000fe200078f18ff */
[----:B0-----:R-:W-:Y:S01]  /*a490*/  IMAD R8, R24, UR6, RZ ;  /* 0x0000000618087c24 */ /* 0x001fe2000f8e02ff */
[----:B------:R-:W-:Y:S01]  /*a4a0*/  SHF.R.S32.HI R23, RZ, 0x1f, R157 ;  /* 0x0000001fff177819 */ /* 0x000fe2000001149d */
[C---:B------:R-:W-:Y:S01]  /*a4b0*/  IMAD R9, R17.reuse, UR5, R2 ;  /* 0x0000000511097c24 */ /* 0x040fe2000f8e0202 */
[----:B------:R-:W-:Y:S01]  /*a4c0*/  SHF.R.S32.HI R14, RZ, 0x3, R14 ;  /* 0x00000003ff0e7819 */ /* 0x000fe2000001140e */
[----:B------:R-:W-:Y:S01]  /*a4d0*/  IMAD.WIDE.U32 R2, R17, UR4, RZ ;  /* 0x0000000411027c25 */ /* 0x000fe2000f8e00ff */
[----:B------:R-:W-:-:S03]  /*a4e0*/  ULDC.64 UR4, c[0x0][0xae8] ;  /* 0x0002ba0000047ab9 */ /* 0x000fc60000000a00 */
[----:B------:R-:W-:Y:S02]  /*a4f0*/  IMAD R11, R156, 0x30, R14 ;  /* 0x000000309c0b7824 */ /* 0x000fe400078e020e */
[----:B------:R-:W-:Y:S02]  /*a500*/  IMAD.IADD R3, R3, 0x1, R9 ;  /* 0x0000000103037824 */ /* 0x000fe400078e0209 */
[----:B------:R-:W-:Y:S02]  /*a510*/  IMAD.IADD R10, R16, 0x1, R11 ;  /* 0x00000001100a7824 */ /* 0x000fe400078e020b */
[----:B------:R-:W-:Y:S01]  /*a520*/  IMAD.WIDE.U32 R2, R154, UR4, R2 ;  /* 0x000000049a027c25 */ /* 0x000fe2000f8e0002 */
[----:B-1----:R-:W-:-:S03]  /*a530*/  ISETP.NE.AND P0, PT, R15, 0x1, PT ;  /* 0x000000010f00780c */ /* 0x002fc60003f05270 */
[----:B------:R-:W-:Y:S02]  /*a540*/  IMAD.MOV.U32 R9, RZ, RZ, R10 ;  /* 0x000000ffff097224 */ /* 0x000fe400078e000a */
[----:B------:R-:W-:Y:S01]  /*a550*/  IMAD R3, R154, UR5, R3 ;  /* 0x000000059a037c24 */ /* 0x000fe2000f8e0203 */
[----:B------:R-:W-:Y:S01]  /*a560*/  ULDC.64 UR4, c[0x0][0xae0] ;  /* 0x0002b80000047ab9 */ /* 0x000fe20000000a00 */
[----:B------:R-:W-:Y:S02]  /*a570*/  IMAD.IADD R28, R14, 0x1, R16 ;  /* 0x000000010e1c7824 */ /* 0x000fe400078e0210 */
[----:B------:R-:W-:-:S04]  /*a580*/  IMAD.WIDE.U32 R2, R153, UR6, R2 ;  /* 0x0000000699027c25 */ /* 0x000fc8000f8e0002 */
[----:B------:R-:W0:Y:S08]  /*a590*/  @P0 LDC R13, c[0x0][0xbec] ;  /* 0x0002fb00ff0d0b82 */ /* 0x000e300000000800 */
[----:B------:R-:W1:Y:S01]  /*a5a0*/  @P0 LDC R21, c[0x0][0xbf0] ;  /* 0x0002fc00ff150b82 */ /* 0x000e620000000800 */
[----:B0-----:R-:W-:-:S04]  /*a5b0*/  @P0 IMAD.HI.U32 R4, R10, R13, RZ ;  /* 0x0000000d0a040227 */ /* 0x001fc800078e00ff */
[----:B------:R-:W-:Y:S01]  /*a5c0*/  IMAD R13, R153, UR7, R8 ;  /* 0x00000007990d7c24 */ /* 0x000fe2000f8e0208 */
[----:B-1----:R-:W-:-:S03]  /*a5d0*/  @P0 SHF.R.U32.HI R9, RZ, R21, R4 ;  /* 0x00000015ff090219 */ /* 0x002fc60000011604 */
[----:B------:R-:W-:Y:S01]  /*a5e0*/  IMAD.IADD R3, R3, 0x1, R13 ;  /* 0x0000000103037824 */ /* 0x000fe200078e020d */
[--C-:B------:R-:W-:Y:S01]  /*a5f0*/  SHF.R.S32.HI R4, RZ, 0x1f, R9.reuse ;  /* 0x0000001fff047819 */ /* 0x100fe20000011409 */
[----:B------:R-:W-:Y:S02]  /*a600*/  IMAD.MOV R11, RZ, RZ, -R9 ;  /* 0x000000ffff0b7224 */ /* 0x000fe400078e0a09 */
[----:B------:R-:W-:-:S04]  /*a610*/  IMAD.WIDE.U32 R2, R9, UR4, R2 ;  /* 0x0000000409027c25 */ /* 0x000fc8000f8e0002 */
[----:B------:R-:W-:Y:S02]  /*a620*/  IMAD R11, R15, R11, R10 ;  /* 0x0000000b0f0b7224 */ /* 0x000fe400078e020a */
[----:B------:R-:W-:Y:S02]  /*a630*/  IMAD R4, R4, UR4, RZ ;  /* 0x0000000404047c24 */ /* 0x000fe4000f8e02ff */
[----:B------:R-:W-:Y:S02]  /*a640*/  IMAD R15, R0, R15, RZ ;  /* 0x0000000f000f7224 */ /* 0x000fe400078e02ff */
[----:B------:R-:W-:Y:S01]  /*a650*/  IMAD R13, R9, UR5, R4 ;  /* 0x00000005090d7c24 */ /* 0x000fe2000f8e0204 */
[----:B------:R-:W-:Y:S01]  /*a660*/  SHF.R.S32.HI R4, RZ, 0x1f, R11 ;  /* 0x0000001fff047819 */ /* 0x000fe2000001140b */
[----:B------:R-:W-:Y:S01]  /*a670*/  ULDC.64 UR4, c[0x0][0xad8] ;  /* 0x0002b60000047ab9 */ /* 0x000fe20000000a00 */
[----:B------:R-:W-:Y:S02]  /*a680*/  VIADD R0, R28, 0x30 ;  /* 0x000000301c007836 */ /* 0x000fe40000000000 */
[----:B------:R-:W-:-:S02]  /*a690*/  IMAD.IADD R3, R3, 0x1, R13 ;  /* 0x0000000103037824 */ /* 0x000fc400078e020d */
[----:B------:R-:W-:Y:S02]  /*a6a0*/  IMAD R4, R4, UR4, RZ ;  /* 0x0000000404047c24 */ /* 0x000fe4000f8e02ff */
[----:B------:R-:W-:-:S04]  /*a6b0*/  IMAD.WIDE.U32 R2, R11, UR4, R2 ;  /* 0x000000040b027c25 */ /* 0x000fc8000f8e0002 */
[----:B------:R-:W-:Y:S01]  /*a6c0*/  IMAD R9, R11, UR5, R4 ;  /* 0x000000050b097c24 */ /* 0x000fe2000f8e0204 */
[----:B------:R-:W-:Y:S02]  /*a6d0*/  ULDC.64 UR4, c[0x0][0xa80] ;  /* 0x0002a00000047ab9 */ /* 0x000fe40000000a00 */
[----:B------:R-:W-:Y:S01]  /*a6e0*/  LEA R4, P0, R2, UR4, 0x1 ;  /* 0x0000000402047c11 */ /* 0x000fe2000f8008ff */
[----:B------:R-:W-:Y:S01]  /*a6f0*/  IMAD.IADD R3, R3, 0x1, R9 ;  /* 0x0000000103037824 */ /* 0x000fe200078e0209 */
[----:B------:R-:W-:-:S03]  /*a700*/  ULDC UR4, c[0x0][0xac8] ;  /* 0x0002b20000047ab9 */ /* 0x000fc60000000800 */
[----:B------:R-:W0:Y:S01]  /*a710*/  SHFL.IDX PT, R8, R4, RZ, 0x181f ;  /* 0x00181fff04087589 */ /* 0x000e2200000e0000 */
[----:B------:R-:W-:Y:S01]  /*a720*/  LEA.HI.X R12, R2, UR5, R3, 0x1, P0 ;  /* 0x00000005020c7c11 */ /* 0x000fe200080f0c03 */
[C---:B------:R-:W-:Y:S01]  /*a730*/  VIADD R2, R28.reuse, 0x60 ;  /* 0x000000601c027836 */ /* 0x040fe20000000000 */
[----:B------:R-:W-:Y:S01]  /*a740*/  ISETP.GE.AND P0, PT, R157, UR4, PT ;  /* 0x000000049d007c0c */ /* 0x000fe2000bf06270 */
[----:B------:R-:W1:Y:S01]  /*a750*/  SHFL.IDX PT, R10, R4, 0x1, 0x181f ;  /* 0x00381f00040a7f89 */ /* 0x000e6200000e0000 */
[C---:B------:R-:W-:Y:S02]  /*a760*/  VIADD R3, R28.reuse, 0x90 ;  /* 0x000000901c037836 */ /* 0x040fe40000000000 */
[-C--:B------:R-:W-:Y:S01]  /*a770*/  ISETP.GE.OR P3, PT, R28, R15.reuse, P0 ;  /* 0x0000000f1c00720c */ /* 0x080fe20000766670 */
[----:B------:R-:W2:Y:S01]  /*a780*/  SHFL.IDX PT, R20, R4, 0x2, 0x181f ;  /* 0x00581f0004147f89 */ /* 0x000ea200000e0000 */
[-C--:B------:R-:W-:Y:S02]  /*a790*/  ISETP.GE.OR P2, PT, R0, R15.reuse, P0 ;  /* 0x0000000f0000720c */ /* 0x080fe40000746670 */
[-C--:B------:R-:W-:Y:S01]  /*a7a0*/  ISETP.GE.OR P1, PT, R2, R15.reuse, P0 ;  /* 0x0000000f0200720c */ /* 0x080fe20000726670 */
[----:B------:R-:W3:Y:S01]  /*a7b0*/  SHFL.IDX PT, R14, R12, RZ, 0x181f ;  /* 0x00181fff0c0e7589 */ /* 0x000ee200000e0000 */
[----:B------:R-:W-:-:S03]  /*a7c0*/  ISETP.GE.OR P0, PT, R3, R15, P0 ;  /* 0x0000000f0300720c */ /* 0x000fc60000706670 */
[----:B------:R-:W4:Y:S04]  /*a7d0*/  SHFL.IDX PT, R26, R4, 0x3, 0x181f ;  /* 0x00781f00041a7f89 */ /* 0x000f2800000e0000 */
        /* <DEDUP_REMOVED lines=15> */
.L_x_2062:
[----:B------:R-:W-:Y:S05]  /*a8d0*/  BSYNC B0 ;  /* 0x0000000000007941 */ /* 0x000fea0003800000 */
.L_x_2058:
[----:B------:R-:W-:Y:S02]  /*a8e0*/  ULDC UR4, c[0x0][0xc3c] ;  /* 0x00030f0000047ab9 */ /* 0x000fe40000000800 */
[----:B------:R-:W-:-:S13]  /*a8f0*/  ISETP.GE.AND P0, PT, R7, UR4, PT ;  /* 0x0000000407007c0c */ /* 0x000fda000bf06270 */
[----:B------:R-:W-:Y:S05]  /*a900*/  @!P0 BRA `(.L_x_2068) ;  /* 0xffffff64007c8947 */ /* 0x000fea000383ffff */
[----:B------:R-:W-:Y:S05]  /*a910*/  EXIT ;  /* 0x000000000000794d */ /* 0x000fea0003800000 */
.L_x_2021:
[----:B------:R-:W-:-:S08]  /*a920*/  NOP ;  /* 0x0000000000007918 */ /* 0x000fd00000000000 */
[----:B--2---:R-:W0:-:S00]  /*a930*/  USETMAXREG.DEALLOC.CTAPOOL 0x20 ;  /* 0x00000020000079c8 */ /* 0x004e0000080e0500 */
[----:B0-----:R-:W-:Y:S01]  /*a940*/  LOP3.LUT R0, R0, 0x3, RZ, 0xc0, !PT ;  /* 0x0000000300007812 */ /* 0x001fe200078ec0ff */
[----:B------:R-:W-:-:S05]  /*a950*/  IMAD.MOV.U32 R25, RZ, RZ, RZ ;  /* 0x000000ffff197224 */ /* 0x000fca00078e00ff */
[----:B------:R-:W0:Y:S02]  /*a960*/  SHFL.IDX PT, R0, R0, RZ, 0x1f ;  /* 0x00001fff00007589 */ /* 0x000e2400000e0000 */
[----:B0-----:R-:W-:-:S04]  /*a970*/  ISETP.NE.AND P0, PT, R0, RZ, PT ;  /* 0x000000ff0000720c */ /* 0x001fc80003f05270 */
[----:B------:R-:W-:-:S05]  /*a980*/  P2R R0, PR, RZ, 0x1 ;  /* 0x00000001ff007803 */ /* 0x000fca0000000000 */
[----:B------:R0:W-:Y:S04]  /*a990*/  STL [R1+0x3c], R0 ;  /* 0x00003c0001007387 */ /* 0x0001e80000100800 */
        /* <DEDUP_REMOVED lines=8> */
.L_x_2069:
[----:B0-----:R-:W0:Y:S01]  /*aa20*/  S2R R0, SR_TID.X ;  /* 0x0000000000007919 */ /* 0x001e220000002100 */
        /* <DEDUP_REMOVED lines=43> */
.L_x_2073:
        /* <DEDUP_REMOVED lines=37> */
.L_x_2071:
        /* <DEDUP_REMOVED lines=13> */
.L_x_2074:
        /* <DEDUP_REMOVED lines=61> */
.L_x_2075:
        /* <DEDUP_REMOVED lines=60> */
.L_x_2076:
[----:B------:R-:W-:-:S05]  /*b790*/  LOP3.LUT R2, RZ, R2, RZ, 0x33, !PT ;  /* 0x00000002ff027212 */ /* 0x000fca00078e33ff */
[----:B------:R-:W-:Y:S01]  /*b7a0*/  IMAD.IADD R25, R25, 0x1, R2 ;  /* 0x0000000119197824 */ /* 0x000fe200078e0202 */
[----:B------:R-:W-:Y:S06]  /*b7b0*/  BRA `(.L_x_2077) ;  /* 0x00000000000c7947 */ /* 0x000fec0003800000 */
.L_x_2072:
[----:B------:R-:W-:Y:S02]  /*b7c0*/  IMAD.MOV.U32 R25, RZ, RZ, RZ ;  /* 0x000000ffff197224 */ /* 0x000fe400078e00ff */
[----:B------:R-:W-:Y:S02]  /*b7d0*/  IMAD.U32 R24, RZ, RZ, UR6 ;  /* 0x00000006ff187e24 */ /* 0x000fe4000f8e00ff */
[----:B------:R-:W-:-:S07]  /*b7e0*/  IMAD.MOV.U32 R26, RZ, RZ, RZ ;  /* 0x000000ffff1a7224 */ /* 0x000fce00078e00ff */
.L_x_2077:
[----:B------:R-:W-:-:S13]  /*b7f0*/  ISETP.NE.AND P0, PT, R0, RZ, PT ;  /* 0x000000ff0000720c */ /* 0x000fda0003f05270 */
[----:B------:R-:W0:Y:S01]  /*b800*/  @!P0 S2R R3, SR_CgaCtaId ;  /* 0x0000000000038919 */ /* 0x000e220000008800 */
[----:B------:R-:W-:-:S04]  /*b810*/  @!P0 MOV R0, 0x400 ;  /* 0x0000040000008802 */ /* 0x000fc80000000f00 */
[----:B0-----:R-:W-:-:S05]  /*b820*/  @!P0 LEA R0, R3, R0, 0x18 ;  /* 0x0000000003008211 */ /* 0x001fca00078ec0ff */
[----:B------:R0:W-:Y:S01]  /*b830*/  @!P0 STS.128 [R0+0x168d0], R24 ;  /* 0x0168d01800008388 */ /* 0x0001e20000000c00 */
[----:B------:R-:W-:Y:S06]  /*b840*/  BAR.ARV 0x5, 0x200 ;  /* 0x0148000000007b1d */ /* 0x000fec0000002000 */
.L_x_2070:
        /* <DEDUP_REMOVED lines=17> */
[C---:B-1----:R-:W-:Y:S01]  /*b960*/  LOP3.LUT R4, R5.reuse, 0x7f, RZ, 0xc0, !PT ;  /* 0x0000007f05047812 */ /* 0x042fe200078ec0ff */
[----:B0-----:R-:W-:-:S04]  /*b970*/  IMAD.SHL.U32 R0, R5, 0x8, RZ ;  /* 0x0000000805007824 */ /* 0x001fc800078e00ff */
        /* <DEDUP_REMOVED lines=9> */
.L_x_2170:
        /* <DEDUP_REMOVED lines=48> */
[----:B------:R-:W-:Y:S01]  /*bd10*/  IMAD.MOV.U32 R10, RZ, RZ, R9 ;  /* 0x000000ffff0a7224 */ /* 0x000fe200078e0009 */
[----:B------:R-:W-:Y:S06]  /*bd20*/  @P2 BRA `(.L_x_2079) ;  /* 0x0000000000142947 */ /* 0x000fec0003800000 */
[----:B------:R-:W-:Y:S05]  /*bd30*/  @!P1 BRA `(.L_x_2079) ;  /* 0x0000000000109947 */ /* 0x000fea0003800000 */
[----:B------:R-:W2:Y:S04]  /*bd40*/  LDG.E R6, desc[UR40][R2.64] ;  /* 0x0000002802067981 */ /* 0x000ea8000c1e1900 */
[----:B0-----:R-:W2:Y:S02]  /*bd50*/  LDG.E R9, desc[UR40][R2.64+0x4] ;  /* 0x0000042802097981 */ /* 0x001ea4000c1e1900 */
[----:B--2---:R-:W-:-:S05]  /*bd60*/  IMAD.IADD R10, R9, 0x1, -R6 ;  /* 0x00000001090a7824 */ /* 0x004fca00078e0a06 */
[----:B------:R1:W-:Y:S02]  /*bd70*/  STL [R1+0x20], R10 ;  /* 0x0000200a01007387 */ /* 0x0003e40000100800 */
.L_x_2079:
[----:B------:R-:W-:Y:S01]  /*bd80*/  ULDC.64 UR4, c[0x0][0xa20] ;  /* 0x0002880000047ab9 */ /* 0x000fe20000000a00 */
[C---:B------:R-:W-:Y:S01]  /*bd90*/  LOP3.LUT R6, R26.reuse, 0xff000000, RZ, 0xc0, !PT ;  /* 0xff0000001a067812 */ /* 0x040fe200078ec0ff */
[----:B------:R-:W-:Y:S01]  /*bda0*/  IMAD.MOV.U32 R23, RZ, RZ, R11 ;  /* 0x000000ffff177224 */ /* 0x000fe200078e000b */
        /* <DEDUP_REMOVED lines=12> */
.L_x_2080:
[----:B------:R-:W-:Y:S05]  /*be70*/  @!P0 BRA `(.L_x_2081) ;  /* 0x00000000000c8947 */ /* 0x000fea0003800000 */
[----:B------:R-:W2:Y:S04]  /*be80*/  LDG.E R7, desc[UR40][R4.64] ;  /* 0x0000002804077981 */ /* 0x000ea8000c1e1900 */
[----:B------:R-:W2:Y:S02]  /*be90*/  LDG.E R2, desc[UR40][R4.64+0x4] ;  /* 0x0000042804027981 */ /* 0x000ea4000c1e1900 */
[----:B--2---:R-:W-:-:S07]  /*bea0*/  IMAD.IADD R7, R2, 0x1, -R7 ;  /* 0x0000000102077824 */ /* 0x004fce00078e0a07 */
.L_x_2081:
[----:B-----5:R-:W-:Y:S01]  /*beb0*/  IMAD.IADD R7, R7, 0x1, -R0 ;  /* 0x0000000107077824 */ /* 0x020fe200078e0a00 */
[----:B0-----:R-:W-:Y:S01]  /*bec0*/  LOP3.LUT R9, R6, 0xff, RZ, 0xc0, !PT ;  /* 0x000000ff06097812 */ /* 0x001fe200078ec0ff */
[----:B------:R-:W0:Y:S01]  /*bed0*/  LDC R0, c[0x0][0x448] ;  /* 0x00011200ff007b82 */ /* 0x000e220000000800 */
[----:B--2---:R-:W-:Y:S01]  /*bee0*/  IMAD R2, R25, 0xc0, RZ ;  /* 0x000000c019027824 */ /* 0x004fe200078e02ff */
[----:B------:R-:W-:Y:S01]  /*bef0*/  BSSY B0, `(.L_x_2082) ;  /* 0x0000036000007945 */ /* 0x000fe20003800000 */
[----:B------:R-:W-:Y:S02]  /*bf00*/  IMAD.MOV.U32 R4, RZ, RZ, RZ ;  /* 0x000000ffff047224 */ /* 0x000fe400078e00ff */
[----:B------:R-:W-:Y:S01]  /*bf10*/  VIADD R2, R2, 0xbf ;  /* 0x000000bf02027836 */ /* 0x000fe20000000000 */
[----:B0-----:R-:W-:-:S13]  /*bf20*/  ISETP.NE.AND P0, PT, R0, 0x1, PT ;  /* 0x000000010000780c */ /* 0x001fda0003f05270 */
[----:B------:R-:W0:Y:S08]  /*bf30*/  @P0 LDC R3, c[0x0][0x44c] ;  /* 0x00011300ff030b82 */ /* 0x000e300000000800 */
[----:B------:R-:W2:Y:S01]  /*bf40*/  @P0 LDC R0, c[0x0][0x450] ;  /* 0x00011400ff000b82 */ /* 0x000ea20000000800 */
[----:B0-----:R-:W-:-:S05]  /*bf50*/  @P0 IMAD.HI.U32 R3, R2, R3, RZ ;  /* 0x0000000302030227 */ /* 0x001fca00078e00ff */
[----:B--2---:R-:W-:Y:S02]  /*bf60*/  @P0 SHF.R.U32.HI R2, RZ, R0, R3 ;  /* 0x00000000ff020219 */ /* 0x004fe40000011603 */
[C---:B------:R-:W-:Y:S01]  /*bf70*/  IADD3 R3, R7.reuse, 0x80, -R10 ;  /* 0x0000008007037810 */ /* 0x040fe20007ffe80a */
        /* <DEDUP_REMOVED lines=8> */
[----:B------:R-:W-:Y:S01]  /*c000*/  VIMNMX R8, R7, R0, PT ;  /* 0x0000000007087248 */ /* 0x000fe20003fe0100 */
[----:B------:R-:W-:Y:S01]  /*c010*/  IMAD.MOV.U32 R7, RZ, RZ, R4 ;  /* 0x000000ffff077224 */ /* 0x000fe200078e0004 */
[----:B------:R-:W-:Y:S02]  /*c020*/  SHF.R.U32.HI R0, RZ, 0x10, R6 ;  /* 0x00000010ff007819 */ /* 0x000fe40000011606 */
[----:B------:R-:W-:Y:S01]  /*c030*/  ISETP.GE.AND P1, PT, R8, 0x1, PT ;  /* 0x000000010800780c */ /* 0x000fe20003f26270 */
[----:B------:R0:W-:Y:S01]  /*c040*/  STL [R1+0x14], R8 ;  /* 0x0000140801007387 */ /* 0x0001e20000100800 */
[----:B------:R-:W-:-:S03]  /*c050*/  ISETP.NE.AND P0, PT, R0, RZ, PT ;  /* 0x000000ff0000720c */ /* 0x000fc60003f05270 */
[----:B------:R0:W-:Y:S04]  /*c060*/  STL [R1+0x1c], R4 ;  /* 0x00001c0401007387 */ /* 0x0001e80000100800 */
[----:B------:R0:W-:Y:S06]  /*c070*/  STL [R1+0x38], R9 ;  /* 0x0000380901007387 */ /* 0x0001ec0000100800 */
[----:B------:R-:W2:Y:S01]  /*c080*/  @!P0 LDC R0, c[0x0][0x9f0] ;  /* 0x00027c00ff008b82 */ /* 0x000ea20000000800 */
[----:B------:R-:W-:Y:S05]  /*c090*/  @!P1 BRA `(.L_x_2083) ;  /* 0x00000000006c9947 */ /* 0x000fea0003800000 */
[-C--:B0-2---:R-:W-:Y:S02]  /*c0a0*/  IABS R4, R0.reuse ;  /* 0x0000000000047213 */ /* 0x085fe40000000000 */
        /* <DEDUP_REMOVED lines=26> */
.L_x_2083:
[----:B------:R-:W-:Y:S05]  /*c250*/  BSYNC B0 ;  /* 0x0000000000007941 */ /* 0x000fea0003800000 */
.L_x_2082:
[----:B--2---:R-:W-:Y:S01]  /*c260*/  IMAD.MOV.U32 R0, RZ, RZ, R7 ;  /* 0x000000ffff007224 */ /* 0x004fe200078e0007 */
[----:B------:R-:W-:Y:S03]  /*c270*/  BSSY B7, `(.L_x_2084) ;  /* 0x0000358000077945 */ /* 0x000fe60003800000 */
[----:B------:R-:W-:-:S05]  /*c280*/  IMAD R2, R9, R0, RZ ;  /* 0x0000000009027224 */ /* 0x000fca00078e02ff */
[----:B------:R-:W-:Y:S01]  /*c290*/  VIADDMNMX R0, R2, R0, R8, PT ;  /* 0x0000000002007246 */ /* 0x000fe20003800108 */
[----:B------:R2:W-:Y:S03]  /*c2a0*/  STL [R1+0x4], R2 ;  /* 0x0000040201007387 */ /* 0x0005e60000100800 */
[----:B------:R-:W-:Y:S01]  /*c2b0*/  ISETP.GT.AND P0, PT, R0, R2, PT ;  /* 0x000000020000720c */ /* 0x000fe20003f04270 */
[----:B------:R2:W-:-:S12]  /*c2c0*/  STL [R1+0x18], R0 ;  /* 0x0000180001007387 */ /* 0x0005d80000100800 */
[----:B------:R-:W-:Y:S05]  /*c2d0*/  @P0 BRA `(.L_x_2085) ;  /* 0x0000000000440947 */ /* 0x000fea0003800000 */
[----:B--2---:R-:W2:Y:S02]  /*c2e0*/  S2R R0, SR_TID.X ;  /* 0x0000000000007919 */ /* 0x004ea40000002100 */
[----:B--2---:R-:W-:-:S04]  /*c2f0*/  LOP3.LUT R0, R0, 0x7f, RZ, 0xc0, !PT ;  /* 0x0000007f00007812 */ /* 0x004fc800078ec0ff */
[----:B------:R-:W-:-:S13]  /*c300*/  ISETP.NE.AND P0, PT, R0, RZ, PT ;  /* 0x000000ff0000720c */ /* 0x000fda0003f05270 */
[----:B------:R-:W-:Y:S05]  /*c310*/  @P0 BRA `(.L_x_2086) ;  /* 0x0000003400340947 */ /* 0x000fea0003800000 */
[----:B------:R-:W2:Y:S01]  /*c320*/  S2R R5, SR_LANEID ;  /* 0x0000000000057919 */ /* 0x000ea20000000000 */
[----:B------:R-:W-:Y:S01]  /*c330*/  VOTEU.ANY UR4, UPT, PT ;  /* 0x0000000000047886 */ /* 0x000fe200038e0100 */
[----:B------:R-:W4:Y:S01]  /*c340*/  LDC.64 R2, c[0x0][0xc60] ;  /* 0x00031800ff027b82 */ /* 0x000f220000000a00 */
[----:B------:R-:W2:Y:S02]  /*c350*/  FLO.U32 R0, UR4 ;  /* 0x0000000400007d00 */ /* 0x000ea400080e0000 */
[----:B--2---:R-:W-:-:S06]  /*c360*/  ISETP.EQ.U32.AND P0, PT, R0, R5, PT ;  /* 0x000000050000720c */ /* 0x004fcc0003f02070 */
[----:B------:R-:W4:Y:S07]  /*c370*/  POPC R5, UR4 ;  /* 0x0000000400057d09 */ /* 0x000f2e0008000000 */
[----:B----4-:R-:W2:Y:S01]  /*c380*/  @P0 ATOMG.E.ADD.STRONG.GPU PT, R3, desc[UR40][R2.64], R5 ;  /* 0x00000005020309a8 */ /* 0x010ea200081ee1e8 */
[----:B0-----:R-:W0:Y:S02]  /*c390*/  S2R R4, SR_LTMASK ;  /* 0x0000000000047919 */ /* 0x001e240000003900 */
[----:B0-----:R-:W-:-:S04]  /*c3a0*/  LOP3.LUT R4, R4, UR4, RZ, 0xc0, !PT ;  /* 0x0000000404047c12 */ /* 0x001fc8000f8ec0ff */
[----:B---3--:R-:W0:Y:S01]  /*c3b0*/  POPC R7, R4 ;  /* 0x0000000400077309 */ /* 0x008e220000000000 */
[----:B--2---:R-:W0:Y:S02]  /*c3c0*/  SHFL.IDX PT, R0, R3, R0, 0x1f ;  /* 0x00001f0003007589 */ /* 0x004e2400000e0000 */
[----:B0-----:R-:W-:Y:S01]  /*c3d0*/  IADD3 R24, R0, UR36, R7 ;  /* 0x0000002400187c10 */ /* 0x001fe2000fffe007 */
[----:B------:R-:W-:Y:S06]  /*c3e0*/  BRA `(.L_x_2086) ;  /* 0x0000003400007947 */ /* 0x000fec0003800000 */
.L_x_2085:
[----:B--2---:R-:W-:Y:S01]  /*c3f0*/  VIADD R0, R17, 0xe400 ;  /* 0x0000e40011007836 */ /* 0x004fe20000000000 */
[----:B------:R-:W-:Y:S04]  /*c400*/  BSSY B6, `(.L_x_2087) ;  /* 0x0000013000067945 */ /* 0x000fe80003800000 */
[----:B------:R-:W-:-:S13]  /*c410*/  LOP3.LUT P0, RZ, R0, 0x3ff, RZ, 0xc0, !PT ;  /* 0x000003ff00ff7812 */ /* 0x000fda000780c0ff */
[----:B------:R-:W-:Y:S05]  /*c420*/  @!P0 BRA `(.L_x_2088) ;  /* 0x0000000000408947 */ /* 0x000fea0003800000 */
[----:B------:R-:W-:Y:S01]  /*c430*/  MOV R2, 0x0 ;  /* 0x0000000000027802 */ /* 0x000fe20000000f00 */
[----:B------:R-:W-:Y:S01]  /*c440*/  ULDC.64 UR6, c[0x4][0xa8] ;  /* 0x01002a0000067ab9 */ /* 0x000fe20000000a00 */
[----:B------:R-:W-:Y:S01]  /*c450*/  ULDC.64 UR8, c[0x4][0xb0] ;  /* 0x01002c0000087ab9 */ /* 0x000fe20000000a00 */
[----:B------:R-:W-:Y:S01]  /*c460*/  ULDC.64 UR4, c[0x4][0x8] ;  /* 0x0100020000047ab9 */ /* 0x000fe20000000a00 */
[----:B0-----:R-:W-:Y:S02]  /*c470*/  IMAD.U32 R4, RZ, RZ, UR6 ;  /* 0x00000006ff047e24 */ /* 0x001fe4000f8e00ff */
[----:B------:R-:W0:Y:S01]  /*c480*/  LDC.64 R2, c[0x4][R2] ;  /* 0x0100000002027b82 */ /* 0x000e220000000a00 */
[----:B------:R-:W-:Y:S02]  /*c490*/  IMAD.U32 R5, RZ, RZ, UR7 ;  /* 0x00000007ff057e24 */ /* 0x000fe4000f8e00ff */
[----:B------:R-:W-:Y:S02]  /*c4a0*/  IMAD.U32 R6, RZ, RZ, UR8 ;  /* 0x00000008ff067e24 */ /* 0x000fe4000f8e00ff */
[----:B---3--:R-:W-:-:S02]  /*c4b0*/  IMAD.U32 R7, RZ, RZ, UR9 ;  /* 0x00000009ff077e24 */ /* 0x008fc4000f8e00ff */
[----:B-1----:R-:W-:Y:S02]  /*c4c0*/  IMAD.U32 R10, RZ, RZ, UR4 ;  /* 0x00000004ff0a7e24 */ /* 0x002fe4000f8e00ff */
[----:B------:R-:W-:Y:S02]  /*c4d0*/  IMAD.U32 R11, RZ, RZ, UR5 ;  /* 0x00000005ff0b7e24 */ /* 0x000fe4000f8e00ff */
[----:B------:R-:W-:Y:S02]  /*c4e0*/  IMAD.MOV.U32 R8, RZ, RZ, 0x70 ;  /* 0x00000070ff087424 */ /* 0x000fe400078e00ff */
[----:B------:R-:W-:Y:S02]  /*c4f0*/  IMAD.MOV.U32 R12, RZ, RZ, 0x1 ;  /* 0x00000001ff0c7424 */ /* 0x000fe400078e00ff */
[----:B------:R-:W-:-:S07]  /*c500*/  IMAD.MOV.U32 R13, RZ, RZ, RZ ;  /* 0x000000ffff0d7224 */ /* 0x000fce00078e00ff */
[----:B------:R-:W-:-:S07]  /*c510*/  LEPC R20, `(.L_x_2088) ;  /* 0x000000001014794e */ /* 0x000fce0000000000 */
[----:B0-----:R-:W-:Y:S05]  /*c520*/  CALL.ABS.NOINC R2 ;  /* 0x0000000002007343 */ /* 0x001fea0003c00000 */
.L_x_2088:
[----:B------:R-:W-:Y:S05]  /*c530*/  BSYNC B6 ;  /* 0x0000000000067941 */ /* 0x000fea0003800000 */
.L_x_2087:
        /* <DEDUP_REMOVED lines=9> */
[----:B0-----:R-:W-:Y:S02]  /*c5d0*/  IMAD.U32 R4, RZ, RZ, UR6 ;  /* 0x00000006ff047e24 */ /* 0x001fe4000f8e00ff */
[----:B------:R-:W-:Y:S02]  /*c5e0*/  IMAD.U32 R5, RZ, RZ, UR7 ;  /* 0x00000007ff057e24 */ /* 0x000fe4000f8e00ff */
[----:B------:R-:W-:Y:S02]  /*c5f0*/  IMAD.U32 R6, RZ, RZ, UR8 ;  /* 0x00000008ff067e24 */ /* 0x000fe4000f8e00ff */
[----:B---3--:R-:W-:-:S02]  /*c600*/  IMAD.U32 R7, RZ, RZ, UR9 ;  /* 0x00000009ff077e24 */ /* 0x008fc4000f8e00ff */
[----:B-1----:R-:W-:Y:S02]  /*c610*/  IMAD.U32 R10, RZ, RZ, UR4 ;  /* 0x00000004ff0a7e24 */ /* 0x002fe4000f8e00ff */
[----:B------:R-:W-:Y:S02]  /*c620*/  IMAD.U32 R11, RZ, RZ, UR5 ;  /* 0x00000005ff0b7e24 */ /* 0x000fe4000f8e00ff */
[----:B------:R-:W-:Y:S02]  /*c630*/  IMAD.MOV.U32 R8, RZ, RZ, 0x70 ;  /* 0x00000070ff087424 */ /* 0x000fe400078e00ff */
[----:B------:R-:W-:Y:S02]  /*c640*/  IMAD.MOV.U32 R12, RZ, RZ, 0x1 ;  /* 0x00000001ff0c7424 */ /* 0x000fe400078e00ff */
[----:B--2---:R-:W-:-:S07]  /*c650*/  IMAD.MOV.U32 R13, RZ, RZ, RZ ;  /* 0x000000ffff0d7224 */ /* 0x004fce00078e00ff */
[----:B------:R-:W-:-:S07]  /*c660*/  LEPC R20, `(.L_x_2091) ;  /* 0x000000001014794e */ /* 0x000fce0000000000 */
[----:B----4-:R-:W-:Y:S05]  /*c670*/  CALL.ABS.NOINC R2 ;  /* 0x0000000002007343 */ /* 0x010fea0003c00000 */
.L_x_2091:
        /* <DEDUP_REMOVED lines=15> */
.L_x_2090:
[----:B------:R-:W-:Y:S05]  /*c770*/  BSYNC B6 ;  /* 0x0000000000067941 */ /* 0x000fea0003800000 */
.L_x_2089:
[----:B------:R-:W-:Y:S01]  /*c780*/  ULDC.64 UR4, c[0x0][0x9f8] ;  /* 0x00027e0000047ab9 */ /* 0x000fe20000000a00 */
[----:B------:R-:W2:Y:S01]  /*c790*/  LDL R20, [R1+0x18] ;  /* 0x0000180001147983 */ /* 0x000ea20000100800 */
        /* <DEDUP_REMOVED lines=10> */
[----:B--2---:R-:W-:Y:S01]  /*c840*/  VIADD R22, R20, 0xffffffff ;  /* 0xffffffff14167836 */ /* 0x004fe20000000000 */
[----:B-----5:R-:W-:Y:S02]  /*c850*/  SHF.R.S32.HI R29, RZ, 0x1f, R23 ;  /* 0x0000001fff1d7819 */ /* 0x020fe40000011417 */
[----:B------:R-:W-:Y:S01]  /*c860*/  SEL R19, R23, RZ, !P0 ;  /* 0x000000ff17137207 */ /* 0x000fe20004000000 */
[----:B------:R-:W-:Y:S08]  /*c870*/  BRA.DIV UR4, `(.L_x_2092) ;  /* 0x0000004604807947 */ /* 0x000ff0000b800000 */
[----:B------:R-:W2:Y:S02]  /*c880*/  S2R R0, SR_TID.X ;  /* 0x0000000000007919 */ /* 0x000ea40000002100 */
[----:B--2---:R-:W-:-:S04]  /*c890*/  SHF.R.U32.HI R0, RZ, 0x5, R0 ;  /* 0x00000005ff007819 */ /* 0x004fc80000011600 */
[----:B------:R-:W-:-:S05]  /*c8a0*/  LOP3.LUT R0, R0, 0x3, RZ, 0xc0, !PT ;  /* 0x0000000300007812 */ /* 0x000fca00078ec0ff */
[----:B------:R2:W4:Y:S02]  /*c8b0*/  SHFL.IDX PT, R14, R0, RZ, 0x1f ;  /* 0x00001fff000e7589 */ /* 0x00052400000e0000 */
.L_x_2186:
[----:B------:R-:W-:Y:S02]  /*c8c0*/  PLOP3.LUT P1, PT, PT, PT, PT, 0x8, 0x0 ;  /* 0x000000000000781c */ /* 0x000fe40003f2e170 */
[----:B----4-:R-:W-:Y:S02]  /*c8d0*/  ISETP.NE.AND P0, PT, R14, RZ, PT ;  /* 0x000000ff0e00720c */ /* 0x010fe40003f05270 */
[----:B--2---:R-:W-:-:S05]  /*c8e0*/  P2R R0, PR, RZ, 0x2 ;  /* 0x00000002ff007803 */ /* 0x004fca0000000000 */
[----:B------:R2:W-:Y:S06]  /*c8f0*/  STL [R1], R0 ;  /* 0x0000000001007387 */ /* 0x0005ec0000100800 */
[----:B------:R-:W-:Y:S05]  /*c900*/  @P0 BRA `(.L_x_2093) ;  /* 0x0000000000ec0947 */ /* 0x000fea0003800000 */
[----:B------:R-:W-:-:S03]  /*c910*/  UMOV UR4, 0xffffffff ;  /* 0xffffffff00047882 */ /* 0x000fc60000000000 */
[----:B------:R-:W-:Y:S05]  /*c920*/  BRA.DIV UR4, `(.L_x_2094) ;  /* 0x0000004604887947 */ /* 0x000fea000b800000 */
[----:B------:R-:W-:-:S13]  /*c930*/  ELECT P6, URZ, PT ;  /* 0x00000000003f782f */ /* 0x000fda00038c0000 */
.L_x_2189:
[----:B------:R-:W-:Y:S05]  /*c940*/  @!P6 BRA `(.L_x_2093) ;  /* 0x0000000000dce947 */ /* 0x000fea0003800000 */
[----:B------:R-:W-:-:S04]  /*c950*/  ISETP.NE.U32.AND P0, PT, R2, RZ, PT ;  /* 0x000000ff0200720c */ /* 0x000fc80003f05070 */
[----:B------:R-:W-:-:S13]  /*c960*/  ISETP.NE.AND.EX P0, PT, R3, RZ, PT, P0 ;  /* 0x000000ff0300720c */ /* 0x000fda0003f05300 */
[----:B------:R-:W-:Y:S05]  /*c970*/  @!P0 BRA `(.L_x_2095) ;  /* 0x0000000000448947 */ /* 0x000fea0003800000 */
[----:B------:R-:W4:Y:S01]  /*c980*/  LDC R6, c[0x0][0x43c] ;  /* 0x00010f00ff067b82 */ /* 0x000f220000000800 */
[----:B------:R-:W-:Y:S01]  /*c990*/  ULDC.64 UR4, c[0x0][0x428] ;  /* 0x00010a0000047ab9 */ /* 0x000fe20000000a00 */
[----:B----4-:R-:W-:-:S13]  /*c9a0*/  ISETP.NE.AND P0, PT, R6, 0x1, PT ;  /* 0x000000010600780c */ /* 0x010fda0003f05270 */
[----:B0-----:R-:W2:Y:S02]  /*c9b0*/  @P0 LDC.64 R4, c[0x0][0x440] ;  /* 0x00011000ff040b82 */ /* 0x001ea40000000a00 */
[----:B--2---:R-:W-:-:S04]  /*c9c0*/  @P0 IMAD.HI.U32 R0, R22, R4, RZ ;  /* 0x0000000416000227 */ /* 0x004fc800078e00ff */
        /* <DEDUP_REMOVED lines=12> */
.L_x_2095:
[----:B--2---:R-:W-:Y:S01]  /*ca90*/  IMAD R0, R18, 0x8, R17 ;  /* 0x0000000812007824 */ /* 0x004fe200078e0211 */
[----:B----4-:R-:W-:-:S04]  /*caa0*/  SHF.L.U32 R2, R28, 0x1f, RZ ;  /* 0x0000001f1c027819 */ /* 0x010fc800000006ff */
[----:B------:R-:W2:Y:S02]  /*cab0*/  SYNCS.PHASECHK.TRANS64.TRYWAIT P0, [R0+URZ+0x16840], R2 ;  /* 0x01684002000075a7 */ /* 0x000ea4000800017f */
[----:B--2---:R-:W-:Y:S05]  /*cac0*/  @!P0 BRA `(.L_x_2096) ;  /* 0x0000004400408947 */ /* 0x004fea0003800000 */
.L_x_2190:
[----:B------:R-:W4:Y:S02]  /*cad0*/  S2R R3, SR_TID.X ;  /* 0x0000000000037919 */ /* 0x000f240000002100 */
[----:B----4-:R-:W-:-:S04]  /*cae0*/  LOP3.LUT R3, R3, 0x7f, RZ, 0xc0, !PT ;  /* 0x0000007f03037812 */ /* 0x010fc800078ec0ff */
[----:B------:R-:W-:-:S13]  /*caf0*/  ISETP.NE.AND P0, PT, R3, RZ, PT ;  /* 0x000000ff0300720c */ /* 0x000fda0003f05270 */
[----:B------:R-:W-:Y:S05]  /*cb00*/  @P0 BRA `(.L_x_2097) ;  /* 0x00000000001c0947 */ /* 0x000fea0003800000 */
[----:B------:R-:W4:Y:S01]  /*cb10*/  S2R R3, SR_TID.X ;  /* 0x0000000000037919 */ /* 0x000f220000002100 */
[----:B--2---:R-:W-:-:S04]  /*cb20*/  IMAD.MOV.U32 R2, RZ, RZ, 0x4000 ;  /* 0x00004000ff027424 */ /* 0x004fc800078e00ff */
[----:B------:R2:W-:Y:S01]  /*cb30*/  SYNCS.ARRIVE.TRANS64 RZ, [R0+URZ+0x16830], R2 ;  /* 0x0168300200ff79a7 */ /* 0x0005e2000800003f */
[----:B----4-:R-:W-:-:S04]  /*cb40*/  LOP3.LUT R3, R3, 0x1f, RZ, 0xc0, !PT ;  /* 0x0000001f03037812 */ /* 0x010fc800078ec0ff */
[----:B------:R-:W-:-:S13]  /*cb50*/  ISETP.NE.AND P0, PT, R3, RZ, PT ;  /* 0x000000ff0300720c */ /* 0x000fda0003f05270 */
[----:B--2---:R-:W-:Y:S05]  /*cb60*/  @!P0 BRA `(.L_x_2097) ;  /* 0x0000000000048947 */ /* 0x004fea0003800000 */
[----:B------:R-:W-:Y:S01]  /*cb70*/  BPT.TRAP 0x1 ;  /* 0x000000040000795c */ /* 0x000fe20000300000 */
.L_x_2097:
        /* <DEDUP_REMOVED lines=12> */
[----:B------:R-:W-:-:S03]  /*cc40*/  UIADD3 UR9, UR9, 0x16830, URZ ;  /* 0x0001683009097890 */ /* 0x000fc6000fffe03f */
[----:B------:R-:W-:Y:S01]  /*cc50*/  P2R R0, PR, RZ, 0x1 ;  /* 0x00000001ff007803 */ /* 0x000fe20000000000 */
[----:B------:R-:W-:Y:S02]  /*cc60*/  ULEA UR11, UR11, UR4, 0x7 ;  /* 0x000000040b0b7291 */ /* 0x000fe4000f8e383f */
[----:B------:R-:W-:Y:S01]  /*cc70*/  UIADD3 UR8, UR8, 0xe400, URZ ;  /* 0x0000e40008087890 */ /* 0x000fe2000fffe03f */
[----:B------:R-:W-:Y:S01]  /*cc80*/  UMOV UR4, 0x0 ;  /* 0x0000000000047882 */ /* 0x000fe20000000000 */
[----:B------:R4:W-:Y:S07]  /*cc90*/  STL [R1], R0 ;  /* 0x0000000001007387 */ /* 0x0009ee0000100800 */
[----:B------:R4:W-:Y:S01]  /*cca0*/  UTMALDG.4D [UR8], [UR6], desc[UR4] ;  /* 0x00000408060075b4 */ /* 0x0009e20008019000 */
[----:B------:R-:W-:-:S02]  /*ccb0*/  NOP ;  /* 0x0000000000007918 */ /* 0x000fc40000000000 */
.L_x_2093:
[----:B0-----:R-:W5:Y:S04]  /*ccc0*/  LDL.LU R4, [R1+0x10] ;  /* 0x0000100001047983 */ /* 0x001f680000300800 */
[----:B------:R-:W3:Y:S04]  /*ccd0*/  LDL.LU R6, [R1+0xc] ;  /* 0x00000c0001067983 */ /* 0x000ee80000300800 */
[----:B------:R-:W3:Y:S01]  /*cce0*/  LDL.LU R3, [R1+0x24] ;  /* 0x0000240001037983 */ /* 0x000ee20000300800 */
[----:B------:R-:W-:Y:S05]  /*ccf0*/  WARPSYNC.ALL ;  /* 0x0000000000007948 */ /* 0x000fea0003800000 */
[----:B----4-:R-:W-:Y:S01]  /*cd00*/  ULDC.64 UR6, c[0x0][0xa00] ;  /* 0x0002800000067ab9 */ /* 0x010fe20000000a00 */
[----:B------:R-:W-:Y:S01]  /*cd10*/  ULDC.64 UR4, c[0x0][0x298] ;  /* 0x0000a60000047ab9 */ /* 0x000fe20000000a00 */
[----:B--2---:R-:W-:Y:S01]  /*cd20*/  VIADD R0, R17, 0x8400 ;  /* 0x0000840011007836 */ /* 0x004fe20000000000 */
[----:B------:R-:W-:Y:S01]  /*cd30*/  BAR.SYNC.DEFER_BLOCKING 0x8, 0x200 ;  /* 0x0208000000007b1d */ /* 0x000fe20000010000 */
[----:B------:R-:W-:-:S03]  /*cd40*/  ISETP.NE.U32.AND P0, PT, RZ, UR6, PT ;  /* 0x00000006ff007c0c */ /* 0x000fc6000bf05070 */
[----:B------:R-:W-:Y:S02]  /*cd50*/  LOP3.LUT P1, RZ, R0, 0x3ff, RZ, 0xc0, !PT ;  /* 0x000003ff00ff7812 */ /* 0x000fe4000782c0ff */
[----:B------:R-:W-:Y:S01]  /*cd60*/  ISETP.NE.AND.EX P0, PT, RZ, UR7, PT, P0 ;  /* 0x00000007ff007c0c */ /* 0x000fe2000bf05300 */
[----:B------:R-:W-:Y:S01]  /*cd70*/  BSSY B6, `(.L_x_2098) ;  /* 0x000001d000067945 */ /* 0x000fe20003800000 */
[----:B-----5:R-:W-:Y:S02]  /*cd80*/  SHF.R.S32.HI R2, RZ, 0x1f, R4 ;  /* 0x0000001fff027819 */ /* 0x020fe40000011404 */
[----:B---3--:R-:W-:-:S03]  /*cd90*/  SEL R6, R6, RZ, !P0 ;  /* 0x000000ff06067207 */ /* 0x008fc60004000000 */
[----:B------:R-:W-:-:S04]  /*cda0*/  IMAD R2, R2, UR4, RZ ;  /* 0x0000000402027c24 */ /* 0x000fc8000f8e02ff */
[C---:B------:R-:W-:Y:S01]  /*cdb0*/  IMAD R0, R4.reuse, UR5, R2 ;  /* 0x0000000504007c24 */ /* 0x040fe2000f8e0202 */
[----:B------:R-:W-:Y:S01]  /*cdc0*/  SEL R2, R3, RZ, !P0 ;  /* 0x000000ff03027207 */ /* 0x000fe20004000000 */
[----:B------:R-:W-:-:S04]  /*cdd0*/  IMAD.WIDE.U32 R4, R4, UR4, RZ ;  /* 0x0000000404047c25 */ /* 0x000fc8000f8e00ff */
[----:B------:R-:W-:Y:S01]  /*cde0*/  IMAD.IADD R0, R5, 0x1, R0 ;  /* 0x0000000105007824 */ /* 0x000fe200078e0200 */
        /* <DEDUP_REMOVED lines=14> */
[----:B-1----:R-:W-:Y:S02]  /*ced0*/  IMAD.U32 R10, RZ, RZ, UR4 ;  /* 0x00000004ff0a7e24 */ /* 0x002fe4000f8e00ff */
[----:B------:R-:W-:Y:S02]  /*cee0*/  IMAD.U32 R11, RZ, RZ, UR5 ;  /* 0x00000005ff0b7e24 */ /* 0x000fe4000f8e00ff */
[----:B------:R-:W-:Y:S02]  /*cef0*/  IMAD.MOV.U32 R8, RZ, RZ, 0x70 ;  /* 0x00000070ff087424 */ /* 0x000fe400078e00ff */
[----:B------:R-:W-:Y:S02]  /*cf00*/  IMAD.MOV.U32 R12, RZ, RZ, 0x1 ;  /* 0x00000001ff0c7424 */ /* 0x000fe400078e00ff */
[----:B------:R-:W-:-:S07]  /*cf10*/  IMAD.MOV.U32 R13, RZ, RZ, RZ ;  /* 0x000000ffff0d7224 */ /* 0x000fce00078e00ff */
[----:B------:R-:W-:-:S07]  /*cf20*/  LEPC R20, `(.L_x_2099) ;  /* 0x000000001014794e */ /* 0x000fce0000000000 */
[----:B0-----:R-:W-:Y:S05]  /*cf30*/  CALL.ABS.NOINC R2 ;  /* 0x0000000002007343 */ /* 0x001fea0003c00000 */
.L_x_2099:
[----:B------:R-:W-:Y:S05]  /*cf40*/  BSYNC B6 ;  /* 0x0000000000067941 */ /* 0x000fea0003800000 */
.L_x_2098:
[----:B------:R-:W2:Y:S01]  /*cf50*/  LDL.LU R20, [R1+0x10] ;  /* 0x0000100001147983 */ /* 0x000ea20000300800 */
[----:B------:R-:W3:Y:S01]  /*cf60*/  LDC R9, c[0x0][0x448] ;  /* 0x00011200ff097b82 */ /* 0x000ee20000000800 */
[----:B------:R-:W-:Y:S01]  /*cf70*/  ULDC.64 UR4, c[0x0][0x2d8] ;  /* 0x0000b60000047ab9 */ /* 0x000fe20000000a00 */
[----:B------:R-:W-:Y:S01]  /*cf80*/  ULDC.64 UR6, c[0x0][0x2e0] ;  /* 0x0000b80000067ab9 */ /* 0x000fe20000000a00 */
[----:B0-----:R-:W2:Y:S01]  /*cf90*/  LDL.LU.64 R2, [R1+0x30] ;  /* 0x0000300001027983 */ /* 0x001ea20000300a00 */
[----:B------:R-:W-:-:S03]  /*cfa0*/  ULDC.64 UR8, c[0x0][0x280] ;  /* 0x0000a00000087ab9 */ /* 0x000fc60000000a00 */
[----:B------:R-:W4:Y:S04]  /*cfb0*/  LDL.LU R21, [R1+0x24] ;  /* 0x0000240001157983 */ /* 0x000f280000300800 */
[----:B------:R-:W4:Y:S04]  /*cfc0*/  LDL.LU R4, [R1+0xc] ;  /* 0x00000c0001047983 */ /* 0x000f280000300800 */
[----:B-1----:R0:W5:Y:S01]  /*cfd0*/  LDL R10, [R1+0x8] ;  /* 0x00000800010a7983 */ /* 0x0021620000100800 */
[----:B---3--:R-:W-:-:S13]  /*cfe0*/  ISETP.NE.AND P1, PT, R9, 0x1, PT ;  /* 0x000000010900780c */ /* 0x008fda0003f25270 */
[----:B------:R-:W1:Y:S08]  /*cff0*/  @P1 LDC R5, c[0x0][0x450] ;  /* 0x00011400ff051b82 */ /* 0x000e700000000800 */
[----:B------:R-:W3:Y:S01]  /*d000*/  @P1 LDC R8, c[0x0][0x450] ;  /* 0x00011400ff081b82 */ /* 0x000ee20000000800 */
[----:B------:R-:W0:Y:S01]  /*d010*/  S2R R11, SR_TID.X ;  /* 0x00000000000b7919 */ /* 0x000e220000002100 */
        /* <DEDUP_REMOVED lines=18> */
[----:B-1----:R-:W-:-:S04]  /*d140*/  @P1 SHF.R.U32.HI R4, RZ, R5, R0 ;  /* 0x00000005ff041219 */ /* 0x002fc80000011600 */
[----:B------:R-:W-:-:S05]  /*d150*/  SHF.R.S32.HI R0, RZ, 0x1f, R4 ;  /* 0x0000001fff007819 */ /* 0x000fca0000011404 */
[----:B------:R-:W-:-:S04]  /*d160*/  IMAD R0, R0, UR4, RZ ;  /* 0x0000000400007c24 */ /* 0x000fc8000f8e02ff */
[C---:B------:R-:W-:Y:S02]  /*d170*/  IMAD R7, R4.reuse, UR5, R0 ;  /* 0x0000000504077c24 */ /* 0x040fe4000f8e0200 */
        /* <DEDUP_REMOVED lines=12> */
[----:B------:R-:W-:-:S04]  /*d240*/  VIADD R5, R6, 0x80 ;  /* 0x0000008006057836 */ /* 0x000fc80000000000 */
[----:B------:R-:W-:Y:S02]  /*d250*/  IMAD.MOV.U32 R6, RZ, RZ, R5 ;  /* 0x000000ffff067224 */ /* 0x000fe400078e0005 */
[----:B-1----:R-:W-:-:S05]  /*d260*/  @P1 IMAD.HI.U32 R7, R5, R7, RZ ;  /* 0x0000000705071227 */ /* 0x002fca00078e00ff */
[----:B---3--:R-:W-:-:S05]  /*d270*/  @P1 SHF.R.U32.HI R6, RZ, R8, R7 ;  /* 0x00000008ff061219 */ /* 0x008fca0000011607 */
        /* <DEDUP_REMOVED lines=8> */
[----:B0-----:R-:W-:Y:S02]  /*d300*/  IMAD.SHL.U32 R20, R11, 0x8, RZ ;  /* 0x000000080b147824 */ /* 0x001fe400078e00ff */
        /* <DEDUP_REMOVED lines=119> */
.L_x_2215:
        /* <DEDUP_REMOVED lines=11> */
.L_x_2101:
        /* <DEDUP_REMOVED lines=18> */
.L_x_2216:
[----:B------:R-:W-:Y:S05]  /*dc50*/  BSYNC B0 ;  /* 0x0000000000007941 */ /* 0x000fea0003800000 */
.L_x_2102:
        /* <DEDUP_REMOVED lines=27> */
[----:B--2---:R-:W-:-:S13]  /*de10*/  ISETP.NE.AND P1, PT, R3, RZ, PT ;  /* 0x000000ff0300720c */ /* 0x004fda0003f25270 */
        /* <DEDUP_REMOVED lines=21> */
[----:B------:R-:W-:-:S06]  /*df70*/  LEA.HI.X R5, R2, UR5, R3, 0x2, P0 ;  /* 0x0000000502057c11 */ /* 0x000fcc00080f1403 */
[----:B------:R0:W5:Y:S03]  /*df80*/  LDG.E R5, desc[UR40][R4.64] ;  /* 0x0000002804057981 */ /* 0x000166000c1e1900 */
.L_x_2110:
[----:B0-----:R-:W-:Y:S01]  /*df90*/  IMAD R4, R6, 0x8, R17 ;  /* 0x0000000806047824 */ /* 0x001fe200078e0211 */
[----:B------:R-:W-:Y:S01]  /*dfa0*/  SHF.L.U32 R2, R10, 0x1f, RZ ;  /* 0x0000001f0a027819 */ /* 0x000fe200000006ff */
[----:B------:R-:W-:Y:S03]  /*dfb0*/  BSSY B3, `(.L_x_2111) ;  /* 0x0000003000037945 */ /* 0x000fe60003800000 */
[----:B------:R-:W0:Y:S02]  /*dfc0*/  SYNCS.PHASECHK.TRANS64.TRYWAIT P0, [R4+URZ+0x16840], R2 ;  /* 0x01684002040075a7 */ /* 0x000e24000800017f */
[----:B0-----:R-:W-:Y:S05]  /*dfd0*/  @!P0 BRA `(.L_x_2112) ;  /* 0x00000040000c8947 */ /* 0x001fea0003800000 */
.L_x_2217:
[----:B------:R-:W-:Y:S05]  /*dfe0*/  BSYNC B3 ;  /* 0x0000000000037941 */ /* 0x000fea0003800000 */
.L_x_2111:
[----:B------:R-:W1:Y:S01]  /*dff0*/  S2R R3, SR_TID.X ;  /* 0x0000000000037919 */ /* 0x000e620000002100 */
[----:B------:R-:W-:Y:S01]  /*e000*/  BSSY B3, `(.L_x_2113) ;  /* 0x000000b000037945 */ /* 0x000fe20003800000 */
[----:B-1----:R-:W-:-:S04]  /*e010*/  LOP3.LUT R3, R3, 0x7f, RZ, 0xc0, !PT ;  /* 0x0000007f03037812 */ /* 0x002fc800078ec0ff */
[----:B------:R-:W-:-:S13]  /*e020*/  ISETP.NE.AND P1, PT, R3, RZ, PT ;  /* 0x000000ff0300720c */ /* 0x000fda0003f25270 */
        /* <DEDUP_REMOVED lines=8> */
.L_x_2114:
[----:B------:R-:W-:Y:S05]  /*e0b0*/  BSYNC B3 ;  /* 0x0000000000037941 */ /* 0x000fea0003800000 */
.L_x_2113:
[----:B------:R-:W-:Y:S01]  /*e0c0*/  IMAD.MOV.U32 R11, RZ, RZ, RZ ;  /* 0x000000ffff0b7224 */ /* 0x000fe200078e00ff */
[----:B------:R-:W-:Y:S01]  /*e0d0*/  UIADD3 UR4, UP0, UR38, 0x370, URZ ;  /* 0x0000037026047890 */ /* 0x000fe2000ff1e03f */
[----:B------:R-:W-:Y:S01]  /*e0e0*/  IMAD R3, R6, 0x4000, R17 ;  /* 0x0000400006037824 */ /* 0x000fe200078e0211 */
[----:B------:R-:W-:Y:S01]  /*e0f0*/  PLOP3.LUT P0, PT, PT, PT, PT, 0x80, 0x0 ;  /* 0x000000000000781c */ /* 0x000fe20003f0f070 */
[----:B0-----:R-:W-:Y:S01]  /*e100*/  VIADD R4, R4, 0x16830 ;  /* 0x0001683004047836 */ /* 0x001fe20000000000 */
[----:B------:R-:W-:Y:S01]  /*e110*/  R2UR UR10, R11 ;  /* 0x000000000b0a72ca */ /* 0x000fe200000e0000 */
[----:B------:R-:W-:Y:S01]  /*e120*/  VIADD R3, R3, 0xe400 ;  /* 0x0000e40003037836 */ /* 0x000fe20000000000 */
[----:B------:R-:W-:Y:S01]  /*e130*/  UIADD3.X UR5, URZ, UR39, URZ, UP0, !UPT ;  /* 0x000000273f057290 */ /* 0x000fe200087fe43f */
[----:B------:R-:W-:Y:S01]  /*e140*/  IMAD R2, R0, 0x80, R26 ;  /* 0x0000008000027824 */ /* 0x000fe200078e021a */
[----:B------:R-:W-:Y:S01]  /*e150*/  UMOV UR6, 0x0 ;  /* 0x0000000000067882 */ /* 0x000fe20000000000 */
[----:B------:R-:W-:-:S10]  /*e160*/  UMOV UR7, 0x14f00000 ;  /* 0x14f0000000077882 */ /* 0x000fd40000000000 */
.L_x_2115:
        /* <DEDUP_REMOVED lines=15> */
.L_x_2218:
[----:B------:R-:W-:Y:S05]  /*e260*/  BSYNC B3 ;  /* 0x0000000000037941 */ /* 0x000fea0003800000 */
.L_x_2116:
        /* <DEDUP_REMOVED lines=12> */
.L_x_2119:
[----:B------:R-:W-:Y:S05]  /*e330*/  BSYNC B3 ;  /* 0x0000000000037941 */ /* 0x000fea0003800000 */
.L_x_2118:
        /* <DEDUP_REMOVED lines=11> */
.L_x_2120:
        /* <DEDUP_REMOVED lines=12> */
.L_x_2109:
[----:B------:R-:W-:Y:S05]  /*e4b0*/  BSYNC B1 ;  /* 0x0000000000017941 */ /* 0x000fea0003800000 */
.L_x_2108:
[----:B------:R-:W2:Y:S01]  /*e4c0*/  LDL.LU R0, [R1+0x18] ;  /* 0x0000180001007983 */ /* 0x000ea20000300800 */
[----:B------:R-:W-:Y:S02]  /*e4d0*/  IMAD.MOV.U32 R28, RZ, RZ, R10 ;  /* 0x000000ffff1c7224 */ /* 0x000fe400078e000a */
[----:B------:R-:W-:Y:S02]  /*e4e0*/  IMAD.MOV.U32 R18, RZ, RZ, R6 ;  /* 0x000000ffff127224 */ /* 0x000fe400078e0006 */
[----:B--2---:R-:W-:-:S07]  /*e4f0*/  VIADD R0, R0, 0xfffffffd ;  /* 0xfffffffd00007836 */ /* 0x004fce0000000000 */
.L_x_2107:
[----:B------:R-:W-:Y:S05]  /*e500*/  BSYNC B2 ;  /* 0x0000000000027941 */ /* 0x000fea0003800000 */
.L_x_2106:
[----:B------:R-:W-:Y:S01]  /*e510*/  VIADD R7, R7, 0xfffffffe ;  /* 0xfffffffe07077836 */ /* 0x000fe20000000000 */
[----:B------:R-:W-:-:S04]  /*e520*/  LOP3.LUT R2, RZ, R9, RZ, 0x33, !PT ;  /* 0x00000009ff027212 */ /* 0x000fc800078e33ff */
[----:B------:R-:W-:-:S13]  /*e530*/  ISETP.NE.AND P0, PT, R7, R2, PT ;  /* 0x000000020700720c */ /* 0x000fda0003f05270 */
[----:B------:R-:W-:Y:S05]  /*e540*/  @!P0 BRA `(.L_x_2105) ;  /* 0x0000000c00a08947 */ /* 0x000fea0003800000 */
[----:B------:R-:W-:-:S07]  /*e550*/  IMAD.MOV.U32 R4, RZ, RZ, R19 ;  /* 0x000000ffff047224 */ /* 0x000fce00078e0013 */
.L_x_2147:
        /* <DEDUP_REMOVED lines=32> */
.L_x_2123:
[----:B------:R-:W-:Y:S01]  /*e760*/  IMAD R2, R6, 0x8, R17 ;  /* 0x0000000806027824 */ /* 0x000fe200078e0211 */
[----:B------:R-:W-:Y:S01]  /*e770*/  SHF.L.U32 R3, R7, 0x1f, RZ ;  /* 0x0000001f07037819 */ /* 0x000fe200000006ff */
[----:B------:R-:W-:Y:S03]  /*e780*/  BSSY B2, `(.L_x_2124) ;  /* 0x0000003000027945 */ /* 0x000fe60003800000 */
[----:B------:R-:W1:Y:S02]  /*e790*/  SYNCS.PHASECHK.TRANS64.TRYWAIT P0, [R2+URZ+0x16840], R3 ;  /* 0x01684003020075a7 */ /* 0x000e64000800017f */
[----:B-1----:R-:W-:Y:S05]  /*e7a0*/  @!P0 BRA `(.L_x_2125) ;  /* 0x0000003800408947 */ /* 0x002fea0003800000 */
.L_x_2219:
[----:B------:R-:W-:Y:S05]  /*e7b0*/  BSYNC B2 ;  /* 0x0000000000027941 */ /* 0x000fea0003800000 */
.L_x_2124:
        /* <DEDUP_REMOVED lines=12> */
.L_x_2127:
[----:B------:R-:W-:Y:S05]  /*e880*/  BSYNC B2 ;  /* 0x0000000000027941 */ /* 0x000fea0003800000 */
.L_x_2126:
        /* <DEDUP_REMOVED lines=11> */
.L_x_2128:
        /* <DEDUP_REMOVED lines=15> */
.L_x_2220:
[----:B------:R-:W-:Y:S05]  /*ea30*/  BSYNC B2 ;  /* 0x0000000000027941 */ /* 0x000fea0003800000 */
.L_x_2129:
        /* <DEDUP_REMOVED lines=11> */
.L_x_2132:
[----:B------:R-:W-:Y:S05]  /*eaf0*/  BSYNC B2 ;  /* 0x0000000000027941 */ /* 0x000fea0003800000 */
.L_x_2131:
        /* <DEDUP_REMOVED lines=10> */
.L_x_2133:
        /* <DEDUP_REMOVED lines=12> */
.L_x_2122:
[----:B------:R-:W-:Y:S05]  /*ec60*/  BSYNC B1 ;  /* 0x0000000000017941 */ /* 0x000fea0003800000 */
.L_x_2121:
        /* <DEDUP_REMOVED lines=32> */
.L_x_2136:
[----:B------:R-:W-:Y:S01]  /*ee70*/  IMAD R2, R18, 0x8, R17 ;  /* 0x0000000812027824 */ /* 0x000fe200078e0211 */
[----:B------:R-:W-:Y:S01]  /*ee80*/  SHF.L.U32 R3, R28, 0x1f, RZ ;  /* 0x0000001f1c037819 */ /* 0x000fe200000006ff */
[----:B------:R-:W-:Y:S03]  /*ee90*/  BSSY B2, `(.L_x_2137) ;  /* 0x0000003000027945 */ /* 0x000fe60003800000 */
[----:B------:R-:W1:Y:S02]  /*eea0*/  SYNCS.PHASECHK.TRANS64.TRYWAIT P0, [R2+URZ+0x16840], R3 ;  /* 0x01684003020075a7 */ /* 0x000e64000800017f */
[----:B-1----:R-:W-:Y:S05]  /*eeb0*/  @!P0 BRA `(.L_x_2138) ;  /* 0x0000003000a48947 */ /* 0x002fea0003800000 */
.L_x_2221:
[----:B------:R-:W-:Y:S05]  /*eec0*/  BSYNC B2 ;  /* 0x0000000000027941 */ /* 0x000fea0003800000 */
.L_x_2137:
        /* <DEDUP_REMOVED lines=12> */
.L_x_2140:
[----:B------:R-:W-:Y:S05]  /*ef90*/  BSYNC B2 ;  /* 0x0000000000027941 */ /* 0x000fea0003800000 */
.L_x_2139:
[----:B------:R-:W-:Y:S01]  /*efa0*/  IMAD.MOV.U32 R5, RZ, RZ, RZ ;  /* 0x000000ffff057224 */ /* 0x000fe200078e00ff */
[----:B------:R-:W-:Y:S01]  /*efb0*/  UIADD3 UR4, UP0, UR38, 0x370, URZ ;  /* 0x0000037026047890 */ /* 0x000fe2000ff1e03f */
[C---:B------:R-:W-:Y:S01]  /*efc0*/  IMAD R11, R18.reuse, 0x4000, R17 ;  /* 0x00004000120b7824 */ /* 0x040fe200078e0211 */
[----:B------:R-:W-:Y:S01]  /*efd0*/  PLOP3.LUT P0, PT, PT, PT, PT, 0x80, 0x0 ;  /* 0x000000000000781c */ /* 0x000fe20003f0f070 */
[----:B-1----:R-:W-:Y:S01]  /*efe0*/  IMAD R3, R18, 0x8, R8 ;  /* 0x0000000812037824 */ /* 0x002fe200078e0208 */
[----:B------:R-:W-:Y:S01]  /*eff0*/  R2UR UR10, R5 ;  /* 0x00000000050a72ca */ /* 0x000fe200000e0000 */
[----:B------:R-:W-:Y:S01]  /*f000*/  VIADD R11, R11, 0xe400 ;  /* 0x0000e4000b0b7836 */ /* 0x000fe20000000000 */
[----:B------:R-:W-:Y:S01]  /*f010*/  UIADD3.X UR5, URZ, UR39, URZ, UP0, !UPT ;  /* 0x000000273f057290 */ /* 0x000fe200087fe43f */
[----:B------:R-:W-:Y:S01]  /*f020*/  VIADD R3, R3, 0x30 ;  /* 0x0000003003037836 */ /* 0x000fe20000000000 */
[----:B------:R-:W-:Y:S01]  /*f030*/  UMOV UR6, 0x0 ;  /* 0x0000000000067882 */ /* 0x000fe20000000000 */
[----:B------:R-:W-:Y:S01]  /*f040*/  IMAD R2, R10, 0x80, R26 ;  /* 0x000000800a027824 */ /* 0x000fe200078e021a */
[----:B------:R-:W-:-:S09]  /*f050*/  UMOV UR7, 0x14f00000 ;  /* 0x14f0000000077882 */ /* 0x000fd20000000000 */
.L_x_2141:
        /* <DEDUP_REMOVED lines=15> */
.L_x_2222:
[----:B------:R-:W-:Y:S05]  /*f150*/  BSYNC B2 ;  /* 0x0000000000027941 */ /* 0x000fea0003800000 */
.L_x_2142:
        /* <DEDUP_REMOVED lines=11> */
.L_x_2145:
[----:B------:R-:W-:Y:S05]  /*f210*/  BSYNC B2 ;  /* 0x0000000000027941 */ /* 0x000fea0003800000 */
.L_x_2144:
        /* <DEDUP_REMOVED lines=10> */
.L_x_2146:
        /* <DEDUP_REMOVED lines=12> */
.L_x_2135:
[----:B------:R-:W-:Y:S05]  /*f380*/  BSYNC B1 ;  /* 0x0000000000017941 */ /* 0x000fea0003800000 */
.L_x_2134:
[----:B------:R-:W2:Y:S01]  /*f390*/  LDL R2, [R1+0x4] ;  /* 0x0000040001027983 */ /* 0x000ea20000100800 */
[----:B------:R-:W-:Y:S01]  /*f3a0*/  VIADD R0, R0, 0xfffffffe ;  /* 0xfffffffe00007836 */ /* 0x000fe20000000000 */
[----:B--2---:R-:W-:-:S13]  /*f3b0*/  ISETP.GT.AND P0, PT, R9, R2, PT ;  /* 0x000000020900720c */ /* 0x004fda0003f04270 */
[----:B------:R-:W-:Y:S05]  /*f3c0*/  @P0 BRA `(.L_x_2147) ;  /* 0xfffffff000640947 */ /* 0x000fea000383ffff */
.L_x_2105:
[----:B------:R-:W-:Y:S05]  /*f3d0*/  BSYNC B0 ;  /* 0x0000000000007941 */ /* 0x000fea0003800000 */
.L_x_2104:
        /* <DEDUP_REMOVED lines=17> */
.L_x_2149:
[----:B------:R-:W-:Y:S05]  /*f4f0*/  BSYNC B0 ;  /* 0x0000000000007941 */ /* 0x000fea0003800000 */
.L_x_2148:
[----:B------:R-:W2:Y:S01]  /*f500*/  LDL.LU R0, [R1] ;  /* 0x0000000001007983 */ /* 0x000ea20000300800 */
[----:B------:R-:W-:Y:S01]  /*f510*/  BSSY B0, `(.L_x_2150) ;  /* 0x0000028000007945 */ /* 0x000fe20003800000 */
[----:B--2---:R-:W-:-:S13]  /*f520*/  ISETP.NE.AND P0, PT, R0, RZ, PT ;  /* 0x000000ff0000720c */ /* 0x004fda0003f05270 */
[----:B------:R-:W-:Y:S05]  /*f530*/  @!P0 BRA `(.L_x_2151) ;  /* 0x0000000000948947 */ /* 0x000fea0003800000 */
[----:B------:R-:W-:Y:S01]  /*f540*/  IMAD R3, R18, 0x8, R17 ;  /* 0x0000000812037824 */ /* 0x000fe200078e0211 */
[----:B------:R-:W-:Y:S01]  /*f550*/  SHF.L.U32 R0, R28, 0x1f, RZ ;  /* 0x0000001f1c007819 */ /* 0x000fe200000006ff */
[----:B------:R-:W-:Y:S01]  /*f560*/  BSSY B1, `(.L_x_2152) ;  /* 0x0000004000017945 */ /* 0x000fe20003800000 */
[----:B------:R-:W-:Y:S02]  /*f570*/  ISETP.NE.AND P1, PT, R6, RZ, PT ;  /* 0x000000ff0600720c */ /* 0x000fe40003f25270 */
[----:B------:R-:W0:Y:S02]  /*f580*/  SYNCS.PHASECHK.TRANS64.TRYWAIT P0, [R3+URZ+0x16860], R0 ;  /* 0x01686000030075a7 */ /* 0x000e24000800017f */
[----:B0-----:R-:W-:Y:S09]  /*f590*/  @!P0 BRA `(.L_x_2153) ;  /* 0x0000002c00148947 */ /* 0x001ff20003800000 */
.L_x_2223:
[----:B------:R-:W-:Y:S05]  /*f5a0*/  BSYNC B1 ;  /* 0x0000000000017941 */ /* 0x000fea0003800000 */
.L_x_2152:
        /* <DEDUP_REMOVED lines=9> */
.L_x_2155:
[----:B------:R-:W-:Y:S05]  /*f640*/  BSYNC B1 ;  /* 0x0000000000017941 */ /* 0x000fea0003800000 */
.L_x_2154:
        /* <DEDUP_REMOVED lines=10> */
.L_x_2156:
        /* <DEDUP_REMOVED lines=10> */
.L_x_2151:
[----:B------:R-:W-:Y:S05]  /*f790*/  BSYNC B0 ;  /* 0x0000000000007941 */ /* 0x000fea0003800000 */
.L_x_2150:
[----:B------:R-:W-:-:S05]  /*f7a0*/  VIADD R18, R18, 0x1 ;  /* 0x0000000112127836 */ /* 0x000fca0000000000 */
[----:B------:R-:W-:-:S04]  /*f7b0*/  ISETP.NE.AND P0, PT, R18, 0x2, PT ;  /* 0x000000021200780c */ /* 0x000fc80003f05270 */
[----:B------:R-:W-:Y:S02]  /*f7c0*/  SEL R3, RZ, 0x1, P0 ;  /* 0x00000001ff037807 */ /* 0x000fe40000000000 */
[----:B------:R-:W-:Y:S02]  /*f7d0*/  SEL R18, R18, RZ, P0 ;  /* 0x000000ff12127207 */ /* 0x000fe40000000000 */
[----:B------:R-:W-:-:S07]  /*f7e0*/  LOP3.LUT R28, R28, R3, RZ, 0x3c, !PT ;  /* 0x000000031c1c7212 */ /* 0x000fce00078e3cff */
.L_x_2086:
[----:B------:R-:W-:Y:S05]  /*f7f0*/  BSYNC B7 ;  /* 0x0000000000077941 */ /* 0x000fea0003800000 */
.L_x_2084:
[----:B------:R-:W2:Y:S02]  /*f800*/  LDL R0, [R1+0x3c] ;  /* 0x00003c0001007983 */ /* 0x000ea40000100800 */
[----:B--2---:R-:W-:-:S13]  /*f810*/  ISETP.NE.AND P0, PT, R0, RZ, PT ;  /* 0x000000ff0000720c */ /* 0x004fda0003f05270 */
[----:B------:R-:W-:Y:S05]  /*f820*/  @!P0 BRA `(.L_x_2157) ;  /* 0x0000000000248947 */ /* 0x000fea0003800000 */
[----:B------:R-:W-:Y:S05]  /*f830*/  WARPSYNC.ALL ;  /* 0x0000000000007948 */ /* 0x000fea0003800000 */
[----:B------:R-:W2:Y:S08]  /*f840*/  S2UR UR5, SR_CgaCtaId ;  /* 0x00000000000579c3 */ /* 0x000eb00000008800 */
[----:B------:R-:W-:Y:S06]  /*f850*/  BAR.SYNC.DEFER_BLOCKING 0x5, 0x200 ;  /* 0x0148000000007b1d */ /* 0x000fec0000010000 */
[----:B------:R-:W-:-:S02]  /*f860*/  UMOV UR4, 0x400 ;  /* 0x0000040000047882 */ /* 0x000fc40000000000 */
[----:B--2---:R-:W-:-:S06]  /*f870*/  ULEA UR4, UR5, UR4, 0x18 ;  /* 0x0000000405047291 */ /* 0x004fcc000f8ec03f */
[----:B------:R-:W-:-:S05]  /*f880*/  IMAD.U32 R17, RZ, RZ, UR4 ;  /* 0x00000004ff117e24 */ /* 0x000fca000f8e00ff */
[----:B------:R2:W4:Y:S01]  /*f890*/  LDS.128 R24, [R17+0x168d0] ;  /* 0x0168d00011187984 */ /* 0x0005220000000c00 */
[----:B------:R-:W-:Y:S06]  /*f8a0*/  BAR.ARV 0x4, 0x200 ;  /* 0x0108000000007b1d */ /* 0x000fec0000002000 */
[----:B------:R-:W-:Y:S05]  /*f8b0*/  BRA `(.L_x_2158) ;  /* 0x0000000c00d47947 */ /* 0x000fea0003800000 */
.L_x_2157:
        /* <DEDUP_REMOVED lines=9> */
[----:B------:R-:W2:Y:S01]  /*f950*/  @!P1 LDC.64 R4, c[0x0][0xc78] ;  /* 0x00031e00ff049b82 */ /* 0x000ea20000000a00 */
[----:B0-----:R-:W-:-:S05]  /*f960*/  @!P1 IMAD.WIDE R2, R9, 0x4, R2 ;  /* 0x0000000409029825 */ /* 0x001fca00078e0202 */
[----:B---3--:R2:W3:Y:S02]  /*f970*/  @!P1 LDG.E R7, desc[UR40][R2.64] ;  /* 0x0000002802079981 */ /* 0x0084e4000c1e1900 */
        /* <DEDUP_REMOVED lines=11> */
[----:B---3--:R-:W-:Y:S02]  /*fa30*/  @!P1 IMAD.MOV.U32 R25, RZ, RZ, R7 ;  /* 0x000000ffff199224 */ /* 0x008fe400078e0007 */
[----:B--2---:R-:W-:Y:S01]  /*fa40*/  @!P1 IMAD.MOV.U32 R5, RZ, RZ, R4 ;  /* 0x000000ffff059224 */ /* 0x004fe200078e0004 */
        /* <DEDUP_REMOVED lines=17> */
[----:B------:R0:W2:Y:S02]  /*fb60*/  SHFL.IDX PT, R14, R3, 0x1f, 0x1f ;  /* 0x03e01f00030e7f89 */ /* 0x0000a400000e0000 */
.L_x_2233:
[----:B------:R-:W-:Y:S02]  /*fb70*/  ULDC UR4, c[0x0][0xc38] ;  /* 0x00030e0000047ab9 */ /* 0x000fe40000000800 */
[----:B------:R-:W-:-:S04]  /*fb80*/  IMAD.U32 R4, RZ, RZ, UR4 ;  /* 0x00000004ff047e24 */ /* 0x000fc8000f8e00ff */
[----:B--2---:R-:W-:-:S04]  /*fb90*/  IMAD R7, R14, R4, RZ ;  /* 0x000000040e077224 */ /* 0x004fc800078e02ff */
[----:B------:R-:W-:-:S05]  /*fba0*/  IMAD.IADD R6, R6, 0x1, R7 ;  /* 0x0000000106067824 */ /* 0x000fca00078e0207 */
[----:B------:R-:W-:-:S13]  /*fbb0*/  ISETP.GT.AND P6, PT, R6, R0, PT ;  /* 0x000000000600720c */ /* 0x000fda0003fc4270 */
[----:B------:R-:W-:Y:S05]  /*fbc0*/  @P6 BRA `(.L_x_2160) ;  /* 0x0000000000a46947 */ /* 0x000fea0003800000 */
.L_x_2163:
[----:B------:R-:W2:Y:S01]  /*fbd0*/  LDC R2, c[0x0][0xc3c] ;  /* 0x00030f00ff027b82 */ /* 0x000ea20000000800 */
[----:B------:R-:W-:-:S05]  /*fbe0*/  VIADD R27, R27, 0x1f ;  /* 0x0000001f1b1b7836 */ /* 0x000fca0000000000 */
[----:B--2---:R-:W-:-:S13]  /*fbf0*/  ISETP.GE.AND P6, PT, R27, R2, PT ;  /* 0x000000021b00720c */ /* 0x004fda0003fc6270 */
[----:B------:R-:W-:Y:S05]  /*fc00*/  @P6 BRA `(.L_x_2161) ;  /* 0x0000000800bc6947 */ /* 0x000fea0003800000 */
[----:B0-----:R-:W0:Y:S01]  /*fc10*/  S2R R3, SR_TID.X ;  /* 0x0000000000037919 */ /* 0x001e220000002100 */
[----:B------:R-:W-:Y:S01]  /*fc20*/  IMAD.MOV.U32 R25, RZ, RZ, RZ ;  /* 0x000000ffff197224 */ /* 0x000fe200078e00ff */
[----:B0-----:R-:W-:-:S05]  /*fc30*/  LOP3.LUT R3, R3, 0x1f, RZ, 0xc0, !PT ;  /* 0x0000001f03037812 */ /* 0x001fca00078ec0ff */
[----:B------:R-:W-:-:S05]  /*fc40*/  IMAD.IADD R7, R27, 0x1, R3 ;  /* 0x000000011b077824 */ /* 0x000fca00078e0203 */
[----:B------:R-:W-:-:S13]  /*fc50*/  ISETP.GE.OR P6, PT, R7, R2, !P0 ;  /* 0x000000020700720c */ /* 0x000fda00047c6670 */
[----:B------:R-:W0:Y:S08]  /*fc60*/  @!P6 LDC.64 R2, c[0x0][0xc80] ;  /* 0x00032000ff02eb82 */ /* 0x000e300000000a00 */
[----:B------:R-:W2:Y:S01]  /*fc70*/  @!P6 LDC.64 R4, c[0x0][0xc78] ;  /* 0x00031e00ff04eb82 */ /* 0x000ea20000000a00 */
[----:B0-----:R-:W-:-:S05]  /*fc80*/  @!P6 IMAD.WIDE R2, R7, 0x4, R2 ;  /* 0x000000040702e825 */ /* 0x001fca00078e0202 */
[----:B------:R2:W3:Y:S02]  /*fc90*/  @!P6 LDG.E R25, desc[UR40][R2.64] ;  /* 0x000000280219e981 */ /* 0x0004e4000c1e1900 */
[----:B--2---:R-:W-:-:S04]  /*fca0*/  @!P6 IMAD.WIDE R2, R7, 0x4, R4 ;  /* 0x000000040702e825 */ /* 0x004fc800078e0204 */
[----:B------:R-:W-:-:S06]  /*fcb0*/  IMAD.MOV.U32 R5, RZ, RZ, RZ ;  /* 0x000000ffff057224 */ /* 0x000fcc00078e00ff */
        /* <DEDUP_REMOVED lines=20> */
.L_x_2241:
[----:B------:R-:W-:Y:S02]  /*fe00*/  ULDC UR4, c[0x0][0xc38] ;  /* 0x00030e0000047ab9 */ /* 0x000fe40000000800 */
[----:B------:R-:W-:-:S04]  /*fe10*/  IMAD.U32 R4, RZ, RZ, UR4 ;  /* 0x00000004ff047e24 */ /* 0x000fc8000f8e00ff */
[----:B--2---:R-:W-:-:S04]  /*fe20*/  IMAD R7, R14, R4, RZ ;  /* 0x000000040e077224 */ /* 0x004fc800078e02ff */
[----:B------:R-:W-:-:S05]  /*fe30*/  IMAD.IADD R6, R7, 0x1, R6 ;  /* 0x0000000107067824 */ /* 0x000fca00078e0206 */
[----:B------:R-:W-:-:S13]  /*fe40*/  ISETP.GT.AND P6, PT, R6, R0, PT ;  /* 0x000000000600720c */ /* 0x000fda0003fc4270 */
[----:B------:R-:W-:Y:S05]  /*fe50*/  @!P6 BRA `(.L_x_2163) ;  /* 0xfffffffc005ce947 */ /* 0x000fea000383ffff */
.L_x_2160:
[----:B------:R-:W-:Y:S01]  /*fe60*/  IMAD.IADD R7, R6, 0x1, -R7 ;  /* 0x0000000106077824 */ /* 0x000fe200078e0a07 */
[----:B------:R-:W-:-:S03]  /*fe70*/  UMOV UR4, 0xffffffff ;  /* 0xffffffff00047882 */ /* 0x000fc60000000000 */
[----:B------:R-:W-:-:S05]  /*fe80*/  IMAD R9, R3, R4, R7 ;  /* 0x0000000403097224 */ /* 0x000fca00078e0207 */
[----:B------:R-:W-:Y:S01]  /*fe90*/  ISETP.GT.AND P6, PT, R9, R0, PT ;  /* 0x000000000900720c */ /* 0x000fe20003fc4270 */
[----:B------:R-:W-:-:S12]  /*fea0*/  BRA.DIV UR4, `(.L_x_2164) ;  /* 0x0000002a04d47947 */ /* 0x000fd8000b800000 */
[----:B------:R-:W-:-:S04]  /*feb0*/  VOTE.ANY R2, PT, !P6 ;  /* 0x0000000000027806 */ /* 0x000fc800070e0100 */
[----:B------:R-:W2:Y:S02]  /*fec0*/  POPC R12, R2 ;  /* 0x00000002000c7309 */ /* 0x000ea40000000000 */
[----:B--2---:R2:W3:Y:S01]  /*fed0*/  SHFL.IDX PT, R25, R25, R12, 0x1f ;  /* 0x00001f0c19197589 */ /* 0x0044e200000e0000 */
[----:B------:R-:W-:-:S03]  /*fee0*/  IMAD.IADD R27, R12, 0x1, R27 ;  /* 0x000000010c1b7824 */ /* 0x000fc600078e021b */
[----:B------:R2:W4:Y:S04]  /*fef0*/  SHFL.IDX PT, R5, R5, R12, 0x1f ;  /* 0x00001f0c05057589 */ /* 0x00052800000e0000 */
.L_x_2246:
[----:B------:R-:W-:-:S13]  /*ff00*/  ISETP.NE.AND P0, PT, R2, RZ, PT ;  /* 0x000000ff0200720c */ /* 0x000fda0003f05270 */
[----:B------:R-:W-:Y:S05]  /*ff10*/  @!P0 BRA `(.L_x_2165) ;  /* 0x0000000000108947 */ /* 0x000fea0003800000 */
[----:B------:R-:W-:Y:S01]  /*ff20*/  UMOV UR4, 0xffffffff ;  /* 0xffffffff00047882 */ /* 0x000fe20000000000 */
[----:B--2---:R-:W-:Y:S02]  /*ff30*/  VIADD R12, R12, 0xffffffff ;  /* 0xffffffff0c0c7836 */ /* 0x004fe40000000000 */
[----:B------:R-:W-:Y:S05]  /*ff40*/  BRA.DIV UR4, `(.L_x_2166) ;  /* 0x0000002e04087947 */ /* 0x000fea000b800000 */
[----:B------:R2:W0:Y:S02]  /*ff50*/  SHFL.IDX PT, R24, R3, R12, 0x1f ;  /* 0x00001f0c03187589 */ /* 0x00042400000e0000 */
.L_x_2165:
[----:B----4-:R-:W-:Y:S01]  /*ff60*/  ISETP.NE.AND P0, PT, R5, 0x1, PT ;  /* 0x000000010500780c */ /* 0x010fe20003f05270 */
[----:B0-----:R-:W-:-:S04]  /*ff70*/  IMAD R24, R24, R4, R7 ;  /* 0x0000000418187224 */ /* 0x001fc800078e0207 */
[----:B------:R-:W-:-:S08]  /*ff80*/  IMAD.IADD R0, R0, 0x1, -R24 ;  /* 0x0000000100007824 */ /* 0x000fd000078e0a18 */
[----:B------:R-:W-:Y:S05]  /*ff90*/  @!P0 BRA `(.L_x_2167) ;  /* 0x0000000000dc8947 */ /* 0x000fea0003800000 */
[----:B---3--:R-:W-:Y:S02]  /*ffa0*/  IABS R4, R25 ;  /* 0x0000001900047213 */ /* 0x008fe40000000000 */
[----:B------:R-:W-:Y:S02]  /*ffb0*/  IABS R6, R5 ;  /* 0x0000000500067213 */ /* 0x000fe40000000000 */
[----:B------:R-:W0:Y:S08]  /*ffc0*/  I2F.RP R7, R4 ;  /* 0x0000000400077306 */ /* 0x000e300000209400 */
[----:B------:R-:W3:Y:S08]  /*ffd0*/  I2F.RP R8, R6 ;  /* 0x0000000600087306 */ /* 0x000ef00000209400 */
[----:B0-----:R-:W0:Y:S08]  /*ffe0*/  MUFU.RCP R7, R7 ;  /* 0x0000000700077308 */ /* 0x001e300000001000 */
[----:B---3--:R-:W-:Y:S01]  /*fff0*/  MUFU.RCP R8, R8 ;  /* 0x0000000800087308 */ /* 0x008fe20000001000 */
[----:B0-----:R-:W-:Y:S01]  /*10000*/  VIADD R2, R7, 0xffffffe ;  /* 0x0ffffffe07027836 */ /* 0x001fe20000000000 */
[----:B------:R-:W-:-:S06]  /*10010*/  IABS R7, R25 ;  /* 0x0000001900077213 */ /* 0x000fcc0000000000 */
[----:B--2---:R0:W2:Y:S02]  /*10020*/  F2I.FTZ.U32.TRUNC.NTZ R3, R2 ;  /* 0x0000000200037305 */ /* 0x0040a4000021f000 */
[----:B0-----:R-:W-:Y:S02]  /*10030*/  IMAD.MOV.U32 R2, RZ, RZ, RZ ;  /* 0x000000ffff027224 */ /* 0x001fe400078e00ff */
[----:B--2---:R-:W-:-:S04]  /*10040*/  IMAD.MOV R9, RZ, RZ, -R3 ;  /* 0x000000ffff097224 */ /* 0x004fc800078e0a03 */
[----:B------:R-:W-:-:S04]  /*10050*/  IMAD R9, R9, R4, RZ ;  /* 0x0000000409097224 */ /* 0x000fc800078e02ff */
[----:B------:R-:W-:Y:S01]  /*10060*/  IMAD.HI.U32 R3, R3, R9, R2 ;  /* 0x0000000903037227 */ /* 0x000fe200078e0002 */
[----:B------:R-:W-:-:S03]  /*10070*/  IABS R2, R0 ;  /* 0x0000000000027213 */ /* 0x000fc60000000000 */
[----:B------:R-:W-:Y:S02]  /*10080*/  IMAD.MOV R9, RZ, RZ, -R7 ;  /* 0x000000ffff097224 */ /* 0x000fe400078e0a07 */
[----:B------:R-:W-:-:S04]  /*10090*/  IMAD.HI.U32 R7, R3, R2, RZ ;  /* 0x0000000203077227 */ /* 0x000fc800078e00ff */
[----:B------:R-:W-:Y:S02]  /*100a0*/  IMAD R9, R7, R9, R2 ;  /* 0x0000000907097224 */ /* 0x000fe400078e0202 */
[----:B------:R-:W-:Y:S02]  /*100b0*/  VIADD R3, R8, 0xffffffe ;  /* 0x0ffffffe08037836 */ /* 0x000fe40000000000 */
[----:B------:R-:W-:Y:S01]  /*100c0*/  IMAD.MOV.U32 R2, RZ, RZ, RZ ;  /* 0x000000ffff027224 */ /* 0x000fe200078e00ff */
[----:B------:R-:W-:-:S03]  /*100d0*/  ISETP.GT.U32.AND P1, PT, R4, R9, PT ;  /* 0x000000090400720c */ /* 0x000fc60003f24070 */
[----:B------:R-:W0:Y:S10]  /*100e0*/  F2I.FTZ.U32.TRUNC.NTZ R3, R3 ;  /* 0x0000000300037305 */ /* 0x000e34000021f000 */
[----:B------:R-:W-:-:S02]  /*100f0*/  @!P1 IMAD.IADD R9, R9, 0x1, -R4 ;  /* 0x0000000109099824 */ /* 0x000fc400078e0a04 */
[----:B------:R-:W-:Y:S01]  /*10100*/  @!P1 VIADD R7, R7, 0x1 ;  /* 0x0000000107079836 */ /* 0x000fe20000000000 */
[----:B------:R-:W-:Y:S02]  /*10110*/  ISETP.NE.AND P1, PT, R25, RZ, PT ;  /* 0x000000ff1900720c */ /* 0x000fe40003f25270 */
[----:B------:R-:W-:Y:S01]  /*10120*/  ISETP.GE.U32.AND P0, PT, R9, R4, PT ;  /* 0x000000040900720c */ /* 0x000fe20003f06070 */
[----:B0-----:R-:W-:-:S04]  /*10130*/  IMAD.MOV R9, RZ, RZ, -R3 ;  /* 0x000000ffff097224 */ /* 0x001fc800078e0a03 */
[----:B------:R-:W-:-:S04]  /*10140*/  IMAD R9, R9, R6, RZ ;  /* 0x0000000609097224 */ /* 0x000fc800078e02ff */
[----:B------:R-:W-:Y:S01]  /*10150*/  IMAD.HI.U32 R4, R3, R9, R2 ;  /* 0x0000000903047227 */ /* 0x000fe200078e0002 */
[----:B------:R-:W-:-:S03]  /*10160*/  LOP3.LUT R2, R0, R25, RZ, 0x3c, !PT ;  /* 0x0000001900027212 */ /* 0x000fc600078e3cff */
[----:B------:R-:W-:Y:S01]  /*10170*/  @P0 VIADD R7, R7, 0x1 ;  /* 0x0000000107070836 */ /* 0x000fe20000000000 */
[----:B------:R-:W-:Y:S02]  /*10180*/  ISETP.GE.AND P2, PT, R2, RZ, PT ;  /* 0x000000ff0200720c */ /* 0x000fe40003f46270 */
[----:B------:R-:W-:-:S05]  /*10190*/  IABS R2, R5 ;  /* 0x0000000500027213 */ /* 0x000fca0000000000 */
[----:B------:R-:W-:-:S06]  /*101a0*/  IMAD.MOV R2, RZ, RZ, -R2 ;  /* 0x000000ffff027224 */ /* 0x000fcc00078e0a02 */
[----:B------:R-:W-:Y:S01]  /*101b0*/  @!P2 IMAD.MOV R7, RZ, RZ, -R7 ;  /* 0x000000ffff07a224 */ /* 0x000fe200078e0a07 */
[----:B------:R-:W-:-:S04]  /*101c0*/  @!P1 LOP3.LUT R7, RZ, R25, RZ, 0x33, !PT ;  /* 0x00000019ff079212 */ /* 0x000fc800078e33ff */
[----:B------:R-:W-:-:S05]  /*101d0*/  IABS R3, R7 ;  /* 0x0000000700037213 */ /* 0x000fca0000000000 */
        /* <DEDUP_REMOVED lines=9> */
[----:B------:R-:W-:-:S04]  /*10270*/  IMAD.MOV R3, RZ, RZ, -R7 ;  /* 0x000000ffff037224 */ /* 0x000fc800078e0a07 */
[----:B------:R-:W-:-:S08]  /*10280*/  IMAD R3, R25, R3, R0 ;  /* 0x0000000319037224 */ /* 0x000fd000078e0200 */
[----:B------:R-:W-:-:S04]  /*10290*/  @P0 VIADD R4, R4, 0x1 ;  /* 0x0000000104040836 */ /* 0x000fc80000000000 */
[----:B------:R-:W-:Y:S01]  /*102a0*/  @!P2 IMAD.MOV R4, RZ, RZ, -R4 ;  /* 0x000000ffff04a224 */ /* 0x000fe200078e0a04 */
[----:B------:R-:W-:-:S05]  /*102b0*/  @!P1 LOP3.LUT R4, RZ, R5, RZ, 0x33, !PT ;  /* 0x00000005ff049212 */ /* 0x000fca00078e33ff */
[--C-:B------:R-:W-:Y:S02]  /*102c0*/  IMAD.MOV R2, RZ, RZ, -R4.reuse ;  /* 0x000000ffff027224 */ /* 0x100fe400078e0a04 */
[C---:B------:R-:W-:Y:S02]  /*102d0*/  IMAD R4, R5.reuse, 0x1000000, R4 ;  /* 0x0100000005047824 */ /* 0x040fe400078e0204 */
[----:B------:R-:W-:-:S04]  /*102e0*/  IMAD R5, R5, R2, R7 ;  /* 0x0000000205057224 */ /* 0x000fc800078e0207 */
[----:B------:R-:W-:Y:S01]  /*102f0*/  IMAD R26, R5, 0x10000, R4 ;  /* 0x00010000051a7824 */ /* 0x000fe200078e0204 */
[----:B------:R-:W-:Y:S06]  /*10300*/  BRA `(.L_x_2168) ;  /* 0x0000000000f07947 */ /* 0x000fec0003800000 */
.L_x_2167:
[----:B--2---:R-:W0:Y:S02]  /*10310*/  LDC.64 R2, c[0x0][0xc90] ;  /* 0x00032400ff027b82 */ /* 0x004e240000000a00 */
[----:B0-----:R-:W-:-:S05]  /*10320*/  IMAD.WIDE R2, R27, 0x4, R2 ;  /* 0x000000041b027825 */ /* 0x001fca00078e0202 */
[----:B------:R0:W3:Y:S02]  /*10330*/  LDG.E R6, desc[UR40][R2.64] ;  /* 0x0000002802067981 */ /* 0x0000e4000c1e1900 */
[----:B0-----:R-:W-:Y:S02]  /*10340*/  IMAD.MOV.U32 R2, RZ, RZ, RZ ;  /* 0x000000ffff027224 */ /* 0x001fe400078e00ff */
[----:B---3--:R-:W-:-:S05]  /*10350*/  IMAD R5, R25, R6, RZ ;  /* 0x0000000619057224 */ /* 0x008fca00078e02ff */
[----:B------:R-:W-:-:S04]  /*10360*/  IABS R7, R5 ;  /* 0x0000000500077213 */ /* 0x000fc80000000000 */
[----:B------:R-:W0:Y:S08]  /*10370*/  I2F.RP R8, R7 ;  /* 0x0000000700087306 */ /* 0x000e300000209400 */
[----:B0-----:R-:W0:Y:S02]  /*10380*/  MUFU.RCP R8, R8 ;  /* 0x0000000800087308 */ /* 0x001e240000001000 */
[----:B0-----:R-:W-:-:S06]  /*10390*/  VIADD R9, R8, 0xffffffe ;  /* 0x0ffffffe08097836 */ /* 0x001fcc0000000000 */
[----:B------:R-:W1:Y:S02]  /*103a0*/  F2I.FTZ.U32.TRUNC.NTZ R3, R9 ;  /* 0x0000000900037305 */ /* 0x000e64000021f000 */
[----:B-1----:R-:W-:-:S04]  /*103b0*/  IMAD.MOV R10, RZ, RZ, -R3 ;  /* 0x000000ffff0a7224 */ /* 0x002fc800078e0a03 */
        /* <DEDUP_REMOVED lines=49> */
.L_x_2168:
[----:B------:R-:W-:-:S05]  /*106d0*/  LOP3.LUT R0, RZ, R3, RZ, 0x33, !PT ;  /* 0x00000003ff007212 */ /* 0x000fca00078e33ff */
[----:B------:R-:W-:Y:S01]  /*106e0*/  IMAD.IADD R25, R25, 0x1, R0 ;  /* 0x0000000119197824 */ /* 0x000fe200078e0200 */
[----:B------:R-:W-:Y:S06]  /*106f0*/  BRA `(.L_x_2169) ;  /* 0x00000000001c7947 */ /* 0x000fec0003800000 */
.L_x_2161:
[----:B------:R-:W-:Y:S01]  /*10700*/  UMOV UR4, URZ ;  /* 0x0000003f00047c82 */ /* 0x000fe20008000000 */
[----:B------:R-:W-:Y:S01]  /*10710*/  UMOV UR5, URZ ;  /* 0x0000003f00057c82 */ /* 0x000fe20008000000 */
[----:B------:R-:W-:Y:S01]  /*10720*/  ULDC UR6, c[0x0][0xc3c] ;  /* 0x00030f0000067ab9 */ /* 0x000fe20000000800 */
[----:B------:R-:W-:Y:S02]  /*10730*/  IMAD.MOV.U32 R24, RZ, RZ, R0 ;  /* 0x000000ffff187224 */ /* 0x000fe400078e0000 */
[----:B------:R-:W-:Y:S02]  /*10740*/  IMAD.U32 R25, RZ, RZ, UR4 ;  /* 0x00000004ff197e24 */ /* 0x000fe4000f8e00ff */
[----:B------:R-:W-:Y:S02]  /*10750*/  IMAD.U32 R26, RZ, RZ, UR5 ;  /* 0x00000005ff1a7e24 */ /* 0x000fe4000f8e00ff */
[----:B------:R-:W-:-:S07]  /*10760*/  IMAD.U32 R27, RZ, RZ, UR6 ;  /* 0x00000006ff1b7e24 */ /* 0x000fce000f8e00ff */
.L_x_2169:
        /* <DEDUP_REMOVED lines=10> */
.L_x_2158:
[----:B------:R-:W-:Y:S02]  /*10810*/  ULDC UR4, c[0x0][0xc3c] ;  /* 0x00030f0000047ab9 */ /* 0x000fe40000000800 */
[----:B----4-:R-:W-:-:S13]  /*10820*/  ISETP.GE.AND P0, PT, R27, UR4, PT ;  /* 0x000000041b007c0c */ /* 0x010fda000bf06270 */
[----:B------:R-:W-:Y:S05]  /*10830*/  @!P0 BRA `(.L_x_2170) ;  /* 0xffffffb000748947 */ /* 0x000fea000383ffff */
[----:B------:R-:W-:Y:S05]  /*10840*/  BSYNC B8 ;  /* 0x0000000000087941 */ /* 0x000fea0003800000 */
.L_x_2078:
[----:B0-----:R-:W4:Y:S01]  /*10850*/  LDL.LU R0, [R1+0x28] ;  /* 0x0000280001007983 */ /* 0x001f220000300800 */
[----:B------:R-:W-:Y:S01]  /*10860*/  BSSY B0, `(.L_x_2171) ;  /* 0x000000b000007945 */ /* 0x000fe20003800000 */
[----:B------:R-:W0:Y:S01]  /*10870*/  S2R R5, SR_CgaCtaId ;  /* 0x0000000000057919 */ /* 0x000e220000008800 */
[----:B----4-:R-:W-:-:S05]  /*10880*/  VIADD R0, R0, 0x1 ;  /* 0x0000000100007836 */ /* 0x010fca0000000000 */
        /* <DEDUP_REMOVED lines=8> */
.L_x_2249:
[----:B------:R-:W-:Y:S05]  /*10910*/  BSYNC B0 ;  /* 0x0000000000007941 */ /* 0x000fea0003800000 */
.L_x_2171:
[----:B------:R-:W-:-:S03]  /*10920*/  UMOV UR4, 0xffffffff ;  /* 0xffffffff00047882 */ /* 0x000fc60000000000 */
[----:B------:R-:W-:Y:S05]  /*10930*/  BRA.DIV UR4, `(.L_x_2173) ;  /* 0x0000002204c87947 */ /* 0x000fea000b800000 */
[----:B0-----:R-:W0:Y:S02]  /*10940*/  S2R R0, SR_TID.X ;  /* 0x0000000000007919 */ /* 0x001e240000002100 */
[----:B0-----:R-:W-:-:S04]  /*10950*/  SHF.R.U32.HI R0, RZ, 0x5, R0 ;  /* 0x00000005ff007819 */ /* 0x001fc80000011600 */
[----:B------:R-:W-:-:S05]  /*10960*/  LOP3.LUT R0, R0, 0x3, RZ, 0xc0, !PT ;  /* 0x0000000300007812 */ /* 0x000fca00078ec0ff */
[----:B------:R0:W4:Y:S02]  /*10970*/  SHFL.IDX PT, R14, R0, RZ, 0x1f ;  /* 0x00001fff000e7589 */ /* 0x00012400000e0000 */
.L_x_2252:
[----:B----4-:R-:W-:Y:S01]  /*10980*/  ISETP.NE.AND P0, PT, R14, RZ, PT ;  /* 0x000000ff0e00720c */ /* 0x010fe20003f05270 */
[----:B------:R-:W-:-:S12]  /*10990*/  BSSY B0, `(.L_x_2174) ;  /* 0x0000024000007945 */ /* 0x000fd80003800000 */
[----:B------:R-:W-:Y:S05]  /*109a0*/  @P0 BRA `(.L_x_2175) ;  /* 0x0000000000880947 */ /* 0x000fea0003800000 */
[----:B------:R-:W-:-:S03]  /*109b0*/  UMOV UR4, 0xffffffff ;  /* 0xffffffff00047882 */ /* 0x000fc60000000000 */
[----:B------:R-:W-:Y:S05]  /*109c0*/  BRA.DIV UR4, `(.L_x_2176) ;  /* 0x0000002204d87947 */ /* 0x000fea000b800000 */
[----:B------:R-:W-:-:S13]  /*109d0*/  ELECT P6, URZ, PT ;  /* 0x00000000003f782f */ /* 0x000fda00038c0000 */
.L_x_2255:
[----:B------:R-:W-:Y:S05]  /*109e0*/  @!P6 BRA `(.L_x_2175) ;  /* 0x000000000078e947 */ /* 0x000fea0003800000 */
[----:B0-----:R-:W4:Y:S02]  /*109f0*/  LDL.LU R0, [R1+0x40] ;  /* 0x0000400001007983 */ /* 0x001f240000300800 */
[----:B----4-:R-:W-:-:S04]  /*10a00*/  LOP3.LUT R0, R0, 0x2, RZ, 0xfc, !PT ;  /* 0x0000000200007812 */ /* 0x010fc800078efcff */
[----:B------:R-:W-:-:S13]  /*10a10*/  ISETP.NE.AND P2, PT, R0, 0x3, PT ;  /* 0x000000030000780c */ /* 0x000fda0003f45270 */
[----:B------:R-:W-:Y:S05]  /*10a20*/  @!P2 BRA `(.L_x_2177) ;  /* 0x000000000004a947 */ /* 0x000fea0003800000 */
[----:B------:R-:W-:Y:S01]  /*10a30*/  BPT.TRAP 0x1 ;  /* 0x000000040000795c */ /* 0x000fe20000300000 */
.L_x_2177:
[----:B------:R-:W-:Y:S01]  /*10a40*/  VIADD R3, R9, 0x16840 ;  /* 0x0001684009037836 */ /* 0x000fe20000000000 */
[----:B------:R-:W-:Y:S01]  /*10a50*/  SHF.L.U32 R2, R28, 0x1f, RZ ;  /* 0x0000001f1c027819 */ /* 0x000fe200000006ff */
[C---:B------:R-:W-:Y:S02]  /*10a60*/  VIADD R0, R18.reuse, 0x1 ;  /* 0x0000000112007836 */ /* 0x040fe40000000000 */
[----:B---3--:R-:W-:-:S03]  /*10a70*/  IMAD R7, R18, 0x8, R3 ;  /* 0x0000000812077824 */ /* 0x008fc600078e0203 */
        /* <DEDUP_REMOVED lines=8> */
.L_x_2256:
[----:B------:R-:W3:Y:S02]  /*10b00*/  SYNCS.PHASECHK.TRANS64.TRYWAIT P0, [R3+URZ], R0 ;  /* 0x00000000030075a7 */ /* 0x000ee4000800017f */
[----:B---3--:R-:W-:Y:S05]  /*10b10*/  @!P0 BRA `(.L_x_2179) ;  /* 0x0000002000b88947 */ /* 0x008fea0003800000 */
.L_x_2257:
[----:B------:R-:W-:Y:S05]  /*10b20*/  @!P2 BRA `(.L_x_2180) ;  /* 0x000000000004a947 */ /* 0x000fea0003800000 */
[----:B------:R-:W-:Y:S01]  /*10b30*/  BPT.TRAP 0x1 ;  /* 0x000000040000795c */ /* 0x000fe20000300000 */
.L_x_2180:
[----:B---3--:R-:W-:-:S04]  /*10b40*/  VIADD R3, R9, 0x16860 ;  /* 0x0001686009037836 */ /* 0x008fc80000000000 */
[----:B------:R-:W-:-:S04]  /*10b50*/  IMAD R5, R18, 0x8, R3 ;  /* 0x0000000812057824 */ /* 0x000fc800078e0203 */
[----:B------:R-:W3:Y:S02]  /*10b60*/  SYNCS.PHASECHK.TRANS64.TRYWAIT P0, [R5+URZ], R2 ;  /* 0x00000002050075a7 */ /* 0x000ee4000800017f */
[----:B---3--:R-:W-:Y:S05]  /*10b70*/  @!P0 BRA `(.L_x_2181) ;  /* 0x0000002000b48947 */ /* 0x008fea0003800000 */
.L_x_2258:
[----:B------:R-:W-:-:S07]  /*10b80*/  IMAD R3, R4, 0x8, R3 ;  /* 0x0000000804037824 */ /* 0x000fce00078e0203 */
.L_x_2182:
[----:B----4-:R4:W0:Y:S02]  /*10b90*/  SYNCS.PHASECHK.TRANS64.TRYWAIT P0, [R3+URZ], R0 ;  /* 0x00000000030075a7 */ /* 0x010824000800017f */
[----:B0-----:R-:W-:Y:S05]  /*10ba0*/  @!P0 NANOSLEEP.SYNCS 0x989680 ;  /* 0x009896800000895d */ /* 0x001fea0003900000 */
[----:B------:R-:W0:Y:S02]  /*10bb0*/  @!P0 SYNCS.PHASECHK.TRANS64 P0, [R3+URZ], R0 ;  /* 0x00000000030085a7 */ /* 0x000e24000800007f */
[----:B0-----:R-:W-:Y:S05]  /*10bc0*/  @!P0 BRA `(.L_x_2182) ;  /* 0xfffffffc00f08947 */ /* 0x001fea000383ffff */
.L_x_2175:
[----:B------:R-:W-:Y:S05]  /*10bd0*/  BSYNC B0 ;  /* 0x0000000000007941 */ /* 0x000fea0003800000 */
.L_x_2174:
[----:B------:R-:W-:Y:S05]  /*10be0*/  EXIT ;  /* 0x000000000000794d */ /* 0x000fea0003800000 */
.L_x_2029:
[----:B0-----:R-:W-:-:S04]  /*10bf0*/  IMAD.U32 R3, RZ, RZ, UR38 ;  /* 0x00000026ff037e24 */ /* 0x001fc8000f8e00ff */
[----:B------:R0:W1:Y:S03]  /*10c00*/  SYNCS.PHASECHK.TRANS64.TRYWAIT P1, [R3+URZ+0x16800], R0 ;  /* 0x01680000030075a7 */ /* 0x000066000802017f */
[----:B-1----:R-:W-:Y:S05]  /*10c10*/  @!P1 NANOSLEEP.SYNCS 0x989680 ;  /* 0x009896800000995d */ /* 0x002fea0003900000 */
[----:B------:R-:W1:Y:S02]  /*10c20*/  @!P1 SYNCS.PHASECHK.TRANS64 P1, [R3+URZ+0x16800], R0 ;  /* 0x01680000030095a7 */ /* 0x000e64000802007f */
[----:B-1----:R-:W-:Y:S05]  /*10c30*/  @!P1 BRA `(.L_x_2029) ;  /* 0xfffffffc00ec9947 */ /* 0x002fea000383ffff */
[----:B------:R-:W-:Y:S05]  /*10c40*/  BRA `(.L_x_2183) ;  /* 0xffffff0c00787947 */ /* 0x000fea000383ffff */
.L_x_2033:
[----:B-1----:R1:W2:Y:S02]  /*10c50*/  SYNCS.PHASECHK.TRANS64.TRYWAIT P2, [R3+URZ+0x16830], R0 ;  /* 0x01683000030075a7 */ /* 0x0022a4000804017f */
[----:B--2---:R-:W-:Y:S05]  /*10c60*/  @!P2 NANOSLEEP.SYNCS 0x989680 ;  /* 0x009896800000a95d */ /* 0x004fea0003900000 */
[----:B------:R-:W2:Y:S02]  /*10c70*/  @!P2 SYNCS.PHASECHK.TRANS64 P2, [R3+URZ+0x16830], R0 ;  /* 0x016830000300a5a7 */ /* 0x000ea4000804007f */
[----:B--2---:R-:W-:Y:S05]  /*10c80*/  @!P2 BRA `(.L_x_2033) ;  /* 0xfffffffc00f0a947 */ /* 0x004fea000383ffff */
[----:B------:R-:W-:Y:S05]  /*10c90*/  BRA `(.L_x_2032) ;  /* 0xffffff0c009c7947 */ /* 0x000fea000383ffff */
.L_x_2038:
[----:B-1----:R-:W-:-:S04]  /*10ca0*/  IMAD.U32 R11, RZ, RZ, UR10 ;  /* 0x0000000aff0b7e24 */ /* 0x002fc8000f8e00ff */
[----:B------:R1:W2:Y:S03]  /*10cb0*/  SYNCS.PHASECHK.TRANS64.TRYWAIT P3, [R11+URZ+0x16830], R0 ;  /* 0x016830000b0075a7 */ /* 0x0002a6000806017f */
[----:B--2---:R-:W-:Y:S05]  /*10cc0*/  @!P3 NANOSLEEP.SYNCS 0x989680 ;  /* 0x009896800000b95d */ /* 0x004fea0003900000 */
[----:B------:R-:W2:Y:S02]  /*10cd0*/  @!P3 SYNCS.PHASECHK.TRANS64 P3, [R11+URZ+0x16830], R0 ;  /* 0x016830000b00b5a7 */ /* 0x000ea4000806007f */
[----:B--2---:R-:W-:Y:S05]  /*10ce0*/  @!P3 BRA `(.L_x_2038) ;  /* 0xfffffffc00ecb947 */ /* 0x004fea000383ffff */
[----:B------:R-:W-:Y:S05]  /*10cf0*/  BRA `(.L_x_2035) ;  /* 0xffffff2c00d47947 */ /* 0x000fea000383ffff */
.L_x_2042:
[----:B-1----:R-:W-:-:S04]  /*10d00*/  IMAD.U32 R2, RZ, RZ, UR10 ;  /* 0x0000000aff027e24 */ /* 0x002fc8000f8e00ff */
[----:B------:R1:W2:Y:S03]  /*10d10*/  SYNCS.PHASECHK.TRANS64.TRYWAIT P3, [R2+URZ+0x16850], R0 ;  /* 0x01685000020075a7 */ /* 0x0002a6000806017f */
[----:B--2---:R-:W-:Y:S05]  /*10d20*/  @!P3 NANOSLEEP.SYNCS 0x989680 ;  /* 0x009896800000b95d */ /* 0x004fea0003900000 */
[----:B------:R-:W2:Y:S02]  /*10d30*/  @!P3 SYNCS.PHASECHK.TRANS64 P3, [R2+URZ+0x16850], R0 ;  /* 0x016850000200b5a7 */ /* 0x000ea4000806007f */
[----:B--2---:R-:W-:Y:S05]  /*10d40*/  @!P3 BRA `(.L_x_2042) ;  /* 0xfffffffc00ecb947 */ /* 0x004fea000383ffff */
[----:B------:R-:W-:Y:S05]  /*10d50*/  BRA `(.L_x_2039) ;  /* 0xffffff3000547947 */ /* 0x000fea000383ffff */
.L_x_2048:
[----:B-1----:R-:W-:-:S04]  /*10d60*/  IMAD.U32 R7, RZ, RZ, UR10 ;  /* 0x0000000aff077e24 */ /* 0x002fc8000f8e00ff */
[----:B------:R1:W2:Y:S03]  /*10d70*/  SYNCS.PHASECHK.TRANS64.TRYWAIT P2, [R7+URZ+0x16830], R0 ;  /* 0x01683000070075a7 */ /* 0x0002a6000804017f */
[----:B--2---:R-:W-:Y:S05]  /*10d80*/  @!P2 NANOSLEEP.SYNCS 0x989680 ;  /* 0x009896800000a95d */ /* 0x004fea0003900000 */
[----:B------:R-:W2:Y:S02]  /*10d90*/  @!P2 SYNCS.PHASECHK.TRANS64 P2, [R7+URZ+0x16830], R0 ;  /* 0x016830000700a5a7 */ /* 0x000ea4000804007f */
[----:B--2---:R-:W-:Y:S05]  /*10da0*/  @!P2 BRA `(.L_x_2048) ;  /* 0xfffffffc00eca947 */ /* 0x004fea000383ffff */
[----:B------:R-:W-:Y:S05]  /*10db0*/  BRA `(.L_x_2045) ;  /* 0xffffff5400347947 */ /* 0x000fea000383ffff */
.L_x_2052:
[----:B-1----:R-:W-:-:S04]  /*10dc0*/  IMAD.U32 R2, RZ, RZ, UR10 ;  /* 0x0000000aff027e24 */ /* 0x002fc8000f8e00ff */
[----:B------:R1:W2:Y:S03]  /*10dd0*/  SYNCS.PHASECHK.TRANS64.TRYWAIT P2, [R2+URZ+0x16850], R0 ;  /* 0x01685000020075a7 */ /* 0x0002a6000804017f */
[----:B--2---:R-:W-:Y:S05]  /*10de0*/  @!P2 NANOSLEEP.SYNCS 0x989680 ;  /* 0x009896800000a95d */ /* 0x004fea0003900000 */
[----:B------:R-:W2:Y:S02]  /*10df0*/  @!P2 SYNCS.PHASECHK.TRANS64 P2, [R2+URZ+0x16850], R0 ;  /* 0x016850000200a5a7 */ /* 0x000ea4000804007f */
[----:B--2---:R-:W-:Y:S05]  /*10e00*/  @!P2 BRA `(.L_x_2052) ;  /* 0xfffffffc00eca947 */ /* 0x004fea000383ffff */
[----:B------:R-:W-:Y:S05]  /*10e10*/  BRA `(.L_x_2049) ;  /* 0xffffff5400b47947 */ /* 0x000fea000383ffff */
.L_x_2057:
[----:B-1----:R-:W-:-:S04]  /*10e20*/  IMAD.U32 R6, RZ, RZ, UR5 ;  /* 0x00000005ff067e24 */ /* 0x002fc8000f8e00ff */
[----:B------:R1:W2:Y:S03]  /*10e30*/  SYNCS.PHASECHK.TRANS64.TRYWAIT P0, [R6+URZ+0x16850], R5 ;  /* 0x01685005060075a7 */ /* 0x0002a6000800017f */
[----:B--2---:R-:W-:Y:S05]  /*10e40*/  @!P0 NANOSLEEP.SYNCS 0x989680 ;  /* 0x009896800000895d */ /* 0x004fea0003900000 */
[----:B------:R-:W2:Y:S02]  /*10e50*/  @!P0 SYNCS.PHASECHK.TRANS64 P0, [R6+URZ+0x16850], R5 ;  /* 0x01685005060085a7 */ /* 0x000ea4000800007f */
[----:B--2---:R-:W-:Y:S05]  /*10e60*/  @!P0 BRA `(.L_x_2057) ;  /* 0xfffffffc00ec8947 */ /* 0x004fea000383ffff */
[----:B------:R-:W-:Y:S05]  /*10e70*/  BRA `(.L_x_2056) ;  /* 0xffffff7000187947 */ /* 0x000fea000383ffff */
.L_x_2092:
        /* <DEDUP_REMOVED lines=11> */
.L_x_2185:
[----:B------:R-:W-:Y:S05]  /*10f30*/  BSYNC B0 ;  /* 0x0000000000007941 */ /* 0x000fea0003800000 */
.L_x_2184:
[----:B------:R-:W-:Y:S05]  /*10f40*/  BRA `(.L_x_2186) ;  /* 0xffffffb8005c7947 */ /* 0x000fea000383ffff */
.L_x_2094:
[----:B------:R-:W-:Y:S01]  /*10f50*/  BSSY B0, `(.L_x_2187) ;  /* 0x0000006000007945 */ /* 0x000fe20003800000 */
[----:B------:R-:W-:-:S07]  /*10f60*/  IMAD.MOV.U32 R15, RZ, RZ, -0x1 ;  /* 0xffffffffff0f7424 */ /* 0x000fce00078e00ff */
[----:B0123--:R-:W-:Y:S05]  /*10f70*/  WARPSYNC.COLLECTIVE R15, `(.L_x_2188) ;  /* 0x000000000f0c7348 */ /* 0x00ffea0003c00000 */
[----:B------:R-:W-:Y:S02]  /*10f80*/  ELECT P6, UR62, PT ;  /* 0x00000000003e782f */ /* 0x000fe400038c0000 */
[----:B------:R-:W-:Y:S01]  /*10f90*/  MOV R14, UR62 ;  /* 0x0000003e000e7c02 */ /* 0x000fe20008000f00 */
[----:B0123--:R-:W-:Y:S10]  /*10fa0*/  ENDCOLLECTIVE ;  /* 0x000000000000791b */ /* 0x00fff40003800000 */
.L_x_2188:
[----:B------:R-:W-:Y:S05]  /*10fb0*/  BSYNC B0 ;  /* 0x0000000000007941 */ /* 0x000fea0003800000 */
.L_x_2187:
[----:B------:R-:W-:Y:S05]  /*10fc0*/  BRA `(.L_x_2189) ;  /* 0xffffffb8005c7947 */ /* 0x000fea000383ffff */
.L_x_2096:
[----:B--2---:R2:W4:Y:S02]  /*10fd0*/  SYNCS.PHASECHK.TRANS64.TRYWAIT P0, [R0+URZ+0x16840], R2 ;  /* 0x01684002000075a7 */ /* 0x004524000800017f */
[----:B----4-:R-:W-:Y:S05]  /*10fe0*/  @!P0 NANOSLEEP.SYNCS 0x989680 ;  /* 0x009896800000895d */ /* 0x010fea0003900000 */
[----:B------:R-:W4:Y:S02]  /*10ff0*/  @!P0 SYNCS.PHASECHK.TRANS64 P0, [R0+URZ+0x16840], R2 ;  /* 0x01684002000085a7 */ /* 0x000f24000800007f */
[----:B----4-:R-:W-:Y:S05]  /*11000*/  @!P0 BRA `(.L_x_2096) ;  /* 0xfffffffc00f08947 */ /* 0x010fea000383ffff */
[----:B------:R-:W-:Y:S05]  /*11010*/  BRA `(.L_x_2190) ;  /* 0xffffffb800ac7947 */ /* 0x000fea000383ffff */
.L_x_2100:
        /* <DEDUP_REMOVED lines=12> */
.L_x_2191:
[----:B------:R-:W-:Y:S02]  /*110e0*/  IMAD.MOV.U32 R13, RZ, RZ, R0 ;  /* 0x000000ffff0d7224 */ /* 0x000fe400078e0000 */
[----:B------:R-:W-:-:S07]  /*110f0*/  IMAD.MOV.U32 R6, RZ, RZ, R14 ;  /* 0x000000ffff067224 */ /* 0x000fce00078e000e */
[----:B------:R-:W-:Y:S05]  /*11100*/  WARPSYNC.COLLECTIVE R15, `(.L_x_2192) ;  /* 0x000000000f087348 */ /* 0x000fea0003c00000 */
[----:B------:R0:W1:Y:S02]  /*11110*/  SHFL.IDX P6, R14, R13, R12, R11 ;  /* 0x0000000c0d0e7389 */ /* 0x00006400000c000b */
[----:B01----:R-:W-:Y:S01]  /*11120*/  ENDCOLLECTIVE ;  /* 0x000000000000791b */ /* 0x003fe20003800000 */
.L_x_2192:
[----:B------:R-:W-:Y:S02]  /*11130*/  IMAD.MOV.U32 R13, RZ, RZ, R4 ;  /* 0x000000ffff0d7224 */ /* 0x000fe400078e0004 */
[----:B------:R-:W-:Y:S02]  /*11140*/  IMAD.MOV.U32 R12, RZ, RZ, 0x1 ;  /* 0x00000001ff0c7424 */ /* 0x000fe400078e00ff */
[----:B------:R-:W-:-:S07]  /*11150*/  IMAD.MOV.U32 R7, RZ, RZ, R14 ;  /* 0x000000ffff077224 */ /* 0x000fce00078e000e */
[----:B------:R-:W-:Y:S05]  /*11160*/  WARPSYNC.COLLECTIVE R15, `(.L_x_2193) ;  /* 0x000000000f087348 */ /* 0x000fea0003c00000 */
[----:B------:R0:W1:Y:S02]  /*11170*/  SHFL.IDX P6, R14, R13, R12, R11 ;  /* 0x0000000c0d0e7389 */ /* 0x00006400000c000b */
[----:B01----:R-:W-:Y:S01]  /*11180*/  ENDCOLLECTIVE ;  /* 0x000000000000791b */ /* 0x003fe20003800000 */
.L_x_2193:
        /* <DEDUP_REMOVED lines=15> */
.L_x_2194:
[----:B------:R-:W-:Y:S02]  /*11280*/  IMAD.MOV.U32 R13, RZ, RZ, R4 ;  /* 0x000000ffff0d7224 */ /* 0x000fe400078e0004 */
[----:B------:R-:W-:Y:S02]  /*11290*/  IMAD.MOV.U32 R12, RZ, RZ, 0x2 ;  /* 0x00000002ff0c7424 */ /* 0x000fe400078e00ff */
[----:B------:R-:W-:-:S07]  /*112a0*/  IMAD.MOV.U32 R7, RZ, RZ, R14 ;  /* 0x000000ffff077224 */ /* 0x000fce00078e000e */
[----:B------:R-:W-:Y:S05]  /*112b0*/  WARPSYNC.COLLECTIVE R15, `(.L_x_2195) ;  /* 0x000000000f087348 */ /* 0x000fea0003c00000 */
[----:B------:R0:W1:Y:S02]  /*112c0*/  SHFL.IDX P6, R14, R13, R12, R11 ;  /* 0x0000000c0d0e7389 */ /* 0x00006400000c000b */
[----:B01----:R-:W-:Y:S01]  /*112d0*/  ENDCOLLECTIVE ;  /* 0x000000000000791b */ /* 0x003fe20003800000 */
.L_x_2195:
        /* <DEDUP_REMOVED lines=16> */
.L_x_2196:
[----:B------:R-:W-:Y:S02]  /*113e0*/  IMAD.MOV.U32 R13, RZ, RZ, R4 ;  /* 0x000000ffff0d7224 */ /* 0x000fe400078e0004 */
[----:B------:R-:W-:Y:S02]  /*113f0*/  IMAD.MOV.U32 R12, RZ, RZ, 0x3 ;  /* 0x00000003ff0c7424 */ /* 0x000fe400078e00ff */
[----:B------:R-:W-:-:S07]  /*11400*/  IMAD.MOV.U32 R7, RZ, RZ, R14 ;  /* 0x000000ffff077224 */ /* 0x000fce00078e000e */
[----:B------:R-:W-:Y:S05]  /*11410*/  WARPSYNC.COLLECTIVE R15, `(.L_x_2197) ;  /* 0x000000000f087348 */ /* 0x000fea0003c00000 */
[----:B------:R0:W1:Y:S02]  /*11420*/  SHFL.IDX P6, R14, R13, R12, R11 ;  /* 0x0000000c0d0e7389 */ /* 0x00006400000c000b */
[----:B01----:R-:W-:Y:S01]  /*11430*/  ENDCOLLECTIVE ;  /* 0x000000000000791b */ /* 0x003fe20003800000 */
.L_x_2197:
        /* <DEDUP_REMOVED lines=16> */
.L_x_2198:
[----:B------:R-:W-:Y:S02]  /*11540*/  IMAD.MOV.U32 R13, RZ, RZ, R4 ;  /* 0x000000ffff0d7224 */ /* 0x000fe400078e0004 */
[----:B------:R-:W-:Y:S02]  /*11550*/  IMAD.MOV.U32 R12, RZ, RZ, 0x4 ;  /* 0x00000004ff0c7424 */ /* 0x000fe400078e00ff */
[----:B------:R-:W-:-:S07]  /*11560*/  IMAD.MOV.U32 R7, RZ, RZ, R14 ;  /* 0x000000ffff077224 */ /* 0x000fce00078e000e */
[----:B------:R-:W-:Y:S05]  /*11570*/  WARPSYNC.COLLECTIVE R15, `(.L_x_2199) ;  /* 0x000000000f087348 */ /* 0x000fea0003c00000 */
[----:B------:R0:W1:Y:S02]  /*11580*/  SHFL.IDX P6, R14, R13, R12, R11 ;  /* 0x0000000c0d0e7389 */ /* 0x00006400000c000b */
[----:B01----:R-:W-:Y:S01]  /*11590*/  ENDCOLLECTIVE ;  /* 0x000000000000791b */ /* 0x003fe20003800000 */
.L_x_2199:
        /* <DEDUP_REMOVED lines=16> */
.L_x_2200:
[----:B------:R-:W-:Y:S02]  /*116a0*/  IMAD.MOV.U32 R13, RZ, RZ, R4 ;  /* 0x000000ffff0d7224 */ /* 0x000fe400078e0004 */
[----:B------:R-:W-:Y:S02]  /*116b0*/  IMAD.MOV.U32 R12, RZ, RZ, 0x5 ;  /* 0x00000005ff0c7424 */ /* 0x000fe400078e00ff */
[----:B------:R-:W-:-:S07]  /*116c0*/  IMAD.MOV.U32 R7, RZ, RZ, R14 ;  /* 0x000000ffff077224 */ /* 0x000fce00078e000e */
[----:B------:R-:W-:Y:S05]  /*116d0*/  WARPSYNC.COLLECTIVE R15, `(.L_x_2201) ;  /* 0x000000000f087348 */ /* 0x000fea0003c00000 */
[----:B------:R0:W1:Y:S02]  /*116e0*/  SHFL.IDX P6, R14, R13, R12, R11 ;  /* 0x0000000c0d0e7389 */ /* 0x00006400000c000b */
[----:B01----:R-:W-:Y:S01]  /*116f0*/  ENDCOLLECTIVE ;  /* 0x000000000000791b */ /* 0x003fe20003800000 */
.L_x_2201:
        /* <DEDUP_REMOVED lines=16> */
.L_x_2202:
[----:B------:R-:W-:Y:S02]  /*11800*/  IMAD.MOV.U32 R13, RZ, RZ, R4 ;  /* 0x000000ffff0d7224 */ /* 0x000fe400078e0004 */
[----:B------:R-:W-:Y:S02]  /*11810*/  IMAD.MOV.U32 R12, RZ, RZ, 0x6 ;  /* 0x00000006ff0c7424 */ /* 0x000fe400078e00ff */
[----:B------:R-:W-:-:S07]  /*11820*/  IMAD.MOV.U32 R7, RZ, RZ, R14 ;  /* 0x000000ffff077224 */ /* 0x000fce00078e000e */
[----:B------:R-:W-:Y:S05]  /*11830*/  WARPSYNC.COLLECTIVE R15, `(.L_x_2203) ;  /* 0x000000000f087348 */ /* 0x000fea0003c00000 */
[----:B------:R0:W1:Y:S02]  /*11840*/  SHFL.IDX P6, R14, R13, R12, R11 ;  /* 0x0000000c0d0e7389 */ /* 0x00006400000c000b */
[----:B01----:R-:W-:Y:S01]  /*11850*/  ENDCOLLECTIVE ;  /* 0x000000000000791b */ /* 0x003fe20003800000 */
.L_x_2203:
        /* <DEDUP_REMOVED lines=16> */
.L_x_2204:
[----:B------:R-:W-:Y:S02]  /*11960*/  IMAD.MOV.U32 R13, RZ, RZ, R4 ;  /* 0x000000ffff0d7224 */ /* 0x000fe400078e0004 */
[----:B------:R-:W-:Y:S02]  /*11970*/  IMAD.MOV.U32 R12, RZ, RZ, 0x7 ;  /* 0x00000007ff0c7424 */ /* 0x000fe400078e00ff */
[----:B------:R-:W-:-:S07]  /*11980*/  IMAD.MOV.U32 R7, RZ, RZ, R14 ;  /* 0x000000ffff077224 */ /* 0x000fce00078e000e */
[----:B------:R-:W-:Y:S05]  /*11990*/  WARPSYNC.COLLECTIVE R15, `(.L_x_2205) ;  /* 0x000000000f087348 */ /* 0x000fea0003c00000 */
[----:B------:R0:W1:Y:S02]  /*119a0*/  SHFL.IDX P6, R14, R13, R12, R11 ;  /* 0x0000000c0d0e7389 */ /* 0x00006400000c000b */
[----:B01----:R-:W-:Y:S01]  /*119b0*/  ENDCOLLECTIVE ;  /* 0x000000000000791b */ /* 0x003fe20003800000 */
.L_x_2205:
        /* <DEDUP_REMOVED lines=11> */
.L_x_2206:
        /* <DEDUP_REMOVED lines=13> */
.L_x_2207:
        /* <DEDUP_REMOVED lines=13> */
.L_x_2208:
[----:B------:R-:W-:Y:S02]  /*11c10*/  IMAD.MOV.U32 R13, RZ, RZ, R2 ;  /* 0x000000ffff0d7224 */ /* 0x000fe400078e0002 */
[----:B------:R-:W-:Y:S02]  /*11c20*/  IMAD.MOV.U32 R12, RZ, RZ, 0x1 ;  /* 0x00000001ff0c7424 */ /* 0x000fe400078e00ff */
[----:B------:R-:W-:-:S07]  /*11c30*/  IMAD.MOV.U32 R8, RZ, RZ, R14 ;  /* 0x000000ffff087224 */ /* 0x000fce00078e000e */
[----:B------:R-:W-:Y:S05]  /*11c40*/  WARPSYNC.COLLECTIVE R15, `(.L_x_2209) ;  /* 0x000000000f087348 */ /* 0x000fea0003c00000 */
[----:B------:R0:W1:Y:S02]  /*11c50*/  SHFL.IDX P6, R14, R13, R12, R11 ;  /* 0x0000000c0d0e7389 */ /* 0x00006400000c000b */
[----:B01----:R-:W-:Y:S01]  /*11c60*/  ENDCOLLECTIVE ;  /* 0x000000000000791b */ /* 0x003fe20003800000 */
.L_x_2209:
        /* <DEDUP_REMOVED lines=14> */
.L_x_2210:
[----:B------:R-:W-:Y:S02]  /*11d50*/  IMAD.MOV.U32 R13, RZ, RZ, R2 ;  /* 0x000000ffff0d7224 */ /* 0x000fe400078e0002 */
[----:B------:R-:W-:Y:S02]  /*11d60*/  IMAD.MOV.U32 R12, RZ, RZ, 0x2 ;  /* 0x00000002ff0c7424 */ /* 0x000fe400078e00ff */
[----:B------:R-:W-:-:S07]  /*11d70*/  IMAD.MOV.U32 R6, RZ, RZ, R14 ;  /* 0x000000ffff067224 */ /* 0x000fce00078e000e */
[----:B------:R-:W-:Y:S05]  /*11d80*/  WARPSYNC.COLLECTIVE R15, `(.L_x_2211) ;  /* 0x000000000f087348 */ /* 0x000fea0003c00000 */
[----:B------:R0:W1:Y:S02]  /*11d90*/  SHFL.IDX P6, R14, R13, R12, R11 ;  /* 0x0000000c0d0e7389 */ /* 0x00006400000c000b */
[----:B01----:R-:W-:Y:S01]  /*11da0*/  ENDCOLLECTIVE ;  /* 0x000000000000791b */ /* 0x003fe20003800000 */
.L_x_2211:
        /* <DEDUP_REMOVED lines=13> */
.L_x_2212:
[----:B------:R-:W-:Y:S02]  /*11e80*/  IMAD.MOV.U32 R13, RZ, RZ, R2 ;  /* 0x000000ffff0d7224 */ /* 0x000fe400078e0002 */
[----:B------:R-:W-:Y:S02]  /*11e90*/  IMAD.MOV.U32 R12, RZ, RZ, 0x3 ;  /* 0x00000003ff0c7424 */ /* 0x000fe400078e00ff */
[----:B------:R-:W-:-:S07]  /*11ea0*/  IMAD.MOV.U32 R6, RZ, RZ, R14 ;  /* 0x000000ffff067224 */ /* 0x000fce00078e000e */
[----:B------:R-:W-:Y:S05]  /*11eb0*/  WARPSYNC.COLLECTIVE R15, `(.L_x_2213) ;  /* 0x000000000f087348 */ /* 0x000fea0003c00000 */
[----:B------:R0:W1:Y:S02]  /*11ec0*/  SHFL.IDX P6, R14, R13, R12, R11 ;  /* 0x0000000c0d0e7389 */ /* 0x00006400000c000b */
[----:B01----:R-:W-:Y:S01]  /*11ed0*/  ENDCOLLECTIVE ;  /* 0x000000000000791b */ /* 0x003fe20003800000 */
.L_x_2213:
        /* <DEDUP_REMOVED lines=12> */
.L_x_2214:
[----:B------:R-:W-:Y:S01]  /*11fa0*/  IMAD.MOV.U32 R2, RZ, RZ, R14 ;  /* 0x000000ffff027224 */ /* 0x000fe200078e000e */
[----:B------:R-:W-:Y:S06]  /*11fb0*/  BRA `(.L_x_2215) ;  /* 0xffffffb800b07947 */ /* 0x000fec000383ffff */
.L_x_2103:
[----:B0-----:R0:W1:Y:S02]  /*11fc0*/  SYNCS.PHASECHK.TRANS64.TRYWAIT P0, [R17+URZ+0x16820], R0 ;  /* 0x01682000110075a7 */ /* 0x001064000800017f */
[----:B-1----:R-:W-:Y:S05]  /*11fd0*/  @!P0 NANOSLEEP.SYNCS 0x989680 ;  /* 0x009896800000895d */ /* 0x002fea0003900000 */
[----:B------:R-:W1:Y:S02]  /*11fe0*/  @!P0 SYNCS.PHASECHK.TRANS64 P0, [R17+URZ+0x16820], R0 ;  /* 0x01682000110085a7 */ /* 0x000e64000800007f */
[----:B-1----:R-:W-:Y:S05]  /*11ff0*/  @!P0 BRA `(.L_x_2103) ;  /* 0xfffffffc00f08947 */ /* 0x002fea000383ffff */
[----:B------:R-:W-:Y:S05]  /*12000*/  BRA `(.L_x_2216) ;  /* 0xffffffbc00107947 */ /* 0x000fea000383ffff */
.L_x_2112:
[----:B0-----:R0:W1:Y:S02]  /*12010*/  SYNCS.PHASECHK.TRANS64.TRYWAIT P0, [R4+URZ+0x16840], R2 ;  /* 0x01684002040075a7 */ /* 0x001064000800017f */
[----:B-1----:R-:W-:Y:S05]  /*12020*/  @!P0 NANOSLEEP.SYNCS 0x989680 ;  /* 0x009896800000895d */ /* 0x002fea0003900000 */
[----:B------:R-:W1:Y:S02]  /*12030*/  @!P0 SYNCS.PHASECHK.TRANS64 P0, [R4+URZ+0x16840], R2 ;  /* 0x01684002040085a7 */ /* 0x000e64000800007f */
[----:B-1----:R-:W-:Y:S05]  /*12040*/  @!P0 BRA `(.L_x_2112) ;  /* 0xfffffffc00f08947 */ /* 0x002fea000383ffff */
[----:B------:R-:W-:Y:S05]  /*12050*/  BRA `(.L_x_2217) ;  /* 0xffffffbc00e07947 */ /* 0x000fea000383ffff */
.L_x_2117:
[----:B0-----:R0:W1:Y:S02]  /*12060*/  SYNCS.PHASECHK.TRANS64.TRYWAIT P0, [R3+URZ+0x60], R2 ;  /* 0x00006002030075a7 */ /* 0x001064000800017f */
[----:B-1----:R-:W-:Y:S05]  /*12070*/  @!P0 NANOSLEEP.SYNCS 0x989680 ;  /* 0x009896800000895d */ /* 0x002fea0003900000 */
[----:B------:R-:W1:Y:S02]  /*12080*/  @!P0 SYNCS.PHASECHK.TRANS64 P0, [R3+URZ+0x60], R2 ;  /* 0x00006002030085a7 */ /* 0x000e64000800007f */
[----:B-1----:R-:W-:Y:S05]  /*12090*/  @!P0 BRA `(.L_x_2117) ;  /* 0xfffffffc00f08947 */ /* 0x002fea000383ffff */
[----:B------:R-:W-:Y:S05]  /*120a0*/  BRA `(.L_x_2218) ;  /* 0xffffffc0006c7947 */ /* 0x000fea000383ffff */
.L_x_2125:
[----:B-1----:R1:W2:Y:S02]  /*120b0*/  SYNCS.PHASECHK.TRANS64.TRYWAIT P0, [R2+URZ+0x16840], R3 ;  /* 0x01684003020075a7 */ /* 0x0022a4000800017f */
[----:B--2---:R-:W-:Y:S05]  /*120c0*/  @!P0 NANOSLEEP.SYNCS 0x989680 ;  /* 0x009896800000895d */ /* 0x004fea0003900000 */
[----:B------:R-:W2:Y:S02]  /*120d0*/  @!P0 SYNCS.PHASECHK.TRANS64 P0, [R2+URZ+0x16840], R3 ;  /* 0x01684003020085a7 */ /* 0x000ea4000800007f */
[----:B--2---:R-:W-:Y:S05]  /*120e0*/  @!P0 BRA `(.L_x_2125) ;  /* 0xfffffffc00f08947 */ /* 0x004fea000383ffff */
[----:B------:R-:W-:Y:S05]  /*120f0*/  BRA `(.L_x_2219) ;  /* 0xffffffc400ac7947 */ /* 0x000fea000383ffff */
.L_x_2130:
[----:B0-----:R0:W1:Y:S02]  /*12100*/  SYNCS.PHASECHK.TRANS64.TRYWAIT P0, [R10+URZ+0x60], R28 ;  /* 0x0000601c0a0075a7 */ /* 0x001064000800017f */
[----:B-1----:R-:W-:Y:S05]  /*12110*/  @!P0 NANOSLEEP.SYNCS 0x989680 ;  /* 0x009896800000895d */ /* 0x002fea0003900000 */
[----:B------:R-:W1:Y:S02]  /*12120*/  @!P0 SYNCS.PHASECHK.TRANS64 P0, [R10+URZ+0x60], R28 ;  /* 0x0000601c0a0085a7 */ /* 0x000e64000800007f */
[----:B-1----:R-:W-:Y:S05]  /*12130*/  @!P0 BRA `(.L_x_2130) ;  /* 0xfffffffc00f08947 */ /* 0x002fea000383ffff */
[----:B------:R-:W-:Y:S05]  /*12140*/  BRA `(.L_x_2220) ;  /* 0xffffffc800387947 */ /* 0x000fea000383ffff */
.L_x_2138:
[----:B-1----:R1:W2:Y:S02]  /*12150*/  SYNCS.PHASECHK.TRANS64.TRYWAIT P0, [R2+URZ+0x16840], R3 ;  /* 0x01684003020075a7 */ /* 0x0022a4000800017f */
[----:B--2---:R-:W-:Y:S05]  /*12160*/  @!P0 NANOSLEEP.SYNCS 0x989680 ;  /* 0x009896800000895d */ /* 0x004fea0003900000 */
[----:B------:R-:W2:Y:S02]  /*12170*/  @!P0 SYNCS.PHASECHK.TRANS64 P0, [R2+URZ+0x16840], R3 ;  /* 0x01684003020085a7 */ /* 0x000ea4000800007f */
[----:B--2---:R-:W-:Y:S05]  /*12180*/  @!P0 BRA `(.L_x_2138) ;  /* 0xfffffffc00f08947 */ /* 0x004fea000383ffff */
[----:B------:R-:W-:Y:S05]  /*12190*/  BRA `(.L_x_2221) ;  /* 0xffffffcc00487947 */ /* 0x000fea000383ffff */
.L_x_2143:
[----:B0-----:R0:W1:Y:S02]  /*121a0*/  SYNCS.PHASECHK.TRANS64.TRYWAIT P0, [R7+URZ+0x60], R2 ;  /* 0x00006002070075a7 */ /* 0x001064000800017f */
[----:B-1----:R-:W-:Y:S05]  /*121b0*/  @!P0 NANOSLEEP.SYNCS 0x989680 ;  /* 0x009896800000895d */ /* 0x002fea0003900000 */
[----:B------:R-:W1:Y:S02]  /*121c0*/  @!P0 SYNCS.PHASECHK.TRANS64 P0, [R7+URZ+0x60], R2 ;  /* 0x00006002070085a7 */ /* 0x000e64000800007f */
[----:B-1----:R-:W-:Y:S05]  /*121d0*/  @!P0 BRA `(.L_x_2143) ;  /* 0xfffffffc00f08947 */ /* 0x002fea000383ffff */
[----:B------:R-:W-:Y:S05]  /*121e0*/  BRA `(.L_x_2222) ;  /* 0xffffffcc00d87947 */ /* 0x000fea000383ffff */
.L_x_2153:
[----:B0-----:R0:W1:Y:S02]  /*121f0*/  SYNCS.PHASECHK.TRANS64.TRYWAIT P0, [R3+URZ+0x16860], R0 ;  /* 0x01686000030075a7 */ /* 0x001064000800017f */
[----:B-1----:R-:W-:Y:S05]  /*12200*/  @!P0 NANOSLEEP.SYNCS 0x989680 ;  /* 0x009896800000895d */ /* 0x002fea0003900000 */
[----:B------:R-:W1:Y:S02]  /*12210*/  @!P0 SYNCS.PHASECHK.TRANS64 P0, [R3+URZ+0x16860], R0 ;  /* 0x01686000030085a7 */ /* 0x000e64000800007f */
[----:B-1----:R-:W-:Y:S05]  /*12220*/  @!P0 BRA `(.L_x_2153) ;  /* 0xfffffffc00f08947 */ /* 0x002fea000383ffff */
[----:B------:R-:W-:Y:S05]  /*12230*/  BRA `(.L_x_2223) ;  /* 0xffffffd000d87947 */ /* 0x000fea000383ffff */
.L_x_2159:
[----:B------:R-:W-:Y:S01]  /*12240*/  BSSY B0, `(.L_x_2224) ;  /* 0x0000008000007945 */ /* 0x000fe20003800000 */
[----:B------:R-:W-:Y:S02]  /*12250*/  IMAD.MOV.U32 R13, RZ, RZ, R24 ;  /* 0x000000ffff0d7224 */ /* 0x000fe400078e0018 */
[----:B------:R-:W-:Y:S02]  /*12260*/  IMAD.MOV.U32 R12, RZ, RZ, RZ ;  /* 0x000000ffff0c7224 */ /* 0x000fe400078e00ff */
[----:B------:R-:W-:Y:S02]  /*12270*/  IMAD.MOV.U32 R11, RZ, RZ, 0x1f ;  /* 0x0000001fff0b7424 */ /* 0x000fe400078e00ff */
[----:B------:R-:W-:-:S07]  /*12280*/  IMAD.MOV.U32 R15, RZ, RZ, -0x1 ;  /* 0xffffffffff0f7424 */ /* 0x000fce00078e00ff */
[----:B-1-3--:R-:W-:Y:S05]  /*12290*/  WARPSYNC.COLLECTIVE R15, `(.L_x_2225) ;  /* 0x000000000f087348 */ /* 0x00afea0003c00000 */
[----:B------:R0:W2:Y:S02]  /*122a0*/  SHFL.IDX P6, R14, R13, R12, R11 ;  /* 0x0000000c0d0e7389 */ /* 0x0000a400000c000b */
[----:B0123--:R-:W-:Y:S01]  /*122b0*/  ENDCOLLECTIVE ;  /* 0x000000000000791b */ /* 0x00ffe20003800000 */
.L_x_2225:
[----:B------:R-:W-:Y:S05]  /*122c0*/  BSYNC B0 ;  /* 0x0000000000007941 */ /* 0x000fea0003800000 */
.L_x_2224:
        /* <DEDUP_REMOVED lines=9> */
.L_x_2226:
        /* <DEDUP_REMOVED lines=23> */
.L_x_2227:
[----:B------:R-:W-:Y:S01]  /*124d0*/  IMAD.MOV.U32 R12, RZ, RZ, 0x2 ;  /* 0x00000002ff0c7424 */ /* 0x000fe200078e00ff */
[----:B------:R-:W-:-:S05]  /*124e0*/  SEL R4, R14, RZ, P1 ;  /* 0x000000ff0e047207 */ /* 0x000fca0000800000 */
[----:B------:R-:W-:-:S04]  /*124f0*/  IMAD.IADD R4, R13, 0x1, R4 ;  /* 0x000000010d047824 */ /* 0x000fc800078e0204 */
[----:B------:R-:W-:-:S07]  /*12500*/  IMAD.MOV.U32 R13, RZ, RZ, R4 ;  /* 0x000000ffff0d7224 */ /* 0x000fce00078e0004 */
[----:B------:R-:W-:Y:S05]  /*12510*/  WARPSYNC.COLLECTIVE R15, `(.L_x_2228) ;  /* 0x000000000f087348 */ /* 0x000fea0003c00000 */
[----:B------:R0:W1:Y:S02]  /*12520*/  SHFL.UP P6, R14, R13, R12, R11 ;  /* 0x0400000c0d0e7389 */ /* 0x00006400000c000b */
[----:B01----:R-:W-:Y:S01]  /*12530*/  ENDCOLLECTIVE ;  /* 0x000000000000791b */ /* 0x003fe20003800000 */
.L_x_2228:
[----:B------:R-:W-:Y:S01]  /*12540*/  IMAD.MOV.U32 R12, RZ, RZ, 0x4 ;  /* 0x00000004ff0c7424 */ /* 0x000fe200078e00ff */
[----:B------:R-:W-:-:S05]  /*12550*/  SEL R3, R14, RZ, P2 ;  /* 0x000000ff0e037207 */ /* 0x000fca0001000000 */
[----:B------:R-:W-:-:S04]  /*12560*/  IMAD.IADD R2, R4, 0x1, R3 ;  /* 0x0000000104027824 */ /* 0x000fc800078e0203 */
[----:B------:R-:W-:-:S07]  /*12570*/  IMAD.MOV.U32 R13, RZ, RZ, R2 ;  /* 0x000000ffff0d7224 */ /* 0x000fce00078e0002 */
[----:B------:R-:W-:Y:S05]  /*12580*/  WARPSYNC.COLLECTIVE R15, `(.L_x_2229) ;  /* 0x000000000f087348 */ /* 0x000fea0003c00000 */
[----:B------:R0:W1:Y:S02]  /*12590*/  SHFL.UP P6, R14, R13, R12, R11 ;  /* 0x0400000c0d0e7389 */ /* 0x00006400000c000b */
[----:B01----:R-:W-:Y:S01]  /*125a0*/  ENDCOLLECTIVE ;  /* 0x000000000000791b */ /* 0x003fe20003800000 */
.L_x_2229:
[----:B------:R-:W-:Y:S01]  /*125b0*/  IMAD.MOV.U32 R12, RZ, RZ, 0x8 ;  /* 0x00000008ff0c7424 */ /* 0x000fe200078e00ff */
[----:B------:R-:W-:-:S05]  /*125c0*/  SEL R3, R14, RZ, P3 ;  /* 0x000000ff0e037207 */ /* 0x000fca0001800000 */
[----:B------:R-:W-:-:S04]  /*125d0*/  IMAD.IADD R3, R2, 0x1, R3 ;  /* 0x0000000102037824 */ /* 0x000fc800078e0203 */
[----:B------:R-:W-:-:S07]  /*125e0*/  IMAD.MOV.U32 R13, RZ, RZ, R3 ;  /* 0x000000ffff0d7224 */ /* 0x000fce00078e0003 */
[----:B------:R-:W-:Y:S05]  /*125f0*/  WARPSYNC.COLLECTIVE R15, `(.L_x_2230) ;  /* 0x000000000f087348 */ /* 0x000fea0003c00000 */
[----:B------:R0:W1:Y:S02]  /*12600*/  SHFL.UP P6, R14, R13, R12, R11 ;  /* 0x0400000c0d0e7389 */ /* 0x00006400000c000b */
[----:B01----:R-:W-:Y:S01]  /*12610*/  ENDCOLLECTIVE ;  /* 0x000000000000791b */ /* 0x003fe20003800000 */
.L_x_2230:
[----:B------:R-:W-:Y:S01]  /*12620*/  IMAD.MOV.U32 R12, RZ, RZ, 0x10 ;  /* 0x00000010ff0c7424 */ /* 0x000fe200078e00ff */
[----:B------:R-:W-:-:S05]  /*12630*/  SEL R4, R14, RZ, P4 ;  /* 0x000000ff0e047207 */ /* 0x000fca0002000000 */
[----:B------:R-:W-:-:S04]  /*12640*/  IMAD.IADD R4, R3, 0x1, R4 ;  /* 0x0000000103047824 */ /* 0x000fc800078e0204 */
[----:B------:R-:W-:-:S07]  /*12650*/  IMAD.MOV.U32 R13, RZ, RZ, R4 ;  /* 0x000000ffff0d7224 */ /* 0x000fce00078e0004 */
[----:B------:R-:W-:Y:S05]  /*12660*/  WARPSYNC.COLLECTIVE R15, `(.L_x_2231) ;  /* 0x000000000f087348 */ /* 0x000fea0003c00000 */
[----:B------:R0:W1:Y:S02]  /*12670*/  SHFL.UP P6, R14, R13, R12, R11 ;  /* 0x0400000c0d0e7389 */ /* 0x00006400000c000b */
[----:B01----:R-:W-:Y:S01]  /*12680*/  ENDCOLLECTIVE ;  /* 0x000000000000791b */ /* 0x003fe20003800000 */
.L_x_2231:
        /* <DEDUP_REMOVED lines=8> */
.L_x_2232:
[----:B------:R-:W-:Y:S05]  /*12710*/  BRA `(.L_x_2233) ;  /* 0xffffffd400147947 */ /* 0x000fea000383ffff */
.L_x_2162:
[----:B------:R-:W-:Y:S01]  /*12720*/  BSSY B0, `(.L_x_2234) ;  /* 0x0000007000007945 */ /* 0x000fe20003800000 */
[----:B------:R-:W-:Y:S02]  /*12730*/  IMAD.MOV.U32 R12, RZ, RZ, 0x1 ;  /* 0x00000001ff0c7424 */ /* 0x000fe400078e00ff */
[----:B------:R-:W-:Y:S02]  /*12740*/  IMAD.MOV.U32 R11, RZ, RZ, RZ ;  /* 0x000000ffff0b7224 */ /* 0x000fe400078e00ff */
[----:B------:R-:W-:-:S07]  /*12750*/  IMAD.MOV.U32 R15, RZ, RZ, -0x1 ;  /* 0xffffffffff0f7424 */ /* 0x000fce00078e00ff */
[----:B-1----:R-:W-:Y:S05]  /*12760*/  WARPSYNC.COLLECTIVE R15, `(.L_x_2235) ;  /* 0x000000000f087348 */ /* 0x002fea0003c00000 */
[----:B------:R0:W2:Y:S02]  /*12770*/  SHFL.UP P6, R14, R13, R12, R11 ;  /* 0x0400000c0d0e7389 */ /* 0x0000a400000c000b */
[----:B012---:R-:W-:Y:S01]  /*12780*/  ENDCOLLECTIVE ;  /* 0x000000000000791b */ /* 0x007fe20003800000 */
.L_x_2235:
[----:B------:R-:W-:Y:S05]  /*12790*/  BSYNC B0 ;  /* 0x0000000000007941 */ /* 0x000fea0003800000 */
.L_x_2234:
        /* <DEDUP_REMOVED lines=8> */
.L_x_2236:
[----:B------:R-:W-:Y:S01]  /*12820*/  IMAD.MOV.U32 R12, RZ, RZ, 0x4 ;  /* 0x00000004ff0c7424 */ /* 0x000fe200078e00ff */
[----:B------:R-:W-:-:S05]  /*12830*/  SEL R2, R14, RZ, P2 ;  /* 0x000000ff0e027207 */ /* 0x000fca0001000000 */
[----:B------:R-:W-:-:S04]  /*12840*/  IMAD.IADD R2, R13, 0x1, R2 ;  /* 0x000000010d027824 */ /* 0x000fc800078e0202 */
[----:B------:R-:W-:-:S07]  /*12850*/  IMAD.MOV.U32 R13, RZ, RZ, R2 ;  /* 0x000000ffff0d7224 */ /* 0x000fce00078e0002 */
[----:B------:R-:W-:Y:S05]  /*12860*/  WARPSYNC.COLLECTIVE R15, `(.L_x_2237) ;  /* 0x000000000f087348 */ /* 0x000fea0003c00000 */
[----:B------:R0:W1:Y:S02]  /*12870*/  SHFL.UP P6, R14, R13, R12, R11 ;  /* 0x0400000c0d0e7389 */ /* 0x00006400000c000b */
[----:B01----:R-:W-:Y:S01]  /*12880*/  ENDCOLLECTIVE ;  /* 0x000000000000791b */ /* 0x003fe20003800000 */
.L_x_2237:
[----:B------:R-:W-:Y:S01]  /*12890*/  IMAD.MOV.U32 R12, RZ, RZ, 0x8 ;  /* 0x00000008ff0c7424 */ /* 0x000fe200078e00ff */
[----:B------:R-:W-:-:S05]  /*128a0*/  SEL R3, R14, RZ, P3 ;  /* 0x000000ff0e037207 */ /* 0x000fca0001800000 */
[----:B------:R-:W-:-:S04]  /*128b0*/  IMAD.IADD R3, R2, 0x1, R3 ;  /* 0x0000000102037824 */ /* 0x000fc800078e0203 */
[----:B------:R-:W-:-:S07]  /*128c0*/  IMAD.MOV.U32 R13, RZ, RZ, R3 ;  /* 0x000000ffff0d7224 */ /* 0x000fce00078e0003 */
[----:B------:R-:W-:Y:S05]  /*128d0*/  WARPSYNC.COLLECTIVE R15, `(.L_x_2238) ;  /* 0x000000000f087348 */ /* 0x000fea0003c00000 */
[----:B------:R0:W1:Y:S02]  /*128e0*/  SHFL.UP P6, R14, R13, R12, R11 ;  /* 0x0400000c0d0e7389 */ /* 0x00006400000c000b */
[----:B01----:R-:W-:Y:S01]  /*128f0*/  ENDCOLLECTIVE ;  /* 0x000000000000791b */ /* 0x003fe20003800000 */
.L_x_2238:
[----:B------:R-:W-:Y:S01]  /*12900*/  IMAD.MOV.U32 R12, RZ, RZ, 0x10 ;  /* 0x00000010ff0c7424 */ /* 0x000fe200078e00ff */
[----:B------:R-:W-:-:S05]  /*12910*/  SEL R4, R14, RZ, P4 ;  /* 0x000000ff0e047207 */ /* 0x000fca0002000000 */
[----:B------:R-:W-:-:S04]  /*12920*/  IMAD.IADD R4, R3, 0x1, R4 ;  /* 0x0000000103047824 */ /* 0x000fc800078e0204 */
[----:B------:R-:W-:-:S07]  /*12930*/  IMAD.MOV.U32 R13, RZ, RZ, R4 ;  /* 0x000000ffff0d7224 */ /* 0x000fce00078e0004 */
[----:B------:R-:W-:Y:S05]  /*12940*/  WARPSYNC.COLLECTIVE R15, `(.L_x_2239) ;  /* 0x000000000f087348 */ /* 0x000fea0003c00000 */
[----:B------:R0:W1:Y:S02]  /*12950*/  SHFL.UP P6, R14, R13, R12, R11 ;  /* 0x0400000c0d0e7389 */ /* 0x00006400000c000b */
[----:B01----:R-:W-:Y:S01]  /*12960*/  ENDCOLLECTIVE ;  /* 0x000000000000791b */ /* 0x003fe20003800000 */
.L_x_2239:
        /* <DEDUP_REMOVED lines=8> */
.L_x_2240:
[----:B------:R-:W-:Y:S05]  /*129f0*/  BRA `(.L_x_2241) ;  /* 0xffffffd400007947 */ /* 0x000fea000383ffff */
.L_x_2164:
[----:B------:R-:W-:Y:S01]  /*12a00*/  BSSY B0, `(.L_x_2242) ;  /* 0x0000006000007945 */ /* 0x000fe20003800000 */
[----:B------:R-:W-:Y:S01]  /*12a10*/  PLOP3.LUT P6, PT, P6, PT, PT, 0x8, 0x0 ;  /* 0x000000000000781c */ /* 0x000fe200037ce170 */
[----:B------:R-:W-:-:S12]  /*12a20*/  IMAD.MOV.U32 R15, RZ, RZ, -0x1 ;  /* 0xffffffffff0f7424 */ /* 0x000fd800078e00ff */
[----:B01----:R-:W-:Y:S05]  /*12a30*/  WARPSYNC.COLLECTIVE R15, `(.L_x_2243) ;  /* 0x000000000f087348 */ /* 0x003fea0003c00000 */
[----:B------:R-:W-:Y:S01]  /*12a40*/  VOTE.ANY R14, PT, P6 ;  /* 0x00000000000e7806 */ /* 0x000fe200030e0100 */
[----:B01----:R-:W-:Y:S06]  /*12a50*/  ENDCOLLECTIVE ;  /* 0x000000000000791b */ /* 0x003fec0003800000 */
.L_x_2243:
[----:B------:R-:W-:Y:S05]  /*12a60*/  BSYNC B0 ;  /* 0x0000000000007941 */ /* 0x000fea0003800000 */
.L_x_2242:
        /* <DEDUP_REMOVED lines=8> */
.L_x_2244:
[----:B------:R-:W-:Y:S02]  /*12af0*/  IMAD.IADD R27, R12, 0x1, R27 ;  /* 0x000000010c1b7824 */ /* 0x000fe400078e021b */
[----:B------:R-:W-:Y:S02]  /*12b00*/  IMAD.MOV.U32 R13, RZ, RZ, R5 ;  /* 0x000000ffff0d7224 */ /* 0x000fe400078e0005 */
[----:B------:R-:W-:-:S07]  /*12b10*/  IMAD.MOV.U32 R25, RZ, RZ, R14 ;  /* 0x000000ffff197224 */ /* 0x000fce00078e000e */
[----:B------:R-:W-:Y:S05]  /*12b20*/  WARPSYNC.COLLECTIVE R15, `(.L_x_2245) ;  /* 0x000000000f087348 */ /* 0x000fea0003c00000 */
[----:B------:R0:W1:Y:S02]  /*12b30*/  SHFL.IDX P6, R14, R13, R12, R11 ;  /* 0x0000000c0d0e7389 */ /* 0x00006400000c000b */
[----:B01----:R-:W-:Y:S01]  /*12b40*/  ENDCOLLECTIVE ;  /* 0x000000000000791b */ /* 0x003fe20003800000 */
.L_x_2245:
[----:B------:R-:W-:Y:S01]  /*12b50*/  IMAD.MOV.U32 R5, RZ, RZ, R14 ;  /* 0x000000ffff057224 */ /* 0x000fe200078e000e */
[----:B------:R-:W-:Y:S06]  /*12b60*/  BRA `(.L_x_2246) ;  /* 0xffffffd000e47947 */ /* 0x000fec000383ffff */
.L_x_2166:
[----:B------:R-:W-:Y:S01]  /*12b70*/  BSSY B0, `(.L_x_2247) ;  /* 0x0000007000007945 */ /* 0x000fe20003800000 */
[----:B------:R-:W-:Y:S02]  /*12b80*/  IMAD.MOV.U32 R13, RZ, RZ, R3 ;  /* 0x000000ffff0d7224 */ /* 0x000fe400078e0003 */
[----:B------:R-:W-:Y:S02]  /*12b90*/  IMAD.MOV.U32 R11, RZ, RZ, 0x1f ;  /* 0x0000001fff0b7424 */ /* 0x000fe400078e00ff */
[----:B------:R-:W-:-:S07]  /*12ba0*/  IMAD.MOV.U32 R15, RZ, RZ, -0x1 ;  /* 0xffffffffff0f7424 */ /* 0x000fce00078e00ff */
[----:B01-34-:R-:W-:Y:S05]  /*12bb0*/  WARPSYNC.COLLECTIVE R15, `(.L_x_2248) ;  /* 0x000000000f087348 */ /* 0x01bfea0003c00000 */
[----:B------:R2:W0:Y:S02]  /*12bc0*/  SHFL.IDX P6, R14, R13, R12, R11 ;  /* 0x0000000c0d0e7389 */ /* 0x00042400000c000b */
[----:B01234-:R-:W-:Y:S01]  /*12bd0*/  ENDCOLLECTIVE ;  /* 0x000000000000791b */ /* 0x01ffe20003800000 */
.L_x_2248:
[----:B------:R-:W-:Y:S05]  /*12be0*/  BSYNC B0 ;  /* 0x0000000000007941 */ /* 0x000fea0003800000 */
.L_x_2247:
[----:B------:R-:W-:Y:S01]  /*12bf0*/  IMAD.MOV.U32 R24, RZ, RZ, R14 ;  /* 0x000000ffff187224 */ /* 0x000fe200078e000e */
[----:B------:R-:W-:Y:S06]  /*12c00*/  BRA `(.L_x_2165) ;  /* 0xffffffd000d47947 */ /* 0x000fec000383ffff */
.L_x_2172:
[----:B0-----:R0:W4:Y:S02]  /*12c10*/  SYNCS.PHASECHK.TRANS64.TRYWAIT P0, [R9+URZ+0x16820], R0 ;  /* 0x01682000090075a7 */ /* 0x001124000800017f */
[----:B----4-:R-:W-:Y:S05]  /*12c20*/  @!P0 NANOSLEEP.SYNCS 0x989680 ;  /* 0x009896800000895d */ /* 0x010fea0003900000 */
[----:B------:R-:W4:Y:S02]  /*12c30*/  @!P0 SYNCS.PHASECHK.TRANS64 P0, [R9+URZ+0x16820], R0 ;  /* 0x01682000090085a7 */ /* 0x000f24000800007f */
[----:B----4-:R-:W-:Y:S05]  /*12c40*/  @!P0 BRA `(.L_x_2172) ;  /* 0xfffffffc00f08947 */ /* 0x010fea000383ffff */
[----:B------:R-:W-:Y:S05]  /*12c50*/  BRA `(.L_x_2249) ;  /* 0xffffffdc002c7947 */ /* 0x000fea000383ffff */
.L_x_2173:
[----:B------:R-:W4:Y:S01]  /*12c60*/  S2R R2, SR_TID.X ;  /* 0x0000000000027919 */ /* 0x000f220000002100 */
[----:B------:R-:W-:Y:S01]  /*12c70*/  BSSY B0, `(.L_x_2250) ;  /* 0x000000a000007945 */ /* 0x000fe20003800000 */
[----:B------:R-:W-:Y:S02]  /*12c80*/  IMAD.MOV.U32 R12, RZ, RZ, RZ ;  /* 0x000000ffff0c7224 */ /* 0x000fe400078e00ff */
[----:B------:R-:W-:Y:S02]  /*12c90*/  IMAD.MOV.U32 R11, RZ, RZ, 0x1f ;  /* 0x0000001fff0b7424 */ /* 0x000fe400078e00ff */
[----:B------:R-:W-:Y:S01]  /*12ca0*/  IMAD.MOV.U32 R15, RZ, RZ, -0x1 ;  /* 0xffffffffff0f7424 */ /* 0x000fe200078e00ff */
[----:B----4-:R-:W-:-:S04]  /*12cb0*/  SHF.R.U32.HI R2, RZ, 0x5, R2 ;  /* 0x00000005ff027819 */ /* 0x010fc80000011602 */
[----:B------:R-:W-:-:S05]  /*12cc0*/  LOP3.LUT R2, R2, 0x3, RZ, 0xc0, !PT ;  /* 0x0000000302027812 */ /* 0x000fca00078ec0ff */
[----:B------:R-:W-:-:S07]  /*12cd0*/  IMAD.MOV.U32 R13, RZ, RZ, R2 ;  /* 0x000000ffff0d7224 */ /* 0x000fce00078e0002 */
[----:B0123--:R-:W-:Y:S05]  /*12ce0*/  WARPSYNC.COLLECTIVE R15, `(.L_x_2251) ;  /* 0x000000000f087348 */ /* 0x00ffea0003c00000 */
[----:B------:R4:W0:Y:S02]  /*12cf0*/  SHFL.IDX P6, R14, R13, R12, R11 ;  /* 0x0000000c0d0e7389 */ /* 0x00082400000c000b */
[----:B01234-:R-:W-:Y:S01]  /*12d00*/  ENDCOLLECTIVE ;  /* 0x000000000000791b */ /* 0x01ffe20003800000 */
.L_x_2251:
[----:B------:R-:W-:Y:S05]  /*12d10*/  BSYNC B0 ;  /* 0x0000000000007941 */ /* 0x000fea0003800000 */
.L_x_2250:
[----:B------:R-:W-:Y:S05]  /*12d20*/  BRA `(.L_x_2252) ;  /* 0xffffffdc00147947 */ /* 0x000fea000383ffff */
.L_x_2176:
[----:B------:R-:W-:Y:S01]  /*12d30*/  BSSY B1, `(.L_x_2253) ;  /* 0x0000006000017945 */ /* 0x000fe20003800000 */
[----:B------:R-:W-:-:S07]  /*12d40*/  IMAD.MOV.U32 R15, RZ, RZ, -0x1 ;  /* 0xffffffffff0f7424 */ /* 0x000fce00078e00ff */
[----:B0123--:R-:W-:Y:S05]  /*12d50*/  WARPSYNC.COLLECTIVE R15, `(.L_x_2254) ;  /* 0x000000000f0c7348 */ /* 0x00ffea0003c00000 */
[----:B------:R-:W-:Y:S02]  /*12d60*/  ELECT P6, UR62, PT ;  /* 0x00000000003e782f */ /* 0x000fe400038c0000 */
[----:B------:R-:W-:Y:S01]  /*12d70*/  MOV R14, UR62 ;  /* 0x0000003e000e7c02 */ /* 0x000fe20008000f00 */
[----:B0123--:R-:W-:Y:S10]  /*12d80*/  ENDCOLLECTIVE ;  /* 0x000000000000791b */ /* 0x00fff40003800000 */
.L_x_2254:
[----:B------:R-:W-:Y:S05]  /*12d90*/  BSYNC B1 ;  /* 0x0000000000017941 */ /* 0x000fea0003800000 */
.L_x_2253:
[----:B------:R-:W-:Y:S05]  /*12da0*/  BRA `(.L_x_2255) ;  /* 0xffffffdc000c7947 */ /* 0x000fea000383ffff */
.L_x_2178:
[----:B0-----:R0:W3:Y:S02]  /*12db0*/  SYNCS.PHASECHK.TRANS64.TRYWAIT P0, [R7+URZ], R2 ;  /* 0x00000002070075a7 */ /* 0x0010e4000800017f */
[----:B---3--:R-:W-:Y:S05]  /*12dc0*/  @!P0 NANOSLEEP.SYNCS 0x989680 ;  /* 0x009896800000895d */ /* 0x008fea0003900000 */
[----:B------:R-:W3:Y:S02]  /*12dd0*/  @!P0 SYNCS.PHASECHK.TRANS64 P0, [R7+URZ], R2 ;  /* 0x00000002070085a7 */ /* 0x000ee4000800007f */
[----:B---3--:R-:W-:Y:S05]  /*12de0*/  @!P0 BRA `(.L_x_2178) ;  /* 0xfffffffc00f08947 */ /* 0x008fea000383ffff */
[----:B------:R-:W-:Y:S05]  /*12df0*/  BRA `(.L_x_2256) ;  /* 0xffffffdc00407947 */ /* 0x000fea000383ffff */
.L_x_2179:
[----:B---3--:R3:W4:Y:S02]  /*12e00*/  SYNCS.PHASECHK.TRANS64.TRYWAIT P0, [R3+URZ], R0 ;  /* 0x00000000030075a7 */ /* 0x008724000800017f */
[----:B----4-:R-:W-:Y:S05]  /*12e10*/  @!P0 NANOSLEEP.SYNCS 0x989680 ;  /* 0x009896800000895d */ /* 0x010fea0003900000 */
[----:B------:R-:W4:Y:S02]  /*12e20*/  @!P0 SYNCS.PHASECHK.TRANS64 P0, [R3+URZ], R0 ;  /* 0x00000000030085a7 */ /* 0x000f24000800007f */
[----:B----4-:R-:W-:Y:S05]  /*12e30*/  @!P0 BRA `(.L_x_2179) ;  /* 0xfffffffc00f08947 */ /* 0x010fea000383ffff */
[----:B------:R-:W-:Y:S05]  /*12e40*/  BRA `(.L_x_2257) ;  /* 0xffffffdc00347947 */ /* 0x000fea000383ffff */
.L_x_2181:
[----:B---3--:R3:W4:Y:S02]  /*12e50*/  SYNCS.PHASECHK.TRANS64.TRYWAIT P0, [R5+URZ], R2 ;  /* 0x00000002050075a7 */ /* 0x008724000800017f */
[----:B----4-:R-:W-:Y:S05]  /*12e60*/  @!P0 NANOSLEEP.SYNCS 0x989680 ;  /* 0x009896800000895d */ /* 0x010fea0003900000 */
[----:B------:R-:W4:Y:S02]  /*12e70*/  @!P0 SYNCS.PHASECHK.TRANS64 P0, [R5+URZ], R2 ;  /* 0x00000002050085a7 */ /* 0x000f24000800007f */
[----:B----4-:R-:W-:Y:S05]  /*12e80*/  @!P0 BRA `(.L_x_2181) ;  /* 0xfffffffc00f08947 */ /* 0x010fea000383ffff */
[----:B------:R-:W-:Y:S05]  /*12e90*/  BRA `(.L_x_2258) ;  /* 0xffffffdc00387947 */ /* 0x000fea000383ffff */
.L_x_2259:
        /* <DEDUP_REMOVED lines=14> */
.L_x_2709:


//--------------------- .text._ZN7cutlass13device_kernelIN5flash11enable_sm90INS1_16FlashAttnFwdSm90INS1_25CollectiveMainloopFwdSm90ILi2EN4cute5tupleIJNS5_1CILi1EEES8_S8_EEENS6_IJNS7_ILi192EEENS7_ILi128EEENS7_ILi64EEEEEELi64ENS_6half_tEfNS_4arch4Sm90ELb1ELb0ELb0ELb1ELb0ELb1ELb0ELb1ELb1ELb1ELb1ELb0EEENS1_21CollectiveEpilogueFwdINS6_IJSA_SC_SB_EEES9_SE_SG_Li384ELb1ELb1ELb1ELb0EEENS1_36VarlenDynamicPersistentTileSchedulerILi192ELi128ELi384ELi128ELb1ELb1ELb1ELb1ELb1ELb1EEEEEEEEEvNT_6ParamsE --------------------------
	.section	.text._ZN7cutlass13device_kernelIN5flash11enable_sm90INS1_16FlashAttnFwdSm90INS1_25CollectiveMainloopFwdSm90ILi2EN4cute5tupleIJNS5_1CILi1EEES8_S8_EEENS6_IJNS7_ILi192EEENS7_ILi128EEENS7_ILi64EEEEEELi64ENS_6half_tEfNS_4arch4Sm90ELb1ELb0ELb0ELb1ELb0ELb1ELb0ELb1ELb1ELb1ELb1ELb0EEENS1_21CollectiveEpilogueFwdINS6_IJSA_SC_SB_EEES9_SE_SG_Li384ELb1ELb1ELb1ELb0EEENS1_36VarlenDynamicPersistentTileSchedulerILi192ELi128ELi384ELi128ELb1ELb1ELb1ELb1ELb1ELb1EEEEEEEEEvNT_6ParamsE,"ax",@progbits
	.align	128
.text._ZN7cutlass13device_kernelIN5flash11enable_sm90INS1_16FlashAttnFwdSm90INS1_25CollectiveMainloopFwdSm90ILi2EN4cute5tupleIJNS5_1CILi1EEES8_S8_EEENS6_IJNS7_ILi192EEENS7_ILi128EEENS7_ILi64EEEEEELi64ENS_6half_tEfNS_4arch4Sm90ELb1ELb0ELb0ELb1ELb0ELb1ELb0ELb1ELb1ELb1ELb1ELb0EEENS1_21CollectiveEpilogueFwdINS6_IJSA_SC_SB_EEES9_SE_SG_Li384ELb1ELb1ELb1ELb0EEENS1_36VarlenDynamicPersistentTileSchedulerILi192ELi128ELi384ELi128ELb1ELb1ELb1ELb1ELb1ELb1EEEEEEEEEvNT_6ParamsE:
        .type           _ZN7cutlass13device_kernelIN5flash11enable_sm90INS1_16FlashAttnFwdSm90INS1_25CollectiveMainloopFwdSm90ILi2EN4cute5tupleIJNS5_1CILi1EEES8_S8_EEENS6_IJNS7_ILi192EEENS7_ILi128EEENS7_ILi64EEEEEELi64ENS_6half_tEfNS_4arch4Sm90ELb1ELb0ELb0ELb1ELb0ELb1ELb0ELb1ELb1ELb1ELb1ELb0EEENS1_21CollectiveEpilogueFwdINS6_IJSA_SC_SB_EEES9_SE_SG_Li384ELb1ELb1ELb1ELb0EEENS1_36VarlenDynamicPersistentTileSchedulerILi192ELi128ELi384ELi128ELb1ELb1ELb1ELb1ELb1ELb1EEEEEEEEEvNT_6ParamsE,@function
        .size           _ZN7cutlass13device_kernelIN5flash11enable_sm90INS1_16FlashAttnFwdSm90INS1_25CollectiveMainloopFwdSm90ILi2EN4cute5tupleIJNS5_1CILi1EEES8_S8_EEENS6_IJNS7_ILi192EEENS7_ILi128EEENS7_ILi64EEEEEELi64ENS_6half_tEfNS_4arch4Sm90ELb1ELb0ELb0ELb1ELb0ELb1ELb0ELb1ELb1ELb1ELb1ELb0EEENS1_21CollectiveEpilogueFwdINS6_IJSA_SC_SB_EEES9_SE_SG_Li384ELb1ELb1ELb1ELb0EEENS1_36VarlenDynamicPersistentTileSchedulerILi192ELi128ELi384ELi128ELb1ELb1ELb1ELb1ELb1ELb1EEEEEEEEEvNT_6ParamsE,(.L_x_2710 - _ZN7cutlass13device_kernelIN5flash11enable_sm90INS1_16FlashAttnFwdSm90INS1_25CollectiveMainloopFwdSm90ILi2EN4cute5tupleIJNS5_1CILi1EEES8_S8_EEENS6_IJNS7_ILi192EEENS7_ILi128EEENS7_ILi64EEEEEELi64ENS_6half_tEfNS_4arch4Sm90ELb1ELb0ELb0ELb1ELb0ELb1ELb0ELb1ELb1ELb1ELb1ELb0EEENS1_21CollectiveEpilogueFwdINS6_IJSA_SC_SB_EEES9_SE_SG_Li384ELb1ELb1ELb1ELb0EEENS1_36VarlenDynamicPersistentTileSchedulerILi192ELi128ELi384ELi128ELb1ELb1ELb1ELb1ELb1ELb1EEEEEEEEEvNT_6ParamsE)
        .other          _ZN7cutlass13device_kernelIN5flash11enable_sm90INS1_16FlashAttnFwdSm90INS1_25CollectiveMainloopFwdSm90ILi2EN4cute5tupleIJNS5_1CILi1EEES8_S8_EEENS6_IJNS7_ILi192EEENS7_ILi128EEENS7_ILi64EEEEEELi64ENS_6half_tEfNS_4arch4Sm90ELb1ELb0ELb0ELb1ELb0ELb1ELb0ELb1ELb1ELb1ELb1ELb0EEENS1_21CollectiveEpilogueFwdINS6_IJSA_SC_SB_EEES9_SE_SG_Li384ELb1ELb1ELb1ELb0EEENS1_36VarlenDynamicPersistentTileSchedulerILi192ELi128ELi384ELi128ELb1ELb1ELb1ELb1ELb1ELb1EEEEEEEEEvNT_6ParamsE,@"STO_CUDA_ENTRY STV_DEFAULT"
_ZN7cutlass13device_kernelIN5flash11enable_sm90INS1_16FlashAttnFwdSm90INS1_25CollectiveMainloopFwdSm90ILi2EN4cute5tupleIJNS5_1CILi1EEES8_S8_EEENS6_IJNS7_ILi192EEENS7_ILi128EEENS7_ILi64EEEEEELi64ENS_6half_tEfNS_4arch4Sm90ELb1ELb0ELb0ELb1ELb0ELb1ELb0ELb1ELb1ELb1ELb1ELb0EEENS1_21CollectiveEpilogueFwdINS6_IJSA_SC_SB_EEES9_SE_SG_Li384ELb1ELb1ELb1ELb0EEENS1_36VarlenDynamicPersistentTileSchedulerILi192ELi128ELi384ELi128ELb1ELb1ELb1ELb1ELb1ELb1EEEEEEEEEvNT_6ParamsE:
        /* <DEDUP_REMOVED lines=23> */
.L_x_2261:
[----:B------:R-:W-:Y:S05]  /*0170*/  BSYNC B0 ;  /* 0x0000000000007941 */ /* 0x000fea0003800000 */
.L_x_2260:
        /* <DEDUP_REMOVED lines=40> */
.L_x_2262:
        /* <DEDUP_REMOVED lines=22> */
.L_x_2263:
        /* <DEDUP_REMOVED lines=18> */
.L_x_2264:
        /* <DEDUP_REMOVED lines=22> */
.L_x_2265:
        /* <DEDUP_REMOVED lines=22> */
.L_x_2266:
        /* <DEDUP_REMOVED lines=9> */
.L_x_2269:
        /* <DEDUP_REMOVED lines=28> */
[----:B------:R-:W-:-:S05]  /*0b90*/  LOP3.LUT R4, R3, 0xffffff80, RZ, 0xc0, !PT ;  /* 0xffffff8003047812 */ /* 0x000fca00078ec0ff */
[----:B------:R-:W-:Y:S01]  /*0ba0*/  IMAD.IADD R11, R12, 0x1, -R4 ;  /* 0x000000010c0b7824 */ /* 0x000fe200078e0a04 */
[-C--:B------:R-:W-:Y:S02]  /*0bb0*/  LEA.HI R4, R0, R12.reuse, RZ, 0x4 ;  /* 0x0000000c00047211 */ /* 0x080fe400078f20ff */
[----:B------:R-:W-:Y:S02]  /*0bc0*/  SHF.R.S32.HI R14, RZ, 0x7, R3 ;  /* 0x00000007ff0e7819 */ /* 0x000fe40000011403 */
[----:B------:R-:W-:Y:S02]  /*0bd0*/  SHF.R.S32.HI R7, RZ, 0x4, R4 ;  /* 0x00000004ff077819 */ /* 0x000fe40000011404 */
[----:B------:R-:W-:Y:S02]  /*0be0*/  SHF.R.S32.HI R6, RZ, 0x1f, R11 ;  /* 0x0000001fff067819 */ /* 0x000fe4000001140b */
[----:B------:R-:W-:Y:S02]  /*0bf0*/  LOP3.LUT R3, R4, 0x3fffff0, RZ, 0xc0, !PT ;  /* 0x03fffff004037812 */ /* 0x000fe400078ec0ff */
[----:B------:R-:W-:-:S02]  /*0c00*/  LEA.HI R5, R0, R12, RZ, 0x5 ;  /* 0x0000000c00057211 */ /* 0x000fc400078f28ff */
[----:B------:R-:W-:Y:S02]  /*0c10*/  LEA.HI R4, R4, R7, RZ, 0x1 ;  /* 0x0000000704047211 */ /* 0x000fe400078f08ff */
[----:B------:R-:W-:Y:S01]  /*0c20*/  LEA.HI R8, R6, R11, RZ, 0x2 ;  /* 0x0000000b06087211 */ /* 0x000fe200078f10ff */
[----:B------:R-:W-:Y:S01]  /*0c30*/  IMAD.IADD R3, R12, 0x1, -R3 ;  /* 0x000000010c037824 */ /* 0x000fe200078e0a03 */
[----:B------:R-:W-:Y:S02]  /*0c40*/  SHF.R.S32.HI R15, RZ, 0x5, R5 ;  /* 0x00000005ff0f7819 */ /* 0x000fe40000011405 */
[----:B------:R-:W-:Y:S02]  /*0c50*/  LOP3.LUT R4, R4, 0x1ffffffe, RZ, 0xc0, !PT ;  /* 0x1ffffffe04047812 */ /* 0x000fe400078ec0ff */
[--C-:B------:R-:W-:Y:S02]  /*0c60*/  SHF.R.S32.HI R9, RZ, 0x2, R8.reuse ;  /* 0x00000002ff097819 */ /* 0x100fe40000011408 */
[----:B------:R-:W-:Y:S01]  /*0c70*/  SHF.R.S32.HI R10, RZ, 0x1f, R8 ;  /* 0x0000001fff0a7819 */ /* 0x000fe20000011408 */
[----:B------:R-:W-:-:S02]  /*0c80*/  IMAD.IADD R4, R7, 0x1, -R4 ;  /* 0x0000000107047824 */ /* 0x000fc400078e0a04 */
[----:B------:R-:W-:Y:S01]  /*0c90*/  IMAD R3, R15, 0x10, R3 ;  /* 0x000000100f037824 */ /* 0x000fe200078e0203 */
[----:B------:R-:W-:Y:S01]  /*0ca0*/  LEA.HI R10, R10, R9, RZ, 0x3 ;  /* 0x000000090a0a7211 */ /* 0x000fe200078f18ff */
[----:B------:R-:W-:Y:S01]  /*0cb0*/  IMAD.HI R5, R14, 0x55555556, RZ ;  /* 0x555555560e057827 */ /* 0x000fe200078e02ff */
[----:B------:R-:W-:Y:S02]  /*0cc0*/  LEA.HI R6, R6, R11, RZ, 0x5 ;  /* 0x0000000b06067211 */ /* 0x000fe400078f28ff */
[----:B------:R-:W-:Y:S01]  /*0cd0*/  LOP3.LUT R10, R10, 0xfffffff8, RZ, 0xc0, !PT ;  /* 0xfffffff80a0a7812 */ /* 0x000fe200078ec0ff */
[----:B------:R-:W-:Y:S01]  /*0ce0*/  IMAD R7, R3, 0x8, R4 ;  /* 0x0000000803077824 */ /* 0x000fe200078e0204 */
[CC--:B------:R-:W-:Y:S02]  /*0cf0*/  LEA.HI R3, R0.reuse, R12.reuse, RZ, 0x3 ;  /* 0x0000000c00037211 */ /* 0x0c0fe400078f18ff */
[----:B------:R-:W-:Y:S01]  /*0d00*/  LEA.HI R0, R0, R12, RZ, 0x2 ;  /* 0x0000000c00007211 */ /* 0x000fe200078f10ff */
[----:B------:R-:W-:Y:S01]  /*0d10*/  IMAD.IADD R9, R9, 0x1, -R10 ;  /* 0x0000000109097824 */ /* 0x000fe200078e0a0a */
[----:B------:R-:W-:-:S02]  /*0d20*/  LEA.HI R5, R5, R5, RZ, 0x1 ;  /* 0x0000000505057211 */ /* 0x000fc400078f08ff */
[----:B------:R-:W-:Y:S02]  /*0d30*/  SHF.R.S32.HI R6, RZ, 0x5, R6 ;  /* 0x00000005ff067819 */ /* 0x000fe40000011406 */
[----:B------:R-:W-:Y:S01]  /*0d40*/  SHF.R.S32.HI R19, RZ, 0x2, R0 ;  /* 0x00000002ff137819 */ /* 0x000fe20000011400 */
[----:B------:R-:W-:Y:S01]  /*0d50*/  IMAD R5, R5, -0x3, R14 ;  /* 0xfffffffd05057824 */ /* 0x000fe200078e020e */
[----:B------:R-:W-:Y:S02]  /*0d60*/  LEA R6, R6, R9, 0x4 ;  /* 0x0000000906067211 */ /* 0x000fe400078e20ff */
[----:B------:R-:W-:Y:S01]  /*0d70*/  SHF.R.S32.HI R4, RZ, 0x1f, R0 ;  /* 0x0000001fff047819 */ /* 0x000fe20000011400 */
[----:B------:R-:W-:Y:S01]  /*0d80*/  VIADD R9, R19, 0x60 ;  /* 0x0000006013097836 */ /* 0x000fe20000000000 */
[----:B------:R-:W-:Y:S01]  /*0d90*/  LOP3.LUT R3, R3, 0xfffffff8, RZ, 0xc0, !PT ;  /* 0xfffffff803037812 */ /* 0x000fe200078ec0ff */
[----:B------:R-:W-:Y:S01]  /*0da0*/  IMAD R10, R5, 0x40, R6 ;  /* 0x00000040050a7824 */ /* 0x000fe200078e0206 */
[----:B------:R-:W-:-:S02]  /*0db0*/  LOP3.LUT R0, R0, 0xfffffffc, RZ, 0xc0, !PT ;  /* 0xfffffffc00007812 */ /* 0x000fc400078ec0ff */
[----:B------:R-:W-:Y:S02]  /*0dc0*/  LEA.HI R4, R4, R19, RZ, 0x3 ;  /* 0x0000001304047211 */ /* 0x000fe400078f18ff */
[----:B------:R-:W-:Y:S01]  /*0dd0*/  SHF.R.S32.HI R5, RZ, 0x1f, R9 ;  /* 0x0000001fff057819 */ /* 0x000fe20000011409 */
[----:B------:R-:W-:Y:S01]  /*0de0*/  IMAD.IADD R3, R12, 0x1, -R3 ;  /* 0x000000010c037824 */ /* 0x000fe200078e0a03 */
[----:B------:R-:W-:Y:S01]  /*0df0*/  LOP3.LUT R4, R4, 0xfffffff8, RZ, 0xc0, !PT ;  /* 0xfffffff804047812 */ /* 0x000fe200078ec0ff */
[----:B------:R-:W-:Y:S01]  /*0e00*/  IMAD.IADD R6, R12, 0x1, -R0 ;  /* 0x000000010c067824 */ /* 0x000fe200078e0a00 */
[----:B------:R-:W-:Y:S01]  /*0e10*/  LEA.HI R5, R5, R9, RZ, 0x3 ;  /* 0x0000000905057211 */ /* 0x000fe200078f18ff */
[----:B------:R-:W-:Y:S01]  /*0e20*/  IMAD.SHL.U32 R3, R9, 0x40, RZ ;  /* 0x0000004009037824 */ /* 0x000fe200078e00ff */
[----:B------:R-:W-:Y:S01]  /*0e30*/  SHF.R.S32.HI R0, RZ, 0x1f, R19 ;  /* 0x0000001fff007819 */ /* 0x000fe20000011413 */
[----:B------:R-:W-:Y:S01]  /*0e40*/  IMAD.IADD R4, R19, 0x1, -R4 ;  /* 0x0000000113047824 */ /* 0x000fe200078e0a04 */
[C---:B------:R-:W-:Y:S01]  /*0e50*/  LEA.HI R0, R6.reuse, R6, RZ, 0x1 ;  /* 0x0000000606007211 */ /* 0x040fe200078f08ff */
[----:B------:R-:W-:Y:S01]  /*0e60*/  IMAD.SHL.U32 R16, R6, 0x8, RZ ;  /* 0x0000000806107824 */ /* 0x000fe200078e00ff */
[----:B------:R-:W-:Y:S01]  /*0e70*/  LOP3.LUT R3, R3, 0x1c0, RZ, 0xc0, !PT ;  /* 0x000001c003037812 */ /* 0x000fe200078ec0ff */
[----:B------:R-:W-:Y:S01]  /*0e80*/  IMAD.SHL.U32 R5, R5, 0x40, RZ ;  /* 0x0000004005057824 */ /* 0x000fe200078e00ff */
[----:B------:R-:W-:Y:S01]  /*0e90*/  STL [R1+0x64], R10 ;  /* 0x0000640a01007387 */ /* 0x000fe20000100800 */
[----:B------:R-:W-:-:S02]  /*0ea0*/  LOP3.LUT R8, R8, 0x7ffffffc, RZ, 0xc0, !PT ;  /* 0x7ffffffc08087812 */ /* 0x000fc400078ec0ff */
[----:B------:R-:W-:Y:S01]  /*0eb0*/  SHF.R.U32.HI R9, RZ, 0x3, R3 ;  /* 0x00000003ff097819 */ /* 0x000fe20000011603 */
[----:B------:R-:W-:Y:S01]  /*0ec0*/  STL [R1+0x58], RZ ;  /* 0x000058ff01007387 */ /* 0x000fe20000100800 */
[----:B------:R-:W-:Y:S02]  /*0ed0*/  LOP3.LUT R0, R0, 0x1ffffffe, RZ, 0xc0, !PT ;  /* 0x1ffffffe00007812 */ /* 0x000fe400078ec0ff */
[----:B------:R-:W-:Y:S01]  /*0ee0*/  LOP3.LUT R3, R3, 0x38, R16, 0xf8, !PT ;  /* 0x0000003803037812 */ /* 0x000fe200078ef810 */
[----:B------:R0:W-:Y:S01]  /*0ef0*/  STL [R1+0x40], R4 ;  /* 0x0000400401007387 */ /* 0x0001e20000100800 */
[----:B------:R-:W-:Y:S02]  /*0f00*/  IMAD.IADD R8, R11, 0x1, -R8 ;  /* 0x000000010b087824 */ /* 0x000fe400078e0a08 */
[----:B------:R-:W-:Y:S01]  /*0f10*/  IMAD.IADD R0, R6, 0x1, -R0 ;  /* 0x0000000106007824 */ /* 0x000fe200078e0a00 */
[----:B0-----:R-:W-:Y:S01]  /*0f20*/  LOP3.LUT R4, R5, 0xfffffe00, RZ, 0xc0, !PT ;  /* 0xfffffe0005047812 */ /* 0x001fe200078ec0ff */
[----:B------:R-:W-:-:S03]  /*0f30*/  IMAD.SHL.U32 R5, R7, 0x8, RZ ;  /* 0x0000000807057824 */ /* 0x000fc600078e00ff */
[----:B------:R-:W-:Y:S01]  /*0f40*/  LOP3.LUT R3, R4, R3, R9, 0xf6, !PT ;  /* 0x0000000304037212 */ /* 0x000fe200078ef609 */
[----:B------:R0:W-:Y:S01]  /*0f50*/  STL [R1+0x44], R4 ;  /* 0x0000440401007387 */ /* 0x0001e20000100800 */
[----:B------:R-:W-:-:S03]  /*0f60*/  IMAD R0, R0, 0x8, R10 ;  /* 0x0000000800007824 */ /* 0x000fc600078e020a */
[----:B------:R-:W-:Y:S01]  /*0f70*/  IMAD R3, R3, 0x2, R2 ;  /* 0x0000000203037824 */ /* 0x000fe200078e0202 */
[----:B------:R1:W-:Y:S01]  /*0f80*/  STL [R1+0x68], R5 ;  /* 0x0000680501007387 */ /* 0x0003e20000100800 */
[----:B0-----:R-:W-:-:S05]  /*0f90*/  IMAD.SHL.U32 R4, R8, 0x2, RZ ;  /* 0x0000000208047824 */ /* 0x001fca00078e00ff */
[----:B------:R1:W-:Y:S04]  /*0fa0*/  STL [R1+0x30], R4 ;  /* 0x0000300401007387 */ /* 0x0003e80000100800 */
[----:B------:R1:W-:Y:S04]  /*0fb0*/  STL [R1+0x48], R0 ;  /* 0x0000480001007387 */ /* 0x0003e80000100800 */
[----:B------:R1:W-:Y:S01]  /*0fc0*/  STL [R1+0x60], R3 ;  /* 0x0000600301007387 */ /* 0x0003e20000100800 */
[----:B------:R-:W-:Y:S02]  /*0fd0*/  SHF.L.U32 R152, R6, 0x2, RZ ;  /* 0x0000000206987819 */ /* 0x000fe400000006ff */
[----:B------:R-:W-:Y:S01]  /*0fe0*/  CS2R R22, SRZ ;  /* 0x0000000000167805 */ /* 0x000fe2000001ff00 */
[----:B------:R-:W-:-:S02]  /*0ff0*/  IMAD.MOV.U32 R154, RZ, RZ, RZ ;  /* 0x000000ffff9a7224 */ /* 0x000fc400078e00ff */
[----:B------:R-:W-:Y:S02]  /*1000*/  IMAD.MOV.U32 R18, RZ, RZ, RZ ;  /* 0x000000ffff127224 */ /* 0x000fe400078e00ff */
[----:B------:R-:W-:Y:S01]  /*1010*/  VIADD R155, R152, 0x10 ;  /* 0x00000010989b7836 */ /* 0x000fe20000000000 */
[----:B-12---:R-:W-:-:S07]  /*1020*/  LOP3.LUT R156, R13, 0x1, RZ, 0xfc, !PT ;  /* 0x000000010d9c7812 */ /* 0x006fce00078efcff */
.L_x_2413:
[----:B01-3--:R-:W0:Y:S02]  /*1030*/  LDC.64 R4, c[0x0][0xc88] ;  /* 0x00032200ff047b82 */ /* 0x00be240000000a00 */
[----:B0-----:R-:W-:-:S05]  /*1040*/  IMAD.WIDE R4, R31, 0x4, R4 ;  /* 0x000000041f047825 */ /* 0x001fca00078e0204 */
[----:B--2---:R-:W2:Y:S01]  /*1050*/  LDG.E R35, desc[UR40][R4.64] ;  /* 0x0000002804237981 */ /* 0x004ea2000c1e1900 */
[----:B------:R-:W-:Y:S05]  /*1060*/  YIELD ;  /* 0x0000000000007946 */ /* 0x000fea0003800000 */
[----:B------:R-:W-:Y:S01]  /*1070*/  ULDC.64 UR4, c[0x0][0xa28] ;  /* 0x00028a0000047ab9 */ /* 0x000fe20000000a00 */
[----:B------:R-:W-:Y:S01]  /*1080*/  ULDC.64 UR8, c[0x0][0xa18] ;  /* 0x0002860000087ab9 */ /* 0x000fe20000000a00 */
[----:B------:R-:W-:Y:S01]  /*1090*/  ISETP.NE.U32.AND P1, PT, RZ, UR4, PT ;  /* 0x00000004ff007c0c */ /* 0x000fe2000bf25070 */
[----:B------:R-:W-:Y:S01]  /*10a0*/  IMAD.MOV.U32 R11, RZ, RZ, RZ ;  /* 0x000000ffff0b7224 */ /* 0x000fe200078e00ff */
[----:B------:R-:W-:Y:S01]  /*10b0*/  ULDC.64 UR6, c[0x0][0xa08] ;  /* 0x0002820000067ab9 */ /* 0x000fe20000000a00 */
[----:B------:R-:W-:Y:S01]  /*10c0*/  IMAD.MOV.U32 R31, RZ, RZ, RZ ;  /* 0x000000ffff1f7224 */ /* 0x000fe200078e00ff */
[----:B------:R-:W-:-:S02]  /*10d0*/  ISETP.NE.AND.EX P1, PT, RZ, UR5, PT, P1 ;  /* 0x00000005ff007c0c */ /* 0x000fc4000bf25310 */
[----:B------:R-:W-:-:S04]  /*10e0*/  ISETP.NE.U32.AND P0, PT, RZ, UR6, PT ;  /* 0x00000006ff007c0c */ /* 0x000fc8000bf05070 */
[----:B------:R-:W-:Y:S02]  /*10f0*/  ISETP.NE.AND.EX P0, PT, RZ, UR7, PT, P0 ;  /* 0x00000007ff007c0c */ /* 0x000fe4000bf05300 */
[----:B--2---:R-:W-:Y:S01]  /*1100*/  SHF.R.S32.HI R0, RZ, 0x1f, R35 ;  /* 0x0000001fff007819 */ /* 0x004fe20000011423 */
[----:B------:R0:W-:Y:S04]  /*1110*/  STL [R1+0x50], R35 ;  /* 0x0000502301007387 */ /* 0x0001e80000100800 */
[C---:B------:R-:W-:Y:S02]  /*1120*/  @P1 LEA R6, P2, R35.reuse, UR4, 0x2 ;  /* 0x0000000423061c11 */ /* 0x040fe4000f8410ff */
[C---:B------:R-:W-:Y:S02]  /*1130*/  SHF.L.U32 R33, R35.reuse, 0x2, RZ ;  /* 0x0000000223217819 */ /* 0x040fe400000006ff */
[----:B------:R-:W-:-:S02]  /*1140*/  @P1 LEA.HI.X R7, R35, UR5, R0, 0x2, P2 ;  /* 0x0000000523071c11 */ /* 0x000fc400090f1400 */
[----:B------:R-:W-:Y:S01]  /*1150*/  ISETP.NE.U32.AND P2, PT, RZ, UR8, PT ;  /* 0x00000008ff007c0c */ /* 0x000fe2000bf45070 */
[----:B------:R-:W-:Y:S01]  /*1160*/  ULDC UR4, c[0x0][0x288] ;  /* 0x0000a20000047ab9 */ /* 0x000fe20000000800 */
[----:B------:R-:W-:Y:S01]  /*1170*/  SHF.L.U64.HI R34, R35, 0x2, R0 ;  /* 0x0000000223227819 */ /* 0x000fe20000010200 */
[----:B------:R0:W5:Y:S01]  /*1180*/  @P1 LDG.E R11, desc[UR40][R6.64] ;  /* 0x00000028060b1981 */ /* 0x000162000c1e1900 */
[----:B------:R-:W-:Y:S01]  /*1190*/  ISETP.NE.AND.EX P2, PT, RZ, UR9, PT, P2 ;  /* 0x00000009ff007c0c */ /* 0x000fe2000bf45320 */
[----:B----4-:R-:W-:Y:S01]  /*11a0*/  IMAD.U32 R3, RZ, RZ, UR4 ;  /* 0x00000004ff037e24 */ /* 0x010fe2000f8e00ff */
[----:B------:R-:W-:Y:S01]  /*11b0*/  IADD3 R8, P3, R33, UR6, RZ ;  /* 0x0000000621087c10 */ /* 0x000fe2000ff7e0ff */
[----:B------:R-:W-:-:S03]  /*11c0*/  ULDC.64 UR4, c[0x0][0x418] ;  /* 0x0001060000047ab9 */ /* 0x000fc60000000a00 */
[----:B------:R-:W-:-:S05]  /*11d0*/  IADD3.X R9, R34, UR7, RZ, P3, !PT ;  /* 0x0000000722097c10 */ /* 0x000fca0009ffe4ff */
[----:B------:R0:W5:Y:S02]  /*11e0*/  @P0 LDG.E R31, desc[UR40][R8.64] ;  /* 0x00000028081f0981 */ /* 0x000164000c1e1900 */
[----:B------:R-:W-:-:S04]  /*11f0*/  @P2 IADD3 R4, P1, R33, UR8, RZ ;  /* 0x0000000821042c10 */ /* 0x000fc8000ff3e0ff */
[----:B------:R-:W-:-:S05]  /*1200*/  @P2 IADD3.X R5, R34, UR9, RZ, P1, !PT ;  /* 0x0000000922052c10 */ /* 0x000fca0008ffe4ff */
[----:B------:R-:W2:Y:S01]  /*1210*/  @P2 LDG.E R3, desc[UR40][R4.64] ;  /* 0x0000002804032981 */ /* 0x000ea2000c1e1900 */
        /* <DEDUP_REMOVED lines=9> */
[----:B--2---:R0:W-:Y:S01]  /*12b0*/  STL [R1+0x20], R3 ;  /* 0x0000200301007387 */ /* 0x0041e20000100800 */
[----:B------:R-:W-:Y:S01]  /*12c0*/  IMAD.MOV.U32 R13, RZ, RZ, R3 ;  /* 0x000000ffff0d7224 */ /* 0x000fe200078e0003 */
[----:B------:R-:W-:Y:S06]  /*12d0*/  @P2 BRA `(.L_x_2271) ;  /* 0x0000000000282947 */ /* 0x000fec0003800000 */
[----:B------:R-:W-:Y:S02]  /*12e0*/  ULDC.64 UR4, c[0x0][0xa00] ;  /* 0x0002800000047ab9 */ /* 0x000fe40000000a00 */
[----:B------:R-:W-:-:S04]  /*12f0*/  ISETP.NE.U32.AND P1, PT, RZ, UR4, PT ;  /* 0x00000004ff007c0c */ /* 0x000fc8000bf25070 */
[----:B------:R-:W-:-:S13]  /*1300*/  ISETP.NE.AND.EX P1, PT, RZ, UR5, PT, P1 ;  /* 0x00000005ff007c0c */ /* 0x000fda000bf25310 */
[----:B------:R-:W-:Y:S05]  /*1310*/  @!P1 BRA `(.L_x_2271) ;  /* 0x0000000000189947 */ /* 0x000fea0003800000 */
[----:B------:R-:W1:Y:S02]  /*1320*/  LDC.64 R4, c[0x0][0xa00] ;  /* 0x00028000ff047b82 */ /* 0x000e640000000a00 */
[----:B-1----:R-:W-:-:S05]  /*1330*/  IMAD.WIDE R4, R35, 0x4, R4 ;  /* 0x0000000423047825 */ /* 0x002fca00078e0204 */
[----:B------:R-:W2:Y:S04]  /*1340*/  LDG.E R0, desc[UR40][R4.64] ;  /* 0x0000002804007981 */ /* 0x000ea8000c1e1900 */
[----:B0-----:R-:W2:Y:S02]  /*1350*/  LDG.E R3, desc[UR40][R4.64+0x4] ;  /* 0x0000042804037981 */ /* 0x001ea4000c1e1900 */
[----:B--2---:R-:W-:-:S05]  /*1360*/  IMAD.IADD R13, R3, 0x1, -R0 ;  /* 0x00000001030d7824 */ /* 0x004fca00078e0a00 */
[----:B------:R1:W-:Y:S02]  /*1370*/  STL [R1+0x20], R13 ;  /* 0x0000200d01007387 */ /* 0x0003e40000100800 */
.L_x_2271:
[C---:B------:R-:W-:Y:S01]  /*1380*/  LOP3.LUT R37, R30.reuse, 0xffff, RZ, 0xc0, !PT ;  /* 0x0000ffff1e257812 */ /* 0x040fe200078ec0ff */
[----:B------:R-:W-:Y:S01]  /*1390*/  ULDC.64 UR4, c[0x0][0xa20] ;  /* 0x0002880000047ab9 */ /* 0x000fe20000000a00 */
[C---:B0-----:R-:W-:Y:S02]  /*13a0*/  LOP3.LUT R3, R30.reuse, 0xff000000, RZ, 0xc0, !PT ;  /* 0xff0000001e037812 */ /* 0x041fe400078ec0ff */
[----:B------:R-:W-:Y:S01]  /*13b0*/  ISETP.NE.U32.AND P1, PT, RZ, UR4, PT ;  /* 0x00000004ff007c0c */ /* 0x000fe2000bf25070 */
[----:B------:R0:W-:Y:S01]  /*13c0*/  STL [R1+0x4c], R37 ;  /* 0x00004c2501007387 */ /* 0x0001e20000100800 */
[----:B------:R-:W-:Y:S02]  /*13d0*/  LOP3.LUT R0, R30, 0xff0000, RZ, 0xc0, !PT ;  /* 0x00ff00001e007812 */ /* 0x000fe400078ec0ff */
[----:B------:R-:W-:Y:S02]  /*13e0*/  ISETP.NE.AND.EX P1, PT, RZ, UR5, PT, P1 ;  /* 0x00000005ff007c0c */ /* 0x000fe4000bf25310 */
[----:B------:R-:W-:-:S04]  /*13f0*/  SHF.R.U32.HI R3, RZ, 0x8, R3 ;  /* 0x00000008ff037819 */ /* 0x000fc80000011603 */
[----:B------:R-:W-:-:S07]  /*1400*/  LEA.HI R10, R0, R3, RZ, 0x10 ;  /* 0x00000003000a7211 */ /* 0x000fce00078f80ff */
[----:B0-----:R-:W-:Y:S05]  /*1410*/  @!P1 BRA `(.L_x_2272) ;  /* 0x0000000000109947 */ /* 0x001fea0003800000 */
[----:B------:R-:W-:-:S04]  /*1420*/  IADD3 R4, P0, R33, UR4, RZ ;  /* 0x0000000421047c10 */ /* 0x000fc8000ff1e0ff */
[----:B------:R-:W-:-:S05]  /*1430*/  IADD3.X R5, R34, UR5, RZ, P0, !PT ;  /* 0x0000000522057c10 */ /* 0x000fca00087fe4ff */
[----:B------:R0:W5:Y:S01]  /*1440*/  LDG.E R32, desc[UR40][R4.64] ;  /* 0x0000002804207981 */ /* 0x000162000c1e1900 */
[----:B------:R-:W-:Y:S05]  /*1450*/  BRA `(.L_x_2273) ;  /* 0x0000000000107947 */ /* 0x000fea0003800000 */
.L_x_2272:
[----:B------:R-:W-:Y:S05]  /*1460*/  @!P0 BRA `(.L_x_2273) ;  /* 0x00000000000c8947 */ /* 0x000fea0003800000 */
[----:B------:R-:W2:Y:S04]  /*1470*/  LDG.E R3, desc[UR40][R8.64] ;  /* 0x0000002808037981 */ /* 0x000ea8000c1e1900 */
[----:B------:R-:W2:Y:S02]  /*1480*/  LDG.E R32, desc[UR40][R8.64+0x4] ;  /* 0x0000042808207981 */ /* 0x000ea4000c1e1900 */
[----:B--2---:R-:W-:-:S07]  /*1490*/  IMAD.IADD R32, R32, 0x1, -R3 ;  /* 0x0000000120207824 */ /* 0x004fce00078e0a03 */
.L_x_2273:
[----:B------:R-:W-:Y:S01]  /*14a0*/  ULDC.64 UR4, c[0x0][0xa10] ;  /* 0x0002840000047ab9 */ /* 0x000fe20000000a00 */
[----:B------:R-:W2:Y:S01]  /*14b0*/  LDC R8, c[0x0][0x448] ;  /* 0x00011200ff087b82 */ /* 0x000ea20000000800 */
[----:B------:R-:W-:-:S04]  /*14c0*/  ISETP.NE.U32.AND P0, PT, RZ, UR4, PT ;  /* 0x00000004ff007c0c */ /* 0x000fc8000bf05070 */
[----:B------:R-:W-:Y:S01]  /*14d0*/  ISETP.NE.AND.EX P0, PT, RZ, UR5, PT, P0 ;  /* 0x00000005ff007c0c */ /* 0x000fe2000bf05300 */
[----:B------:R-:W-:-:S12]  /*14e0*/  ULDC.64 UR4, c[0x0][0xa30] ;  /* 0x00028c0000047ab9 */ /* 0x000fd80000000a00 */
[----:B0-----:R-:W0:Y:S02]  /*14f0*/  @P0 LDC.64 R4, c[0x0][0xa10] ;  /* 0x00028400ff040b82 */ /* 0x001e240000000a00 */
[----:B0-----:R-:W-:-:S05]  /*1500*/  @P0 IMAD.WIDE R4, R35, 0x4, R4 ;  /* 0x0000000423040825 */ /* 0x001fca00078e0204 */
[----:B------:R-:W3:Y:S04]  /*1510*/  @P0 LDG.E R0, desc[UR40][R4.64] ;  /* 0x0000002804000981 */ /* 0x000ee8000c1e1900 */
[----:B------:R0:W3:Y:S01]  /*1520*/  @P0 LDG.E R3, desc[UR40][R4.64+0x4] ;  /* 0x0000042804030981 */ /* 0x0000e2000c1e1900 */
[----:B------:R-:W-:Y:S01]  /*1530*/  ISETP.NE.U32.AND P1, PT, RZ, UR4, PT ;  /* 0x00000004ff007c0c */ /* 0x000fe2000bf25070 */
[----:B-----5:R-:W-:-:S03]  /*1540*/  IMAD.MOV.U32 R24, RZ, RZ, R32 ;  /* 0x000000ffff187224 */ /* 0x020fc600078e0020 */
[----:B------:R-:W-:-:S13]  /*1550*/  ISETP.NE.AND.EX P1, PT, RZ, UR5, PT, P1 ;  /* 0x00000005ff007c0c */ /* 0x000fda000bf25310 */
[----:B------:R-:W-:-:S04]  /*1560*/  @P1 IADD3 R6, P2, R33, UR4, RZ ;  /* 0x0000000421061c10 */ /* 0x000fc8000ff5e0ff */
[----:B------:R-:W-:-:S05]  /*1570*/  @P1 IADD3.X R7, R34, UR5, RZ, P2, !PT ;  /* 0x0000000522071c10 */ /* 0x000fca00097fe4ff */
[----:B------:R4:W5:Y:S01]  /*1580*/  @P1 LDG.E R24, desc[UR40][R6.64] ;  /* 0x0000002806181981 */ /* 0x000962000c1e1900 */
[----:B--2---:R-:W-:Y:S01]  /*1590*/  ISETP.NE.AND P1, PT, R8, 0x1, PT ;  /* 0x000000010800780c */ /* 0x004fe20003f25270 */
[----:B------:R-:W-:Y:S01]  /*15a0*/  IMAD R12, R29, 0xc0, RZ ;  /* 0x000000c01d0c7824 */ /* 0x000fe200078e02ff */
[----:B------:R-:W-:Y:S04]  /*15b0*/  BSSY B0, `(.L_x_2274) ;  /* 0x0000039000007945 */ /* 0x000fe80003800000 */
[----:B------:R2:W-:Y:S01]  /*15c0*/  STL [R1+0x24], R12 ;  /* 0x0000240c01007387 */ /* 0x0005e20000100800 */
[----:B0-----:R-:W-:-:S06]  /*15d0*/  IADD3 R4, R12, 0xbf, RZ ;  /* 0x000000bf0c047810 */ /* 0x001fcc0007ffe0ff */
[----:B------:R-:W0:Y:S01]  /*15e0*/  @P1 LDC R9, c[0x0][0x44c] ;  /* 0x00011300ff091b82 */ /* 0x000e220000000800 */
[----:B--2---:R-:W-:-:S07]  /*15f0*/  IMAD.IADD R12, R32, 0x1, -R11 ;  /* 0x00000001200c7824 */ /* 0x004fce00078e0a0b */
[----:B------:R-:W2:Y:S01]  /*1600*/  @P1 LDC R5, c[0x0][0x450] ;  /* 0x00011400ff051b82 */ /* 0x000ea20000000800 */
[----:B---3--:R-:W-:Y:S02]  /*1610*/  @P0 IMAD.IADD R25, R3, 0x1, -R0 ;  /* 0x0000000103190824 */ /* 0x008fe400078e0a00 */
[----:B0-----:R-:W-:-:S04]  /*1620*/  @P1 IMAD.HI.U32 R0, R4, R9, RZ ;  /* 0x0000000904001227 */ /* 0x001fc800078e00ff */
[----:B----4-:R-:W-:Y:S01]  /*1630*/  IMAD.IADD R6, R12, 0x1, R25 ;  /* 0x000000010c067824 */ /* 0x010fe200078e0219 */
[----:B--2---:R-:W-:-:S03]  /*1640*/  @P1 SHF.R.U32.HI R4, RZ, R5, R0 ;  /* 0x00000005ff041219 */ /* 0x004fc60000011600 */
[C---:B------:R-:W-:Y:S01]  /*1650*/  VIADD R0, R6.reuse, 0x7f ;  /* 0x0000007f06007836 */ /* 0x040fe20000000000 */
[----:B------:R-:W-:Y:S01]  /*1660*/  IADD3 R91, R6, 0x80, -R13 ;  /* 0x00000080065b7810 */ /* 0x000fe20007ffe80d */
[----:B------:R0:W-:Y:S01]  /*1670*/  STL [R1+0x2c], R6 ;  /* 0x00002c0601007387 */ /* 0x0001e20000100800 */
[----:B-1----:R-:W-:Y:S02]  /*1680*/  LOP3.LUT R13, R10, 0xff, RZ, 0xc0, !PT ;  /* 0x000000ff0a0d7812 */ /* 0x002fe400078ec0ff */
[----:B------:R-:W-:Y:S01]  /*1690*/  SHF.R.S32.HI R3, RZ, 0x1f, R0 ;  /* 0x0000001fff037819 */ /* 0x000fe20000011400 */
[----:B------:R-:W-:Y:S02]  /*16a0*/  IMAD.IADD R4, R91, 0x1, R4 ;  /* 0x000000015b047824 */ /* 0x000fe400078e0204 */
[----:B------:R1:W-:Y:S01]  /*16b0*/  STL [R1+0x5c], R13 ;  /* 0x00005c0d01007387 */ /* 0x0003e20000100800 */
[----:B------:R-:W-:Y:S01]  /*16c0*/  LEA.HI R3, R3, R0, RZ, 0x7 ;  /* 0x0000000003037211 */ /* 0x000fe200078f38ff */
[----:B------:R-:W-:Y:S01]  /*16d0*/  IMAD.MOV.U32 R0, RZ, RZ, RZ ;  /* 0x000000ffff007224 */ /* 0x000fe200078e00ff */
[----:B------:R-:W-:-:S02]  /*16e0*/  SHF.R.S32.HI R5, RZ, 0x1f, R4 ;  /* 0x0000001fff057819 */ /* 0x000fc40000011404 */
[----:B0-----:R-:W-:Y:S02]  /*16f0*/  SHF.R.U32.HI R6, RZ, 0x10, R10 ;  /* 0x00000010ff067819 */ /* 0x001fe4000001160a */
[----:B------:R-:W-:Y:S02]  /*1700*/  LEA.HI R5, R5, R4, RZ, 0x7 ;  /* 0x0000000405057211 */ /* 0x000fe400078f38ff */
[----:B------:R-:W-:Y:S01]  /*1710*/  SHF.R.S32.HI R92, RZ, 0x7, R3 ;  /* 0x00000007ff5c7819 */ /* 0x000fe20000011403 */
[----:B------:R1:W-:Y:S01]  /*1720*/  STL [R1+0x54], R6 ;  /* 0x0000540601007387 */ /* 0x0003e20000100800 */
[----:B------:R-:W-:-:S04]  /*1730*/  SHF.R.S32.HI R5, RZ, 0x7, R5 ;  /* 0x00000007ff057819 */ /* 0x000fc80000011405 */
[----:B------:R-:W-:-:S04]  /*1740*/  VIMNMX R9, R92, R5, PT ;  /* 0x000000055c097248 */ /* 0x000fc80003fe0100 */
[----:B------:R-:W-:-:S13]  /*1750*/  ISETP.GE.AND P0, PT, R9, 0x1, PT ;  /* 0x000000010900780c */ /* 0x000fda0003f06270 */
[----:B-1----:R-:W-:Y:S05]  /*1760*/  @!P0 BRA `(.L_x_2275) ;  /* 0x0000000000748947 */ /* 0x002fea0003800000 */
[----:B------:R-:W-:Y:S01]  /*1770*/  ISETP.NE.AND P0, PT, R6, RZ, PT ;  /* 0x000000ff0600720c */ /* 0x000fe20003f05270 */
[----:B------:R-:W-:-:S03]  /*1780*/  ULDC UR4, c[0x0][0x9f0] ;  /* 0x00027c0000047ab9 */ /* 0x000fc60000000800 */
[----:B------:R-:W-:-:S04]  /*1790*/  SEL R10, R6, UR4, P0 ;  /* 0x00000004060a7c07 */ /* 0x000fc80008000000 */
[-C--:B------:R-:W-:Y:S02]  /*17a0*/  IABS R6, R10.reuse ;  /* 0x0000000a00067213 */ /* 0x080fe40000000000 */
[----:B------:R-:W-:Y:S02]  /*17b0*/  IADD3 R0, R10, -0x1, R9 ;  /* 0xffffffff0a007810 */ /* 0x000fe40007ffe009 */
[----:B------:R-:W0:Y:S01]  /*17c0*/  I2F.RP R3, R6 ;  /* 0x0000000600037306 */ /* 0x000e220000209400 */
[----:B------:R-:W-:Y:S02]  /*17d0*/  IABS R11, R10 ;  /* 0x0000000a000b7213 */ /* 0x000fe40000000000 */
[----:B------:R-:W-:Y:S02]  /*17e0*/  IABS R8, R0 ;  /* 0x0000000000087213 */ /* 0x000fe40000000000 */
[----:B------:R-:W-:-:S04]  /*17f0*/  LOP3.LUT R0, R0, R10, RZ, 0x3c, !PT ;  /* 0x0000000a00007212 */ /* 0x000fc800078e3cff */
[----:B------:R-:W-:Y:S01]  /*1800*/  ISETP.GE.AND P2, PT, R0, RZ, PT ;  /* 0x000000ff0000720c */ /* 0x000fe20003f46270 */
[----:B0-----:R-:W0:Y:S02]  /*1810*/  MUFU.RCP R3, R3 ;  /* 0x0000000300037308 */ /* 0x001e240000001000 */
[----:B0-----:R-:W-:Y:S02]  /*1820*/  VIADD R4, R3, 0xffffffe ;  /* 0x0ffffffe03047836 */ /* 0x001fe40000000000 */
[----:B------:R-:W-:-:S04]  /*1830*/  IMAD.MOV R3, RZ, RZ, -R11 ;  /* 0x000000ffff037224 */ /* 0x000fc800078e0a0b */
[----:B------:R0:W1:Y:S02]  /*1840*/  F2I.FTZ.U32.TRUNC.NTZ R5, R4 ;  /* 0x0000000400057305 */ /* 0x000064000021f000 */
[----:B0-----:R-:W-:Y:S01]  /*1850*/  MOV R4, RZ ;  /* 0x000000ff00047202 */ /* 0x001fe20000000f00 */
        /* <DEDUP_REMOVED lines=14> */
.L_x_2275:
[----:B------:R-:W-:Y:S05]  /*1940*/  BSYNC B0 ;  /* 0x0000000000007941 */ /* 0x000fea0003800000 */
.L_x_2274:
[----:B------:R-:W-:-:S05]  /*1950*/  IMAD R3, R13, R0, RZ ;  /* 0x000000000d037224 */ /* 0x000fca00078e02ff */
        /* <DEDUP_REMOVED lines=35> */
.L_x_2278:
[----:B------:R-:W-:Y:S05]  /*1b90*/  BSYNC B6 ;  /* 0x0000000000067941 */ /* 0x000fea0003800000 */
.L_x_2277:
        /* <DEDUP_REMOVED lines=20> */
.L_x_2280:
[----:B------:R-:W-:Y:S05]  /*1ce0*/  BSYNC B6 ;  /* 0x0000000000067941 */ /* 0x000fea0003800000 */
.L_x_2279:
[----:B------:R-:W-:Y:S01]  /*1cf0*/  ULDC.64 UR4, c[0x0][0x9f8] ;  /* 0x00027e0000047ab9 */ /* 0x000fe20000000a00 */
[----:B------:R-:W-:Y:S01]  /*1d00*/  MOV R0, R35 ;  /* 0x0000002300007202 */ /* 0x000fe20000000f00 */
[----:B------:R-:W2:Y:S01]  /*1d10*/  LDL R14, [R1+0x40] ;  /* 0x00004000010e7983 */ /* 0x000ea20000100800 */
[----:B------:R-:W-:Y:S01]  /*1d20*/  ISETP.NE.U32.AND P0, PT, RZ, UR4, PT ;  /* 0x00000004ff007c0c */ /* 0x000fe2000bf05070 */
[----:B------:R-:W0:Y:S03]  /*1d30*/  LDC.64 R72, c[0x0][0x300] ;  /* 0x0000c000ff487b82 */ /* 0x000e260000000a00 */
[----:B------:R-:W-:Y:S01]  /*1d40*/  ISETP.NE.AND.EX P0, PT, RZ, UR5, PT, P0 ;  /* 0x00000005ff007c0c */ /* 0x000fe2000bf05300 */
[----:B------:R-:W1:Y:S01]  /*1d50*/  S2R R20, SR_TID.X ;  /* 0x0000000000147919 */ /* 0x000e620000002100 */
[----:B------:R-:W-:-:S03]  /*1d60*/  IMAD.IADD R10, R31, 0x1, R32 ;  /* 0x000000011f0a7824 */ /* 0x000fc600078e0220 */
[----:B------:R-:W3:Y:S08]  /*1d70*/  LDC R63, c[0x0][0x3f4] ;  /* 0x0000fd00ff3f7b82 */ /* 0x000ef00000000800 */
[----:B------:R-:W-:Y:S01]  /*1d80*/  @P0 IADD3 R4, P1, R33, UR4, RZ ;  /* 0x0000000421040c10 */ /* 0x000fe2000ff3e0ff */
[----:B------:R-:W4:Y:S01]  /*1d90*/  LDC.64 R70, c[0x0][0x3f8] ;  /* 0x0000fe00ff467b82 */ /* 0x000f220000000a00 */
[----:B------:R-:W2:Y:S02]  /*1da0*/  LDL.LU R33, [R1] ;  /* 0x0000000001217983 */ /* 0x000ea40000300800 */
[----:B------:R-:W-:Y:S01]  /*1db0*/  @P0 IADD3.X R5, R34, UR5, RZ, P1, !PT ;  /* 0x0000000522050c10 */ /* 0x000fe20008ffe4ff */
[----:B------:R-:W-:Y:S01]  /*1dc0*/  ULDC.64 UR4, c[0x0][0xa08] ;  /* 0x0002820000047ab9 */ /* 0x000fe20000000a00 */
[----:B------:R-:W2:Y:S04]  /*1dd0*/  LDL R12, [R1+0x44] ;  /* 0x00004400010c7983 */ /* 0x000ea80000100800 */
[----:B------:R1:W3:Y:S01]  /*1de0*/  @P0 LDG.E R0, desc[UR40][R4.64] ;  /* 0x0000002804000981 */ /* 0x0002e2000c1e1900 */
[----:B------:R-:W-:Y:S01]  /*1df0*/  SHF.R.S32.HI R15, RZ, 0x1f, R10 ;  /* 0x0000001fff0f7819 */ /* 0x000fe2000001140a */
[----:B0-----:R-:W-:Y:S01]  /*1e00*/  IMAD.WIDE.U32 R6, R10, R72, RZ ;  /* 0x000000480a067225 */ /* 0x001fe200078e00ff */
[----:B------:R-:W-:-:S02]  /*1e10*/  ISETP.NE.U32.AND P0, PT, RZ, UR4, PT ;  /* 0x00000004ff007c0c */ /* 0x000fc4000bf05070 */
[----:B------:R-:W-:Y:S01]  /*1e20*/  SHF.R.S32.HI R35, RZ, 0x1f, R19 ;  /* 0x0000001fff237819 */ /* 0x000fe20000011413 */
[----:B------:R-:W-:Y:S01]  /*1e30*/  IMAD R8, R15, R72, RZ ;  /* 0x000000480f087224 */ /* 0x000fe200078e02ff */
[----:B------:R-:W-:Y:S01]  /*1e40*/  ISETP.NE.AND.EX P0, PT, RZ, UR5, PT, P0 ;  /* 0x00000005ff007c0c */ /* 0x000fe2000bf05300 */
[----:B------:R-:W-:Y:S01]  /*1e50*/  ULDC.64 UR4, c[0x0][0x308] ;  /* 0x0000c20000047ab9 */ /* 0x000fe20000000a00 */
[----:B------:R-:W-:Y:S01]  /*1e60*/  SHF.R.S32.HI R17, RZ, 0x1f, R16 ;  /* 0x0000001fff117819 */ /* 0x000fe20000011410 */
[----:B------:R-:W-:Y:S01]  /*1e70*/  IMAD R3, R10, R73, R8 ;  /* 0x000000490a037224 */ /* 0x000fe200078e0208 */
[----:B-1----:R-:W-:-:S03]  /*1e80*/  SHF.R.U32.HI R36, RZ, 0x7, R20 ;  /* 0x00000007ff247819 */ /* 0x002fc60000011614 */
[----:B------:R-:W-:Y:S01]  /*1e90*/  IMAD.IADD R7, R7, 0x1, R3 ;  /* 0x0000000107077824 */ /* 0x000fe200078e0203 */
[----:B------:R-:W-:Y:S01]  /*1ea0*/  ISETP.NE.AND P6, PT, R36, 0x1, PT ;  /* 0x000000012400780c */ /* 0x000fe20003fc5270 */
[----:B------:R-:W0:Y:S01]  /*1eb0*/  S2R R32, SR_TID.X ;  /* 0x0000000000207919 */ /* 0x000e220000002100 */
[----:B------:R-:W-:-:S04]  /*1ec0*/  IMAD.WIDE.U32 R4, R37, UR4, R6 ;  /* 0x0000000425047c25 */ /* 0x000fc8000f8e0006 */
[----:B------:R-:W-:Y:S01]  /*1ed0*/  IMAD R5, R37, UR5, R5 ;  /* 0x0000000525057c24 */ /* 0x000fe2000f8e0205 */
[----:B------:R-:W-:Y:S01]  /*1ee0*/  ULDC.64 UR4, c[0x0][0x310] ;  /* 0x0000c40000047ab9 */ /* 0x000fe20000000a00 */
[----:B------:R-:W-:Y:S01]  /*1ef0*/  IMAD.WIDE.U32 R6, R19, R72, R16 ;  /* 0x0000004813067225 */ /* 0x000fe200078e0010 */
[----:B------:R-:W-:-:S03]  /*1f00*/  SHF.R.S32.HI R153, RZ, 0x1f, R152 ;  /* 0x0000001fff997819 */ /* 0x000fc60000011498 */
[----:B----4-:R-:W-:-:S04]  /*1f10*/  IMAD.WIDE.U32 R48, R19, R70, R16 ;  /* 0x0000004613307225 */ /* 0x010fc800078e0010 */
[----:B------:R-:W-:-:S04]  /*1f20*/  IMAD.WIDE.U32 R50, R19, R70, R152 ;  /* 0x0000004613327225 */ /* 0x000fc800078e0098 */
[----:B------:R-:W-:Y:S02]  /*1f30*/  VIADD R65, R16, 0x20 ;  /* 0x0000002010417836 */ /* 0x000fe40000000000 */
[----:B------:R-:W-:Y:S01]  /*1f40*/  VIADD R90, R36, 0x8 ;  /* 0x00000008245a7836 */ /* 0x000fe20000000000 */
[----:B---3--:R-:W-:Y:S02]  /*1f50*/  SHF.R.S32.HI R3, RZ, 0x1f, R0 ;  /* 0x0000001fff037819 */ /* 0x008fe40000011400 */
[----:B------:R-:W-:Y:S02]  /*1f60*/  SEL R53, R0, RZ, !P0 ;  /* 0x000000ff00357207 */ /* 0x000fe40004000000 */
[----:B------:R-:W-:-:S03]  /*1f70*/  SEL R3, R3, RZ, !P0 ;  /* 0x000000ff03037207 */ /* 0x000fc60004000000 */
[----:B------:R-:W-:Y:S02]  /*1f80*/  IMAD.WIDE.U32 R54, R53, UR4, R4 ;  /* 0x0000000435367c25 */ /* 0x000fe4000f8e0004 */
[----:B------:R-:W1:Y:S02]  /*1f90*/  LDC.64 R4, c[0x0][0x408] ;  /* 0x00010200ff047b82 */ /* 0x000e640000000a00 */
[----:B------:R-:W-:Y:S01]  /*1fa0*/  IMAD R0, R3, UR4, RZ ;  /* 0x0000000403007c24 */ /* 0x000fe2000f8e02ff */
[----:B------:R-:W-:-:S03]  /*1fb0*/  IADD3 R76, P0, R54, R6, RZ ;  /* 0x00000006364c7210 */ /* 0x000fc60007f1e0ff */
[----:B------:R-:W-:Y:S01]  /*1fc0*/  IMAD R75, R53, UR5, R0 ;  /* 0x00000005354b7c24 */ /* 0x000fe2000f8e0200 */
[----:B------:R-:W-:Y:S05]  /*1fd0*/  @!P6 WARPSYNC.ALL ;  /* 0x000000000000e948 */ /* 0x000fea0003800000 */
[----:B------:R-:W-:Y:S01]  /*1fe0*/  IMAD R0, R35, R72, RZ ;  /* 0x0000004823007224 */ /* 0x000fe200078e02ff */
[----:B------:R-:W-:Y:S01]  /*1ff0*/  ULDC.64 UR4, c[0x0][0x330] ;  /* 0x0000cc0000047ab9 */ /* 0x000fe20000000a00 */
[----:B------:R-:W-:Y:S02]  /*2000*/  IMAD.IADD R75, R55, 0x1, R75 ;  /* 0x00000001374b7824 */ /* 0x000fe400078e024b */
[----:B------:R-:W-:-:S04]  /*2010*/  IMAD.WIDE.U32 R8, R37, UR4, R16 ;  /* 0x0000000425087c25 */ /* 0x000fc8000f8e0010 */
[----:B------:R-:W-:Y:S02]  /*2020*/  IMAD R0, R19, R73, R0 ;  /* 0x0000004913007224 */ /* 0x000fe400078e0200 */
[----:B------:R-:W-:Y:S01]  /*2030*/  IMAD R9, R37, UR5, R9 ;  /* 0x0000000525097c24 */ /* 0x000fe2000f8e0209 */
[----:B------:R-:W-:Y:S02]  /*2040*/  ULDC.64 UR4, c[0x0][0x338] ;  /* 0x0000ce0000047ab9 */ /* 0x000fe40000000a00 */
[----:B------:R-:W-:Y:S01]  /*2050*/  IADD3.X R74, R75, R7, R0, P0, !PT ;  /* 0x000000074b4a7210 */ /* 0x000fe200007fe400 */
[----:B------:R-:W-:Y:S01]  /*2060*/  IMAD R3, R3, UR4, RZ ;  /* 0x0000000403037c24 */ /* 0x000fe2000f8e02ff */
[----:B------:R-:W-:Y:S01]  /*2070*/  ISETP.GE.AND P0, PT, R16, R63, PT ;  /* 0x0000003f1000720c */ /* 0x000fe20003f06270 */
[----:B------:R-:W-:Y:S02]  /*2080*/  IMAD R0, R35, R70, RZ ;  /* 0x0000004623007224 */ /* 0x000fe400078e02ff */
[----:B------:R-:W-:Y:S01]  /*2090*/  IMAD R13, R53, UR5, R3 ;  /* 0x00000005350d7c24 */ /* 0x000fe2000f8e0203 */
[----:B------:R-:W-:Y:S01]  /*20a0*/  SEL R3, R63, RZ, P0 ;  /* 0x000000ff3f037207 */ /* 0x000fe20000000000 */
[----:B------:R-:W-:Y:S01]  /*20b0*/  IMAD R7, R19, R71, R0 ;  /* 0x0000004713077224 */ /* 0x000fe200078e0200 */
[----:B--2---:R-:W-:Y:S01]  /*20c0*/  LOP3.LUT P1, RZ, R14, 0x4, RZ, 0xc0, !PT ;  /* 0x000000040eff7812 */ /* 0x004fe2000782c0ff */
[----:B0-----:R-:W-:-:S02]  /*20d0*/  VIADD R37, R32, 0xffffff80 ;  /* 0xffffff8020257836 */ /* 0x001fc40000000000 */
[-C--:B-1----:R-:W-:Y:S02]  /*20e0*/  IMAD R0, R35, R4.reuse, RZ ;  /* 0x0000000423007224 */ /* 0x082fe400078e02ff */
[----:B------:R-:W-:Y:S02]  /*20f0*/  IMAD.IADD R3, R16, 0x1, R3 ;  /* 0x0000000110037824 */ /* 0x000fe400078e0203 */
[----:B------:R-:W-:Y:S02]  /*2100*/  VIADD R32, R19, 0x60 ;  /* 0x0000006013207836 */ /* 0x000fe40000000000 */
[----:B------:R-:W-:Y:S01]  /*2110*/  IMAD.WIDE.U32 R52, R53, UR4, R8 ;  /* 0x0000000435347c25 */ /* 0x000fe2000f8e0008 */
[----:B------:R-:W-:Y:S01]  /*2120*/  SHF.L.U32 R69, R14, 0x6, RZ ;  /* 0x000000060e457819 */ /* 0x000fe200000006ff */
[----:B------:R-:W-:Y:S02]  /*2130*/  ULDC UR4, c[0x0][0x2f4] ;  /* 0x0000bd0000047ab9 */ /* 0x000fe40000000800 */
[----:B------:R-:W-:Y:S01]  /*2140*/  IMAD.WIDE.U32 R30, R19, R4, R152 ;  /* 0x00000004131e7225 */ /* 0x000fe200078e0098 */
[----:B------:R-:W-:-:S03]  /*2150*/  LOP3.LUT R33, R33, 0xfffffffb, RZ, 0xc0, !PT ;  /* 0xfffffffb21217812 */ /* 0x000fc600078ec0ff */
[C---:B------:R-:W-:Y:S01]  /*2160*/  IMAD R9, R19.reuse, R5, R0 ;  /* 0x0000000513097224 */ /* 0x040fe200078e0200 */
[----:B------:R-:W-:Y:S01]  /*2170*/  SHF.R.S32.HI R0, RZ, 0x1f, R3 ;  /* 0x0000001fff007819 */ /* 0x000fe20000011403 */
[----:B------:R-:W-:-:S04]  /*2180*/  IMAD.WIDE.U32 R20, R19, R4, R16 ;  /* 0x0000000413147225 */ /* 0x000fc800078e0010 */
[----:B------:R-:W-:Y:S02]  /*2190*/  IMAD.SHL.U32 R32, R32, 0x40, RZ ;  /* 0x0000004020207824 */ /* 0x000fe400078e00ff */
[----:B------:R-:W-:Y:S02]  /*21a0*/  IMAD.IADD R51, R51, 0x1, R7 ;  /* 0x0000000133337824 */ /* 0x000fe400078e0207 */
[----:B------:R-:W-:Y:S01]  /*21b0*/  IMAD.IADD R49, R7, 0x1, R49 ;  /* 0x0000000107317824 */ /* 0x000fe200078e0231 */
[----:B-----5:R-:W-:Y:S01]  /*21c0*/  SHF.R.S32.HI R7, RZ, 0x1f, R24 ;  /* 0x0000001fff077819 */ /* 0x020fe20000011418 */
[----:B------:R-:W-:Y:S01]  /*21d0*/  VIADD R14, R19, 0x60 ;  /* 0x00000060130e7836 */ /* 0x000fe20000000000 */
[----:B------:R-:W-:Y:S01]  /*21e0*/  LEA.HI R0, R0, R3, RZ, 0x3 ;  /* 0x0000000300007211 */ /* 0x000fe200078f18ff */
[----:B------:R-:W-:Y:S01]  /*21f0*/  IMAD.IADD R31, R31, 0x1, R9 ;  /* 0x000000011f1f7824 */ /* 0x000fe200078e0209 */
[----:B------:R-:W-:Y:S01]  /*2200*/  LOP3.LUT R32, R32, 0x1c0, RZ, 0xc0, !PT ;  /* 0x000001c020207812 */ /* 0x000fe200078ec0ff */
[----:B------:R-:W-:Y:S01]  /*2210*/  IMAD.IADD R21, R9, 0x1, R21 ;  /* 0x0000000109157824 */ /* 0x000fe200078e0215 */
[----:B------:R-:W-:Y:S01]  /*2220*/  @P1 LOP3.LUT R33, R33, 0x4, RZ, 0xfc, !PT ;  /* 0x0000000421211812 */ /* 0x000fe200078efcff */
[C---:B------:R-:W-:Y:S01]  /*2230*/  IMAD R3, R7.reuse, R70, RZ ;  /* 0x0000004607037224 */ /* 0x040fe200078e02ff */
[----:B------:R-:W-:Y:S01]  /*2240*/  SHF.R.S32.HI R64, RZ, 0x1f, R14 ;  /* 0x0000001fff407819 */ /* 0x000fe2000001140e */
[-C--:B------:R-:W-:Y:S01]  /*2250*/  IMAD R7, R7, R4.reuse, RZ ;  /* 0x0000000407077224 */ /* 0x080fe200078e02ff */
[----:B------:R-:W-:Y:S01]  /*2260*/  LOP3.LUT R69, R69, 0x1c0, RZ, 0xc0, !PT ;  /* 0x000001c045457812 */ /* 0x000fe200078ec0ff */
[----:B------:R-:W-:Y:S01]  /*2270*/  IMAD.WIDE.U32 R30, R24, R4, R30 ;  /* 0x00000004181e7225 */ /* 0x000fe200078e001e */
[----:B------:R-:W-:-:S02]  /*2280*/  SHF.L.U64.HI R68, R4, 0x7, R5 ;  /* 0x0000000704447819 */ /* 0x000fc40000010205 */
[----:B------:R-:W-:Y:S01]  /*2290*/  SHF.R.S32.HI R14, RZ, 0x1f, R37 ;  /* 0x0000001fff0e7819 */ /* 0x000fe20000011425 */
[----:B------:R-:W-:-:S04]  /*22a0*/  IMAD.WIDE.U32 R20, R24, R4, R20 ;  /* 0x0000000418147225 */ /* 0x000fc800078e0014 */
[----:B------:R-:W-:Y:S01]  /*22b0*/  IMAD.SHL.U32 R67, R4, 0x80, RZ ;  /* 0x0000008004437824 */ /* 0x000fe200078e00ff */
[----:B------:R-:W-:Y:S01]  /*22c0*/  LOP3.LUT R4, R32, 0x38, R0, 0xf8, !PT ;  /* 0x0000003820047812 */ /* 0x000fe200078ef800 */
[----:B------:R-:W-:Y:S01]  /*22d0*/  VIADD R32, R19, 0x60 ;  /* 0x0000006013207836 */ /* 0x000fe20000000000 */
[----:B------:R-:W-:Y:S01]  /*22e0*/  SHF.R.U32.HI R66, RZ, 0x3, R69 ;  /* 0x00000003ff427819 */ /* 0x000fe20000011645 */
[----:B------:R-:W-:Y:S01]  /*22f0*/  IMAD R9, R24, R71, R3 ;  /* 0x0000004718097224 */ /* 0x000fe200078e0203 */
[----:B------:R-:W-:Y:S01]  /*2300*/  LOP3.LUT R3, R69, 0x18, R16, 0xf8, !PT ;  /* 0x0000001845037812 */ /* 0x000fe200078ef810 */
[----:B------:R0:W-:Y:S01]  /*2310*/  STL [R1], R33 ;  /* 0x0000002101007387 */ /* 0x0001e20000100800 */
[----:B------:R-:W-:Y:S01]  /*2320*/  LEA.HI R14, R14, R37, RZ, 0x5 ;  /* 0x000000250e0e7211 */ /* 0x000fe200078f28ff */
[----:B------:R-:W-:Y:S01]  /*2330*/  IMAD.SHL.U32 R32, R32, 0x40, RZ ;  /* 0x0000004020207824 */ /* 0x000fe200078e00ff */
[----:B------:R-:W-:Y:S02]  /*2340*/  LOP3.LUT R3, R3, R66, RZ, 0x3c, !PT ;  /* 0x0000004203037212 */ /* 0x000fe400078e3cff */
[----:B------:R-:W-:-:S02]  /*2350*/  SHF.R.S32.HI R14, RZ, 0x5, R14 ;  /* 0x00000005ff0e7819 */ /* 0x000fc4000001140e */
[----:B------:R-:W-:-:S03]  /*2360*/  LOP3.LUT R32, R32, 0x1c0, RZ, 0xc0, !PT ;  /* 0x000001c020207812 */ /* 0x000fc600078ec0ff */
[----:B------:R-:W-:Y:S01]  /*2370*/  IMAD R62, R14, 0x200, R3 ;  /* 0x000002000e3e7824 */ /* 0x000fe200078e0203 */
[----:B------:R-:W-:Y:S02]  /*2380*/  LOP3.LUT R3, R69, 0x38, R0, 0xf8, !PT ;  /* 0x0000003845037812 */ /* 0x000fe400078ef800 */
[----:B------:R-:W-:Y:S01]  /*2390*/  SHF.R.U32.HI R32, RZ, 0x3, R32 ;  /* 0x00000003ff207819 */ /* 0x000fe20000011620 */
[C---:B------:R-:W-:Y:S01]  /*23a0*/  IMAD.WIDE.U32 R50, R24.reuse, R70, R50 ;  /* 0x0000004618327225 */ /* 0x040fe200078e0032 */
[----:B------:R-:W-:Y:S02]  /*23b0*/  IADD3 R6, P1, R19, R10, RZ ;  /* 0x0000000a13067210 */ /* 0x000fe40007f3e0ff */
[----:B------:R-:W-:Y:S01]  /*23c0*/  LOP3.LUT R3, R3, R66, RZ, 0x3c, !PT ;  /* 0x0000004203037212 */ /* 0x000fe200078e3cff */
[----:B------:R-:W-:Y:S01]  /*23d0*/  IMAD.WIDE.U32 R48, R24, R70, R48 ;  /* 0x0000004618307225 */ /* 0x000fe200078e0030 */
[----:B------:R-:W-:Y:S02]  /*23e0*/  LOP3.LUT R8, R4, R32, RZ, 0x3c, !PT ;  /* 0x0000002004087212 */ /* 0x000fe400078e3cff */
[----:B------:R-:W-:Y:S01]  /*23f0*/  LOP3.LUT R57, R0, 0xfffffff8, RZ, 0xc0, !PT ;  /* 0xfffffff800397812 */ /* 0x000fe200078ec0ff */
[----:B------:R-:W-:Y:S01]  /*2400*/  IMAD R11, R24, R5, R7 ;  /* 0x00000005180b7224 */ /* 0x000fe200078e0207 */
[----:B------:R-:W-:Y:S01]  /*2410*/  SHF.L.U64.HI R73, R72, 0x7, R73 ;  /* 0x0000000748497819 */ /* 0x000fe20000010249 */
[----:B------:R-:W-:Y:S01]  /*2420*/  IMAD.X R7, R35, 0x1, R15, P1 ;  /* 0x0000000123077824 */ /* 0x000fe200008e060f */
[----:B------:R-:W-:Y:S01]  /*2430*/  SHF.L.U64.HI R71, R70, 0x7, R71 ;  /* 0x0000000746477819 */ /* 0x000fe20000010247 */
[----:B------:R-:W-:Y:S01]  /*2440*/  IMAD R4, R14, 0x200, R3 ;  /* 0x000002000e047824 */ /* 0x000fe200078e0203 */
[----:B------:R-:W-:Y:S01]  /*2450*/  SHF.R.S32.HI R56, RZ, 0x3, R0 ;  /* 0x00000003ff387819 */ /* 0x000fe20000011400 */
[----:B------:R-:W-:Y:S01]  /*2460*/  IMAD.SHL.U32 R72, R72, 0x80, RZ ;  /* 0x0000008048487824 */ /* 0x000fe200078e00ff */
[----:B------:R-:W-:Y:S01]  /*2470*/  IADD3 R61, R51, R9, RZ ;  /* 0x00000009333d7210 */ /* 0x000fe20007ffe0ff */
[----:B------:R-:W-:Y:S01]  /*2480*/  IMAD.SHL.U32 R70, R70, 0x80, RZ ;  /* 0x0000008046467824 */ /* 0x000fe200078e00ff */
[----:B------:R-:W-:Y:S01]  /*2490*/  ISETP.GE.AND P1, PT, R16, UR4, PT ;  /* 0x0000000410007c0c */ /* 0x000fe2000bf26270 */
[----:B------:R-:W-:Y:S01]  /*24a0*/  IMAD.SHL.U32 R63, R63, 0x2, RZ ;  /* 0x000000023f3f7824 */ /* 0x000fe200078e00ff */
[----:B------:R-:W-:Y:S01]  /*24b0*/  @!P6 BAR.SYNC.DEFER_BLOCKING 0x9, 0x100 ;  /* 0x024400000000eb1d */ /* 0x000fe20000010000 */
[----:B------:R-:W-:Y:S01]  /*24c0*/  IMAD.IADD R60, R9, 0x1, R49 ;  /* 0x00000001093c7824 */ /* 0x000fe200078e0231 */
[----:B------:R-:W-:Y:S01]  /*24d0*/  ISETP.GE.AND P2, PT, R65, UR4, PT ;  /* 0x0000000441007c0c */ /* 0x000fe2000bf46270 */
[----:B------:R-:W-:Y:S01]  /*24e0*/  IMAD.IADD R59, R31, 0x1, R11 ;  /* 0x000000011f3b7824 */ /* 0x000fe200078e020b */
[----:B------:R-:W-:Y:S01]  /*24f0*/  SHF.R.S32.HI R5, RZ, 0x1f, R57 ;  /* 0x0000001fff057819 */ /* 0x000fe20000011439 */
[----:B------:R-:W-:Y:S01]  /*2500*/  IMAD.IADD R58, R11, 0x1, R21 ;  /* 0x000000010b3a7824 */ /* 0x000fe200078e0215 */
[----:B------:R-:W-:Y:S01]  /*2510*/  IADD3 R0, R53, R13, RZ ;  /* 0x0000000d35007210 */ /* 0x000fe20007ffe0ff */
[----:B0-----:R-:W-:-:S08]  /*2520*/  IMAD.IADD R3, R12, 0x1, R8 ;  /* 0x000000010c037824 */ /* 0x001fd000078e0208 */
.L_x_2330:
        /* <DEDUP_REMOVED lines=11> */
[----:B------:R-:W4:Y:S01]  /*25e0*/  LDC R86, c[0x0][0x3f4] ;  /* 0x0000fd00ff567b82 */ /* 0x000f220000000800 */
[----:B------:R-:W-:Y:S02]  /*25f0*/  IMAD.MOV.U32 R82, RZ, RZ, R10 ;  /* 0x000000ffff527224 */ /* 0x000fe400078e000a */
[----:B------:R-:W-:Y:S01]  /*2600*/  IMAD.IADD R83, R11, 0x1, R9 ;  /* 0x000000010b537824 */ /* 0x000fe200078e0209 */
[----:B------:R-:W-:Y:S01]  /*2610*/  IADD3 R11, P3, R76, R10, RZ ;  /* 0x0000000a4c0b7210 */ /* 0x000fe20007f7e0ff */
[----:B0-----:R-:W-:Y:S02]  /*2620*/  IMAD R13, R85, 0x60, RZ ;  /* 0x00000060550d7824 */ /* 0x001fe400078e02ff */
[----:B------:R-:W-:-:S04]  /*2630*/  IMAD.WIDE.U32 R8, R84, 0x60, R82 ;  /* 0x0000006054087825 */ /* 0x000fc800078e0052 */
[----:B------:R-:W-:Y:S01]  /*2640*/  IMAD.X R12, R83, 0x1, R74, P3 ;  /* 0x00000001530c7824 */ /* 0x000fe200018e064a */
[----:B------:R-:W-:Y:S01]  /*2650*/  IADD3 R8, P4, R76, R8, RZ ;  /* 0x000000084c087210 */ /* 0x000fe20007f9e0ff */
[----:B------:R-:W-:Y:S01]  /*2660*/  IMAD R81, R22, 0x2000, R62 ;  /* 0x0000200016517824 */ /* 0x000fe200078e023e */
[-C--:B-1----:R-:W-:Y:S02]  /*2670*/  LEA R34, P3, R11, R78.reuse, 0x1 ;  /* 0x0000004e0b227211 */ /* 0x082fe400078608ff */
[----:B------:R-:W-:Y:S01]  /*2680*/  IADD3.X R10, R74, R9, R13, P4, !PT ;  /* 0x000000094a0a7210 */ /* 0x000fe200027fe40d */
[----:B------:R-:W-:Y:S01]  /*2690*/  VIADD R9, R81, 0x20 ;  /* 0x0000002051097836 */ /* 0x000fe20000000000 */
[C---:B------:R-:W-:Y:S02]  /*26a0*/  LEA R32, P4, R8.reuse, R78, 0x1 ;  /* 0x0000004e08207211 */ /* 0x040fe400078808ff */
[-C--:B------:R-:W-:Y:S02]  /*26b0*/  LEA.HI.X R35, R11, R79.reuse, R12, 0x1, P3 ;  /* 0x0000004f0b237211 */ /* 0x080fe400018f0c0c */
[----:B------:R-:W-:-:S02]  /*26c0*/  LEA.HI.X R33, R8, R79, R10, 0x1, P4 ;  /* 0x0000004f08217211 */ /* 0x000fc400020f0c0a */
[----:B------:R-:W-:Y:S02]  /*26d0*/  ISETP.GT.AND P4, PT, R27, R28, PT ;  /* 0x0000001c1b00720c */ /* 0x000fe40003f84270 */
[----:B----4-:R-:W-:Y:S02]  /*26e0*/  ISETP.GE.AND P3, PT, R86, 0x1, PT ;  /* 0x000000015600780c */ /* 0x010fe40003f66270 */
[----:B--2---:R-:W-:Y:S02]  /*26f0*/  LOP3.LUT P5, RZ, R15, 0x4, RZ, 0xc0, !PT ;  /* 0x000000040fff7812 */ /* 0x004fe400078ac0ff */
[----:B---3--:R-:W-:-:S07]  /*2700*/  LOP3.LUT R14, R14, 0xfffffffd, RZ, 0xc0, !PT ;  /* 0xfffffffd0e0e7812 */ /* 0x008fce00078ec0ff */
[----:B------:R-:W-:-:S05]  /*2710*/  @P4 LOP3.LUT R14, R14, 0x2, RZ, 0xfc, !PT ;  /* 0x000000020e0e4812 */ /* 0x000fca00078efcff */
[----:B------:R0:W-:Y:S01]  /*2720*/  STL [R1], R14 ;  /* 0x0000000e01007387 */ /* 0x0001e20000100800 */
[C---:B------:R-:W-:Y:S02]  /*2730*/  @P5 VIADD R9, R81.reuse, 0xffffffe0 ;  /* 0xffffffe051095836 */ /* 0x040fe40000000000 */
[--C-:B------:R-:W-:Y:S02]  /*2740*/  IMAD R81, R81, 0x2, R26.reuse ;  /* 0x0000000251517824 */ /* 0x100fe400078e021a */
[----:B------:R-:W-:Y:S01]  /*2750*/  IMAD R80, R9, 0x2, R26 ;  /* 0x0000000209507824 */ /* 0x000fe200078e021a */
[----:B------:R-:W-:Y:S06]  /*2760*/  @!P3 BRA `(.L_x_2282) ;  /* 0x000000280058b947 */ /* 0x000fec0003800000 */
[----:B------:R-:W-:Y:S01]  /*2770*/  ULDC.U8 UR4, c[0x0][0x410] ;  /* 0x0001040000047ab9 */ /* 0x000fe20000000000 */
[-C--:B------:R-:W-:Y:S01]  /*2780*/  IMAD R9, R71, R27.reuse, RZ ;  /* 0x0000001b47097224 */ /* 0x080fe200078e02ff */
[----:B------:R-:W-:Y:S01]  /*2790*/  ISETP.NE.AND P3, PT, RZ, UR4, PT ;  /* 0x00000004ff007c0c */ /* 0x000fe2000bf65270 */
[-C--:B------:R-:W-:Y:S02]  /*27a0*/  IMAD R8, R68, R27.reuse, RZ ;  /* 0x0000001b44087224 */ /* 0x080fe400078e02ff */
[----:B------:R-:W-:Y:S02]  /*27b0*/  IMAD R9, R77, R70, R9 ;  /* 0x000000464d097224 */ /* 0x000fe400078e0209 */
[----:B------:R-:W-:Y:S02]  /*27c0*/  IMAD R88, R27, -0x80, R25 ;  /* 0xffffff801b587824 */ /* 0x000fe400078e0219 */
[----:B------:R-:W-:-:S03]  /*27d0*/  IMAD.WIDE.U32 R42, R70, R27, RZ ;  /* 0x0000001b462a7225 */ /* 0x000fc600078e00ff */
[----:B------:R-:W-:Y:S01]  /*27e0*/  VIMNMX R88, R88, 0x80, PT ;  /* 0x0000008058587848 */ /* 0x000fe20003fe0100 */
[----:B------:R-:W-:Y:S01]  /*27f0*/  IMAD R77, R77, R67, R8 ;  /* 0x000000434d4d7224 */ /* 0x000fe200078e0208 */
[----:B------:R-:W-:Y:S01]  /*2800*/  IADD3 R87, R43, R9, RZ ;  /* 0x000000092b577210 */ /* 0x000fe20007ffe0ff */
[----:B------:R-:W-:-:S04]  /*2810*/  IMAD.WIDE.U32 R40, R67, R27, RZ ;  /* 0x0000001b43287225 */ /* 0x000fc800078e00ff */
        /* <DEDUP_REMOVED lines=9> */
[----:B0-----:R-:W-:Y:S02]  /*28b0*/  CS2R R14, SRZ ;  /* 0x00000000000e7805 */ /* 0x001fe4000001ff00 */
        /* <DEDUP_REMOVED lines=23> */
.L_x_2285:
[----:B------:R-:W-:Y:S05]  /*2a30*/  BSYNC B1 ;  /* 0x0000000000017941 */ /* 0x000fea0003800000 */
.L_x_2284:
        /* <DEDUP_REMOVED lines=34> */
.L_x_2287:
[----:B------:R-:W-:Y:S05]  /*2c60*/  BSYNC B1 ;  /* 0x0000000000017941 */ /* 0x000fea0003800000 */
.L_x_2286:
        /* <DEDUP_REMOVED lines=15> */
[----:B------:R-:W-:-:S02]  /*2d60*/  IMAD.MOV.U32 R10, RZ, RZ, R36 ;  /* 0x000000ffff0a7224 */ /* 0x000fc400078e0024 */
[----:B------:R-:W-:Y:S01]  /*2d70*/  IMAD.MOV.U32 R11, RZ, RZ, R37 ;  /* 0x000000ffff0b7224 */ /* 0x000fe200078e0025 */
[----:B------:R-:W-:Y:S01]  /*2d80*/  PRMT R40, R8, 0x5410, R9 ;  /* 0x0000541008287816 */ /* 0x000fe20000000009 */
[----:B------:R-:W-:Y:S01]  /*2d90*/  IMAD.MOV.U32 R8, RZ, RZ, R14 ;  /* 0x000000ffff087224 */ /* 0x000fe200078e000e */
[----:B------:R-:W-:Y:S02]  /*2da0*/  MOV R9, R15 ;  /* 0x0000000f00097202 */ /* 0x000fe40000000f00 */
[----:B------:R-:W-:Y:S01]  /*2db0*/  PRMT R42, R10, 0x5410, R11 ;  /* 0x000054100a2a7816 */ /* 0x000fe2000000000b */
[----:B------:R-:W-:Y:S01]  /*2dc0*/  IMAD.MOV.U32 R10, RZ, RZ, R38 ;  /* 0x000000ffff0a7224 */ /* 0x000fe200078e0026 */
[----:B------:R-:W-:Y:S01]  /*2dd0*/  PRMT R41, R8, 0x5410, R9 ;  /* 0x0000541008297816 */ /* 0x000fe20000000009 */
[----:B------:R-:W-:-:S05]  /*2de0*/  IMAD.MOV.U32 R11, RZ, RZ, R39 ;  /* 0x000000ffff0b7224 */ /* 0x000fca00078e0027 */
[----:B------:R-:W-:Y:S01]  /*2df0*/  PRMT R43, R10, 0x5410, R11 ;  /* 0x000054100a2b7816 */ /* 0x000fe2000000000b */
[----:B------:R-:W-:Y:S06]  /*2e00*/  @!P3 BRA `(.L_x_2288) ;  /* 0x000000000004b947 */ /* 0x000fec0003800000 */
[----:B------:R-:W-:Y:S01]  /*2e10*/  BPT.TRAP 0x1 ;  /* 0x000000040000795c */ /* 0x000fe20000300000 */
.L_x_2288:
[----:B------:R-:W-:Y:S01]  /*2e20*/  IMAD R77, R22, 0x8, R2 ;  /* 0x00000008164d7824 */ /* 0x000fe200078e0202 */
[----:B------:R-:W-:Y:S01]  /*2e30*/  SHF.L.U32 R89, R154, 0x1f, RZ ;  /* 0x0000001f9a597819 */ /* 0x000fe200000006ff */
[----:B------:R-:W-:Y:S03]  /*2e40*/  BSSY B1, `(.L_x_2289) ;  /* 0x0000003000017945 */ /* 0x000fe60003800000 */
[----:B------:R-:W0:Y:S02]  /*2e50*/  SYNCS.PHASECHK.TRANS64.TRYWAIT P6, [R77+URZ+0x16890], R89 ;  /* 0x016890594d0075a7 */ /* 0x000e2400080c017f */
[----:B0-----:R-:W-:Y:S05]  /*2e60*/  @!P6 BRA `(.L_x_2290) ;  /* 0x0000016c0058e947 */ /* 0x001fea0003800000 */
.L_x_2560:
[----:B------:R-:W-:Y:S05]  /*2e70*/  BSYNC B1 ;  /* 0x0000000000017941 */ /* 0x000fea0003800000 */
.L_x_2289:
        /* <DEDUP_REMOVED lines=20> */
[----:B------:R-:W-:Y:S02]  /*2fc0*/  HADD2.F32 R11, -RZ, R11.H0_H0 ;  /* 0x2000000bff0b7230 */ /* 0x000fe40000004100 */
[----:B------:R-:W-:Y:S01]  /*2fd0*/  FMUL.FTZ R83, R9, R83 ;  /* 0x0000005309537220 */ /* 0x000fe20000410000 */
[----:B------:R-:W-:Y:S02]  /*2fe0*/  HADD2.F32 R94, -RZ, R94.H0_H0 ;  /* 0x2000005eff5e7230 */ /* 0x000fe40000004100 */
[----:B------:R-:W-:Y:S01]  /*2ff0*/  FMUL.FTZ R100, R79, R96 ;  /* 0x000000604f647220 */ /* 0x000fe20000410000 */
[----:B------:R-:W-:Y:S01]  /*3000*/  FFMA.FTZ R98, R9, R82, -R98 ;  /* 0x0000005209627223 */ /* 0x000fe20000010862 */
[----:B------:R-:W-:Y:S01]  /*3010*/  FMUL.FTZ R96, R11, R96 ;  /* 0x000000600b607220 */ /* 0x000fe20000410000 */
[----:B------:R-:W-:Y:S01]  /*3020*/  FFMA.FTZ R93, R10, R82, R83 ;  /* 0x000000520a5d7223 */ /* 0x000fe20000010053 */
[----:B------:R-:W-:-:S02]  /*3030*/  HADD2.F32 R82, -RZ, R99.H0_H0 ;  /* 0x20000063ff527230 */ /* 0x000fc40000004100 */
[-C--:B------:R-:W-:Y:S01]  /*3040*/  FFMA.FTZ R100, R11, R94.reuse, -R100 ;  /* 0x0000005e0b647223 */ /* 0x080fe20000010864 */
[----:B------:R-:W-:Y:S02]  /*3050*/  HADD2.F32 R83, -RZ, R99.H1_H1 ;  /* 0x30000063ff537230 */ /* 0x000fe40000004100 */
[----:B------:R-:W-:Y:S01]  /*3060*/  FFMA.FTZ R97, R79, R94, R96 ;  /* 0x0000005e4f617223 */ /* 0x000fe20000010060 */
[----:B------:R-:W-:Y:S02]  /*3070*/  HADD2.F32 R9, -RZ, R8.H1_H1 ;  /* 0x30000008ff097230 */ /* 0x000fe40000004100 */
[----:B------:R-:W-:Y:S02]  /*3080*/  HADD2.F32 R10, -RZ, R78.H1_H1 ;  /* 0x3000004eff0a7230 */ /* 0x000fe40000004100 */
[----:B------:R-:W-:Y:S02]  /*3090*/  HADD2.F32 R8, -RZ, R8.H0_H0 ;  /* 0x20000008ff087230 */ /* 0x000fe40000004100 */
[----:B------:R-:W-:Y:S01]  /*30a0*/  FMUL.FTZ R87, R9, R82 ;  /* 0x0000005209577220 */ /* 0x000fe20000410000 */
[----:B------:R-:W-:-:S02]  /*30b0*/  HADD2.F32 R78, -RZ, R78.H0_H0 ;  /* 0x2000004eff4e7230 */ /* 0x000fc40000004100 */
[--C-:B------:R-:W-:Y:S02]  /*30c0*/  HADD2.F32 R11, -RZ, R95.reuse.H0_H0 ;  /* 0x2000005fff0b7230 */ /* 0x100fe40000004100 */
[----:B------:R-:W-:Y:S01]  /*30d0*/  FMUL.FTZ R82, R8, R82 ;  /* 0x0000005208527220 */ /* 0x000fe20000410000 */
[----:B------:R-:W-:Y:S02]  /*30e0*/  HADD2.F32 R79, -RZ, R95.H1_H1 ;  /* 0x3000005fff4f7230 */ /* 0x000fe40000004100 */
[-C--:B------:R-:W-:Y:S01]  /*30f0*/  FMUL.FTZ R95, R10, R83.reuse ;  /* 0x000000530a5f7220 */ /* 0x080fe20000410000 */
        /* <DEDUP_REMOVED lines=9> */
.L_x_2296:
[----:B------:R-:W-:Y:S05]  /*3190*/  BSYNC B3 ;  /* 0x0000000000037941 */ /* 0x000fea0003800000 */
.L_x_2295:
[----:B--2---:R1:W-:Y:S02]  /*31a0*/  STG.E.128 desc[UR40][R34.64], R8 ;  /* 0x0000000822007986 */ /* 0x0043e4000c101d28 */
.L_x_2294:
[----:B------:R-:W-:Y:S05]  /*31b0*/  BSYNC B2 ;  /* 0x0000000000027941 */ /* 0x000fea0003800000 */
.L_x_2293:
[----:B------:R-:W-:Y:S05]  /*31c0*/  @P2 BRA `(.L_x_2292) ;  /* 0x0000000000bc2947 */ /* 0x000fea0003800000 */
[----:B-1----:R1:W2:Y:S01]  /*31d0*/  LDS.128 R8, [R80+0xe000] ;  /* 0x00e0000050087984 */ /* 0x0022a20000000c00 */
        /* <DEDUP_REMOVED lines=44> */
.L_x_2298:
[----:B------:R-:W-:Y:S05]  /*34a0*/  BSYNC B2 ;  /* 0x0000000000027941 */ /* 0x000fea0003800000 */
.L_x_2297:
[----:B--2---:R2:W-:Y:S02]  /*34b0*/  STG.E.128 desc[UR40][R34.64+0x40], R8 ;  /* 0x0000400822007986 */ /* 0x0045e4000c101d28 */
.L_x_2292:
[----:B------:R-:W-:Y:S05]  /*34c0*/  BSYNC B1 ;  /* 0x0000000000017941 */ /* 0x000fea0003800000 */
.L_x_2291:
        /* <DEDUP_REMOVED lines=48> */
.L_x_2303:
[----:B------:R-:W-:Y:S05]  /*37d0*/  BSYNC B2 ;  /* 0x0000000000027941 */ /* 0x000fea0003800000 */
.L_x_2302:
[----:B--2---:R3:W-:Y:S02]  /*37e0*/  STG.E.128 desc[UR40][R32.64], R8 ;  /* 0x0000000820007986 */ /* 0x0047e4000c101d28 */
.L_x_2301:
[----:B------:R-:W-:Y:S05]  /*37f0*/  BSYNC B1 ;  /* 0x0000000000017941 */ /* 0x000fea0003800000 */
.L_x_2300:
        /* <DEDUP_REMOVED lines=46> */
.L_x_2305:
[----:B------:R-:W-:Y:S05]  /*3ae0*/  BSYNC B1 ;  /* 0x0000000000017941 */ /* 0x000fea0003800000 */
.L_x_2304:
[----:B--2---:R4:W-:Y:S01]  /*3af0*/  STG.E.128 desc[UR40][R32.64+0x40], R8 ;  /* 0x0000400820007986 */ /* 0x0049e2000c101d28 */
[----:B------:R-:W-:Y:S05]  /*3b00*/  BRA `(.L_x_2299) ;  /* 0x0000001400d87947 */ /* 0x000fea0003800000 */
.L_x_2283:
[C---:B------:R-:W-:Y:S02]  /*3b10*/  ISETP.GE.AND P3, PT, R19.reuse, R88, PT ;  /* 0x000000581300720c */ /* 0x040fe40003f66270 */
[----:B0-----:R-:W-:Y:S02]  /*3b20*/  CS2R R14, SRZ ;  /* 0x00000000000e7805 */ /* 0x001fe4000001ff00 */
[----:B------:R-:W-:Y:S02]  /*3b30*/  CS2R R12, SRZ ;  /* 0x00000000000c7805 */ /* 0x000fe4000001ff00 */
[----:B------:R-:W-:Y:S02]  /*3b40*/  IADD3 R36, R19, 0x60, RZ ;  /* 0x0000006013247810 */ /* 0x000fe40007ffe0ff */
        /* <DEDUP_REMOVED lines=44> */
.L_x_2307:
[----:B------:R-:W-:Y:S05]  /*3e10*/  BSYNC B1 ;  /* 0x0000000000017941 */ /* 0x000fea0003800000 */
.L_x_2306:
[----:B-----5:R-:W-:Y:S01]  /*3e20*/  IMAD.MOV.U32 R40, RZ, RZ, R34 ;  /* 0x000000ffff287224 */ /* 0x020fe200078e0022 */
[----:B------:R-:W-:Y:S01]  /*3e30*/  ISETP.NE.AND P3, PT, R156, 0x3, PT ;  /* 0x000000039c00780c */ /* 0x000fe20003f65270 */
[----:B------:R-:W-:Y:S02]  /*3e40*/  IMAD.MOV.U32 R41, RZ, RZ, R35 ;  /* 0x000000ffff297224 */ /* 0x000fe400078e0023 */
        /* <DEDUP_REMOVED lines=28> */
.L_x_2308:
[----:B------:R-:W-:Y:S01]  /*4010*/  IMAD R77, R22, 0x8, R2 ;  /* 0x00000008164d7824 */ /* 0x000fe200078e0202 */
[----:B------:R-:W-:Y:S01]  /*4020*/  SHF.L.U32 R89, R154, 0x1f, RZ ;  /* 0x0000001f9a597819 */ /* 0x000fe200000006ff */
[----:B------:R-:W0:Y:S01]  /*4030*/  LDC R94, c[0x0][0x2f4] ;  /* 0x0000bd00ff5e7b82 */ /* 0x000e220000000800 */
[----:B------:R-:W-:Y:S02]  /*4040*/  BSSY B1, `(.L_x_2309) ;  /* 0x0000004000017945 */ /* 0x000fe40003800000 */
[----:B------:R-:W1:Y:S01]  /*4050*/  SYNCS.PHASECHK.TRANS64.TRYWAIT P5, [R77+URZ+0x16890], R89 ;  /* 0x016890594d0075a7 */ /* 0x000e6200080a017f */
[----:B0-----:R-:W-:Y:S01]  /*4060*/  IMAD.IADD R96, R94, 0x1, -R63 ;  /* 0x000000015e607824 */ /* 0x001fe200078e0a3f */
[----:B-1----:R-:W-:Y:S06]  /*4070*/  @!P5 BRA `(.L_x_2310) ;  /* 0x0000015800e8d947 */ /* 0x002fec0003800000 */
.L_x_2561:
[----:B------:R-:W-:Y:S05]  /*4080*/  BSYNC B1 ;  /* 0x0000000000017941 */ /* 0x000fea0003800000 */
.L_x_2309:
        /* <DEDUP_REMOVED lines=11> */
[----:B------:R-:W-:Y:S01]  /*4140*/  IMAD.IADD R100, R41, 0x1, R87 ;  /* 0x0000000129647824 */ /* 0x000fe200078e0257 */
[----:B------:R-:W-:-:S04]  /*4150*/  SHF.R.S32.HI R41, RZ, 0x1f, R40 ;  /* 0x0000001fff297819 */ /* 0x000fc80000011428 */
[----:B------:R-:W-:Y:S02]  /*4160*/  LEA.HI R41, R41, R40, RZ, 0x4 ;  /* 0x0000002829297211 */ /* 0x000fe400078f20ff */
[----:B------:R-:W-:Y:S02]  /*4170*/  IADD3.X R98, R75, R100, R5, P5, P6 ;  /* 0x000000644b627210 */ /* 0x000fe40002fec405 */
[----:B------:R-:W-:-:S05]  /*4180*/  LEA.HI.SX32 R41, R41, R56, 0x1c ;  /* 0x0000003829297211 */ /* 0x000fca00078fe2ff */
[----:B------:R-:W-:Y:S02]  /*4190*/  IMAD.SHL.U32 R95, R41, 0x8, RZ ;  /* 0x00000008295f7824 */ /* 0x000fe400078e00ff */
[----:B-1----:R-:W-:-:S03]  /*41a0*/  VIADD R43, R42, 0xffffff80 ;  /* 0xffffff802a2b7836 */ /* 0x002fc60000000000 */
[----:B------:R-:W-:Y:S02]  /*41b0*/  LOP3.LUT R41, R69, 0x38, R95, 0xf8, !PT ;  /* 0x0000003845297812 */ /* 0x000fe400078ef85f */
[----:B------:R-:W-:Y:S02]  /*41c0*/  SHF.R.S32.HI R42, RZ, 0x1f, R43 ;  /* 0x0000001fff2a7819 */ /* 0x000fe4000001142b */
[----:B------:R-:W-:Y:S02]  /*41d0*/  LOP3.LUT R41, R41, R66, RZ, 0x3c, !PT ;  /* 0x0000004229297212 */ /* 0x000fe400078e3cff */
[----:B------:R-:W-:-:S04]  /*41e0*/  LEA.HI R42, R42, R43, RZ, 0x5 ;  /* 0x0000002b2a2a7211 */ /* 0x000fc800078f28ff */
[----:B------:R-:W-:-:S05]  /*41f0*/  SHF.R.S32.HI R42, RZ, 0x5, R42 ;  /* 0x00000005ff2a7819 */ /* 0x000fca000001142a */
[----:B------:R-:W-:Y:S02]  /*4200*/  IMAD R43, R42, 0x200, R41 ;  /* 0x000002002a2b7824 */ /* 0x000fe400078e0229 */
[C---:B------:R-:W-:Y:S02]  /*4210*/  IMAD R41, R22.reuse, 0x2000, R4 ;  /* 0x0000200016297824 */ /* 0x040fe400078e0204 */
[----:B------:R-:W-:-:S03]  /*4220*/  IMAD R43, R22, 0x2000, R43 ;  /* 0x00002000162b7824 */ /* 0x000fc600078e022b */
[----:B------:R-:W-:Y:S01]  /*4230*/  LEA R41, R41, R2, 0x1 ;  /* 0x0000000229297211 */ /* 0x000fe200078e08ff */
[----:B------:R-:W-:-:S05]  /*4240*/  IMAD R44, R43, 0x2, R2 ;  /* 0x000000022b2c7824 */ /* 0x000fca00078e0202 */
        /* <DEDUP_REMOVED lines=8> */
[----:B------:R-:W-:Y:S01]  /*42d0*/  HADD2.F32 R104, -RZ, R104.H0_H0 ;  /* 0x20000068ff687230 */ /* 0x000fe20000004100 */
[----:B------:R-:W-:Y:S01]  /*42e0*/  SHF.R.U32.HI R13, RZ, 0x10, R13 ;  /* 0x00000010ff0d7819 */ /* 0x000fe2000001160d */
[----:B------:R-:W-:Y:S01]  /*42f0*/  HADD2.F32 R97, -RZ, R97.H0_H0 ;  /* 0x20000061ff617230 */ /* 0x000fe20000004100 */
[--C-:B------:R-:W-:Y:S02]  /*4300*/  SHF.R.U64 R10, R10, 0x10, R11.reuse ;  /* 0x000000100a0a7819 */ /* 0x100fe4000000120b */
[----:B------:R-:W-:Y:S01]  /*4310*/  SHF.R.U32.HI R12, RZ, 0x10, R11 ;  /* 0x00000010ff0c7819 */ /* 0x000fe2000001160b */
[----:B------:R-:W-:Y:S01]  /*4320*/  HADD2.F32 R13, -RZ, R13.H0_H0 ;  /* 0x2000000dff0d7230 */ /* 0x000fe20000004100 */
[----:B------:R-:W-:-:S02]  /*4330*/  SHF.R.U64 R11, R14, 0x10, R15 ;  /* 0x000000100e0b7819 */ /* 0x000fc4000000120f */
[----:B------:R-:W-:Y:S01]  /*4340*/  SHF.R.U32.HI R14, RZ, 0x10, R15 ;  /* 0x00000010ff0e7819 */ /* 0x000fe2000001160f */
[----:B------:R-:W-:Y:S02]  /*4350*/  HADD2.F32 R15, -RZ, R45.H0_H0 ;  /* 0x2000002dff0f7230 */ /* 0x000fe40000004100 */
[-C--:B------:R-:W-:Y:S01]  /*4360*/  FMUL.FTZ R114, R106, R13.reuse ;  /* 0x0000000d6a727220 */ /* 0x080fe20000410000 */
[--C-:B-1----:R-:W-:Y:S02]  /*4370*/  HADD2.F32 R45, -RZ, R41.reuse.H0_H0 ;  /* 0x20000029ff2d7230 */ /* 0x102fe40000004100 */
[----:B------:R-:W-:Y:S02]  /*4380*/  HADD2.F32 R41, -RZ, R41.H1_H1 ;  /* 0x30000029ff297230 */ /* 0x000fe40000004100 */
[-C--:B------:R-:W-:Y:S01]  /*4390*/  FMUL.FTZ R112, R15, R110.reuse ;  /* 0x0000006e0f707220 */ /* 0x080fe20000410000 */
[----:B------:R-:W-:Y:S02]  /*43a0*/  HADD2.F32 R14, -RZ, R14.H0_H0 ;  /* 0x2000000eff0e7230 */ /* 0x000fe40000004100 */
[----:B------:R-:W-:Y:S01]  /*43b0*/  FMUL.FTZ R110, R45, R110 ;  /* 0x0000006e2d6e7220 */ /* 0x000fe20000410000 */
[----:B------:R-:W-:Y:S01]  /*43c0*/  FMUL.FTZ R109, R41, R13 ;  /* 0x0000000d296d7220 */ /* 0x000fe20000410000 */
[----:B------:R-:W-:-:S02]  /*43d0*/  FFMA.FTZ R13, R45, R104, -R112 ;  /* 0x000000682d0d7223 */ /* 0x000fc40000010870 */
[----:B------:R-:W-:Y:S01]  /*43e0*/  FFMA.FTZ R15, R15, R104, R110 ;  /* 0x000000680f0f7223 */ /* 0x000fe2000001006e */
[-C--:B------:R-:W-:Y:S01]  /*43f0*/  FFMA.FTZ R104, R41, R97.reuse, -R114 ;  /* 0x0000006129687223 */ /* 0x080fe20000010872 */
[--C-:B------:R-:W-:Y:S02]  /*4400*/  HADD2.F32 R41, -RZ, R108.reuse.H1_H1 ;  /* 0x3000006cff297230 */ /* 0x100fe40000004100 */
[----:B------:R-:W-:Y:S01]  /*4410*/  FFMA.FTZ R106, R106, R97, R109 ;  /* 0x000000616a6a7223 */ /* 0x000fe2000001006d */
[----:B------:R-:W-:Y:S02]  /*4420*/  HADD2.F32 R45, -RZ, R108.H0_H0 ;  /* 0x2000006cff2d7230 */ /* 0x000fe40000004100 */
[----:B------:R-:W-:Y:S01]  /*4430*/  HADD2.F32 R110, -RZ, R47.H0_H0 ;  /* 0x2000002fff6e7230 */ /* 0x000fe20000004100 */
[----:B------:R-:W-:Y:S01]  /*4440*/  F2FP.F16.F32.PACK_AB R13, R104, R13 ;  /* 0x0000000d680d723e */ /* 0x000fe200000000ff */
[----:B------:R-:W-:Y:S01]  /*4450*/  HADD2.F32 R108, -RZ, R43.H0_H0 ;  /* 0x2000002bff6c7230 */ /* 0x000fe20000004100 */
[----:B------:R-:W-:Y:S01]  /*4460*/  F2FP.F16.F32.PACK_AB R15, R106, R15 ;  /* 0x0000000f6a0f723e */ /* 0x000fe200000000ff */
[----:B------:R-:W-:-:S02]  /*4470*/  HADD2.F32 R47, -RZ, R47.H1_H1 ;  /* 0x3000002fff2f7230 */ /* 0x000fc40000004100 */
[-C--:B------:R-:W-:Y:S01]  /*4480*/  FMUL.FTZ R97, R110, R45.reuse ;  /* 0x0000002d6e617220 */ /* 0x080fe20000410000 */
[----:B------:R-:W-:Y:S02]  /*4490*/  HADD2.F32 R43, -RZ, R43.H1_H1 ;  /* 0x3000002bff2b7230 */ /* 0x000fe40000004100 */
[C---:B------:R-:W-:Y:S01]  /*44a0*/  FMUL.FTZ R45, R108.reuse, R45 ;  /* 0x0000002d6c2d7220 */ /* 0x040fe20000410000 */
[----:B------:R-:W-:Y:S02]  /*44b0*/  HADD2.F32 R112, -RZ, R12.H0_H0 ;  /* 0x2000000cff707230 */ /* 0x000fe40000004100 */
[-C--:B------:R-:W-:Y:S01]  /*44c0*/  FMUL.FTZ R114, R47, R14.reuse ;  /* 0x0000000e2f727220 */ /* 0x080fe20000410000 */
[-C--:B------:R-:W-:Y:S01]  /*44d0*/  FFMA.FTZ R12, R108, R41.reuse, -R97 ;  /* 0x000000296c0c7223 */ /* 0x080fe20000010861 */
[----:B------:R-:W-:Y:S01]  /*44e0*/  FMUL.FTZ R116, R43, R14 ;  /* 0x0000000e2b747220 */ /* 0x000fe20000410000 */
[----:B------:R-:W-:Y:S01]  /*44f0*/  FFMA.FTZ R14, R110, R41, R45 ;  /* 0x000000296e0e7223 */ /* 0x000fe2000001002d */
[----:B------:R-:W-:-:S02]  /*4500*/  HADD2.F32 R110, -RZ, R107.H0_H0 ;  /* 0x2000006bff6e7230 */ /* 0x000fc40000004100 */
[-C--:B------:R-:W-:Y:S01]  /*4510*/  FFMA.FTZ R41, R43, R112.reuse, -R114 ;  /* 0x000000702b297223 */ /* 0x080fe20000010872 */
[----:B------:R-:W-:Y:S02]  /*4520*/  HADD2.F32 R97, -RZ, R9.H0_H0 ;  /* 0x20000009ff617230 */ /* 0x000fe40000004100 */
[----:B------:R-:W-:Y:S01]  /*4530*/  FFMA.FTZ R43, R47, R112, R116 ;  /* 0x000000702f2b7223 */ /* 0x000fe20000010074 */
[----:B------:R-:W-:Y:S02]  /*4540*/  HADD2.F32 R45, -RZ, R44.H0_H0 ;  /* 0x2000002cff2d7230 */ /* 0x000fe40000004100 */
[----:B------:R-:W-:Y:S02]  /*4550*/  HADD2.F32 R9, -RZ, R40.H0_H0 ;  /* 0x20000028ff097230 */ /* 0x000fe40000004100 */
[----:B------:R-:W-:Y:S02]  /*4560*/  HADD2.F32 R44, -RZ, R44.H1_H1 ;  /* 0x3000002cff2c7230 */ /* 0x000fe40000004100 */
[----:B------:R-:W-:-:S02]  /*4570*/  HADD2.F32 R40, -RZ, R40.H1_H1 ;  /* 0x30000028ff287230 */ /* 0x000fc40000004100 */
[----:B------:R-:W-:Y:S02]  /*4580*/  HADD2.F32 R108, -RZ, R107.H1_H1 ;  /* 0x3000006bff6c7230 */ /* 0x000fe40000004100 */
[-C--:B------:R-:W-:Y:S01]  /*4590*/  FMUL.FTZ R107, R44, R97.reuse ;  /* 0x000000612c6b7220 */ /* 0x080fe20000410000 */
[----:B------:R-:W-:Y:S02]  /*45a0*/  HADD2.F32 R47, -RZ, R8.H0_H0 ;  /* 0x20000008ff2f7230 */ /* 0x000fe40000004100 */
[-C--:B------:R-:W-:Y:S01]  /*45b0*/  FMUL.FTZ R8, R45, R110.reuse ;  /* 0x0000006e2d087220 */ /* 0x080fe20000410000 */
[C---:B------:R-:W-:Y:S01]  /*45c0*/  FMUL.FTZ R110, R9.reuse, R110 ;  /* 0x0000006e096e7220 */ /* 0x040fe20000410000 */
[C---:B------:R-:W-:Y:S02]  /*45d0*/  FMUL.FTZ R97, R40.reuse, R97 ;  /* 0x0000006128617220 */ /* 0x040fe40000410000 */
[-C--:B------:R-:W-:Y:S01]  /*45e0*/  FFMA.FTZ R8, R9, R108.reuse, -R8 ;  /* 0x0000006c09087223 */ /* 0x080fe20000010808 */
[----:B------:R-:W-:Y:S01]  /*45f0*/  FFMA.FTZ R9, R45, R108, R110 ;  /* 0x0000006c2d097223 */ /* 0x000fe2000001006e */
[-C--:B------:R-:W-:Y:S01]  /*4600*/  FFMA.FTZ R45, R40, R47.reuse, -R107 ;  /* 0x0000002f282d7223 */ /* 0x080fe2000001086b */
[----:B------:R-:W-:Y:S01]  /*4610*/  FFMA.FTZ R40, R44, R47, R97 ;  /* 0x0000002f2c287223 */ /* 0x000fe20000010061 */
[----:B------:R-:W-:-:S02]  /*4620*/  HADD2.F32 R47, -RZ, R105.H0_H0 ;  /* 0x20000069ff2f7230 */ /* 0x000fc40000004100 */
[----:B------:R-:W-:Y:S02]  /*4630*/  HADD2.F32 R105, -RZ, R105.H1_H1 ;  /* 0x30000069ff697230 */ /* 0x000fe40000004100 */
[----:B------:R-:W-:Y:S02]  /*4640*/  HADD2.F32 R107, -RZ, R11.H0_H0 ;  /* 0x2000000bff6b7230 */ /* 0x000fe40000004100 */
[----:B------:R-:W-:Y:S02]  /*4650*/  HADD2.F32 R44, -RZ, R46.H0_H0 ;  /* 0x2000002eff2c7230 */ /* 0x000fe40000004100 */
[----:B------:R-:W-:Y:S02]  /*4660*/  HADD2.F32 R11, -RZ, R42.H0_H0 ;  /* 0x2000002aff0b7230 */ /* 0x000fe40000004100 */
[----:B------:R-:W-:Y:S02]  /*4670*/  HADD2.F32 R46, -RZ, R46.H1_H1 ;  /* 0x3000002eff2e7230 */ /* 0x000fe40000004100 */
[----:B------:R-:W-:-:S02]  /*4680*/  HADD2.F32 R42, -RZ, R42.H1_H1 ;  /* 0x3000002aff2a7230 */ /* 0x000fc40000004100 */
[----:B------:R-:W-:Y:S02]  /*4690*/  HADD2.F32 R97, -RZ, R10.H0_H0 ;  /* 0x2000000aff617230 */ /* 0x000fe40000004100 */
        /* <DEDUP_REMOVED lines=18> */
.L_x_2314:
[----:B------:R-:W-:Y:S05]  /*47c0*/  BSYNC B2 ;  /* 0x0000000000027941 */ /* 0x000fea0003800000 */
.L_x_2313:
[----:B------:R-:W-:Y:S02]  /*47d0*/  ISETP.GE.AND P5, PT, R95, R94, PT ;  /* 0x0000005e5f00720c */ /* 0x000fe40003fa6270 */
[----:B------:R-:W-:-:S11]  /*47e0*/  P2R R9, PR, RZ, 0x1 ;  /* 0x00000001ff097803 */ /* 0x000fd60000000000 */
[--C-:B------:R-:W-:Y:S02]  /*47f0*/  @!P5 SHF.R.S32.HI R8, RZ, 0x1f, R95.reuse ;  /* 0x0000001fff08d819 */ /* 0x100fe4000001145f */
[----:B------:R-:W-:-:S04]  /*4800*/  @!P5 IADD3 R86, P0, P6, R54, R86, R95 ;  /* 0x000000563656d210 */ /* 0x000fc80007e1e05f */
[----:B------:R-:W-:Y:S02]  /*4810*/  @!P5 IADD3.X R100, R75, R100, R8, P0, P6 ;  /* 0x000000644b64d210 */ /* 0x000fe400007ec408 */
[-C--:B------:R-:W-:Y:S02]  /*4820*/  LEA R8, P6, R93, R78.reuse, 0x1 ;  /* 0x0000004e5d087211 */ /* 0x080fe400078c08ff */
[----:B------:R-:W-:Y:S02]  /*4830*/  ISETP.NE.AND P0, PT, R9, RZ, PT ;  /* 0x000000ff0900720c */ /* 0x000fe40003f05270 */
[----:B------:R-:W-:Y:S02]  /*4840*/  LEA.HI.X R9, R93, R79, R98, 0x1, P6 ;  /* 0x0000004f5d097211 */ /* 0x000fe400030f0c62 */
[----:B------:R-:W-:-:S03]  /*4850*/  @!P5 LEA R10, P6, R86, R78, 0x1 ;  /* 0x0000004e560ad211 */ /* 0x000fc600078c08ff */
[----:B-1----:R1:W-:Y:S01]  /*4860*/  STG.E.128 desc[UR40][R8.64], R40 ;  /* 0x0000002808007986 */ /* 0x0023e2000c101d28 */
[----:B------:R-:W-:-:S05]  /*4870*/  @!P5 LEA.HI.X R11, R86, R79, R100, 0x1, P6 ;  /* 0x0000004f560bd211 */ /* 0x000fca00030f0c64 */
[----:B--2---:R1:W-:Y:S04]  /*4880*/  @!P5 STG.E.128 desc[UR40][R10.64], R44 ;  /* 0x0000002c0a00d986 */ /* 0x0043e8000c101d28 */
.L_x_2312:
[----:B------:R-:W-:Y:S05]  /*4890*/  BSYNC B1 ;  /* 0x0000000000017941 */ /* 0x000fea0003800000 */
.L_x_2311:
        /* <DEDUP_REMOVED lines=13> */
[----:B------:R-:W-:Y:S01]  /*4970*/  BSSY B1, `(.L_x_2315) ;  /* 0x000006b000017945 */ /* 0x000fe20003800000 */
[----:B------:R-:W-:Y:S01]  /*4980*/  LEA R40, P5, R8, R78, 0x1 ;  /* 0x0000004e08287211 */ /* 0x000fe200078a08ff */
[----:B------:R-:W-:Y:S01]  /*4990*/  IMAD.SHL.U32 R12, R12, 0x40, RZ ;  /* 0x000000400c0c7824 */ /* 0x000fe200078e00ff */
[----:B------:R-:W-:-:S02]  /*49a0*/  SHF.L.U32 R11, R11, 0x6, RZ ;  /* 0x000000060b0b7819 */ /* 0x000fc400000006ff */
[----:B------:R-:W-:Y:S02]  /*49b0*/  LEA.HI.X R41, R8, R79, R9, 0x1, P5 ;  /* 0x0000004f08297211 */ /* 0x000fe400028f0c09 */
[----:B------:R-:W-:Y:S02]  /*49c0*/  SHF.R.S32.HI R9, RZ, 0x1f, R96 ;  /* 0x0000001fff097819 */ /* 0x000fe40000011460 */
[----:B------:R-:W-:Y:S02]  /*49d0*/  LOP3.LUT R11, R11, 0x1c0, RZ, 0xc0, !PT ;  /* 0x000001c00b0b7812 */ /* 0x000fe400078ec0ff */
[----:B------:R-:W-:Y:S02]  /*49e0*/  LEA.HI R9, R9, R96, RZ, 0x4 ;  /* 0x0000006009097211 */ /* 0x000fe400078f20ff */
[----:B------:R-:W-:Y:S02]  /*49f0*/  LOP3.LUT R12, R12, 0x1c0, RZ, 0xc0, !PT ;  /* 0x000001c00c0c7812 */ /* 0x000fe400078ec0ff */
[----:B------:R-:W-:-:S02]  /*4a00*/  LEA.HI.SX32 R9, R9, R56, 0x1c ;  /* 0x0000003809097211 */ /* 0x000fc400078fe2ff */
[----:B------:R-:W-:-:S03]  /*4a10*/  SHF.R.U32.HI R11, RZ, 0x3, R11 ;  /* 0x00000003ff0b7819 */ /* 0x000fc6000001160b */
[----:B------:R-:W-:Y:S02]  /*4a20*/  IMAD.SHL.U32 R43, R9, 0x8, RZ ;  /* 0x00000008092b7824 */ /* 0x000fe400078e00ff */
[----:B------:R-:W-:-:S03]  /*4a30*/  IMAD R9, R22, 0x2000, R3 ;  /* 0x0000200016097824 */ /* 0x000fc600078e0203 */
[----:B------:R-:W-:Y:S01]  /*4a40*/  LOP3.LUT R8, R12, 0x38, R43, 0xf8, !PT ;  /* 0x000000380c087812 */ /* 0x000fe200078ef82b */
[----:B------:R-:W-:-:S03]  /*4a50*/  IMAD R9, R9, 0x2, R2 ;  /* 0x0000000209097824 */ /* 0x000fc600078e0202 */
[----:B------:R-:W-:-:S05]  /*4a60*/  LOP3.LUT R8, R8, R11, RZ, 0x3c, !PT ;  /* 0x0000000b08087212 */ /* 0x000fca00078e3cff */
[----:B--2---:R-:W-:-:S04]  /*4a70*/  IMAD.IADD R11, R10, 0x1, R8 ;  /* 0x000000010a0b7824 */ /* 0x004fc800078e0208 */
[----:B------:R-:W-:-:S04]  /*4a80*/  IMAD R11, R22, 0x2000, R11 ;  /* 0x00002000160b7824 */ /* 0x000fc800078e020b */
[----:B------:R-:W-:Y:S02]  /*4a90*/  IMAD R12, R11, 0x2, R2 ;  /* 0x000000020b0c7824 */ /* 0x000fe400078e0202 */
[----:B------:R-:W1:Y:S04]  /*4aa0*/  LDS.128 R8, [R9+0xe400] ;  /* 0x00e4000009087984 */ /* 0x000e680000000c00 */
[----:B------:R-:W2:Y:S01]  /*4ab0*/  LDS.128 R12, [R12+0xe400] ;  /* 0x00e400000c0c7984 */ /* 0x000ea20000000c00 */
[----:B------:R-:W-:Y:S05]  /*4ac0*/  @P4 BRA `(.L_x_2316) ;  /* 0x0000000400544947 */ /* 0x000fea0003800000 */
[--C-:B------:R-:W-:Y:S01]  /*4ad0*/  SHF.R.U64 R32, R32, 0x10, R33.reuse ;  /* 0x0000001020207819 */ /* 0x100fe20000001221 */
[----:B------:R-:W-:Y:S01]  /*4ae0*/  HADD2.F32 R46, -RZ, R103.H1_H1 ;  /* 0x30000067ff2e7230 */ /* 0x000fe20000004100 */
[----:B------:R-:W-:Y:S01]  /*4af0*/  SHF.R.U32.HI R45, RZ, 0x10, R33 ;  /* 0x00000010ff2d7819 */ /* 0x000fe20000011621 */
[----:B------:R-:W-:Y:S01]  /*4b00*/  HADD2.F32 R44, -RZ, R101.H1_H1 ;  /* 0x30000065ff2c7230 */ /* 0x000fe20000004100 */
[----:B------:R-:W-:Y:S01]  /*4b10*/  SHF.R.U64 R33, R34, 0x10, R35 ;  /* 0x0000001022217819 */ /* 0x000fe20000001223 */
[----:B------:R-:W-:Y:S01]  /*4b20*/  HADD2.F32 R103, -RZ, R103.H0_H0 ;  /* 0x20000067ff677230 */ /* 0x000fe20000004100 */
[----:B------:R-:W-:Y:S01]  /*4b30*/  SHF.R.U64 R34, R38, 0x10, R39 ;  /* 0x0000001026227819 */ /* 0x000fe20000001227 */
[----:B------:R-:W-:Y:S01]  /*4b40*/  HADD2.F32 R45, -RZ, R45.H0_H0 ;  /* 0x2000002dff2d7230 */ /* 0x000fe20000004100 */
[----:B--2---:R-:W-:Y:S01]  /*4b50*/  MOV R38, R13 ;  /* 0x0000000d00267202 */ /* 0x004fe20000000f00 */
[----:B-1----:R-:W-:Y:S01]  /*4b60*/  IMAD.MOV.U32 R13, RZ, RZ, R11 ;  /* 0x000000ffff0d7224 */ /* 0x002fe200078e000b */
[----:B------:R-:W-:Y:S01]  /*4b70*/  SHF.R.U32.HI R47, RZ, 0x10, R37 ;  /* 0x00000010ff2f7819 */ /* 0x000fe20000011625 */
[----:B------:R-:W-:Y:S01]  /*4b80*/  HADD2.F32 R11, -RZ, R9.H0_H0 ;  /* 0x20000009ff0b7230 */ /* 0x000fe20000004100 */
[----:B------:R-:W-:Y:S01]  /*4b90*/  SHF.R.U32.HI R86, RZ, 0x10, R39 ;  /* 0x00000010ff567819 */ /* 0x000fe20000011627 */
[----:B------:R-:W-:Y:S01]  /*4ba0*/  IMAD.MOV.U32 R39, RZ, RZ, R15 ;  /* 0x000000ffff277224 */ /* 0x000fe200078e000f */
[----:B------:R-:W-:Y:S01]  /*4bb0*/  SHF.R.U64 R36, R36, 0x10, R37 ;  /* 0x0000001024247819 */ /* 0x000fe20000001225 */
[----:B------:R-:W-:Y:S01]  /*4bc0*/  HADD2.F32 R15, -RZ, R38.H0_H0 ;  /* 0x20000026ff0f7230 */ /* 0x000fe20000004100 */
[----:B------:R-:W-:Y:S01]  /*4bd0*/  SHF.R.U32.HI R37, RZ, 0x10, R35 ;  /* 0x00000010ff257819 */ /* 0x000fe20000011623 */
[----:B------:R-:W-:-:S02]  /*4be0*/  IMAD.MOV.U32 R35, RZ, RZ, R12 ;  /* 0x000000ffff237224 */ /* 0x000fc400078e000c */
[----:B------:R-:W-:Y:S02]  /*4bf0*/  HADD2.F32 R38, -RZ, R38.H1_H1 ;  /* 0x30000026ff267230 */ /* 0x000fe40000004100 */
[-C--:B------:R-:W-:Y:S01]  /*4c00*/  FMUL.FTZ R84, R15, R46.reuse ;  /* 0x0000002e0f547220 */ /* 0x080fe20000410000 */
[----:B------:R-:W-:Y:S02]  /*4c10*/  HADD2.F32 R47, -RZ, R47.H0_H0 ;  /* 0x2000002fff2f7230 */ /* 0x000fe40000004100 */
[C---:B------:R-:W-:Y:S01]  /*4c20*/  FMUL.FTZ R46, R11.reuse, R46 ;  /* 0x0000002e0b2e7220 */ /* 0x040fe20000410000 */
[----:B------:R-:W-:Y:S02]  /*4c30*/  HADD2.F32 R12, -RZ, R9.H1_H1 ;  /* 0x30000009ff0c7230 */ /* 0x000fe40000004100 */
[-C--:B------:R-:W-:Y:S01]  /*4c40*/  FFMA.FTZ R9, R11, R44.reuse, -R84 ;  /* 0x0000002c0b097223 */ /* 0x080fe20000010854 */
[----:B------:R-:W-:Y:S02]  /*4c50*/  HADD2.F32 R84, -RZ, R102.H1_H1 ;  /* 0x30000066ff547230 */ /* 0x000fe40000004100 */
[-C--:B------:R-:W-:Y:S01]  /*4c60*/  FMUL.FTZ R85, R38, R47.reuse ;  /* 0x0000002f26557220 */ /* 0x080fe20000410000 */
[----:B------:R-:W-:Y:S01]  /*4c70*/  FFMA.FTZ R11, R15, R44, R46 ;  /* 0x0000002c0f0b7223 */ /* 0x000fe2000001002e */
[----:B------:R-:W-:Y:S01]  /*4c80*/  FMUL.FTZ R47, R12, R47 ;  /* 0x0000002f0c2f7220 */ /* 0x000fe20000410000 */
[----:B------:R-:W-:-:S02]  /*4c90*/  HADD2.F32 R15, -RZ, R13.H0_H0 ;  /* 0x2000000dff0f7230 */ /* 0x000fc40000004100 */
[-C--:B------:R-:W-:Y:S01]  /*4ca0*/  FFMA.FTZ R12, R12, R45.reuse, -R85 ;  /* 0x0000002d0c0c7223 */ /* 0x080fe20000010855 */
[----:B------:R-:W-:Y:S02]  /*4cb0*/  HADD2.F32 R44, -RZ, R13.H1_H1 ;  /* 0x3000000dff2c7230 */ /* 0x000fe40000004100 */
[----:B------:R-:W-:Y:S01]  /*4cc0*/  FFMA.FTZ R38, R38, R45, R47 ;  /* 0x0000002d26267223 */ /* 0x000fe2000001002f */
[--C-:B------:R-:W-:Y:S02]  /*4cd0*/  HADD2.F32 R45, -RZ, R39.reuse.H0_H0 ;  /* 0x20000027ff2d7230 */ /* 0x100fe40000004100 */
[----:B------:R-:W-:Y:S01]  /*4ce0*/  HADD2.F32 R47, -RZ, R86.H0_H0 ;  /* 0x20000056ff2f7230 */ /* 0x000fe20000004100 */
[----:B------:R-:W-:Y:S01]  /*4cf0*/  F2FP.F16.F32.PACK_AB R9, R12, R9 ;  /* 0x000000090c09723e */ /* 0x000fe200000000ff */
[----:B------:R-:W-:Y:S02]  /*4d00*/  HADD2.F32 R39, -RZ, R39.H1_H1 ;  /* 0x30000027ff277230 */ /* 0x000fe40000004100 */
[----:B------:R-:W-:Y:S01]  /*4d10*/  FMUL.FTZ R86, R45, R84 ;  /* 0x000000542d567220 */ /* 0x000fe20000410000 */
[----:B------:R-:W-:-:S02]  /*4d20*/  HADD2.F32 R46, -RZ, R99.H1_H1 ;  /* 0x30000063ff2e7230 */ /* 0x000fc40000004100 */
[----:B------:R-:W-:Y:S01]  /*4d30*/  FMUL.FTZ R84, R15, R84 ;  /* 0x000000540f547220 */ /* 0x000fe20000410000 */
[----:B------:R-:W-:Y:S02]  /*4d40*/  HADD2.F32 R37, -RZ, R37.H0_H0 ;  /* 0x20000025ff257230 */ /* 0x000fe40000004100 */
[CC--:B------:R-:W-:Y:S01]  /*4d50*/  FMUL.FTZ R96, R44.reuse, R47.reuse ;  /* 0x0000002f2c607220 */ /* 0x0c0fe20000410000 */
[----:B------:R-:W-:Y:S01]  /*4d60*/  FMUL.FTZ R85, R39, R47 ;  /* 0x0000002f27557220 */ /* 0x000fe20000410000 */
[-C--:B------:R-:W-:Y:S01]  /*4d70*/  FFMA.FTZ R13, R15, R46.reuse, -R86 ;  /* 0x0000002e0f0d7223 */ /* 0x080fe20000010856 */
[----:B------:R-:W-:Y:S01]  /*4d80*/  FFMA.FTZ R15, R45, R46, R84 ;  /* 0x0000002e2d0f7223 */ /* 0x000fe20000010054 */
[-C--:B------:R-:W-:Y:S01]  /*4d90*/  FFMA.FTZ R46, R39, R37.reuse, R96 ;  /* 0x00000025272e7223 */ /* 0x080fe20000010060 */
[----:B------:R-:W-:Y:S01]  /*4da0*/  FFMA.FTZ R44, R44, R37, -R85 ;  /* 0x000000252c2c7223 */ /* 0x000fe20000010855 */
[----:B------:R-:W-:Y:S02]  /*4db0*/  HADD2.F32 R39, -RZ, R36.H0_H0 ;  /* 0x20000024ff277230 */ /* 0x000fe40000004100 */
[--C-:B------:R-:W-:Y:S01]  /*4dc0*/  HADD2.F32 R37, -RZ, R35.reuse.H0_H0 ;  /* 0x20000023ff257230 */ /* 0x100fe20000004100 */
        /* <DEDUP_REMOVED lines=16> */
[----:B------:R-:W-:Y:S01]  /*4ed0*/  HADD2.F32 R32, -RZ, R14.H0_H0 ;  /* 0x2000000eff207230 */ /* 0x000fe20000004100 */
[----:B------:R-:W-:Y:S01]  /*4ee0*/  F2FP.F16.F32.PACK_AB R13, R38, R11 ;  /* 0x0000000b260d723e */ /* 0x000fe200000000ff */
[----:B------:R-:W-:Y:S02]  /*4ef0*/  HADD2.F32 R35, -RZ, R102.H0_H0 ;  /* 0x20000066ff237230 */ /* 0x000fe40000004100 */
[----:B------:R-:W-:Y:S01]  /*4f00*/  HADD2.F32 R37, -RZ, R34.H0_H0 ;  /* 0x20000022ff257230 */ /* 0x000fe20000004100 */
[----:B------:R-:W-:Y:S01]  /*4f10*/  F2FP.F16.F32.PACK_AB R12, R39, R84 ;  /* 0x00000054270c723e */ /* 0x000fe200000000ff */
[----:B------:R-:W-:-:S02]  /*4f20*/  HADD2.F32 R8, -RZ, R10.H0_H0 ;  /* 0x2000000aff087230 */ /* 0x000fc40000004100 */
[-C--:B------:R-:W-:Y:S01]  /*4f30*/  FMUL.FTZ R47, R32, R35.reuse ;  /* 0x00000023202f7220 */ /* 0x080fe20000410000 */
[----:B------:R-:W-:Y:S02]  /*4f40*/  HADD2.F32 R14, -RZ, R14.H1_H1 ;  /* 0x3000000eff0e7230 */ /* 0x000fe40000004100 */
        /* <DEDUP_REMOVED lines=8> */
[----:B------:R-:W-:Y:S01]  /*4fd0*/  F2FP.F16.F32.PACK_AB R8, R36, R45 ;  /* 0x0000002d2408723e */ /* 0x000fe200000000ff */
[----:B------:R-:W-:Y:S01]  /*4fe0*/  FFMA.FTZ R14, R14, R33, R37 ;  /* 0x000000210e0e7223 */ /* 0x000fe20000010025 */
[----:B------:R-:W-:-:S02]  /*4ff0*/  IMAD.MOV.U32 R11, RZ, RZ, R44 ;  /* 0x000000ffff0b7224 */ /* 0x000fc400078e002c */
[----:B------:R-:W-:Y:S02]  /*5000*/  F2FP.F16.F32.PACK_AB R10, R10, R47 ;  /* 0x0000002f0a0a723e */ /* 0x000fe400000000ff */
[----:B------:R-:W-:-:S07]  /*5010*/  F2FP.F16.F32.PACK_AB R14, R14, R35 ;  /* 0x000000230e0e723e */ /* 0x000fce00000000ff */
.L_x_2316:
[----:B------:R-:W-:Y:S05]  /*5020*/  BSYNC B1 ;  /* 0x0000000000017941 */ /* 0x000fea0003800000 */
.L_x_2315:
        /* <DEDUP_REMOVED lines=10> */
.L_x_2282:
[----:B------:R-:W-:-:S13]  /*50d0*/  ISETP.NE.AND P3, PT, R156, 0x3, PT ;  /* 0x000000039c00780c */ /* 0x000fda0003f65270 */
[----:B------:R-:W-:Y:S05]  /*50e0*/  @!P3 BRA `(.L_x_2317) ;  /* 0x000000000004b947 */ /* 0x000fea0003800000 */
[----:B------:R-:W-:Y:S01]  /*50f0*/  BPT.TRAP 0x1 ;  /* 0x000000040000795c */ /* 0x000fe20000300000 */
.L_x_2317:
[----:B------:R-:W-:Y:S01]  /*5100*/  IMAD R77, R22, 0x8, R2 ;  /* 0x00000008164d7824 */ /* 0x000fe200078e0202 */
[----:B------:R-:W-:Y:S01]  /*5110*/  SHF.L.U32 R89, R154, 0x1f, RZ ;  /* 0x0000001f9a597819 */ /* 0x000fe200000006ff */
[----:B------:R-:W-:Y:S01]  /*5120*/  IMAD R88, R27, -0x80, R25 ;  /* 0xffffff801b587824 */ /* 0x000fe200078e0219 */
[----:B------:R-:W-:Y:S02]  /*5130*/  BSSY B1, `(.L_x_2318) ;  /* 0x0000004000017945 */ /* 0x000fe40003800000 */
[----:B------:R-:W1:Y:S02]  /*5140*/  SYNCS.PHASECHK.TRANS64.TRYWAIT P4, [R77+URZ+0x16890], R89 ;  /* 0x016890594d0075a7 */ /* 0x000e64000808017f */
[----:B------:R-:W-:Y:S01]  /*5150*/  VIMNMX R88, R88, 0x80, PT ;  /* 0x0000008058587848 */ /* 0x000fe20003fe0100 */
[----:B-1----:R-:W-:Y:S06]  /*5160*/  @!P4 BRA `(.L_x_2319) ;  /* 0x0000014800c0c947 */ /* 0x002fec0003800000 */
.L_x_2562:
[----:B------:R-:W-:Y:S05]  /*5170*/  BSYNC B1 ;  /* 0x0000000000017941 */ /* 0x000fea0003800000 */
.L_x_2318:
[----:B------:R-:W-:Y:S01]  /*5180*/  ISETP.GE.AND P4, PT, R19, R88, PT ;  /* 0x000000581300720c */ /* 0x000fe20003f86270 */
[----:B------:R-:W-:-:S12]  /*5190*/  BSSY B1, `(.L_x_2320) ;  /* 0x0000006000017945 */ /* 0x000fd80003800000 */
[----:B------:R-:W-:Y:S05]  /*51a0*/  @P4 BRA `(.L_x_2321) ;  /* 0x0000000000104947 */ /* 0x000fea0003800000 */
[----:B------:R-:W2:Y:S04]  /*51b0*/  @!P1 LDS.128 R8, [R81+0xe000] ;  /* 0x00e0000051089984 */ /* 0x000ea80000000c00 */
[----:B0-----:R-:W0:Y:S04]  /*51c0*/  @!P2 LDS.128 R12, [R80+0xe000] ;  /* 0x00e00000500ca984 */ /* 0x001e280000000c00 */
[----:B--2---:R2:W-:Y:S04]  /*51d0*/  @!P1 STG.E.128 desc[UR40][R34.64], R8 ;  /* 0x0000000822009986 */ /* 0x0045e8000c101d28 */
[----:B0-----:R2:W-:Y:S02]  /*51e0*/  @!P2 STG.E.128 desc[UR40][R34.64+0x40], R12 ;  /* 0x0000400c2200a986 */ /* 0x0015e4000c101d28 */
.L_x_2321:
[----:B------:R-:W-:Y:S05]  /*51f0*/  BSYNC B1 ;  /* 0x0000000000017941 */ /* 0x000fea0003800000 */
.L_x_2320:
[----:B--2---:R-:W-:-:S05]  /*5200*/  VIADD R8, R19, 0x60 ;  /* 0x0000006013087836 */ /* 0x004fca0000000000 */
[----:B------:R-:W-:-:S13]  /*5210*/  ISETP.GE.AND P4, PT, R8, R88, PT ;  /* 0x000000580800720c */ /* 0x000fda0003f86270 */
[----:B------:R-:W-:Y:S05]  /*5220*/  @P4 BRA `(.L_x_2299) ;  /* 0x0000000000104947 */ /* 0x000fea0003800000 */
[----:B------:R-:W2:Y:S04]  /*5230*/  @!P1 LDS.128 R8, [R81+0x11000] ;  /* 0x0110000051089984 */ /* 0x000ea80000000c00 */
[----:B0-----:R-:W0:Y:S04]  /*5240*/  @!P2 LDS.128 R12, [R80+0x11000] ;  /* 0x01100000500ca984 */ /* 0x001e280000000c00 */
[----:B--2---:R2:W-:Y:S04]  /*5250*/  @!P1 STG.E.128 desc[UR40][R32.64], R8 ;  /* 0x0000000820009986 */ /* 0x0045e8000c101d28 */
[----:B0-----:R2:W-:Y:S02]  /*5260*/  @!P2 STG.E.128 desc[UR40][R32.64+0x40], R12 ;  /* 0x0000400c2000a986 */ /* 0x0015e4000c101d28 */
.L_x_2299:
[----:B------:R-:W-:Y:S05]  /*5270*/  BSYNC B0 ;  /* 0x0000000000007941 */ /* 0x000fea0003800000 */
.L_x_2281:
        /* <DEDUP_REMOVED lines=17> */
.L_x_2323:
[----:B------:R-:W-:Y:S05]  /*5390*/  BSYNC B0 ;  /* 0x0000000000007941 */ /* 0x000fea0003800000 */
.L_x_2322:
[----:B------:R-:W2:Y:S01]  /*53a0*/  SYNCS.PHASECHK.TRANS64.TRYWAIT P3, [R77+URZ+0x168b0], R89 ;  /* 0x0168b0594d0075a7 */ /* 0x000ea2000806017f */
[----:B------:R-:W-:Y:S01]  /*53b0*/  ULDC UR42, c[0x0][0x2f4] ;  /* 0x0000bd00002a7ab9 */ /* 0x000fe20000000800 */
[----:B------:R-:W-:Y:S01]  /*53c0*/  ULDC.64 UR38, c[0x0][0x328] ;  /* 0x0000ca0000267ab9 */ /* 0x000fe20000000a00 */
[----:B------:R-:W-:Y:S01]  /*53d0*/  ULDC.64 UR36, c[0x0][0x318] ;  /* 0x0000c60000247ab9 */ /* 0x000fe20000000a00 */
[----:B------:R-:W-:Y:S01]  /*53e0*/  BSSY B0, `(.L_x_2324) ;  /* 0x0000003000007945 */ /* 0x000fe20003800000 */
[----:B------:R-:W-:-:S03]  /*53f0*/  IMAD.WIDE R12, R27, 0x80, R6 ;  /* 0x000000801b0c7825 */ /* 0x000fc600078e0206 */
[----:B--2---:R-:W-:Y:S05]  /*5400*/  @!P3 BRA `(.L_x_2325) ;  /* 0x00000148002cb947 */ /* 0x004fea0003800000 */
.L_x_2563:
[----:B------:R-:W-:Y:S05]  /*5410*/  BSYNC B0 ;  /* 0x0000000000007941 */ /* 0x000fea0003800000 */
.L_x_2324:
[----:B------:R-:W-:Y:S01]  /*5420*/  ISETP.GE.AND P3, PT, R19, R88, PT ;  /* 0x000000581300720c */ /* 0x000fe20003f66270 */
[----:B------:R-:W-:-:S12]  /*5430*/  BSSY B0, `(.L_x_2326) ;  /* 0x0000010000007945 */ /* 0x000fd80003800000 */
[----:B------:R-:W-:Y:S05]  /*5440*/  @P3 BRA `(.L_x_2327) ;  /* 0x0000000000383947 */ /* 0x000fea0003800000 */
[----:B------:R-:W-:Y:S01]  /*5450*/  MOV R9, R0 ;  /* 0x0000000000097202 */ /* 0x000fe20000000f00 */
[----:B------:R-:W-:Y:S02]  /*5460*/  IMAD R11, R13, UR38, RZ ;  /* 0x000000260d0b7c24 */ /* 0x000fe4000f8e02ff */
[----:B-1----:R-:W-:Y:S02]  /*5470*/  IMAD.MOV.U32 R8, RZ, RZ, R52 ;  /* 0x000000ffff087224 */ /* 0x002fe400078e0034 */
[C---:B------:R-:W-:Y:S02]  /*5480*/  IMAD R11, R12.reuse, UR39, R11 ;  /* 0x000000270c0b7c24 */ /* 0x040fe4000f8e020b */
[----:B------:R-:W-:-:S04]  /*5490*/  IMAD.WIDE.U32 R8, R12, UR38, R8 ;  /* 0x000000260c087c25 */ /* 0x000fc8000f8e0008 */
[----:B------:R-:W-:Y:S01]  /*54a0*/  IMAD.IADD R9, R9, 0x1, R11 ;  /* 0x0000000109097824 */ /* 0x000fe200078e020b */
[----:B0-----:R-:W-:-:S04]  /*54b0*/  LEA R14, P3, R8, UR36, 0x1 ;  /* 0x00000024080e7c11 */ /* 0x001fc8000f8608ff */
[----:B------:R-:W-:Y:S02]  /*54c0*/  LEA.HI.X R15, R8, UR37, R9, 0x1, P3 ;  /* 0x00000025080f7c11 */ /* 0x000fe400098f0c09 */
[----:B------:R-:W-:-:S13]  /*54d0*/  ISETP.GE.AND P3, PT, R16, UR42, PT ;  /* 0x0000002a10007c0c */ /* 0x000fda000bf66270 */
[----:B------:R-:W0:Y:S04]  /*54e0*/  @!P3 LDS.128 R8, [R81] ;  /* 0x000000005108b984 */ /* 0x000e280000000c00 */
[----:B0-----:R-:W-:Y:S01]  /*54f0*/  @!P3 STG.E.128 desc[UR40][R14.64], R8 ;  /* 0x000000080e00b986 */ /* 0x001fe2000c101d28 */
[----:B------:R-:W-:-:S13]  /*5500*/  ISETP.GE.AND P3, PT, R65, UR42, PT ;  /* 0x0000002a41007c0c */ /* 0x000fda000bf66270 */
[----:B------:R-:W0:Y:S04]  /*5510*/  @!P3 LDS.128 R8, [R80] ;  /* 0x000000005008b984 */ /* 0x000e280000000c00 */
[----:B0-----:R3:W-:Y:S02]  /*5520*/  @!P3 STG.E.128 desc[UR40][R14.64+0x40], R8 ;  /* 0x000040080e00b986 */ /* 0x0017e4000c101d28 */
.L_x_2327:
[----:B------:R-:W-:Y:S05]  /*5530*/  BSYNC B0 ;  /* 0x0000000000007941 */ /* 0x000fea0003800000 */
.L_x_2326:
        /* <DEDUP_REMOVED lines=20> */
.L_x_2329:
[----:B------:R-:W-:Y:S05]  /*5680*/  BSYNC B0 ;  /* 0x0000000000007941 */ /* 0x000fea0003800000 */
.L_x_2328:
        /* <DEDUP_REMOVED lines=13> */
[----:B------:R-:W-:Y:S02]  /*5760*/  SEL R22, R22, RZ, P3 ;  /* 0x000000ff16167207 */ /* 0x000fe40001800000 */
[----:B------:R-:W-:Y:S01]  /*5770*/  LOP3.LUT R154, R154, R9, RZ, 0x3c, !PT ;  /* 0x000000099a9a7212 */ /* 0x000fe200078e3cff */
[----:B------:R0:W-:Y:S01]  /*5780*/  @!P4 SYNCS.ARRIVE.TRANS64.RED.A1T0 RZ, [R77+URZ], RZ ;  /* 0x000000ff4dffc9a7 */ /* 0x0001e2000810043f */
[----:B---3--:R-:W-:-:S13]  /*5790*/  LOP3.LUT P5, RZ, R8, 0x2, RZ, 0xc0, !PT ;  /* 0x0000000208ff7812 */ /* 0x008fda00078ac0ff */
[----:B0-----:R-:W-:Y:S05]  /*57a0*/  @P5 BRA `(.L_x_2330) ;  /* 0xffffffcc00605947 */ /* 0x001fea000383ffff */
[----:B------:R-:W0:Y:S01]  /*57b0*/  S2R R8, SR_TID.X ;  /* 0x0000000000087919 */ /* 0x000e220000002100 */
[----:B------:R-:W-:Y:S02]  /*57c0*/  PLOP3.LUT P0, PT, PT, PT, PT, 0x8, 0x0 ;  /* 0x000000000000781c */ /* 0x000fe40003f0e170 */
[----:B0-----:R-:W-:-:S04]  /*57d0*/  SHF.R.U32.HI R8, RZ, 0x7, R8 ;  /* 0x00000007ff087819 */ /* 0x001fc80000011608 */
[----:B------:R-:W-:-:S13]  /*57e0*/  ISETP.NE.AND P5, PT, R8, 0x1, PT ;  /* 0x000000010800780c */ /* 0x000fda0003fa5270 */
[----:B------:R-:W-:Y:S06]  /*57f0*/  @!P5 BAR.ARV 0x9, 0x100 ;  /* 0x024400000000db1d */ /* 0x000fec0000002000 */
.L_x_2276:
[----:B------:R-:W2:Y:S01]  /*5800*/  LDL R5, [R1+0x24] ;  /* 0x0000240001057983 */ /* 0x000ea20000100800 */
[----:B------:R-:W0:Y:S01]  /*5810*/  LDC R0, c[0x0][0x448] ;  /* 0x00011200ff007b82 */ /* 0x000e220000000800 */
[----:B------:R-:W-:Y:S01]  /*5820*/  IMAD.MOV.U32 R88, RZ, RZ, RZ ;  /* 0x000000ffff587224 */ /* 0x000fe200078e00ff */
[----:B0-----:R-:W-:-:S13]  /*5830*/  ISETP.NE.AND P1, PT, R0, 0x1, PT ;  /* 0x000000010000780c */ /* 0x001fda0003f25270 */
[----:B------:R-:W0:Y:S08]  /*5840*/  @P1 LDC R3, c[0x0][0x44c] ;  /* 0x00011300ff031b82 */ /* 0x000e300000000800 */
[----:B------:R-:W1:Y:S01]  /*5850*/  @P1 LDC R4, c[0x0][0x450] ;  /* 0x00011400ff041b82 */ /* 0x000e620000000800 */
[----:B--2---:R-:W-:-:S05]  /*5860*/  IADD3 R0, R5, 0xbf, RZ ;  /* 0x000000bf05007810 */ /* 0x004fca0007ffe0ff */
[----:B0-----:R-:W-:-:S05]  /*5870*/  @P1 IMAD.HI.U32 R3, R0, R3, RZ ;  /* 0x0000000300031227 */ /* 0x001fca00078e00ff */
[----:B-1----:R-:W-:-:S05]  /*5880*/  @P1 SHF.R.U32.HI R0, RZ, R4, R3 ;  /* 0x00000004ff001219 */ /* 0x002fca0000011603 */
[----:B------:R-:W-:-:S05]  /*5890*/  IMAD.IADD R0, R91, 0x1, R0 ;  /* 0x000000015b007824 */ /* 0x000fca00078e0200 */
[----:B------:R-:W-:-:S04]  /*58a0*/  SHF.R.S32.HI R3, RZ, 0x1f, R0 ;  /* 0x0000001fff037819 */ /* 0x000fc80000011400 */
[----:B------:R-:W-:-:S04]  /*58b0*/  LEA.HI R3, R3, R0, RZ, 0x7 ;  /* 0x0000000003037211 */ /* 0x000fc800078f38ff */
[----:B------:R-:W-:-:S04]  /*58c0*/  SHF.R.S32.HI R3, RZ, 0x7, R3 ;  /* 0x00000007ff037819 */ /* 0x000fc80000011403 */
[----:B------:R-:W-:-:S04]  /*58d0*/  VIMNMX R9, R92, R3, PT ;  /* 0x000000035c097248 */ /* 0x000fc80003fe0100 */
[----:B------:R-:W-:Y:S01]  /*58e0*/  ISETP.GE.AND P1, PT, R9, 0x1, PT ;  /* 0x000000010900780c */ /* 0x000fe20003f26270 */
[----:B------:R-:W-:-:S12]  /*58f0*/  @P0 BRA `(.L_x_2331) ;  /* 0x00000000000c0947 */ /* 0x000fd80003800000 */
[----:B------:R-:W0:Y:S01]  /*5900*/  FENCE.VIEW.ASYNC.G ;  /* 0x00000000000073c6 */ /* 0x000e220000000100 */
[----:B------:R-:W-:Y:S05]  /*5910*/  WARPSYNC.ALL ;  /* 0x0000000000007948 */ /* 0x000fea0003800000 */
[----:B0-----:R-:W-:Y:S06]  /*5920*/  BAR.ARV 0xc, 0x200 ;  /* 0x0308000000007b1d */ /* 0x001fec0000002000 */
.L_x_2331:
[----:B------:R-:W-:Y:S04]  /*5930*/  BSSY B0, `(.L_x_2332) ;  /* 0x0000020000007945 */ /* 0x000fe80003800000 */
        /* <DEDUP_REMOVED lines=27> */
[----:B------:R-:W-:-:S05]  /*5af0*/  @P0 IADD3 R5, R5, 0x1, RZ ;  /* 0x0000000105050810 */ /* 0x000fca0007ffe0ff */
[----:B------:R-:W-:Y:S01]  /*5b00*/  @!P2 IMAD.MOV R5, RZ, RZ, -R5 ;  /* 0x000000ffff05a224 */ /* 0x000fe200078e0a05 */
[----:B------:R-:W-:-:S05]  /*5b10*/  @!P1 LOP3.LUT R5, RZ, R10, RZ, 0x33, !PT ;  /* 0x0000000aff059212 */ /* 0x000fca00078e33ff */
[----:B------:R-:W-:-:S07]  /*5b20*/  IMAD.MOV.U32 R88, RZ, RZ, R5 ;  /* 0x000000ffff587224 */ /* 0x000fce00078e0005 */
.L_x_2333:
[----:B------:R-:W-:Y:S05]  /*5b30*/  BSYNC B0 ;  /* 0x0000000000007941 */ /* 0x000fea0003800000 */
.L_x_2332:
        /* <DEDUP_REMOVED lines=18> */
[----:B------:R-:W-:Y:S01]  /*5c60*/  CS2R R20, SRZ ;  /* 0x0000000000147805 */ /* 0x000fe2000001ff00 */
[----:B--2---:R-:W-:-:S05]  /*5c70*/  IMAD R0, R0, R88, RZ ;  /* 0x0000005800007224 */ /* 0x004fca00078e02ff */
[----:B------:R0:W-:Y:S01]  /*5c80*/  STL [R1+0x38], R0 ;  /* 0x0000380001007387 */ /* 0x0001e20000100800 */
[----:B------:R-:W-:-:S04]  /*5c90*/  VIADDMNMX R88, R0, R88, R9, PT ;  /* 0x0000005800587246 */ /* 0x000fc80003800109 */
        /* <DEDUP_REMOVED lines=8> */
[----:B------:R-:W-:-:S05]  /*5d20*/  SHF.R.S32.HI R0, RZ, 0x7, R0 ;  /* 0x00000007ff007819 */ /* 0x000fca0000011400 */
[----:B------:R0:W1:Y:S02]  /*5d30*/  SHFL.IDX PT, R157, R0, RZ, 0x1f ;  /* 0x00001fff009d7589 */ /* 0x00006400000e0000 */
.L_x_2566:
[----:B01----:R-:W-:Y:S01]  /*5d40*/  IMAD.HI R0, R157, 0x55555556, RZ ;  /* 0x555555569d007827 */ /* 0x003fe200078e02ff */
[----:B------:R-:W-:Y:S03]  /*5d50*/  BSSY B6, `(.L_x_2336) ;  /* 0x000001a000067945 */ /* 0x000fe60003800000 */
[----:B------:R-:W-:Y:S01]  /*5d60*/  VIADD R3, R2, 0x8400 ;  /* 0x0000840002037836 */ /* 0x000fe20000000000 */
[----:B------:R-:W-:-:S04]  /*5d70*/  LEA.HI R0, R0, R0, RZ, 0x1 ;  /* 0x0000000000007211 */ /* 0x000fc800078f08ff */
[----:B------:R-:W-:Y:S01]  /*5d80*/  LOP3.LUT P0, RZ, R3, 0x3ff, RZ, 0xc0, !PT ;  /* 0x000003ff03ff7812 */ /* 0x000fe2000780c0ff */
[----:B------:R-:W-:-:S03]  /*5d90*/  IMAD R0, R0, -0x3, R157 ;  /* 0xfffffffd00007824 */ /* 0x000fc600078e029d */
[----:B------:R-:W-:Y:S01]  /*5da0*/  P2R R25, PR, RZ, 0x1 ;  /* 0x00000001ff197803 */ /* 0x000fe20000000000 */
[----:B------:R-:W-:-:S05]  /*5db0*/  IMAD R0, R0, 0x2000, R3 ;  /* 0x0000200000007824 */ /* 0x000fca00078e0203 */
[----:B------:R-:W-:-:S04]  /*5dc0*/  SHF.R.U32.HI R0, RZ, 0x4, R0 ;  /* 0x00000004ff007819 */ /* 0x000fc80000011600 */
[----:B------:R-:W-:Y:S01]  /*5dd0*/  LOP3.LUT R28, R0, 0x3fff, RZ, 0xc0, !PT ;  /* 0x00003fff001c7812 */ /* 0x000fe200078ec0ff */
[----:B------:R-:W-:Y:S06]  /*5de0*/  @!P0 BRA `(.L_x_2337) ;  /* 0x0000000000408947 */ /* 0x000fec0003800000 */
        /* <DEDUP_REMOVED lines=15> */
[----:B-1---5:R-:W-:Y:S05]  /*5ee0*/  CALL.ABS.NOINC R14 ;  /* 0x000000000e007343 */ /* 0x022fea0003c00000 */
.L_x_2337:
[----:B------:R-:W-:Y:S05]  /*5ef0*/  BSYNC B6 ;  /* 0x0000000000067941 */ /* 0x000fea0003800000 */
.L_x_2336:
        /* <DEDUP_REMOVED lines=8> */
[----:B------:R0:W1:Y:S03]  /*5f80*/  SYNCS.PHASECHK.TRANS64.TRYWAIT P0, [R2+URZ+0x16800], R3 ;  /* 0x01680003020075a7 */ /* 0x000066000800017f */
[----:B-1----:R-:W-:Y:S05]  /*5f90*/  @!P0 NANOSLEEP.SYNCS 0x989680 ;  /* 0x009896800000895d */ /* 0x002fea0003900000 */
[----:B------:R-:W1:Y:S01]  /*5fa0*/  @!P0 SYNCS.PHASECHK.TRANS64 P0, [R2+URZ+0x16800], R3 ;  /* 0x01680003020085a7 */ /* 0x000e62000800007f */
[----:B------:R-:W-:Y:S04]  /*5fb0*/  BSSY B0, `(.L_x_2339) ;  /* 0x0000006000007945 */ /* 0x000fe80003800000 */
[----:B-1----:R-:W-:Y:S05]  /*5fc0*/  @P0 BRA `(.L_x_2340) ;  /* 0x0000000000100947 */ /* 0x002fea0003800000 */
.L_x_2341:
[----:B-1----:R1:W2:Y:S02]  /*5fd0*/  SYNCS.PHASECHK.TRANS64.TRYWAIT P0, [R2+URZ+0x16800], R3 ;  /* 0x01680003020075a7 */ /* 0x0022a4000800017f */
[----:B--2---:R-:W-:Y:S05]  /*5fe0*/  @!P0 NANOSLEEP.SYNCS 0x989680 ;  /* 0x009896800000895d */ /* 0x004fea0003900000 */
[----:B------:R-:W2:Y:S02]  /*5ff0*/  @!P0 SYNCS.PHASECHK.TRANS64 P0, [R2+URZ+0x16800], R3 ;  /* 0x01680003020085a7 */ /* 0x000ea4000800007f */
[----:B--2---:R-:W-:Y:S05]  /*6000*/  @!P0 BRA `(.L_x_2341) ;  /* 0xfffffffc00f08947 */ /* 0x004fea000383ffff */
.L_x_2340:
[----:B------:R-:W-:Y:S05]  /*6010*/  BSYNC B0 ;  /* 0x0000000000007941 */ /* 0x000fea0003800000 */
.L_x_2339:
[----:B------:R-:W-:Y:S05]  /*6020*/  BRA `(.L_x_2342) ;  /* 0x0000002c00907947 */ /* 0x000fea0003800000 */
.L_x_2338:
        /* <DEDUP_REMOVED lines=17> */
[----:B------:R-:W-:Y:S01]  /*6140*/  MOV R4, UR4 ;  /* 0x0000000400047c02 */ /* 0x000fe20008000f00 */
        /* <DEDUP_REMOVED lines=12> */
.L_x_2344:
[----:B------:R-:W-:Y:S05]  /*6210*/  BSYNC B6 ;  /* 0x0000000000067941 */ /* 0x000fea0003800000 */
.L_x_2343:
[----:B------:R-:W2:Y:S01]  /*6220*/  LDL R20, [R1+0x24] ;  /* 0x0000240001147983 */ /* 0x000ea20000100800 */
[----:B------:R-:W-:Y:S01]  /*6230*/  ULDC.U8 UR4, c[0x0][0x410] ;  /* 0x0001040000047ab9 */ /* 0x000fe20000000000 */
[----:B------:R-:W-:Y:S01]  /*6240*/  BSSY B0, `(.L_x_2345) ;  /* 0x00002ba000007945 */ /* 0x000fe20003800000 */
[----:B------:R-:W-:Y:S02]  /*6250*/  ISETP.NE.AND P0, PT, RZ, UR4, PT ;  /* 0x00000004ff007c0c */ /* 0x000fe4000bf05270 */
[----:B--2---:R-:W-:-:S11]  /*6260*/  IADD3 R39, R19, R20, RZ ;  /* 0x0000001413277210 */ /* 0x004fd60007ffe0ff */
[----:B------:R-:W-:Y:S05]  /*6270*/  @!P0 BRA `(.L_x_2346) ;  /* 0x00000014009c8947 */ /* 0x000fea0003800000 */
[----:B------:R-:W0:Y:S01]  /*6280*/  LDC R40, c[0x0][0x448] ;  /* 0x00011200ff287b82 */ /* 0x000e220000000800 */
[----:B------:R-:W1:Y:S01]  /*6290*/  S2R R20, SR_TID.X ;  /* 0x0000000000147919 */ /* 0x000e620000002100 */
[----:B------:R-:W-:Y:S01]  /*62a0*/  ULDC.64 UR4, c[0x0][0x3f8] ;  /* 0x0000fe0000047ab9 */ /* 0x000fe20000000a00 */
[----:B------:R-:W-:Y:S01]  /*62b0*/  ULDC.64 UR6, c[0x0][0x408] ;  /* 0x0001020000067ab9 */ /* 0x000fe20000000a00 */
[----:B------:R-:W-:Y:S01]  /*62c0*/  IMAD.MOV.U32 R6, RZ, RZ, R26 ;  /* 0x000000ffff067224 */ /* 0x000fe200078e001a */
[----:B------:R-:W-:Y:S01]  /*62d0*/  SHF.R.S32.HI R38, RZ, 0x1f, R155 ;  /* 0x0000001fff267819 */ /* 0x000fe2000001149b */
[----:B------:R-:W-:Y:S02]  /*62e0*/  IMAD.MOV.U32 R7, RZ, RZ, R31 ;  /* 0x000000ffff077224 */ /* 0x000fe400078e001f */
[----:B------:R-:W-:Y:S02]  /*62f0*/  IMAD.MOV.U32 R8, RZ, RZ, R24 ;  /* 0x000000ffff087224 */ /* 0x000fe400078e0018 */
[----:B------:R-:W-:Y:S01]  /*6300*/  IMAD.MOV.U32 R9, RZ, RZ, R33 ;  /* 0x000000ffff097224 */ /* 0x000fe200078e0021 */
[----:B0-----:R-:W-:Y:S01]  /*6310*/  ISETP.NE.AND P0, PT, R40, 0x1, PT ;  /* 0x000000012800780c */ /* 0x001fe20003f05270 */
[----:B-1----:R-:W-:-:S12]  /*6320*/  VIADD R21, R20, 0xffffff80 ;  /* 0xffffff8014157836 */ /* 0x002fd80000000000 */
[----:B------:R-:W0:Y:S01]  /*6330*/  @P0 LDC R0, c[0x0][0x44c] ;  /* 0x00011300ff000b82 */ /* 0x000e220000000800 */
[----:B------:R-:W-:-:S04]  /*6340*/  SHF.R.S32.HI R20, RZ, 0x1f, R21 ;  /* 0x0000001fff147819 */ /* 0x000fc80000011415 */
[----:B------:R-:W-:-:S03]  /*6350*/  LEA.HI R20, R20, R21, RZ, 0x2 ;  /* 0x0000001514147211 */ /* 0x000fc600078f10ff */
[----:B------:R-:W1:Y:S01]  /*6360*/  @P0 LDC R5, c[0x0][0x450] ;  /* 0x00011400ff050b82 */ /* 0x000e620000000800 */
[----:B------:R-:W-:-:S05]  /*6370*/  LOP3.LUT R20, R20, 0xfffffffc, RZ, 0xc0, !PT ;  /* 0xfffffffc14147812 */ /* 0x000fca00078ec0ff */
[----:B------:R-:W-:-:S04]  /*6380*/  IMAD.IADD R20, R21, 0x1, -R20 ;  /* 0x0000000115147824 */ /* 0x000fc800078e0a14 */
[----:B------:R-:W-:-:S04]  /*6390*/  IMAD R3, R20, 0x60, R39 ;  /* 0x0000006014037824 */ /* 0x000fc800078e0227 */
[----:B0-----:R-:W-:-:S05]  /*63a0*/  @P0 IMAD.HI.U32 R0, R3, R0, RZ ;  /* 0x0000000003000227 */ /* 0x001fca00078e00ff */
[----:B-1----:R-:W-:-:S04]  /*63b0*/  @P0 SHF.R.U32.HI R3, RZ, R5, R0 ;  /* 0x00000005ff030219 */ /* 0x002fc80000011600 */
        /* <DEDUP_REMOVED lines=17> */
[----:B------:R0:W1:Y:S04]  /*64d0*/  SHFL.IDX PT, R3, R6, RZ, 0x1c1f ;  /* 0x001c1fff06037589 */ /* 0x00006800000e0000 */
[----:B------:R0:W2:Y:S04]  /*64e0*/  SHFL.IDX PT, R0, R4, RZ, 0x1c1f ;  /* 0x001c1fff04007589 */ /* 0x0000a800000e0000 */
[----:B------:R0:W3:Y:S04]  /*64f0*/  SHFL.IDX PT, R5, R8, RZ, 0x1c1f ;  /* 0x001c1fff08057589 */ /* 0x0000e800000e0000 */
[----:B------:R0:W4:Y:S02]  /*6500*/  SHFL.IDX PT, R14, R7, RZ, 0x1c1f ;  /* 0x001c1fff070e7589 */ /* 0x00012400000e0000 */
.L_x_2572:
[----:B------:R-:W5:Y:S01]  /*6510*/  LDL R9, [R1+0x20] ;  /* 0x0000200001097983 */ /* 0x000f620000100800 */
[----:B------:R-:W-:Y:S01]  /*6520*/  BSSY B1, `(.L_x_2348) ;  /* 0x000001e000017945 */ /* 0x000fe20003800000 */
[----:B------:R-:W-:Y:S02]  /*6530*/  CS2R R32, SRZ ;  /* 0x0000000000207805 */ /* 0x000fe4000001ff00 */
[----:B------:R-:W-:Y:S02]  /*6540*/  CS2R R26, SRZ ;  /* 0x00000000001a7805 */ /* 0x000fe4000001ff00 */
[----:B------:R-:W-:Y:S02]  /*6550*/  CS2R R30, SRZ ;  /* 0x00000000001e7805 */ /* 0x000fe4000001ff00 */
[----:B------:R-:W-:Y:S01]  /*6560*/  CS2R R24, SRZ ;  /* 0x0000000000187805 */ /* 0x000fe2000001ff00 */
[----:B-----5:R-:W-:-:S05]  /*6570*/  IMAD R40, R9, R40, RZ ;  /* 0x0000002809287224 */ /* 0x020fca00078e02ff */
[----:B------:R-:W-:-:S13]  /*6580*/  ISETP.GE.AND P0, PT, R39, R40, PT ;  /* 0x000000282700720c */ /* 0x000fda0003f06270 */
[----:B------:R-:W-:Y:S05]  /*6590*/  @P0 BRA `(.L_x_2349) ;  /* 0x0000000000580947 */ /* 0x000fea0003800000 */
[----:B------:R-:W-:Y:S01]  /*65a0*/  ULDC UR4, c[0x0][0x3f4] ;  /* 0x0000fd0000047ab9 */ /* 0x000fe20000000800 */
[----:B--2---:R-:W-:Y:S01]  /*65b0*/  MOV R10, R0 ;  /* 0x00000000000a7202 */ /* 0x004fe20000000f00 */
[----:B-1----:R-:W-:Y:S01]  /*65c0*/  IMAD.MOV.U32 R11, RZ, RZ, R3 ;  /* 0x000000ffff0b7224 */ /* 0x002fe200078e0003 */
[----:B------:R-:W-:Y:S02]  /*65d0*/  ISETP.GE.AND P3, PT, R155, UR4, PT ;  /* 0x000000049b007c0c */ /* 0x000fe4000bf66270 */
[----:B------:R-:W-:Y:S02]  /*65e0*/  CS2R R30, SRZ ;  /* 0x00000000001e7805 */ /* 0x000fe4000001ff00 */
[----:B------:R-:W-:Y:S01]  /*65f0*/  ISETP.GE.AND P2, PT, R152, UR4, PT ;  /* 0x0000000498007c0c */ /* 0x000fe2000bf46270 */
[----:B---3--:R-:W-:-:S08]  /*6600*/  IMAD.MOV.U32 R15, RZ, RZ, R5 ;  /* 0x000000ffff0f7224 */ /* 0x008fd000078e0005 */
[C---:B------:R-:W-:Y:S01]  /*6610*/  @!P3 IMAD.SHL.U32 R35, R155.reuse, 0x2, RZ ;  /* 0x000000029b23b824 */ /* 0x040fe200078e00ff */
[----:B------:R-:W-:Y:S02]  /*6620*/  @!P3 SHF.L.U64.HI R26, R155, 0x1, R38 ;  /* 0x000000019b1ab819 */ /* 0x000fe40000010226 */
[----:B------:R-:W-:Y:S02]  /*6630*/  CS2R R32, SRZ ;  /* 0x0000000000207805 */ /* 0x000fe4000001ff00 */
[----:B------:R-:W-:Y:S01]  /*6640*/  CS2R R24, SRZ ;  /* 0x0000000000187805 */ /* 0x000fe2000001ff00 */
[----:B------:R-:W-:Y:S01]  /*6650*/  @!P2 IMAD.WIDE R10, R152, 0x2, R10 ;  /* 0x00000002980aa825 */ /* 0x000fe200078e020a */
[-C--:B------:R-:W-:Y:S02]  /*6660*/  @!P3 IADD3 R20, P0, R0, R35.reuse, RZ ;  /* 0x000000230014b210 */ /* 0x080fe40007f1e0ff */
[----:B----4-:R-:W-:Y:S01]  /*6670*/  @!P3 IADD3 R34, P1, R14, R35, RZ ;  /* 0x000000230e22b210 */ /* 0x010fe20007f3e0ff */
[----:B------:R-:W-:Y:S01]  /*6680*/  @!P2 IMAD.WIDE R12, R152, 0x2, R14 ;  /* 0x00000002980ca825 */ /* 0x000fe200078e020e */
[----:B------:R1:W5:Y:S03]  /*6690*/  @!P2 LD.E.64 R30, desc[UR40][R10.64] ;  /* 0x000000280a1ea980 */ /* 0x000366000c101b00 */
[--C-:B------:R-:W-:Y:S01]  /*66a0*/  @!P3 IMAD.X R21, R3, 0x1, R26.reuse, P0 ;  /* 0x000000010315b824 */ /* 0x100fe200000e061a */
[----:B------:R1:W5:Y:S01]  /*66b0*/  @!P2 LD.E.64 R32, desc[UR40][R12.64] ;  /* 0x000000280c20a980 */ /* 0x000362000c101b00 */
[----:B------:R-:W-:Y:S01]  /*66c0*/  @!P3 IMAD.X R35, R5, 0x1, R26, P1 ;  /* 0x000000010523b824 */ /* 0x000fe200008e061a */
[----:B------:R-:W-:-:S02]  /*66d0*/  CS2R R26, SRZ ;  /* 0x00000000001a7805 */ /* 0x000fc4000001ff00 */
[----:B------:R1:W5:Y:S04]  /*66e0*/  @!P3 LD.E.64 R24, desc[UR40][R20.64] ;  /* 0x000000281418b980 */ /* 0x000368000c101b00 */
[----:B------:R1:W5:Y:S02]  /*66f0*/  @!P3 LD.E.64 R26, desc[UR40][R34.64] ;  /* 0x00000028221ab980 */ /* 0x000364000c101b00 */
.L_x_2349:
[----:B------:R-:W-:Y:S05]  /*6700*/  BSYNC B1 ;  /* 0x0000000000017941 */ /* 0x000fea0003800000 */
.L_x_2348:
[----:B--2--5:R-:W-:Y:S01]  /*6710*/  IMAD.MOV.U32 R0, RZ, RZ, R32 ;  /* 0x000000ffff007224 */ /* 0x024fe200078e0020 */
[----:B------:R-:W-:Y:S01]  /*6720*/  MOV R9, R27 ;  /* 0x0000001b00097202 */ /* 0x000fe20000000f00 */
[----:B-1----:R-:W-:Y:S01]  /*6730*/  IMAD.MOV.U32 R3, RZ, RZ, R33 ;  /* 0x000000ffff037224 */ /* 0x002fe200078e0021 */
[----:B------:R-:W-:Y:S01]  /*6740*/  UMOV UR4, 0xffffffff ;  /* 0xffffffff00047882 */ /* 0x000fe20000000000 */
[----:B---3--:R-:W-:Y:S01]  /*6750*/  IMAD.MOV.U32 R5, RZ, RZ, R26 ;  /* 0x000000ffff057224 */ /* 0x008fe200078e001a */
        /* <DEDUP_REMOVED lines=11> */
[----:B------:R-:W-:Y:S02]  /*6810*/  PRMT R48, R5, 0x7610, R48 ;  /* 0x0000761005307816 */ /* 0x000fe40000000030 */
[----:B------:R-:W-:Y:S01]  /*6820*/  PRMT R35, R9, 0x7610, R35 ;  /* 0x0000761009237816 */ /* 0x000fe20000000023 */
[----:B------:R-:W-:Y:S06]  /*6830*/  BRA.DIV UR4, `(.L_x_2350) ;  /* 0x0000013604e47947 */ /* 0x000fec000b800000 */
[----:B------:R1:W2:Y:S04]  /*6840*/  SHFL.IDX PT, R3, R6, 0x1, 0x1c1f ;  /* 0x003c1f0006037f89 */ /* 0x0002a800000e0000 */
[----:B------:R1:W3:Y:S04]  /*6850*/  SHFL.IDX PT, R0, R4, 0x1, 0x1c1f ;  /* 0x003c1f0004007f89 */ /* 0x0002e800000e0000 */
[----:B------:R1:W0:Y:S04]  /*6860*/  SHFL.IDX PT, R5, R8, 0x1, 0x1c1f ;  /* 0x003c1f0008057f89 */ /* 0x00022800000e0000 */
[----:B----4-:R1:W4:Y:S02]  /*6870*/  SHFL.IDX PT, R14, R7, 0x1, 0x1c1f ;  /* 0x003c1f00070e7f89 */ /* 0x01032400000e0000 */
.L_x_2578:
        /* <DEDUP_REMOVED lines=15> */
[----:B------:R-:W-:Y:S01]  /*6970*/  MOV R7, R3 ;  /* 0x0000000300077202 */ /* 0x000fe20000000f00 */
[----:B---3--:R-:W-:Y:S01]  /*6980*/  IMAD.MOV.U32 R6, RZ, RZ, R0 ;  /* 0x000000ffff067224 */ /* 0x008fe200078e0000 */
[----:B------:R-:W-:Y:S02]  /*6990*/  ISETP.GE.AND P3, PT, R155, UR4, PT ;  /* 0x000000049b007c0c */ /* 0x000fe4000bf66270 */
[----:B------:R-:W-:Y:S02]  /*69a0*/  CS2R R12, SRZ ;  /* 0x00000000000c7805 */ /* 0x000fe4000001ff00 */
[----:B------:R-:W-:Y:S01]  /*69b0*/  ISETP.GE.AND P2, PT, R152, UR4, PT ;  /* 0x0000000498007c0c */ /* 0x000fe2000bf46270 */
[----:B------:R-:W-:-:S08]  /*69c0*/  IMAD.MOV.U32 R15, RZ, RZ, R5 ;  /* 0x000000ffff0f7224 */ /* 0x000fd000078e0005 */
[C---:B------:R-:W-:Y:S01]  /*69d0*/  @!P3 IMAD.SHL.U32 R9, R155.reuse, 0x2, RZ ;  /* 0x000000029b09b824 */ /* 0x040fe200078e00ff */
[----:B------:R-:W-:Y:S02]  /*69e0*/  @!P3 SHF.L.U64.HI R10, R155, 0x1, R38 ;  /* 0x000000019b0ab819 */ /* 0x000fe40000010226 */
[----:B------:R-:W-:Y:S01]  /*69f0*/  CS2R R20, SRZ ;  /* 0x0000000000147805 */ /* 0x000fe2000001ff00 */
[----:B------:R-:W-:Y:S01]  /*6a00*/  @!P2 IMAD.WIDE R6, R152, 0x2, R6 ;  /* 0x000000029806a825 */ /* 0x000fe200078e0206 */
[-C--:B------:R-:W-:Y:S02]  /*6a10*/  @!P3 IADD3 R38, P0, R0, R9.reuse, RZ ;  /* 0x000000090026b210 */ /* 0x080fe40007f1e0ff */
[----:B----4-:R-:W-:Y:S02]  /*6a20*/  @!P3 IADD3 R4, P1, R14, R9, RZ ;  /* 0x000000090e04b210 */ /* 0x010fe40007f3e0ff */
[----:B------:R-:W-:Y:S01]  /*6a30*/  CS2R R8, SRZ ;  /* 0x0000000000087805 */ /* 0x000fe2000001ff00 */
[----:B------:R0:W5:Y:S01]  /*6a40*/  @!P2 LD.E.64 R12, desc[UR40][R6.64] ;  /* 0x00000028060ca980 */ /* 0x000162000c101b00 */
[----:B------:R-:W-:-:S02]  /*6a50*/  @!P3 IMAD.X R39, R3, 0x1, R10, P0 ;  /* 0x000000010327b824 */ /* 0x000fc400000e060a */
[----:B------:R-:W-:Y:S01]  /*6a60*/  @!P3 IMAD.X R5, R5, 0x1, R10, P1 ;  /* 0x000000010505b824 */ /* 0x000fe200008e060a */
[----:B------:R-:W-:Y:S01]  /*6a70*/  CS2R R10, SRZ ;  /* 0x00000000000a7805 */ /* 0x000fe2000001ff00 */
[----:B------:R-:W-:Y:S01]  /*6a80*/  @!P2 IMAD.WIDE R14, R152, 0x2, R14 ;  /* 0x00000002980ea825 */ /* 0x000fe200078e020e */
[----:B------:R0:W5:Y:S04]  /*6a90*/  @!P3 LD.E.64 R8, desc[UR40][R38.64] ;  /* 0x000000282608b980 */ /* 0x000168000c101b00 */
[----:B------:R0:W5:Y:S04]  /*6aa0*/  @!P2 LD.E.64 R20, desc[UR40][R14.64] ;  /* 0x000000280e14a980 */ /* 0x000168000c101b00 */
[----:B------:R0:W5:Y:S02]  /*6ab0*/  @!P3 LD.E.64 R10, desc[UR40][R4.64] ;  /* 0x00000028040ab980 */ /* 0x000164000c101b00 */
.L_x_2352:
[----:B------:R-:W-:Y:S05]  /*6ac0*/  BSYNC B1 ;  /* 0x0000000000017941 */ /* 0x000fea0003800000 */
.L_x_2351:
[----:B0-----:R-:W0:Y:S01]  /*6ad0*/  S2R R7, SR_TID.X ;  /* 0x0000000000077919 */ /* 0x001e220000002100 */
[----:B------:R-:W1:Y:S01]  /*6ae0*/  SYNCS.PHASECHK.TRANS64.TRYWAIT P0, [R2+URZ+0x16800], R37 ;  /* 0x01680025020075a7 */ /* 0x000e62000800017f */
[----:B------:R-:W-:Y:S01]  /*6af0*/  LOP3.LUT R3, R34, 0x1c0, RZ, 0xc0, !PT ;  /* 0x000001c022037812 */ /* 0x000fe200078ec0ff */
[----:B-----5:R-:W-:Y:S01]  /*6b00*/  IMAD.MOV.U32 R4, RZ, RZ, R20 ;  /* 0x000000ffff047224 */ /* 0x020fe200078e0014 */
[----:B------:R-:W-:Y:S01]  /*6b10*/  MOV R6, R12 ;  /* 0x0000000c00067202 */ /* 0x000fe20000000f00 */
[----:B------:R-:W-:Y:S01]  /*6b20*/  IMAD.MOV.U32 R5, RZ, RZ, R11 ;  /* 0x000000ffff057224 */ /* 0x000fe200078e000b */
[----:B---3--:R-:W-:Y:S01]  /*6b30*/  LOP3.LUT R0, R3, 0x18, R16, 0xf8, !PT ;  /* 0x0000001803007812 */ /* 0x008fe200078ef810 */
[----:B------:R-:W-:Y:S01]  /*6b40*/  IMAD R34, R29, -0xc0, R40 ;  /* 0xffffff401d227824 */ /* 0x000fe200078e0228 */
[----:B------:R-:W-:Y:S01]  /*6b50*/  SHF.R.U32.HI R3, RZ, 0x3, R3 ;  /* 0x00000003ff037819 */ /* 0x000fe20000011603 */
[----:B------:R-:W-:Y:S01]  /*6b60*/  BSSY B1, `(.L_x_2353) ;  /* 0x0000019000017945 */ /* 0x000fe20003800000 */
[----:B------:R-:W-:Y:S01]  /*6b70*/  PRMT R36, R4, 0x7610, R36 ;  /* 0x0000761004247816 */ /* 0x000fe20000000024 */
[----:B------:R-:W-:Y:S01]  /*6b80*/  IMAD.MOV.U32 R4, RZ, RZ, R10 ;  /* 0x000000ffff047224 */ /* 0x000fe200078e000a */
[----:B------:R-:W-:Y:S01]  /*6b90*/  LOP3.LUT R0, R0, R3, RZ, 0x3c, !PT ;  /* 0x0000000300007212 */ /* 0x000fe200078e3cff */
[----:B------:R-:W-:Y:S01]  /*6ba0*/  IMAD.MOV.U32 R3, RZ, RZ, R21 ;  /* 0x000000ffff037224 */ /* 0x000fe200078e0015 */
[----:B------:R-:W-:-:S02]  /*6bb0*/  VIMNMX R34, R34, 0xc0, PT ;  /* 0x000000c022227848 */ /* 0x000fc40003fe0100 */
[----:B----4-:R-:W-:Y:S01]  /*6bc0*/  PRMT R14, R4, 0x5410, R5 ;  /* 0x00005410040e7816 */ /* 0x010fe20000000005 */
[----:B------:R-:W-:Y:S01]  /*6bd0*/  IMAD.MOV.U32 R4, RZ, RZ, R8 ;  /* 0x000000ffff047224 */ /* 0x000fe200078e0008 */
[----:B------:R-:W-:Y:S01]  /*6be0*/  PRMT R29, R3, 0x7610, R29 ;  /* 0x00007610031d7816 */ /* 0x000fe2000000001d */
[----:B------:R-:W-:Y:S01]  /*6bf0*/  IMAD.MOV.U32 R5, RZ, RZ, R9 ;  /* 0x000000ffff057224 */ /* 0x000fe200078e0009 */
[----:B------:R-:W-:Y:S02]  /*6c00*/  PRMT R48, R48, 0x5410, R6 ;  /* 0x0000541030307816 */ /* 0x000fe40000000006 */
[----:B------:R-:W-:Y:S02]  /*6c10*/  PRMT R15, R4, 0x7610, R15 ;  /* 0x00007610040f7816 */ /* 0x000fe4000000000f */
[----:B------:R-:W-:Y:S02]  /*6c20*/  LOP3.LUT P2, RZ, R42, 0x4, RZ, 0xc0, !PT ;  /* 0x000000042aff7812 */ /* 0x000fe4000784c0ff */
[----:B------:R-:W-:Y:S01]  /*6c30*/  ISETP.GE.AND P1, PT, R19, R34, PT ;  /* 0x000000221300720c */ /* 0x000fe20003f26270 */
[----:B0-----:R-:W-:-:S05]  /*6c40*/  VIADD R38, R7, 0xffffff80 ;  /* 0xffffff8007267836 */ /* 0x001fca0000000000 */
[----:B------:R-:W-:-:S04]  /*6c50*/  SHF.R.S32.HI R7, RZ, 0x1f, R38 ;  /* 0x0000001fff077819 */ /* 0x000fc80000011426 */
[----:B------:R-:W-:-:S04]  /*6c60*/  LEA.HI R7, R7, R38, RZ, 0x5 ;  /* 0x0000002607077211 */ /* 0x000fc800078f28ff */
[----:B------:R-:W-:-:S05]  /*6c70*/  SHF.R.S32.HI R7, RZ, 0x5, R7 ;  /* 0x00000005ff077819 */ /* 0x000fca0000011407 */
[----:B------:R-:W-:Y:S02]  /*6c80*/  IMAD R3, R7, 0x200, R0 ;  /* 0x0000020007037824 */ /* 0x000fe400078e0200 */
[----:B------:R-:W-:Y:S02]  /*6c90*/  IMAD.MOV.U32 R0, RZ, RZ, R13 ;  /* 0x000000ffff007224 */ /* 0x000fe400078e000d */
[----:B------:R-:W-:-:S03]  /*6ca0*/  IMAD R3, R3, 0x2, R2 ;  /* 0x0000000203037824 */ /* 0x000fc600078e0202 */
[----:B------:R-:W-:Y:S01]  /*6cb0*/  PRMT R29, R29, 0x5410, R0 ;  /* 0x000054101d1d7816 */ /* 0x000fe20000000000 */
[C---:B------:R-:W-:Y:S02]  /*6cc0*/  VIADD R4, R3.reuse, 0x8400 ;  /* 0x0000840003047836 */ /* 0x040fe40000000000 */
[----:B------:R-:W-:Y:S01]  /*6cd0*/  VIADD R0, R3, 0x8440 ;  /* 0x0000844003007836 */ /* 0x000fe20000000000 */
[----:B-1----:R-:W-:Y:S06]  /*6ce0*/  @!P0 BRA `(.L_x_2354) ;  /* 0x0000013400288947 */ /* 0x002fec0003800000 */
.L_x_2579:
[----:B------:R-:W-:Y:S05]  /*6cf0*/  BSYNC B1 ;  /* 0x0000000000017941 */ /* 0x000fea0003800000 */
.L_x_2353:
[----:B------:R-:W-:Y:S01]  /*6d00*/  BSSY B1, `(.L_x_2355) ;  /* 0x000005f000017945 */ /* 0x000fe20003800000 */
[----:B------:R-:W-:Y:S02]  /*6d10*/  PRMT R15, R15, 0x5410, R5 ;  /* 0x000054100f0f7816 */ /* 0x000fe40000000005 */
[----:B------:R-:W-:Y:S01]  /*6d20*/  @P2 IADD3 R0, R4, -0x40, RZ ;  /* 0xffffffc004002810 */ /* 0x000fe20007ffe0ff */
[----:B------:R-:W-:Y:S06]  /*6d30*/  @P1 BRA `(.L_x_2356) ;  /* 0x00000004006c1947 */ /* 0x000fec0003800000 */
[----:B------:R-:W1:Y:S01]  /*6d40*/  LDC R4, c[0x0][0x3f4] ;  /* 0x0000fd00ff047b82 */ /* 0x000e620000000800 */
[----:B------:R-:W-:Y:S01]  /*6d50*/  BSSY B2, `(.L_x_2357) ;  /* 0x000002e000027945 */ /* 0x000fe20003800000 */
[-C--:B-1----:R-:W-:Y:S02]  /*6d60*/  ISETP.GE.AND P0, PT, R152, R4.reuse, PT ;  /* 0x000000049800720c */ /* 0x082fe40003f06270 */
[----:B------:R-:W-:-:S11]  /*6d70*/  ISETP.GE.AND P1, PT, R155, R4, PT ;  /* 0x000000049b00720c */ /* 0x000fd60003f26270 */
[----:B------:R-:W-:Y:S05]  /*6d80*/  @P0 BRA `(.L_x_2358) ;  /* 0x0000000000a80947 */ /* 0x000fea0003800000 */
[----:B------:R-:W1:Y:S01]  /*6d90*/  LDS.128 R4, [R3+0x8400] ;  /* 0x0084000003047984 */ /* 0x000e620000000c00 */
[----:B------:R-:W-:Y:S01]  /*6da0*/  SHF.R.U32.HI R40, RZ, 0x10, R33 ;  /* 0x00000010ff287819 */ /* 0x000fe20000011621 */
[--C-:B------:R-:W-:Y:S01]  /*6db0*/  HADD2.F32 R39, -RZ, R41.reuse.H0_H0 ;  /* 0x20000029ff277230 */ /* 0x100fe20000004100 */
[----:B------:R-:W-:Y:S01]  /*6dc0*/  SHF.R.U32.HI R38, RZ, 0x10, R31 ;  /* 0x00000010ff267819 */ /* 0x000fe2000001161f */
[----:B0-----:R-:W-:Y:S01]  /*6dd0*/  HADD2.F32 R37, -RZ, R41.H1_H1 ;  /* 0x30000029ff257230 */ /* 0x001fe20000004100 */
        /* <DEDUP_REMOVED lines=37> */
.L_x_2358:
[----:B------:R-:W-:Y:S05]  /*7030*/  BSYNC B2 ;  /* 0x0000000000027941 */ /* 0x000fea0003800000 */
.L_x_2357:
[----:B------:R-:W-:Y:S05]  /*7040*/  @P1 BRA `(.L_x_2356) ;  /* 0x0000000000a81947 */ /* 0x000fea0003800000 */
[----:B-1----:R-:W1:Y:S01]  /*7050*/  LDS.128 R4, [R0] ;  /* 0x0000000000047984 */ /* 0x002e620000000c00 */
[----:B------:R-:W-:Y:S01]  /*7060*/  SHF.R.U32.HI R31, RZ, 0x10, R25 ;  /* 0x00000010ff1f7819 */ /* 0x000fe20000011619 */
[----:B------:R-:W-:Y:S01]  /*7070*/  HADD2.F32 R30, -RZ, R48.H0_H0 ;  /* 0x20000030ff1e7230 */ /* 0x000fe20000004100 */
[--C-:B------:R-:W-:Y:S01]  /*7080*/  SHF.R.U32.HI R33, RZ, 0x10, R27.reuse ;  /* 0x00000010ff217819 */ /* 0x100fe2000001161b */
[----:B------:R-:W-:Y:S01]  /*7090*/  HADD2.F32 R32, -RZ, R36.H1_H1 ;  /* 0x30000024ff207230 */ /* 0x000fe20000004100 */
[----:B------:R-:W-:Y:S01]  /*70a0*/  SHF.R.U64 R39, R26, 0x10, R27 ;  /* 0x000000101a277819 */ /* 0x000fe2000000121b */
[----:B------:R-:W-:Y:S01]  /*70b0*/  HADD2.F32 R31, -RZ, R31.H0_H0 ;  /* 0x2000001fff1f7230 */ /* 0x000fe20000004100 */
[----:B------:R-:W-:Y:S01]  /*70c0*/  SHF.R.U64 R41, R24, 0x10, R25 ;  /* 0x0000001018297819 */ /* 0x000fe20000001219 */
[----:B------:R-:W-:Y:S02]  /*70d0*/  HADD2.F32 R33, -RZ, R33.H0_H0 ;  /* 0x20000021ff217230 */ /* 0x000fe40000004100 */
[----:B-1----:R-:W-:-:S02]  /*70e0*/  HADD2.F32 R27, -RZ, R7.H1_H1 ;  /* 0x30000007ff1b7230 */ /* 0x002fc40000004100 */
[----:B------:R-:W-:Y:S02]  /*70f0*/  HADD2.F32 R26, -RZ, R7.H0_H0 ;  /* 0x20000007ff1a7230 */ /* 0x000fe40000004100 */
[--C-:B------:R-:W-:Y:S02]  /*7100*/  HADD2.F32 R7, -RZ, R4.reuse.H0_H0 ;  /* 0x20000004ff077230 */ /* 0x100fe40000004100 */
[C---:B------:R-:W-:Y:S01]  /*7110*/  FMUL.FTZ R40, R27.reuse, R31 ;  /* 0x0000001f1b287220 */ /* 0x040fe20000410000 */
[----:B------:R-:W-:Y:S02]  /*7120*/  HADD2.F32 R4, -RZ, R4.H1_H1 ;  /* 0x30000004ff047230 */ /* 0x000fe40000004100 */
[-C--:B0-----:R-:W-:Y:S01]  /*7130*/  FMUL.FTZ R37, R27, R33.reuse ;  /* 0x000000211b257220 */ /* 0x081fe20000410000 */
[--C-:B------:R-:W-:Y:S02]  /*7140*/  HADD2.F32 R24, -RZ, R6.reuse.H0_H0 ;  /* 0x20000006ff187230 */ /* 0x100fe40000004100 */
[----:B------:R-:W-:Y:S01]  /*7150*/  FFMA.FTZ R42, R26, R33, R40 ;  /* 0x000000211a2a7223 */ /* 0x000fe20000010028 */
[----:B------:R-:W-:-:S02]  /*7160*/  HADD2.F32 R25, -RZ, R6.H1_H1 ;  /* 0x30000006ff197230 */ /* 0x000fc40000004100 */
[----:B------:R-:W-:Y:S01]  /*7170*/  FMUL.FTZ R38, R4, R32 ;  /* 0x0000002004267220 */ /* 0x000fe20000410000 */
[----:B------:R-:W-:Y:S02]  /*7180*/  HADD2.F32 R27, -RZ, R35.H1_H1 ;  /* 0x30000023ff1b7230 */ /* 0x000fe40000004100 */
[----:B------:R-:W-:Y:S01]  /*7190*/  FFMA.FTZ R37, R26, R31, -R37 ;  /* 0x0000001f1a257223 */ /* 0x000fe20000010825 */
        /* <DEDUP_REMOVED lines=21> */
.L_x_2356:
[----:B------:R-:W-:Y:S05]  /*72f0*/  BSYNC B1 ;  /* 0x0000000000017941 */ /* 0x000fea0003800000 */
.L_x_2355:
[----:B-12---:R-:W-:-:S05]  /*7300*/  VIADD R4, R19, 0x60 ;  /* 0x0000006013047836 */ /* 0x006fca0000000000 */
[----:B------:R-:W-:-:S13]  /*7310*/  ISETP.GE.AND P0, PT, R4, R34, PT ;  /* 0x000000220400720c */ /* 0x000fda0003f06270 */
[----:B------:R-:W-:Y:S05]  /*7320*/  @P0 BRA `(.L_x_2359) ;  /* 0x0000001800ac0947 */ /* 0x000fea0003800000 */
[----:B------:R-:W1:Y:S01]  /*7330*/  LDC R4, c[0x0][0x3f4] ;  /* 0x0000fd00ff047b82 */ /* 0x000e620000000800 */
[----:B------:R-:W-:Y:S01]  /*7340*/  BSSY B1, `(.L_x_2360) ;  /* 0x000002e000017945 */ /* 0x000fe20003800000 */
[-C--:B-1----:R-:W-:Y:S02]  /*7350*/  ISETP.GE.AND P0, PT, R152, R4.reuse, PT ;  /* 0x000000049800720c */ /* 0x082fe40003f06270 */
[----:B------:R-:W-:-:S11]  /*7360*/  ISETP.GE.AND P1, PT, R155, R4, PT ;  /* 0x000000049b00720c */ /* 0x000fd60003f26270 */
[----:B------:R-:W-:Y:S05]  /*7370*/  @P0 BRA `(.L_x_2361) ;  /* 0x0000000000a80947 */ /* 0x000fea0003800000 */
[----:B------:R-:W1:Y:S01]  /*7380*/  LDS.128 R4, [R3+0xb400] ;  /* 0x00b4000003047984 */ /* 0x000e620000000c00 */
[----:B------:R-:W-:Y:S01]  /*7390*/  SHF.R.U32.HI R26, RZ, 0x10, R21 ;  /* 0x00000010ff1a7819 */ /* 0x000fe20000011615 */
[----:B------:R-:W-:Y:S01]  /*73a0*/  HADD2.F32 R24, -RZ, R48.H1_H1 ;  /* 0x30000030ff187230 */ /* 0x000fe20000004100 */
        /* <DEDUP_REMOVED lines=39> */
.L_x_2361:
[----:B------:R-:W-:Y:S05]  /*7620*/  BSYNC B1 ;  /* 0x0000000000017941 */ /* 0x000fea0003800000 */
.L_x_2360:
[----:B------:R-:W-:Y:S05]  /*7630*/  @P1 BRA `(.L_x_2359) ;  /* 0x0000001400e81947 */ /* 0x000fea0003800000 */
[----:B-1----:R-:W1:Y:S01]  /*7640*/  LDS.128 R4, [R0+0x3000] ;  /* 0x0030000000047984 */ /* 0x002e620000000c00 */
[----:B------:R-:W-:Y:S01]  /*7650*/  SHF.R.U32.HI R20, RZ, 0x10, R11 ;  /* 0x00000010ff147819 */ /* 0x000fe2000001160b */
[--C-:B------:R-:W-:Y:S01]  /*7660*/  HADD2.F32 R13, -RZ, R14.reuse.H0_H0 ;  /* 0x2000000eff0d7230 */ /* 0x100fe20000004100 */
[----:B------:R-:W-:Y:S01]  /*7670*/  SHF.R.U32.HI R12, RZ, 0x10, R9 ;  /* 0x00000010ff0c7819 */ /* 0x000fe20000011609 */
[----:B------:R-:W-:Y:S01]  /*7680*/  HADD2.F32 R14, -RZ, R14.H1_H1 ;  /* 0x3000000eff0e7230 */ /* 0x000fe20000004100 */
[----:B------:R-:W-:Y:S01]  /*7690*/  SHF.R.U64 R25, R10, 0x10, R11 ;  /* 0x000000100a197819 */ /* 0x000fe2000000120b */
[----:B------:R-:W-:Y:S01]  /*76a0*/  HADD2.F32 R20, -RZ, R20.H0_H0 ;  /* 0x20000014ff147230 */ /* 0x000fe20000004100 */
[----:B------:R-:W-:Y:S01]  /*76b0*/  SHF.R.U64 R26, R8, 0x10, R9 ;  /* 0x00000010081a7819 */ /* 0x000fe20000001209 */
[----:B------:R-:W-:Y:S02]  /*76c0*/  HADD2.F32 R12, -RZ, R12.H0_H0 ;  /* 0x2000000cff0c7230 */ /* 0x000fe40000004100 */
[----:B------:R-:W-:-:S02]  /*76d0*/  HADD2.F32 R11, -RZ, R15.H0_H0 ;  /* 0x2000000fff0b7230 */ /* 0x000fc40000004100 */
[----:B------:R-:W-:Y:S02]  /*76e0*/  HADD2.F32 R15, -RZ, R15.H1_H1 ;  /* 0x3000000fff0f7230 */ /* 0x000fe40000004100 */
[--C-:B-1----:R-:W-:Y:S02]  /*76f0*/  HADD2.F32 R10, -RZ, R7.reuse.H1_H1 ;  /* 0x30000007ff0a7230 */ /* 0x102fe40000004100 */
[--C-:B------:R-:W-:Y:S02]  /*7700*/  HADD2.F32 R3, -RZ, R4.reuse.H0_H0 ;  /* 0x20000004ff037230 */ /* 0x100fe40000004100 */
[----:B------:R-:W-:Y:S02]  /*7710*/  HADD2.F32 R9, -RZ, R7.H0_H0 ;  /* 0x20000007ff097230 */ /* 0x000fe40000004100 */
[C---:B------:R-:W-:Y:S01]  /*7720*/  FMUL.FTZ R24, R10.reuse, R20 ;  /* 0x000000140a187220 */ /* 0x040fe20000410000 */
[----:B------:R-:W-:Y:S02]  /*7730*/  HADD2.F32 R4, -RZ, R4.H1_H1 ;  /* 0x30000004ff047230 */ /* 0x000fe40000004100 */
[----:B------:R-:W-:Y:S01]  /*7740*/  FMUL.FTZ R21, R10, R12 ;  /* 0x0000000c0a157220 */ /* 0x000fe20000410000 */
[----:B------:R-:W-:-:S02]  /*7750*/  HADD2.F32 R7, -RZ, R6.H0_H0 ;  /* 0x20000006ff077230 */ /* 0x000fc40000004100 */
[C---:B------:R-:W-:Y:S01]  /*7760*/  FFMA.FTZ R24, R9.reuse, R12, -R24 ;  /* 0x0000000c09187223 */ /* 0x040fe20000010818 */
[----:B------:R-:W-:Y:S02]  /*7770*/  HADD2.F32 R8, -RZ, R6.H1_H1 ;  /* 0x30000006ff087230 */ /* 0x000fe40000004100 */
[C---:B------:R-:W-:Y:S01]  /*7780*/  FMUL.FTZ R10, R4.reuse, R13 ;  /* 0x0000000d040a7220 */ /* 0x040fe20000410000 */
[--C-:B------:R-:W-:Y:S02]  /*7790*/  HADD2.F32 R6, -RZ, R5.reuse.H0_H0 ;  /* 0x20000005ff067230 */ /* 0x100fe40000004100 */
[----:B------:R-:W-:Y:S01]  /*77a0*/  FFMA.FTZ R21, R9, R20, R21 ;  /* 0x0000001409157223 */ /* 0x000fe20000010015 */
[-C--:B------:R-:W-:Y:S01]  /*77b0*/  FMUL.FTZ R12, R4, R11.reuse ;  /* 0x0000000b040c7220 */ /* 0x080fe20000410000 */
[----:B------:R-:W-:Y:S02]  /*77c0*/  HADD2.F32 R5, -RZ, R5.H1_H1 ;  /* 0x30000005ff057230 */ /* 0x000fe40000004100 */
[----:B------:R-:W-:Y:S01]  /*77d0*/  FFMA.FTZ R10, R3, R11, -R10 ;  /* 0x0000000b030a7223 */ /* 0x000fe2000001080a */
[----:B------:R-:W-:-:S02]  /*77e0*/  HADD2.F32 R9, -RZ, R25.H0_H0 ;  /* 0x20000019ff097230 */ /* 0x000fc40000004100 */
[----:B------:R-:W-:Y:S01]  /*77f0*/  FFMA.FTZ R3, R3, R13, R12 ;  /* 0x0000000d03037223 */ /* 0x000fe2000001000c */
[----:B------:R-:W-:Y:S02]  /*7800*/  HADD2.F32 R4, -RZ, R26.H0_H0 ;  /* 0x2000001aff047230 */ /* 0x000fe40000004100 */
        /* <DEDUP_REMOVED lines=11> */
[----:B------:R-:W-:-:S05]  /*78c0*/  F2FP.F16.F32.PACK_AB R5, R8, R5 ;  /* 0x000000050805723e */ /* 0x000fca00000000ff */
[----:B------:R2:W-:Y:S01]  /*78d0*/  STS.128 [R0+0x3000], R4 ;  /* 0x0030000400007388 */ /* 0x0005e20000000c00 */
[----:B------:R-:W-:Y:S05]  /*78e0*/  BRA `(.L_x_2359) ;  /* 0x00000014003c7947 */ /* 0x000fea0003800000 */
.L_x_2346:
[----:B------:R-:W0:Y:S01]  /*78f0*/  S2R R0, SR_TID.X ;  /* 0x0000000000007919 */ /* 0x000e220000002100 */
[----:B------:R-:W1:Y:S01]  /*7900*/  LDC R32, c[0x0][0x448] ;  /* 0x00011200ff207b82 */ /* 0x000e620000000800 */
[----:B------:R-:W-:Y:S01]  /*7910*/  ULDC.64 UR4, c[0x0][0x3f8] ;  /* 0x0000fe0000047ab9 */ /* 0x000fe20000000a00 */
[----:B------:R-:W-:Y:S01]  /*7920*/  ULDC.64 UR6, c[0x0][0x408] ;  /* 0x0001020000067ab9 */ /* 0x000fe20000000a00 */
[----:B------:R-:W-:Y:S01]  /*7930*/  IMAD.MOV.U32 R27, RZ, RZ, R31 ;  /* 0x000000ffff1b7224 */ /* 0x000fe200078e001f */
[----:B------:R-:W-:Y:S01]  /*7940*/  SHF.R.S32.HI R43, RZ, 0x1f, R16 ;  /* 0x0000001fff2b7819 */ /* 0x000fe20000011410 */
[----:B------:R-:W-:Y:S01]  /*7950*/  IMAD.MOV.U32 R4, RZ, RZ, R24 ;  /* 0x000000ffff047224 */ /* 0x000fe200078e0018 */
[----:B-1----:R-:W-:Y:S01]  /*7960*/  ISETP.NE.AND P0, PT, R32, 0x1, PT ;  /* 0x000000012000780c */ /* 0x002fe20003f05270 */
[----:B0-----:R-:W-:-:S05]  /*7970*/  VIADD R0, R0, 0xffffff80 ;  /* 0xffffff8000007836 */ /* 0x001fca0000000000 */
[----:B------:R-:W-:-:S07]  /*7980*/  SHF.R.S32.HI R3, RZ, 0x1f, R0 ;  /* 0x0000001fff037819 */ /* 0x000fce0000011400 */
[----:B------:R-:W0:Y:S01]  /*7990*/  @P0 LDC R5, c[0x0][0x450] ;  /* 0x00011400ff050b82 */ /* 0x000e220000000800 */
[----:B------:R-:W-:-:S04]  /*79a0*/  LEA.HI R3, R3, R0, RZ, 0x2 ;  /* 0x0000000003037211 */ /* 0x000fc800078f10ff */
[----:B------:R-:W-:-:S05]  /*79b0*/  LOP3.LUT R3, R3, 0xfffffffc, RZ, 0xc0, !PT ;  /* 0xfffffffc03037812 */ /* 0x000fca00078ec0ff */
[----:B------:R-:W-:Y:S02]  /*79c0*/  IMAD.IADD R3, R0, 0x1, -R3 ;  /* 0x0000000100037824 */ /* 0x000fe400078e0a03 */
[----:B------:R-:W1:Y:S02]  /*79d0*/  @P0 LDC R0, c[0x0][0x44c] ;  /* 0x00011300ff000b82 */ /* 0x000e640000000800 */
[----:B------:R-:W-:-:S04]  /*79e0*/  IMAD R3, R3, 0x60, R39 ;  /* 0x0000006003037824 */ /* 0x000fc800078e0227 */
[----:B-1----:R-:W-:-:S05]  /*79f0*/  @P0 IMAD.HI.U32 R0, R3, R0, RZ ;  /* 0x0000000003000227 */ /* 0x002fca00078e00ff */
[----:B0-----:R-:W-:Y:S01]  /*7a00*/  @P0 SHF.R.U32.HI R3, RZ, R5, R0 ;  /* 0x00000005ff030219 */ /* 0x001fe20000011600 */
        /* <DEDUP_REMOVED lines=18> */
[----:B------:R-:W2:Y:S01]  /*7b30*/  LDL R6, [R1+0x20] ;  /* 0x0000200001067983 */ /* 0x000ea20000100800 */
[----:B------:R-:W0:Y:S03]  /*7b40*/  LDC R41, c[0x0][0x3f4] ;  /* 0x0000fd00ff297b82 */ /* 0x000e260000000800 */
[----:B------:R-:W1:Y:S04]  /*7b50*/  SHFL.IDX PT, R3, R25, RZ, 0x1c1f ;  /* 0x001c1fff19037589 */ /* 0x000e6800000e0000 */
[----:B------:R-:W3:Y:S04]  /*7b60*/  SHFL.IDX PT, R0, R26, RZ, 0x1c1f ;  /* 0x001c1fff1a007589 */ /* 0x000ee800000e0000 */
[----:B------:R-:W4:Y:S04]  /*7b70*/  SHFL.IDX PT, R14, R27, RZ, 0x1c1f ;  /* 0x001c1fff1b0e7589 */ /* 0x000f2800000e0000 */
[----:B------:R-:W5:Y:S01]  /*7b80*/  SHFL.IDX PT, R4, R24, RZ, 0x1c1f ;  /* 0x001c1fff18047589 */ /* 0x000f6200000e0000 */
[----:B0-----:R-:W-:Y:S01]  /*7b90*/  ISETP.GE.AND P0, PT, R16, R41, PT ;  /* 0x000000291000720c */ /* 0x001fe20003f06270 */
[----:B--2---:R-:W-:-:S05]  /*7ba0*/  IMAD R32, R6, R32, RZ ;  /* 0x0000002006207224 */ /* 0x004fca00078e02ff */
[----:B------:R-:W-:-:S13]  /*7bb0*/  ISETP.GE.OR P1, PT, R39, R32, P0 ;  /* 0x000000202700720c */ /* 0x000fda0000726670 */
[C---:B------:R-:W-:Y:S02]  /*7bc0*/  @!P1 SHF.L.U32 R5, R16.reuse, 0x1, RZ ;  /* 0x0000000110059819 */ /* 0x040fe400000006ff */
[----:B------:R-:W-:Y:S02]  /*7bd0*/  @!P1 SHF.L.U64.HI R21, R16, 0x1, R43 ;  /* 0x0000000110159819 */ /* 0x000fe4000001022b */
[----:B-1----:R-:W-:-:S05]  /*7be0*/  @!P1 IADD3 R6, P2, R3, R5, RZ ;  /* 0x0000000503069210 */ /* 0x002fca0007f5e0ff */
[----:B---3--:R-:W-:-:S05]  /*7bf0*/  @!P1 IMAD.X R7, R0, 0x1, R21, P2 ;  /* 0x0000000100079824 */ /* 0x008fca00010e0615 */
[----:B------:R-:W2:Y:S01]  /*7c00*/  @!P1 LD.E.128 R8, desc[UR40][R6.64] ;  /* 0x0000002806089980 */ /* 0x000ea2000c101d00 */
[----:B----4-:R-:W-:-:S05]  /*7c10*/  @!P1 IADD3 R14, P2, R14, R5, RZ ;  /* 0x000000050e0e9210 */ /* 0x010fca0007f5e0ff */
[----:B-----5:R-:W-:-:S04]  /*7c20*/  @!P1 IMAD.X R3, R4, 0x1, R21, P2 ;  /* 0x0000000104039824 */ /* 0x020fc800010e0615 */
[----:B------:R-:W-:-:S05]  /*7c30*/  @!P1 IMAD.MOV.U32 R15, RZ, RZ, R3 ;  /* 0x000000ffff0f9224 */ /* 0x000fca00078e0003 */
[----:B------:R0:W3:Y:S01]  /*7c40*/  @!P1 LD.E.128 R4, desc[UR40][R14.64] ;  /* 0x000000280e049980 */ /* 0x0000e2000c101d00 */
[----:B------:R-:W-:Y:S02]  /*7c50*/  CS2R R34, SRZ ;  /* 0x0000000000227805 */ /* 0x000fe4000001ff00 */
[----:B------:R-:W-:Y:S02]  /*7c60*/  CS2R R36, SRZ ;  /* 0x0000000000247805 */ /* 0x000fe4000001ff00 */
[----:B------:R-:W-:Y:S01]  /*7c70*/  CS2R R30, SRZ ;  /* 0x00000000001e7805 */ /* 0x000fe2000001ff00 */
[----:B------:R-:W1:Y:S01]  /*7c80*/  SHFL.IDX PT, R24, R24, 0x1, 0x1c1f ;  /* 0x003c1f0018187f89 */ /* 0x000e6200000e0000 */
[----:B------:R-:W-:-:S03]  /*7c90*/  CS2R R20, SRZ ;  /* 0x0000000000147805 */ /* 0x000fc6000001ff00 */
[----:B0-----:R0:W4:Y:S01]  /*7ca0*/  SHFL.IDX PT, R14, R27, 0x1, 0x1c1f ;  /* 0x003c1f001b0e7f89 */ /* 0x00112200000e0000 */
[----:B--2---:R-:W-:Y:S01]  /*7cb0*/  @!P1 IMAD.MOV.U32 R34, RZ, RZ, R8 ;  /* 0x000000ffff229224 */ /* 0x004fe200078e0008 */
[----:B------:R-:W-:Y:S01]  /*7cc0*/  @!P1 MOV R37, R11 ;  /* 0x0000000b00259202 */ /* 0x000fe20000000f00 */
[----:B------:R-:W-:Y:S02]  /*7cd0*/  @!P1 IMAD.MOV.U32 R35, RZ, RZ, R9 ;  /* 0x000000ffff239224 */ /* 0x000fe400078e0009 */
[----:B------:R-:W-:Y:S02]  /*7ce0*/  IMAD.MOV.U32 R0, RZ, RZ, R34 ;  /* 0x000000ffff007224 */ /* 0x000fe400078e0022 */
[----:B------:R-:W-:Y:S02]  /*7cf0*/  IMAD.MOV.U32 R3, RZ, RZ, R35 ;  /* 0x000000ffff037224 */ /* 0x000fe400078e0023 */
[----:B------:R-:W-:Y:S01]  /*7d00*/  @!P1 IMAD.MOV.U32 R36, RZ, RZ, R10 ;  /* 0x000000ffff249224 */ /* 0x000fe200078e000a */
[----:B------:R-:W-:Y:S01]  /*7d10*/  PRMT R42, R0, 0x7610, R42 ;  /* 0x00007610002a7816 */ /* 0x000fe2000000002a */
[----:B------:R-:W-:Y:S01]  /*7d20*/  IMAD.MOV.U32 R9, RZ, RZ, R37 ;  /* 0x000000ffff097224 */ /* 0x000fe200078e0025 */
[----:B------:R-:W-:Y:S01]  /*7d30*/  PRMT R45, R45, 0x5410, R3 ;  /* 0x000054102d2d7816 */ /* 0x000fe20000000003 */
[----:B------:R0:W2:Y:S01]  /*7d40*/  SHFL.IDX PT, R0, R26, 0x1, 0x1c1f ;  /* 0x003c1f001a007f89 */ /* 0x0000a200000e0000 */
[----:B------:R-:W-:-:S02]  /*7d50*/  IMAD.MOV.U32 R8, RZ, RZ, R36 ;  /* 0x000000ffff087224 */ /* 0x000fc400078e0024 */
[----:B---3--:R-:W-:Y:S01]  /*7d60*/  @!P1 IMAD.MOV.U32 R30, RZ, RZ, R4 ;  /* 0x000000ffff1e9224 */ /* 0x008fe200078e0004 */
[----:B------:R0:W3:Y:S01]  /*7d70*/  SHFL.IDX PT, R3, R25, 0x1, 0x1c1f ;  /* 0x003c1f0019037f89 */ /* 0x0000e200000e0000 */
[----:B------:R-:W-:Y:S01]  /*7d80*/  @!P1 IMAD.MOV.U32 R31, RZ, RZ, R5 ;  /* 0x000000ffff1f9224 */ /* 0x000fe200078e0005 */
[----:B------:R-:W-:Y:S01]  /*7d90*/  PRMT R33, R8, 0x5410, R9 ;  /* 0x0000541008217816 */ /* 0x000fe20000000009 */
[----:B------:R-:W-:Y:S02]  /*7da0*/  @!P1 IMAD.MOV.U32 R20, RZ, RZ, R6 ;  /* 0x000000ffff149224 */ /* 0x000fe400078e0006 */
[----:B------:R-:W-:Y:S02]  /*7db0*/  @!P1 IMAD.MOV.U32 R21, RZ, RZ, R7 ;  /* 0x000000ffff159224 */ /* 0x000fe400078e0007 */
[----:B------:R-:W-:Y:S01]  /*7dc0*/  IMAD.MOV.U32 R4, RZ, RZ, R30 ;  /* 0x000000ffff047224 */ /* 0x000fe200078e001e */
[----:B------:R-:W-:Y:S01]  /*7dd0*/  MOV R6, R20 ;  /* 0x0000001400067202 */ /* 0x000fe20000000f00 */
[----:B------:R-:W-:-:S02]  /*7de0*/  IMAD.MOV.U32 R5, RZ, RZ, R31 ;  /* 0x000000ffff057224 */ /* 0x000fc400078e001f */
[----:B------:R-:W-:Y:S01]  /*7df0*/  IMAD.MOV.U32 R7, RZ, RZ, R21 ;  /* 0x000000ffff077224 */ /* 0x000fe200078e0015 */
[----:B------:R-:W-:Y:S02]  /*7e00*/  PRMT R56, R4, 0x5410, R6 ;  /* 0x0000541004387816 */ /* 0x000fe40000000006 */
[----:B------:R-:W-:Y:S02]  /*7e10*/  PRMT R45, R5, 0x7610, R45 ;  /* 0x00007610052d7816 */ /* 0x000fe4000000002d */
[----:B------:R-:W-:Y:S02]  /*7e20*/  CS2R R4, SRZ ;  /* 0x0000000000047805 */ /* 0x000fe4000001ff00 */
[----:B01--4-:R-:W-:-:S07]  /*7e30*/  PRMT R42, R42, 0x5410, R7 ;  /* 0x000054102a2a7816 */ /* 0x013fce0000000007 */
.L_x_2589:
[----:B------:R-:W4:Y:S01]  /*7e40*/  LDL R7, [R1+0x58] ;  /* 0x0000580001077983 */ /* 0x000f220000100800 */
[----:B------:R-:W-:Y:S01]  /*7e50*/  VIADD R39, R39, 0x60 ;  /* 0x0000006027277836 */ /* 0x000fe20000000000 */
[----:B------:R-:W-:Y:S01]  /*7e60*/  BSSY B1, `(.L_x_2363) ;  /* 0x0000016000017945 */ /* 0x000fe20003800000 */
[----:B------:R-:W-:Y:S02]  /*7e70*/  CS2R R8, SRZ ;  /* 0x0000000000087805 */ /* 0x000fe4000001ff00 */
[----:B------:R-:W-:Y:S02]  /*7e80*/  CS2R R10, SRZ ;  /* 0x00000000000a7805 */ /* 0x000fe4000001ff00 */
[----:B------:R-:W-:Y:S02]  /*7e90*/  ISETP.GE.AND P1, PT, R39, R32, PT ;  /* 0x000000202700720c */ /* 0x000fe40003f26270 */
[----:B----4-:R-:W-:-:S04]  /*7ea0*/  LEA.HI R6, R7, R7, RZ, 0x1 ;  /* 0x0000000707067211 */ /* 0x010fc800078f08ff */
        /* <DEDUP_REMOVED lines=11> */
[-C--:B---3--:R-:W-:Y:S02]  /*7f60*/  IADD3 R8, P1, R3, R4.reuse, RZ ;  /* 0x0000000403087210 */ /* 0x088fe40007f3e0ff */
[----:B------:R-:W-:-:S03]  /*7f70*/  IADD3 R4, P2, R14, R4, RZ ;  /* 0x000000040e047210 */ /* 0x000fc60007f5e0ff */
[--C-:B--2---:R-:W-:Y:S02]  /*7f80*/  IMAD.X R9, R0, 0x1, R5.reuse, P1 ;  /* 0x0000000100097824 */ /* 0x104fe400008e0605 */
[----:B------:R-:W-:-:S04]  /*7f90*/  IMAD.X R5, R24, 0x1, R5, P2 ;  /* 0x0000000118057824 */ /* 0x000fc800010e0605 */
[----:B------:R-:W5:Y:S04]  /*7fa0*/  LD.E.128 R8, desc[UR40][R8.64] ;  /* 0x0000002808087980 */ /* 0x000f68000c101d00 */
[----:B------:R-:W5:Y:S02]  /*7fb0*/  LD.E.128 R4, desc[UR40][R4.64] ;  /* 0x0000002804047980 */ /* 0x000f64000c101d00 */
.L_x_2364:
[----:B------:R-:W-:Y:S05]  /*7fc0*/  BSYNC B1 ;  /* 0x0000000000017941 */ /* 0x000fea0003800000 */
.L_x_2363:
[----:B------:R-:W0:Y:S01]  /*7fd0*/  SYNCS.PHASECHK.TRANS64.TRYWAIT P1, [R2+URZ+0x16800], R13 ;  /* 0x0168000d020075a7 */ /* 0x000e22000802017f */
[----:B------:R-:W-:Y:S01]  /*7fe0*/  IMAD R29, R29, -0xc0, R32 ;  /* 0xffffff401d1d7824 */ /* 0x000fe200078e0220 */
[----:B-----5:R-:W-:Y:S01]  /*7ff0*/  MOV R12, R5 ;  /* 0x00000005000c7202 */ /* 0x020fe20000000f00 */
[----:B------:R-:W-:Y:S01]  /*8000*/  VIADD R14, R19, 0x60 ;  /* 0x00000060130e7836 */ /* 0x000fe20000000000 */
[----:B------:R-:W-:Y:S01]  /*8010*/  BSSY B1, `(.L_x_2365) ;  /* 0x0000010000017945 */ /* 0x000fe20003800000 */
[----:B---3--:R-:W-:Y:S01]  /*8020*/  IMAD.MOV.U32 R3, RZ, RZ, R4 ;  /* 0x000000ffff037224 */ /* 0x008fe200078e0004 */
[----:B--2---:R-:W-:Y:S01]  /*8030*/  VIMNMX R0, R29, 0xc0, PT ;  /* 0x000000c01d007848 */ /* 0x004fe20003fe0100 */
[----:B------:R-:W-:Y:S01]  /*8040*/  IMAD.IADD R29, R16, 0x1, R41 ;  /* 0x00000001101d7824 */ /* 0x000fe200078e0229 */
[----:B------:R-:W-:Y:S01]  /*8050*/  PRMT R39, R12, 0x7610, R39 ;  /* 0x000076100c277816 */ /* 0x000fe20000000027 */
[----:B------:R-:W-:Y:S01]  /*8060*/  IMAD.MOV.U32 R12, RZ, RZ, R8 ;  /* 0x000000ffff0c7224 */ /* 0x000fe200078e0008 */
[----:B------:R-:W-:-:S02]  /*8070*/  ISETP.GE.OR P2, PT, R19, R0, P0 ;  /* 0x000000001300720c */ /* 0x000fc40000746670 */
[----:B------:R-:W-:Y:S01]  /*8080*/  ISETP.GE.OR P0, PT, R14, R0, P0 ;  /* 0x000000000e00720c */ /* 0x000fe20000706670 */
[----:B------:R-:W-:Y:S01]  /*8090*/  IMAD.MOV.U32 R0, RZ, RZ, R6 ;  /* 0x000000ffff007224 */ /* 0x000fe200078e0006 */
[----:B------:R-:W-:Y:S01]  /*80a0*/  PRMT R38, R38, 0x5410, R3 ;  /* 0x0000541026267816 */ /* 0x000fe20000000003 */
[----:B------:R-:W-:Y:S02]  /*80b0*/  IMAD.MOV.U32 R3, RZ, RZ, R7 ;  /* 0x000000ffff037224 */ /* 0x000fe400078e0007 */
[----:B------:R-:W-:Y:S01]  /*80c0*/  IMAD.MOV.U32 R14, RZ, RZ, R9 ;  /* 0x000000ffff0e7224 */ /* 0x000fe200078e0009 */
[----:B------:R-:W-:Y:S02]  /*80d0*/  PRMT R38, R12, 0x7610, R38 ;  /* 0x000076100c267816 */ /* 0x000fe40000000026 */
[----:B------:R-:W-:Y:S02]  /*80e0*/  PRMT R32, R0, 0x5410, R3 ;  /* 0x0000541000207816 */ /* 0x000fe40000000003 */
[----:B------:R-:W-:Y:S01]  /*80f0*/  PRMT R39, R39, 0x5410, R14 ;  /* 0x0000541027277816 */ /* 0x000fe2000000000e */
[----:B0-----:R-:W-:Y:S06]  /*8100*/  @!P1 BRA `(.L_x_2366) ;  /* 0x0000012400a09947 */ /* 0x001fec0003800000 */
.L_x_2590:
[----:B------:R-:W-:Y:S05]  /*8110*/  BSYNC B1 ;  /* 0x0000000000017941 */ /* 0x000fea0003800000 */
.L_x_2365:
        /* <DEDUP_REMOVED lines=11> */
[--C-:B------:R-:W-:Y:S01]  /*81d0*/  HADD2.F32 R43, -RZ, R45.reuse.H1_H1 ;  /* 0x3000002dff2b7230 */ /* 0x100fe20000004100 */
[----:B------:R-:W-:Y:S01]  /*81e0*/  SHF.R.U64 R55, R34, 0x10, R35 ;  /* 0x0000001022377819 */ /* 0x000fe20000001223 */
[----:B------:R-:W-:Y:S01]  /*81f0*/  HADD2.F32 R45, -RZ, R45.H0_H0 ;  /* 0x2000002dff2d7230 */ /* 0x000fe20000004100 */
[----:B------:R-:W-:Y:S02]  /*8200*/  SHF.R.U32.HI R44, RZ, 0x10, R31 ;  /* 0x00000010ff2c7819 */ /* 0x000fe4000001161f */
[----:B------:R-:W-:Y:S02]  /*8210*/  SHF.R.U64 R51, R20, 0x10, R21 ;  /* 0x0000001014337819 */ /* 0x000fe40000001215 */
[----:B------:R-:W-:Y:S01]  /*8220*/  SHF.R.U32.HI R46, RZ, 0x10, R35 ;  /* 0x00000010ff2e7819 */ /* 0x000fe20000011623 */
[----:B------:R-:W-:Y:S01]  /*8230*/  HADD2.F32 R44, -RZ, R44.H0_H0 ;  /* 0x2000002cff2c7230 */ /* 0x000fe20000004100 */
[----:B------:R-:W-:-:S02]  /*8240*/  SHF.R.U64 R54, R36, 0x10, R37 ;  /* 0x0000001024367819 */ /* 0x000fc40000001225 */
[----:B------:R-:W-:Y:S02]  /*8250*/  SHF.R.U32.HI R50, RZ, 0x10, R21 ;  /* 0x00000010ff327819 */ /* 0x000fe40000011615 */
[----:B------:R-:W-:Y:S02]  /*8260*/  SHF.R.U64 R53, R30, 0x10, R31 ;  /* 0x000000101e357819 */ /* 0x000fe4000000121f */
[----:B------:R-:W-:Y:S02]  /*8270*/  SHF.R.U32.HI R52, RZ, 0x10, R37 ;  /* 0x00000010ff347819 */ /* 0x000fe40000011625 */
[----:B--2---:R-:W-:-:S04]  /*8280*/  SHF.L.U32 R12, R12, 0x6, RZ ;  /* 0x000000060c0c7819 */ /* 0x004fc800000006ff */
[----:B------:R-:W-:-:S04]  /*8290*/  LOP3.LUT R24, R12, 0x1c0, RZ, 0xc0, !PT ;  /* 0x000001c00c187812 */ /* 0x000fc800078ec0ff */
[----:B------:R-:W-:Y:S02]  /*82a0*/  SHF.R.U32.HI R15, RZ, 0x3, R24 ;  /* 0x00000003ff0f7819 */ /* 0x000fe40000011618 */
        /* <DEDUP_REMOVED lines=15> */
[C---:B------:R-:W-:Y:S01]  /*83a0*/  FFMA.FTZ R48, R20.reuse, R43, -R47 ;  /* 0x0000002b14307223 */ /* 0x040fe2000001082f */
[----:B------:R-:W-:Y:S02]  /*83b0*/  HADD2.F32 R21, -RZ, R13.H1_H1 ;  /* 0x3000000dff157230 */ /* 0x000fe40000004100 */
[C---:B------:R-:W-:Y:S01]  /*83c0*/  FMUL.FTZ R46, R35.reuse, R44 ;  /* 0x0000002c232e7220 */ /* 0x040fe20000410000 */
[----:B------:R-:W-:Y:S02]  /*83d0*/  HADD2.F32 R36, -RZ, R27.H0_H0 ;  /* 0x2000001bff247230 */ /* 0x000fe40000004100 */
[----:B------:R-:W-:Y:S02]  /*83e0*/  HADD2.F32 R47, -RZ, R42.H1_H1 ;  /* 0x3000002aff2f7230 */ /* 0x000fe40000004100 */
[----:B------:R-:W-:Y:S02]  /*83f0*/  HADD2.F32 R43, -RZ, R33.H1_H1 ;  /* 0x30000021ff2b7230 */ /* 0x000fe40000004100 */
[----:B------:R-:W-:Y:S01]  /*8400*/  FFMA.FTZ R49, R20, R45, R49 ;  /* 0x0000002d14317223 */ /* 0x000fe20000010031 */
[----:B------:R-:W-:Y:S01]  /*8410*/  FMUL.FTZ R20, R35, R34 ;  /* 0x0000002223147220 */ /* 0x000fe20000410000 */
[----:B------:R-:W-:-:S02]  /*8420*/  HADD2.F32 R30, -RZ, R15.H0_H0 ;  /* 0x2000000fff1e7230 */ /* 0x000fc40000004100 */
[C---:B------:R-:W-:Y:S01]  /*8430*/  FFMA.FTZ R35, R21.reuse, R34, -R46 ;  /* 0x0000002215237223 */ /* 0x040fe2000001082e */
[C---:B------:R-:W-:Y:S01]  /*8440*/  FMUL.FTZ R45, R36.reuse, R47 ;  /* 0x0000002f242d7220 */ /* 0x040fe20000410000 */
[----:B------:R-:W-:Y:S02]  /*8450*/  HADD2.F32 R37, -RZ, R27.H1_H1 ;  /* 0x3000001bff257230 */ /* 0x000fe40000004100 */
[-C--:B------:R-:W-:Y:S01]  /*8460*/  FMUL.FTZ R36, R36, R43.reuse ;  /* 0x0000002b24247220 */ /* 0x080fe20000410000 */
[----:B------:R-:W-:Y:S02]  /*8470*/  HADD2.F32 R46, -RZ, R50.H0_H0 ;  /* 0x20000032ff2e7230 */ /* 0x000fe40000004100 */
[----:B------:R-:W-:Y:S01]  /*8480*/  FFMA.FTZ R44, R21, R44, R20 ;  /* 0x0000002c152c7223 */ /* 0x000fe20000010014 */
[----:B------:R-:W-:Y:S02]  /*8490*/  HADD2.F32 R31, -RZ, R15.H1_H1 ;  /* 0x3000000fff1f7230 */ /* 0x000fe40000004100 */
[----:B------:R-:W-:Y:S01]  /*84a0*/  FFMA.FTZ R45, R30, R43, -R45 ;  /* 0x0000002b1e2d7223 */ /* 0x000fe2000001082d */
[----:B------:R-:W-:-:S02]  /*84b0*/  HADD2.F32 R20, -RZ, R52.H0_H0 ;  /* 0x20000034ff147230 */ /* 0x000fc40000004100 */
[----:B------:R-:W-:Y:S01]  /*84c0*/  FFMA.FTZ R47, R30, R47, R36 ;  /* 0x0000002f1e2f7223 */ /* 0x000fe20000010024 */
[----:B------:R-:W-:Y:S02]  /*84d0*/  HADD2.F32 R25, -RZ, R24.H0_H0 ;  /* 0x20000018ff197230 */ /* 0x000fe40000004100 */
[C---:B------:R-:W-:Y:S01]  /*84e0*/  FMUL.FTZ R34, R37.reuse, R46 ;  /* 0x0000002e25227220 */ /* 0x040fe20000410000 */
[----:B------:R-:W-:Y:S02]  /*84f0*/  HADD2.F32 R30, -RZ, R56.H0_H0 ;  /* 0x20000038ff1e7230 */ /* 0x000fe40000004100 */
[----:B------:R-:W-:Y:S02]  /*8500*/  HADD2.F32 R42, -RZ, R42.H0_H0 ;  /* 0x2000002aff2a7230 */ /* 0x000fe40000004100 */
[-C--:B------:R-:W-:Y:S01]  /*8510*/  FMUL.FTZ R52, R37, R20.reuse ;  /* 0x0000001425347220 */ /* 0x080fe20000410000 */
[----:B------:R-:W-:Y:S02]  /*8520*/  HADD2.F32 R13, -RZ, R12.H0_H0 ;  /* 0x2000000cff0d7230 */ /* 0x000fe40000004100 */
[----:B------:R-:W-:Y:S01]  /*8530*/  FFMA.FTZ R50, R31, R20, -R34 ;  /* 0x000000141f327223 */ /* 0x000fe20000010822 */
[----:B------:R-:W-:-:S02]  /*8540*/  HADD2.F32 R27, -RZ, R26.H0_H0 ;  /* 0x2000001aff1b7230 */ /* 0x000fc40000004100 */
[C---:B------:R-:W-:Y:S01]  /*8550*/  FMUL.FTZ R36, R25.reuse, R30 ;  /* 0x0000001e19247220 */ /* 0x040fe20000410000 */
[----:B------:R-:W-:Y:S02]  /*8560*/  HADD2.F32 R34, -RZ, R56.H1_H1 ;  /* 0x30000038ff227230 */ /* 0x000fe40000004100 */
[----:B------:R-:W-:Y:S01]  /*8570*/  FMUL.FTZ R25, R25, R42 ;  /* 0x0000002a19197220 */ /* 0x000fe20000410000 */
[----:B------:R-:W-:Y:S02]  /*8580*/  HADD2.F32 R20, -RZ, R33.H0_H0 ;  /* 0x20000021ff147230 */ /* 0x000fe40000004100 */
[----:B------:R-:W-:Y:S01]  /*8590*/  FFMA.FTZ R52, R31, R46, R52 ;  /* 0x0000002e1f347223 */ /* 0x000fe20000010034 */
[----:B------:R-:W-:Y:S01]  /*85a0*/  FFMA.FTZ R36, R13, R42, -R36 ;  /* 0x0000002a0d247223 */ /* 0x000fe20000010824 */
[----:B------:R-:W-:Y:S02]  /*85b0*/  HADD2.F32 R15, -RZ, R14.H0_H0 ;  /* 0x2000000eff0f7230 */ /* 0x000fe40000004100 */
[----:B------:R-:W-:Y:S01]  /*85c0*/  FMUL.FTZ R46, R27, R34 ;  /* 0x000000221b2e7220 */ /* 0x000fe20000410000 */
[----:B------:R-:W-:Y:S01]  /*85d0*/  FFMA.FTZ R30, R13, R30, R25 ;  /* 0x0000001e0d1e7223 */ /* 0x000fe20000010019 */
[----:B------:R-:W-:Y:S01]  /*85e0*/  FMUL.FTZ R42, R27, R20 ;  /* 0x000000141b2a7220 */ /* 0x000fe20000410000 */
[----:B------:R-:W-:-:S02]  /*85f0*/  HADD2.F32 R24, -RZ, R24.H1_H1 ;  /* 0x30000018ff187230 */ /* 0x000fc40000004100 */
[----:B------:R-:W-:Y:S02]  /*8600*/  HADD2.F32 R26, -RZ, R26.H1_H1 ;  /* 0x3000001aff1a7230 */ /* 0x000fe40000004100 */
[----:B------:R-:W-:Y:S02]  /*8610*/  HADD2.F32 R25, -RZ, R53.H0_H0 ;  /* 0x20000035ff197230 */ /* 0x000fe40000004100 */
[----:B------:R-:W-:Y:S02]  /*8620*/  HADD2.F32 R27, -RZ, R51.H0_H0 ;  /* 0x20000033ff1b7230 */ /* 0x000fe40000004100 */
[----:B------:R-:W-:Y:S02]  /*8630*/  HADD2.F32 R13, -RZ, R55.H0_H0 ;  /* 0x20000037ff0d7230 */ /* 0x000fe40000004100 */
[----:B------:R-:W-:Y:S02]  /*8640*/  HADD2.F32 R21, -RZ, R54.H0_H0 ;  /* 0x20000036ff157230 */ /* 0x000fe40000004100 */
[----:B------:R-:W-:Y:S01]  /*8650*/  FFMA.FTZ R46, R15, R20, -R46 ;  /* 0x000000140f2e7223 */ /* 0x000fe2000001082e */
[----:B------:R-:W-:-:S02]  /*8660*/  HADD2.F32 R12, -RZ, R12.H1_H1 ;  /* 0x3000000cff0c7230 */ /* 0x000fc40000004100 */
        /* <DEDUP_REMOVED lines=20> */
.L_x_2368:
[----:B------:R-:W-:Y:S05]  /*87b0*/  BSYNC B1 ;  /* 0x0000000000017941 */ /* 0x000fea0003800000 */
.L_x_2367:
[----:B------:R-:W-:Y:S01]  /*87c0*/  PRMT R31, R0, 0x5410, R3 ;  /* 0x00005410001f7816 */ /* 0x000fe20000000003 */
[----:B------:R-:W-:Y:S06]  /*87d0*/  @P0 BRA `(.L_x_2359) ;  /* 0x0000000400800947 */ /* 0x000fec0003800000 */
[----:B------:R-:W2:Y:S01]  /*87e0*/  LDL R20, [R1+0x44] ;  /* 0x0000440001147983 */ /* 0x000ea20000100800 */
[C---:B-1----:R-:W-:Y:S02]  /*87f0*/  VIADD R12, R19.reuse, 0x60 ;  /* 0x00000060130c7836 */ /* 0x042fe40000000000 */
[----:B0-----:R-:W-:Y:S01]  /*8800*/  VIADD R13, R19, 0x60 ;  /* 0x00000060130d7836 */ /* 0x001fe20000000000 */
[----:B------:R-:W3:Y:S01]  /*8810*/  LDL R44, [R1+0x60] ;  /* 0x00006000012c7983 */ /* 0x000ee20000100800 */
[----:B------:R-:W-:Y:S02]  /*8820*/  IMAD.SHL.U32 R12, R12, 0x40, RZ ;  /* 0x000000400c0c7824 */ /* 0x000fe400078e00ff */
[----:B------:R-:W-:-:S03]  /*8830*/  IMAD.SHL.U32 R13, R13, 0x40, RZ ;  /* 0x000000400d0d7824 */ /* 0x000fc600078e00ff */
[----:B------:R-:W-:Y:S02]  /*8840*/  LOP3.LUT R12, R12, 0x1c0, RZ, 0xc0, !PT ;  /* 0x000001c00c0c7812 */ /* 0x000fe400078ec0ff */
[----:B------:R-:W-:Y:S02]  /*8850*/  LOP3.LUT R13, R13, 0x1c0, RZ, 0xc0, !PT ;  /* 0x000001c00d0d7812 */ /* 0x000fe400078ec0ff */
[----:B------:R-:W-:-:S04]  /*8860*/  SHF.R.U32.HI R12, RZ, 0x3, R12 ;  /* 0x00000003ff0c7819 */ /* 0x000fc8000001160c */
[----:B------:R-:W-:Y:S02]  /*8870*/  LOP3.LUT R29, R12, R29, R13, 0x1e, !PT ;  /* 0x0000001d0c1d7212 */ /* 0x000fe400078e1e0d */
[----:B------:R-:W-:Y:S01]  /*8880*/  SHF.R.U64 R42, R10, 0x10, R11 ;  /* 0x000000100a2a7819 */ /* 0x000fe2000000120b */
[----:B------:R-:W-:Y:S01]  /*8890*/  HADD2.F32 R10, -RZ, R39.H1_H1 ;  /* 0x30000027ff0a7230 */ /* 0x000fe20000004100 */
[--C-:B------:R-:W-:Y:S02]  /*88a0*/  SHF.R.U64 R35, R6, 0x10, R7.reuse ;  /* 0x0000001006237819 */ /* 0x100fe40000001207 */
[----:B------:R-:W-:Y:S02]  /*88b0*/  SHF.R.U32.HI R33, RZ, 0x10, R7 ;  /* 0x00000010ff217819 */ /* 0x000fe40000011607 */
[----:B------:R-:W-:Y:S02]  /*88c0*/  SHF.R.U32.HI R30, RZ, 0x10, R5 ;  /* 0x00000010ff1e7819 */ /* 0x000fe40000011605 */
[----:B------:R-:W-:-:S03]  /*88d0*/  SHF.R.U32.HI R21, RZ, 0x10, R9 ;  /* 0x00000010ff157819 */ /* 0x000fc60000011609 */
[----:B------:R-:W-:Y:S01]  /*88e0*/  HADD2.F32 R30, -RZ, R30.H0_H0 ;  /* 0x2000001eff1e7230 */ /* 0x000fe20000004100 */
[----:B------:R-:W-:Y:S01]  /*88f0*/  SHF.R.U32.HI R41, RZ, 0x10, R11 ;  /* 0x00000010ff297819 */ /* 0x000fe2000001160b */
[--C-:B------:R-:W-:Y:S01]  /*8900*/  HADD2.F32 R11, -RZ, R32.reuse.H0_H0 ;  /* 0x20000020ff0b7230 */ /* 0x100fe20000004100 */
[----:B------:R-:W-:Y:S01]  /*8910*/  SHF.R.U64 R43, R8, 0x10, R9 ;  /* 0x00000010082b7819 */ /* 0x000fe20000001209 */
[----:B------:R-:W-:Y:S01]  /*8920*/  HADD2.F32 R32, -RZ, R32.H1_H1 ;  /* 0x30000020ff207230 */ /* 0x000fe20000004100 */
[----:B------:R-:W-:Y:S02]  /*8930*/  SHF.R.U64 R37, R4, 0x10, R5 ;  /* 0x0000001004257819 */ /* 0x000fe40000001205 */
[----:B--2---:R-:W-:Y:S01]  /*8940*/  IADD3 R29, R20, R29, RZ ;  /* 0x0000001d141d7210 */ /* 0x004fe20007ffe0ff */
[----:B---3--:R-:W0:Y:S04]  /*8950*/  LDS.128 R12, [R44+0x8400] ;  /* 0x008400002c0c7984 */ /* 0x008e280000000c00 */
[----:B------:R-:W-:-:S05]  /*8960*/  IMAD R29, R29, 0x2, R2 ;  /* 0x000000021d1d7824 */ /* 0x000fca00078e0202 */
[----:B------:R-:W1:Y:S01]  /*8970*/  LDS.128 R24, [R29+0x8400] ;  /* 0x008400001d187984 */ /* 0x000e620000000c00 */
[----:B------:R-:W-:Y:S02]  /*8980*/  HADD2.F32 R20, -RZ, R39.H0_H0 ;  /* 0x20000027ff147230 */ /* 0x000fe40000004100 */
[----:B0-----:R-:W-:Y:S02]  /*8990*/  HADD2.F32 R3, -RZ, R13.H0_H0 ;  /* 0x2000000dff037230 */ /* 0x001fe40000004100 */
[----:B-1----:R-:W-:-:S05]  /*89a0*/  HADD2.F32 R7, -RZ, R25.H0_H0 ;  /* 0x20000019ff077230 */ /* 0x002fca0000004100 */
[C---:B------:R-:W-:Y:S01]  /*89b0*/  FMUL.FTZ R34, R7.reuse, R20 ;  /* 0x0000001407227220 */ /* 0x040fe20000410000 */
[-C--:B------:R-:W-:Y:S01]  /*89c0*/  FMUL.FTZ R36, R7, R10.reuse ;  /* 0x0000000a07247220 */ /* 0x080fe20000410000 */
[----:B------:R-:W-:Y:S02]  /*89d0*/  HADD2.F32 R25, -RZ, R25.H1_H1 ;  /* 0x30000019ff197230 */ /* 0x000fe40000004100 */
[----:B------:R-:W-:Y:S02]  /*89e0*/  HADD2.F32 R6, -RZ, R24.H0_H0 ;  /* 0x20000018ff067230 */ /* 0x000fe40000004100 */
[C---:B------:R-:W-:Y:S01]  /*89f0*/  FFMA.FTZ R34, R3.reuse, R10, -R34 ;  /* 0x0000000a03227223 */ /* 0x040fe20000010822 */
[--C-:B------:R-:W-:Y:S02]  /*8a00*/  HADD2.F32 R7, -RZ, R38.reuse.H1_H1 ;  /* 0x30000026ff077230 */ /* 0x100fe40000004100 */
[----:B------:R-:W-:Y:S01]  /*8a10*/  FFMA.FTZ R36, R3, R20, R36 ;  /* 0x0000001403247223 */ /* 0x000fe20000010024 */
[----:B------:R-:W-:-:S02]  /*8a20*/  HADD2.F32 R3, -RZ, R38.H0_H0 ;  /* 0x20000026ff037230 */ /* 0x000fc40000004100 */
[----:B------:R-:W-:Y:S02]  /*8a30*/  HADD2.F32 R10, -RZ, R21.H0_H0 ;  /* 0x20000015ff0a7230 */ /* 0x000fe40000004100 */
[C---:B------:R-:W-:Y:S01]  /*8a40*/  FMUL.FTZ R40, R25.reuse, R30 ;  /* 0x0000001e19287220 */ /* 0x040fe20000410000 */
[----:B------:R-:W-:Y:S02]  /*8a50*/  HADD2.F32 R13, -RZ, R13.H1_H1 ;  /* 0x3000000dff0d7230 */ /* 0x000fe40000004100 */
[C---:B------:R-:W-:Y:S01]  /*8a60*/  FMUL.FTZ R21, R6.reuse, R7 ;  /* 0x0000000706157220 */ /* 0x040fe20000410000 */
[----:B------:R-:W-:Y:S02]  /*8a70*/  HADD2.F32 R0, -RZ, R12.H0_H0 ;  /* 0x2000000cff007230 */ /* 0x000fe40000004100 */
[----:B------:R-:W-:Y:S01]  /*8a80*/  FMUL.FTZ R6, R6, R3 ;  /* 0x0000000306067220 */ /* 0x000fe20000410000 */
[-C--:B------:R-:W-:Y:S01]  /*8a90*/  FMUL.FTZ R20, R25, R10.reuse ;  /* 0x0000000a19147220 */ /* 0x080fe20000410000 */
[----:B------:R-:W-:Y:S01]  /*8aa0*/  FFMA.FTZ R25, R13, R10, -R40 ;  /* 0x0000000a0d197223 */ /* 0x000fe20000010828 */
[----:B------:R-:W-:-:S02]  /*8ab0*/  HADD2.F32 R8, -RZ, R26.H0_H0 ;  /* 0x2000001aff087230 */ /* 0x000fc40000004100 */
[C---:B------:R-:W-:Y:S01]  /*8ac0*/  FFMA.FTZ R21, R0.reuse, R3, -R21 ;  /* 0x0000000300157223 */ /* 0x040fe20000010815 */
[----:B------:R-:W-:Y:S02]  /*8ad0*/  HADD2.F32 R9, -RZ, R27.H0_H0 ;  /* 0x2000001bff097230 */ /* 0x000fe40000004100 */
[----:B------:R-:W-:Y:S01]  /*8ae0*/  FFMA.FTZ R10, R0, R7, R6 ;  /* 0x00000007000a7223 */ /* 0x000fe20000010006 */
[--C-:B------:R-:W-:Y:S02]  /*8af0*/  HADD2.F32 R3, -RZ, R31.reuse.H0_H0 ;  /* 0x2000001fff037230 */ /* 0x100fe40000004100 */
[----:B------:R-:W-:Y:S02]  /*8b00*/  HADD2.F32 R0, -RZ, R31.H1_H1 ;  /* 0x3000001fff007230 */ /* 0x000fe40000004100 */
[----:B------:R-:W-:Y:S01]  /*8b10*/  FFMA.FTZ R13, R13, R30, R20 ;  /* 0x0000001e0d0d7223 */ /* 0x000fe20000010014 */
[----:B------:R-:W-:Y:S02]  /*8b20*/  HADD2.F32 R4, -RZ, R14.H0_H0 ;  /* 0x2000000eff047230 */ /* 0x000fe40000004100 */
[----:B------:R-:W-:Y:S01]  /*8b30*/  FMUL.FTZ R7, R8, R11 ;  /* 0x0000000b08077220 */ /* 0x000fe20000410000 */
[----:B------:R-:W-:-:S02]  /*8b40*/  HADD2.F32 R5, -RZ, R15.H0_H0 ;  /* 0x2000000fff057230 */ /* 0x000fc40000004100 */
[-C--:B------:R-:W-:Y:S01]  /*8b50*/  FMUL.FTZ R31, R8, R3.reuse ;  /* 0x00000003081f7220 */ /* 0x080fe20000410000 */
[C---:B------:R-:W-:Y:S01]  /*8b60*/  FMUL.FTZ R30, R9.reuse, R32 ;  /* 0x00000020091e7220 */ /* 0x040fe20000410000 */
[----:B------:R-:W-:Y:S02]  /*8b70*/  HADD2.F32 R27, -RZ, R27.H1_H1 ;  /* 0x3000001bff1b7230 */ /* 0x000fe40000004100 */
[----:B------:R-:W-:Y:S01]  /*8b80*/  FMUL.FTZ R9, R9, R0 ;  /* 0x0000000009097220 */ /* 0x000fe20000410000 */
[----:B------:R-:W-:Y:S02]  /*8b90*/  HADD2.F32 R8, -RZ, R33.H0_H0 ;  /* 0x20000021ff087230 */ /* 0x000fe40000004100 */
[----:B------:R-:W-:Y:S02]  /*8ba0*/  HADD2.F32 R6, -RZ, R41.H0_H0 ;  /* 0x20000029ff067230 */ /* 0x000fe40000004100 */
[----:B------:R-:W-:Y:S01]  /*8bb0*/  FFMA.FTZ R20, R4, R3, -R7 ;  /* 0x0000000304147223 */ /* 0x000fe20000010807 */
[----:B------:R-:W-:-:S02]  /*8bc0*/  HADD2.F32 R15, -RZ, R15.H1_H1 ;  /* 0x3000000fff0f7230 */ /* 0x000fc40000004100 */
[----:B------:R-:W-:Y:S01]  /*8bd0*/  FFMA.FTZ R31, R4, R11, R31 ;  /* 0x0000000b041f7223 */ /* 0x000fe2000001001f */
[----:B------:R-:W-:Y:S02]  /*8be0*/  HADD2.F32 R24, -RZ, R24.H1_H1 ;  /* 0x30000018ff187230 */ /* 0x000fe40000004100 */
[C---:B------:R-:W-:Y:S01]  /*8bf0*/  FFMA.FTZ R30, R5.reuse, R0, -R30 ;  /* 0x00000000051e7223 */ /* 0x040fe2000001081e */
[----:B------:R-:W-:Y:S01]  /*8c00*/  FFMA.FTZ R32, R5, R32, R9 ;  /* 0x0000002005207223 */ /* 0x000fe20000010009 */
[----:B------:R-:W-:Y:S02]  /*8c10*/  HADD2.F32 R7, -RZ, R37.H0_H0 ;  /* 0x20000025ff077230 */ /* 0x000fe40000004100 */
[C---:B------:R-:W-:Y:S01]  /*8c20*/  FMUL.FTZ R4, R27.reuse, R8 ;  /* 0x000000081b047220 */ /* 0x040fe20000410000 */
[----:B------:R-:W-:Y:S02]  /*8c30*/  HADD2.F32 R26, -RZ, R26.H1_H1 ;  /* 0x3000001aff1a7230 */ /* 0x000fe40000004100 */
[----:B------:R-:W-:Y:S01]  /*8c40*/  FMUL.FTZ R0, R27, R6 ;  /* 0x000000061b007220 */ /* 0x000fe20000410000 */
[----:B------:R-:W-:-:S02]  /*8c50*/  HADD2.F32 R3, -RZ, R43.H0_H0 ;  /* 0x2000002bff037230 */ /* 0x000fc40000004100 */
[----:B------:R-:W-:Y:S02]  /*8c60*/  HADD2.F32 R9, -RZ, R35.H0_H0 ;  /* 0x20000023ff097230 */ /* 0x000fe40000004100 */
[----:B------:R-:W-:Y:S02]  /*8c70*/  HADD2.F32 R5, -RZ, R42.H0_H0 ;  /* 0x2000002aff057230 */ /* 0x000fe40000004100 */
[C---:B------:R-:W-:Y:S01]  /*8c80*/  FFMA.FTZ R27, R15.reuse, R6, -R4 ;  /* 0x000000060f1b7223 */ /* 0x040fe20000010804 */
[----:B------:R-:W-:Y:S02]  /*8c90*/  HADD2.F32 R12, -RZ, R12.H1_H1 ;  /* 0x3000000cff0c7230 */ /* 0x000fe40000004100 */
        /* <DEDUP_REMOVED lines=20> */
.L_x_2359:
[----:B------:R-:W-:Y:S05]  /*8de0*/  BSYNC B0 ;  /* 0x0000000000007941 */ /* 0x000fea0003800000 */
.L_x_2345:
        /* <DEDUP_REMOVED lines=8> */
.L_x_2342:
[----:B------:R-:W-:-:S13]  /*8e70*/  ISETP.NE.AND P0, PT, R156, 0x3, PT ;  /* 0x000000039c00780c */ /* 0x000fda0003f05270 */
[----:B------:R-:W-:Y:S05]  /*8e80*/  @!P0 BRA `(.L_x_2369) ;  /* 0x0000000000048947 */ /* 0x000fea0003800000 */
[----:B------:R-:W-:Y:S01]  /*8e90*/  BPT.TRAP 0x1 ;  /* 0x000000040000795c */ /* 0x000fe20000300000 */
.L_x_2369:
[----:B---3--:R-:W-:Y:S01]  /*8ea0*/  IMAD R10, R18, 0x8, R2 ;  /* 0x00000008120a7824 */ /* 0x008fe200078e0202 */
[----:B01----:R-:W-:-:S04]  /*8eb0*/  SHF.L.U32 R3, R23, 0x1f, RZ ;  /* 0x0000001f17037819 */ /* 0x003fc800000006ff */
[----:B------:R0:W1:Y:S01]  /*8ec0*/  SYNCS.PHASECHK.TRANS64.TRYWAIT P2, [R10+URZ+0x16830], R3 ;  /* 0x016830030a0075a7 */ /* 0x000062000804017f */
[----:B------:R-:W-:Y:S05]  /*8ed0*/  @!P0 BRA `(.L_x_2370) ;  /* 0x0000000000048947 */ /* 0x000fea0003800000 */
[----:B------:R-:W-:Y:S01]  /*8ee0*/  BPT.TRAP 0x1 ;  /* 0x000000040000795c */ /* 0x000fe20000300000 */
.L_x_2370:
[----:B--2---:R-:W2:Y:S02]  /*8ef0*/  S2R R0, SR_TID.X ;  /* 0x0000000000007919 */ /* 0x004ea40000002100 */
[----:B--2---:R-:W-:-:S04]  /*8f00*/  LOP3.LUT R0, R0, 0x7f, RZ, 0xc0, !PT ;  /* 0x0000007f00007812 */ /* 0x004fc800078ec0ff */
[----:B------:R-:W-:Y:S01]  /*8f10*/  ISETP.NE.AND P1, PT, R0, RZ, PT ;  /* 0x000000ff0000720c */ /* 0x000fe20003f25270 */
[----:B-1----:R-:W-:-:S12]  /*8f20*/  @P2 BRA `(.L_x_2371) ;  /* 0x0000000000082947 */ /* 0x002fd80003800000 */
[----:B------:R-:W1:Y:S02]  /*8f30*/  SYNCS.PHASECHK.TRANS64.TRYWAIT P2, [R10+URZ+0x16830], R3 ;  /* 0x016830030a0075a7 */ /* 0x000e64000804017f */
[----:B-1----:R-:W-:Y:S05]  /*8f40*/  @!P2 BRA `(.L_x_2372) ;  /* 0x000001180024a947 */ /* 0x002fea0003800000 */
.L_x_2371:
[----:B------:R-:W-:Y:S05]  /*8f50*/  WARPSYNC.ALL ;  /* 0x0000000000007948 */ /* 0x000fea0003800000 */
[----:B------:R-:W-:Y:S01]  /*8f60*/  VIADD R0, R2, 0xe400 ;  /* 0x0000e40002007836 */ /* 0x000fe20000000000 */
[----:B------:R-:W-:-:S04]  /*8f70*/  LOP3.LUT R6, R28, 0x10000, RZ, 0xfc, !PT ;  /* 0x000100001c067812 */ /* 0x000fc800078efcff */
[----:B------:R-:W-:-:S04]  /*8f80*/  SHF.R.U32.HI R0, RZ, 0x4, R0 ;  /* 0x00000004ff007819 */ /* 0x000fc80000011600 */
[----:B------:R-:W-:-:S04]  /*8f90*/  LOP3.LUT R0, R0, 0x3fff, RZ, 0xc0, !PT ;  /* 0x00003fff00007812 */ /* 0x000fc800078ec0ff */
[----:B01----:R-:W-:Y:S01]  /*8fa0*/  LOP3.LUT R3, R0, 0x10000, RZ, 0xfc, !PT ;  /* 0x0001000000037812 */ /* 0x003fe200078efcff */
[----:B------:R-:W-:Y:S02]  /*8fb0*/  IMAD.MOV.U32 R7, RZ, RZ, 0x40000040 ;  /* 0x40000040ff077424 */ /* 0x000fe400078e00ff */
[----:B------:R-:W-:Y:S01]  /*8fc0*/  IMAD.MOV.U32 R5, RZ, RZ, 0x40000040 ;  /* 0x40000040ff057424 */ /* 0x000fe200078e00ff */
[----:B------:R-:W-:Y:S01]  /*8fd0*/  R2UR UR4, R6 ;  /* 0x00000000060472ca */ /* 0x000fe200000e0000 */
[----:B------:R-:W-:Y:S01]  /*8fe0*/  IMAD R4, R18, 0x400, R3 ;  /* 0x0000040012047824 */ /* 0x000fe200078e0203 */
[----:B------:R-:W-:Y:S01]  /*8ff0*/  R2UR UR5, R7 ;  /* 0x00000000070572ca */ /* 0x000fe200000e0000 */
[----:B-----5:R-:W-:Y:S01]  /*9000*/  WARPGROUP.ARRIVE ;  /* 0x00000000000079c5 */ /* 0x020fe20000000000 */
[----:B------:R-:W-:Y:S01]  /*9010*/  R2UR UR7, R5 ;  /* 0x00000000050772ca */ /* 0x000fe200000e0000 */
[----:B------:R-:W-:Y:S01]  /*9020*/  VIADD R92, R6, 0x2 ;  /* 0x00000002065c7836 */ /* 0x000fe20000000000 */
[C---:B------:R-:W-:Y:S01]  /*9030*/  R2UR UR6, R4.reuse ;  /* 0x00000000040672ca */ /* 0x040fe200000e0000 */
[----:B------:R-:W-:Y:S01]  /*9040*/  IMAD.MOV.U32 R9, RZ, RZ, 0x40000040 ;  /* 0x40000040ff097424 */ /* 0x000fe200078e00ff */
[----:B------:R-:W-:Y:S01]  /*9050*/  MOV R93, 0x40000040 ;  /* 0x40000040005d7802 */ /* 0x000fe20000000f00 */
[----:B------:R-:W-:Y:S01]  /*9060*/  STL [R1+0x4], R3 ;  /* 0x0000040301007387 */ /* 0x000fe20000100800 */
[----:B------:R-:W-:Y:S01]  /*9070*/  VIADD R8, R4, 0x2 ;  /* 0x0000000204087836 */ /* 0x000fe20000000000 */
[----:B------:R-:W0:Y:S02]  /*9080*/  LDC R0, c[0x0][0x448] ;  /* 0x00011200ff007b82 */ /* 0x000e240000000800 */
[----:B------:R-:W2:Y:S04]  /*9090*/  LDL R12, [R1+0x48] ;  /* 0x00004800010c7983 */ /* 0x000ea80000100800 */
[----:B------:R-:W2:Y:S02]  /*90a0*/  LDL R94, [R1+0x24] ;  /* 0x00002400015e7983 */ /* 0x000ea40000100800 */
[----:B------:R-:W-:Y:S01]  /*90b0*/  HGMMA.64x128x16.F32 R24, gdesc[UR4], RZ, !UPT, gsb0 ;  /* 0x01e00000041879f0 */ /* 0x000fe2000c0008ff */
[----:B------:R-:W-:Y:S01]  /*90c0*/  R2UR UR4, R92 ;  /* 0x000000005c0472ca */ /* 0x000fe200000e0000 */
[----:B------:R-:W3:Y:S01]  /*90d0*/  LDL R11, [R1+0x30] ;  /* 0x00003000010b7983 */ /* 0x000ee20000100800 */
[----:B------:R-:W-:-:S02]  /*90e0*/  R2UR UR5, R93 ;  /* 0x000000005d0572ca */ /* 0x000fc400000e0000 */
[----:B------:R-:W-:Y:S01]  /*90f0*/  R2UR UR6, R8 ;  /* 0x00000000080672ca */ /* 0x000fe200000e0000 */
[----:B------:R-:W4:Y:S01]  /*9100*/  LDL R90, [R1+0x2c] ;  /* 0x00002c00015a7983 */ /* 0x000f220000100800 */
[----:B------:R-:W-:-:S03]  /*9110*/  R2UR UR7, R9 ;  /* 0x00000000090772ca */ /* 0x000fc600000e0000 */
[----:B------:R1:W-:Y:S04]  /*9120*/  STL.64 [R1+0x18], R92 ;  /* 0x0000185c01007387 */ /* 0x0003e80000100a00 */
[----:B-1----:R-:W4:Y:S01]  /*9130*/  LDL R92, [R1+0x20] ;  /* 0x00002000015c7983 */ /* 0x002f220000100800 */
[----:B------:R-:W-:Y:S02]  /*9140*/  VIADD R20, R6, 0x4 ;  /* 0x0000000406147836 */ /* 0x000fe40000000000 */
[----:B------:R-:W-:Y:S02]  /*9150*/  VIADD R8, R4, 0x4 ;  /* 0x0000000404087836 */ /* 0x000fe40000000000 */
[----:B------:R-:W-:Y:S02]  /*9160*/  IMAD.MOV.U32 R21, RZ, RZ, 0x40000040 ;  /* 0x40000040ff157424 */ /* 0x000fe400078e00ff */
[----:B------:R-:W-:Y:S01]  /*9170*/  IMAD.MOV.U32 R9, RZ, RZ, 0x40000040 ;  /* 0x40000040ff097424 */ /* 0x000fe200078e00ff */
[----:B------:R-:W-:-:S02]  /*9180*/  WARPGROUP.DEPBAR.LE gsb0, 0x0 ;  /* 0x00008000000079c5 */ /* 0x000fc40000010000 */
[----:B------:R-:W-:-:S06]  /*9190*/  WARPGROUP.ARRIVE ;  /* 0x00000000000079c5 */ /* 0x000fcc0000000000 */
[----:B------:R-:W-:Y:S01]  /*91a0*/  HGMMA.64x128x16.F32 R24, gdesc[UR4], R24, gsb0 ;  /* 0x01e00000041879f0 */ /* 0x000fe20008000818 */
[----:B------:R-:W-:Y:S02]  /*91b0*/  R2UR UR4, R20 ;  /* 0x00000000140472ca */ /* 0x000fe400000e0000 */
[----:B------:R-:W-:Y:S02]  /*91c0*/  R2UR UR5, R21 ;  /* 0x00000000150572ca */ /* 0x000fe400000e0000 */
[----:B------:R-:W-:Y:S02]  /*91d0*/  R2UR UR6, R8 ;  /* 0x00000000080672ca */ /* 0x000fe400000e0000 */
[----:B------:R-:W-:Y:S01]  /*91e0*/  R2UR UR7, R9 ;  /* 0x00000000090772ca */ /* 0x000fe200000e0000 */
[----:B------:R-:W-:Y:S01]  /*91f0*/  VIADD R14, R6, 0x6 ;  /* 0x00000006060e7836 */ /* 0x000fe20000000000 */
[----:B------:R-:W-:Y:S01]  /*9200*/  MOV R5, 0x40000040 ;  /* 0x4000004000057802 */ /* 0x000fe20000000f00 */
[----:B------:R-:W-:-:S02]  /*9210*/  VIADD R4, R4, 0x6 ;  /* 0x0000000604047836 */ /* 0x000fc40000000000 */
[----:B------:R-:W-:Y:S01]  /*9220*/  IMAD.MOV.U32 R15, RZ, RZ, 0x40000040 ;  /* 0x40000040ff0f7424 */ /* 0x000fe200078e00ff */
[----:B------:R-:W-:Y:S02]  /*9230*/  WARPGROUP.DEPBAR.LE gsb0, 0x0 ;  /* 0x00008000000079c5 */ /* 0x000fe40000010000 */
[----:B------:R-:W-:-:S06]  /*9240*/  WARPGROUP.ARRIVE ;  /* 0x00000000000079c5 */ /* 0x000fcc0000000000 */
[----:B------:R-:W-:Y:S01]  /*9250*/  HGMMA.64x128x16.F32 R24, gdesc[UR4], R24, gsb0 ;  /* 0x01e00000041879f0 */ /* 0x000fe20008000818 */
[----:B------:R-:W-:Y:S02]  /*9260*/  R2UR UR4, R14 ;  /* 0x000000000e0472ca */ /* 0x000fe400000e0000 */
[----:B------:R-:W-:Y:S02]  /*9270*/  R2UR UR5, R15 ;  /* 0x000000000f0572ca */ /* 0x000fe400000e0000 */
[----:B------:R-:W-:Y:S02]  /*9280*/  R2UR UR6, R4 ;  /* 0x00000000040672ca */ /* 0x000fe400000e0000 */
[----:B------:R-:W-:Y:S02]  /*9290*/  R2UR UR7, R5 ;  /* 0x00000000050772ca */ /* 0x000fe400000e0000 */
[----:B0-----:R-:W-:-:S13]  /*92a0*/  ISETP.NE.AND P2, PT, R0, 0x1, PT ;  /* 0x000000010000780c */ /* 0x001fda0003f45270 */
[----:B------:R-:W0:Y:S08]  /*92b0*/  @P2 LDC R3, c[0x0][0x44c] ;  /* 0x00011300ff032b82 */ /* 0x000e300000000800 */
[----:B------:R-:W1:Y:S01]  /*92c0*/  @P2 LDC R5, c[0x0][0x450] ;  /* 0x00011400ff052b82 */ /* 0x000e620000000800 */
[----:B------:R-:W-:Y:S04]  /*92d0*/  STL.64 [R1+0x10], R20 ;  /* 0x0000101401007387 */ /* 0x000fe80000100a00 */
[----:B------:R2:W-:Y:S02]  /*92e0*/  STL.64 [R1+0x8], R14 ;  /* 0x0000080e01007387 */ /* 0x0005e40000100a00 */
[----:B--2---:R-:W-:-:S04]  /*92f0*/  IMAD.IADD R14, R12, 0x1, R94 ;  /* 0x000000010c0e7824 */ /* 0x004fc800078e025e */
[----:B0-----:R-:W-:-:S05]  /*9300*/  @P2 IMAD.HI.U32 R0, R14, R3, RZ ;  /* 0x000000030e002227 */ /* 0x001fca00078e00ff */
[----:B-1----:R-:W-:Y:S01]  /*9310*/  @P2 SHF.R.U32.HI R14, RZ, R5, R0 ;  /* 0x00000005ff0e2219 */ /* 0x002fe20000011600 */
[----:B------:R-:W-:Y:S02]  /*9320*/  WARPGROUP.DEPBAR.LE gsb0, 0x0 ;  /* 0x00008000000079c5 */ /* 0x000fe40000010000 */
[----:B------:R-:W-:-:S06]  /*9330*/  WARPGROUP.ARRIVE ;  /* 0x00000000000079c5 */ /* 0x000fcc0000000000 */
[----:B------:R-:W-:Y:S01]  /*9340*/  HGMMA.64x128x16.F32 R24, gdesc[UR4], R24, gsb0 ;  /* 0x01e00000041879f0 */ /* 0x000fe20008000818 */
[----:B------:R-:W0:Y:S01]  /*9350*/  SHFL.IDX PT, R0, R14, 0x1, 0x1c1f ;  /* 0x003c1f000e007f89 */ /* 0x000e2200000e0000 */
[----:B------:R-:W-:Y:S01]  /*9360*/  IMAD.MOV.U32 R95, RZ, RZ, -0x80 ;  /* 0xffffff80ff5f7424 */ /* 0x000fe200078e00ff */
[----:B------:R-:W-:Y:S01]  /*9370*/  ULDC UR4, c[0x0][0x988] ;  /* 0x0002620000047ab9 */ /* 0x000fe20000000800 */
[----:B------:R-:W-:Y:S01]  /*9380*/  @!P1 VIADD R10, R10, 0x16840 ;  /* 0x000168400a0a9836 */ /* 0x000fe20000000000 */
[----:B------:R-:W-:Y:S01]  /*9390*/  ULDC UR5, c[0x0][0x988] ;  /* 0x0002620000057ab9 */ /* 0x000fe20000000800 */
[----:B------:R-:W-:-:S05]  /*93a0*/  IMAD R95, R88, R95, 0x80 ;  /* 0x00000080585f7424 */ /* 0x000fca00078e025f */
[C-C-:B---3--:R-:W-:Y:S02]  /*93b0*/  IADD3 R12, -R11.reuse, 0x1, R95.reuse ;  /* 0x000000010b0c7810 */ /* 0x148fe40007ffe15f */
[----:B----4-:R-:W-:Y:S02]  /*93c0*/  IADD3 R95, -R11, R90, R95 ;  /* 0x0000005a0b5f7210 */ /* 0x010fe40007ffe15f */
[----:B------:R-:W-:-:S04]  /*93d0*/  IADD3 R12, -R92, R12, R90 ;  /* 0x0000000c5c0c7210 */ /* 0x000fc80007ffe15a */
[----:B0-----:R-:W-:-:S04]  /*93e0*/  VIADDMNMX R0, R0, R12, R95, PT ;  /* 0x0000000c00007246 */ /* 0x001fc8000380015f */
[C---:B------:R-:W-:Y:S02]  /*93f0*/  ISETP.GT.AND P4, PT, R0.reuse, RZ, PT ;  /* 0x000000ff0000720c */ /* 0x040fe40003f84270 */
[C---:B------:R-:W-:Y:S02]  /*9400*/  ISETP.GT.AND P5, PT, R0.reuse, 0x1, PT ;  /* 0x000000010000780c */ /* 0x040fe40003fa4270 */
[----:B------:R-:W-:Y:S01]  /*9410*/  ISETP.GT.AND P3, PT, R0, 0x8, PT ;  /* 0x000000080000780c */ /* 0x000fe20003f64270 */
[----:B------:R-:W-:Y:S02]  /*9420*/  WARPGROUP.DEPBAR.LE gsb0, 0x0 ;  /* 0x00008000000079c5 */ /* 0x000fe40000010000 */
[----:B------:R-:W-:Y:S02]  /*9430*/  FSEL R109, R26, -INF , P4 ;  /* 0xff8000001a6d7808 */ /* 0x000fe40002000000 */
[----:B------:R-:W-:Y:S02]  /*9440*/  FSEL R107, R27, -INF , P5 ;  /* 0xff8000001b6b7808 */ /* 0x000fe40002800000 */
[----:B------:R-:W-:-:S02]  /*9450*/  ISETP.GT.AND P4, PT, R0, 0x9, PT ;  /* 0x000000090000780c */ /* 0x000fc40003f84270 */
[----:B------:R-:W-:Y:S02]  /*9460*/  FSEL R97, R30, -INF , P3 ;  /* 0xff8000001e617808 */ /* 0x000fe40001800000 */
[----:B------:R-:W-:Y:S02]  /*9470*/  FMNMX.FTZ R4, R109, R107, !PT ;  /* 0x0000006b6d047209 */ /* 0x000fe40007810000 */
[C---:B------:R-:W-:Y:S02]  /*9480*/  ISETP.GT.AND P3, PT, R0.reuse, 0x10, PT ;  /* 0x000000100000780c */ /* 0x040fe40003f64270 */
[----:B------:R-:W-:Y:S02]  /*9490*/  FSEL R99, R31, -INF , P4 ;  /* 0xff8000001f637808 */ /* 0x000fe40002000000 */
[----:B------:R-:W-:Y:S02]  /*94a0*/  FMNMX.FTZ R4, R97, R4, !PT ;  /* 0x0000000461047209 */ /* 0x000fe40007810000 */
        /* <DEDUP_REMOVED lines=81> */
[----:B------:R-:W-:Y:S02]  /*99c0*/  FSEL R87, R87, -INF , P4 ;  /* 0xff80000057577808 */ /* 0x000fe40002000000 */
[----:B------:R-:W-:-:S04]  /*99d0*/  FMNMX.FTZ R4, R93, R4, !PT ;  /* 0x000000045d047209 */ /* 0x000fc80007810000 */
[----:B------:R-:W-:-:S05]  /*99e0*/  FMNMX.FTZ R4, R87, R4, !PT ;  /* 0x0000000457047209 */ /* 0x000fca0007810000 */
[----:B------:R-:W0:Y:S04]  /*99f0*/  SHFL.BFLY PT, R9, R4, 0x2, 0x1f ;  /* 0x0c401f0004097f89 */ /* 0x000e2800000e0000 */
[----:B------:R-:W1:Y:S01]  /*9a00*/  SHFL.IDX PT, R14, R14, RZ, 0x1c1f ;  /* 0x001c1fff0e0e7589 */ /* 0x000e6200000e0000 */
[----:B0-----:R-:W-:-:S05]  /*9a10*/  FMNMX.FTZ R20, R4, R9, !PT ;  /* 0x0000000904147209 */ /* 0x001fca0007810000 */
[----:B------:R-:W0:Y:S01]  /*9a20*/  SHFL.BFLY PT, R9, R20, 0x1, 0x1f ;  /* 0x0c201f0014097f89 */ /* 0x000e2200000e0000 */
[----:B------:R-:W-:Y:S01]  /*9a30*/  IMAD.U32 R0, RZ, RZ, UR4 ;  /* 0x00000004ff007e24 */ /* 0x000fe2000f8e00ff */
[----:B-1----:R-:W-:Y:S01]  /*9a40*/  VIADDMNMX R12, R14, R12, R95, PT ;  /* 0x0000000c0e0c7246 */ /* 0x002fe2000380015f */
[----:B------:R-:W-:-:S03]  /*9a50*/  ULDC UR4, c[0x0][0x988] ;  /* 0x0002620000047ab9 */ /* 0x000fc60000000800 */
[C---:B------:R-:W-:Y:S02]  /*9a60*/  ISETP.GT.AND P4, PT, R12.reuse, RZ, PT ;  /* 0x000000ff0c00720c */ /* 0x040fe40003f84270 */
[----:B------:R-:W-:Y:S02]  /*9a70*/  ISETP.GT.AND P5, PT, R12, 0x1, PT ;  /* 0x000000010c00780c */ /* 0x000fe40003fa4270 */
[----:B------:R-:W-:Y:S02]  /*9a80*/  FSEL R95, R24, -INF , P4 ;  /* 0xff800000185f7808 */ /* 0x000fe40002000000 */
[----:B------:R-:W-:Y:S02]  /*9a90*/  FSEL R25, R25, -INF , P5 ;  /* 0xff80000019197808 */ /* 0x000fe40002800000 */
[----:B0-----:R-:W-:-:S04]  /*9aa0*/  FMNMX.FTZ R9, R20, R9, !PT ;  /* 0x0000000914097209 */ /* 0x001fc80007810000 */
[C---:B------:R-:W-:Y:S01]  /*9ab0*/  FSETP.NEU.FTZ.AND P3, PT, R9.reuse, -INF , PT ;  /* 0xff8000000900780b */ /* 0x040fe20003f7d000 */
[----:B------:R-:W-:-:S05]  /*9ac0*/  FMUL.FTZ R8, R9, R0 ;  /* 0x0000000009087220 */ /* 0x000fca0000410000 */
[----:B------:R-:W-:Y:S02]  /*9ad0*/  FSEL R8, R8, RZ, P3 ;  /* 0x000000ff08087208 */ /* 0x000fe40001800000 */
[C---:B------:R-:W-:Y:S02]  /*9ae0*/  ISETP.GT.AND P3, PT, R12.reuse, 0x8, PT ;  /* 0x000000080c00780c */ /* 0x040fe40003f64270 */
[----:B------:R-:W-:Y:S01]  /*9af0*/  ISETP.GT.AND P4, PT, R12, 0x9, PT ;  /* 0x000000090c00780c */ /* 0x000fe20003f84270 */
[----:B------:R-:W-:Y:S01]  /*9b00*/  FFMA.FTZ R151, R97, R0, -R8 ;  /* 0x0000000061977223 */ /* 0x000fe20000010808 */
[----:B------:R-:W-:Y:S02]  /*9b10*/  FSEL R97, R28, -INF , P3 ;  /* 0xff8000001c617808 */ /* 0x000fe40001800000 */
[----:B------:R-:W-:Y:S02]  /*9b20*/  FMNMX.FTZ R20, R95, R25, !PT ;  /* 0x000000195f147209 */ /* 0x000fe40007810000 */
[----:B------:R-:W-:-:S02]  /*9b30*/  ISETP.GT.AND P3, PT, R12, 0x10, PT ;  /* 0x000000100c00780c */ /* 0x000fc40003f64270 */
[----:B------:R-:W-:Y:S02]  /*9b40*/  FSEL R29, R29, -INF , P4 ;  /* 0xff8000001d1d7808 */ /* 0x000fe40002000000 */
[----:B------:R-:W-:Y:S01]  /*9b50*/  FMNMX.FTZ R20, R97, R20, !PT ;  /* 0x0000001461147209 */ /* 0x000fe20007810000 */
[----:B------:R-:W-:Y:S01]  /*9b60*/  FFMA.FTZ R14, R99, R0, -R8 ;  /* 0x00000000630e7223 */ /* 0x000fe20000010808 */
[----:B------:R-:W-:Y:S02]  /*9b70*/  ISETP.GT.AND P4, PT, R12, 0x11, PT ;  /* 0x000000110c00780c */ /* 0x000fe40003f84270 */
        /* <DEDUP_REMOVED lines=19> */
[----:B------:R0:W-:Y:S01]  /*9cb0*/  MUFU.EX2 R20, R26 ;  /* 0x0000001a00147308 */ /* 0x0001e20000000800 */
[----:B------:R-:W-:Y:S01]  /*9cc0*/  FFMA.FTZ R147, R105, R0, -R8 ;  /* 0x0000000069937223 */ /* 0x000fe20000010808 */
[----:B------:R-:W-:Y:S02]  /*9cd0*/  ISETP.GT.AND P4, PT, R12, 0x29, PT ;  /* 0x000000290c00780c */ /* 0x000fe40003f84270 */
[----:B------:R-:W-:Y:S02]  /*9ce0*/  FSEL R105, R44, -INF , P3 ;  /* 0xff8000002c697808 */ /* 0x000fe40001800000 */
[----:B0-----:R-:W-:Y:S02]  /*9cf0*/  FMNMX.FTZ R26, R41, R24, !PT ;  /* 0x00000018291a7209 */ /* 0x001fe40007810000 */
        /* <DEDUP_REMOVED lines=10> */
[-CC-:B------:R-:W-:Y:S01]  /*9da0*/  FFMA.FTZ R4, R107, R0.reuse, -R8.reuse ;  /* 0x000000006b047223 */ /* 0x180fe20000010808 */
[----:B------:R0:W-:Y:S01]  /*9db0*/  MUFU.EX2 R24, R28 ;  /* 0x0000001c00187308 */ /* 0x0001e20000000800 */
[----:B------:R-:W-:Y:S02]  /*9dc0*/  ISETP.GT.AND P4, PT, R12, 0x39, PT ;  /* 0x000000390c00780c */ /* 0x000fe40003f84270 */
[----:B------:R-:W-:Y:S02]  /*9dd0*/  FSEL R107, R52, -INF , P3 ;  /* 0xff800000346b7808 */ /* 0x000fe40001800000 */
[----:B------:R-:W-:Y:S01]  /*9de0*/  ISETP.GT.AND P3, PT, R12, 0x40, PT ;  /* 0x000000400c00780c */ /* 0x000fe20003f64270 */
[----:B------:R-:W-:Y:S01]  /*9df0*/  FFMA.FTZ R141, R3, R0, -R8 ;  /* 0x00000000038d7223 */ /* 0x000fe20000010808 */
[----:B0-----:R-:W-:-:S02]  /*9e00*/  FMNMX.FTZ R28, R49, R26, !PT ;  /* 0x0000001a311c7209 */ /* 0x001fc40007810000 */
        /* <DEDUP_REMOVED lines=27> */
[----:B------:R0:W-:Y:S01]  /*9fc0*/  MUFU.EX2 R26, R3 ;  /* 0x00000003001a7308 */ /* 0x0001e20000000800 */
[----:B------:R-:W-:Y:S01]  /*9fd0*/  ISETP.GT.AND P4, PT, R12, 0x51, PT ;  /* 0x000000510c00780c */ /* 0x000fe20003f84270 */
[--C-:B------:R-:W-:Y:S01]  /*9fe0*/  FFMA.FTZ R42, R79, R0, -R8.reuse ;  /* 0x000000004f2a7223 */ /* 0x100fe20000010808 */
[----:B------:R-:W-:Y:S01]  /*9ff0*/  FMNMX.FTZ R30, R61, R30, !PT ;  /* 0x0000001e3d1e7209 */ /* 0x000fe20007810000 */
[-CC-:B------:R-:W-:Y:S01]  /*a000*/  FFMA.FTZ R121, R91, R0.reuse, -R8.reuse ;  /* 0x000000005b797223 */ /* 0x180fe20000010808 */
[-CC-:B------:R-:W-:Y:S01]  /*a010*/  FFMA.FTZ R83, R83, R0.reuse, -R8.reuse ;  /* 0x0000000053537223 */ /* 0x180fe20000010808 */
[-CC-:B------:R-:W-:Y:S01]  /*a020*/  FFMA.FTZ R123, R93, R0.reuse, -R8.reuse ;  /* 0x000000005d7b7223 */ /* 0x180fe20000010808 */
[-CC-:B------:R-:W-:Y:S01]  /*a030*/  FFMA.FTZ R46, R87, R0.reuse, -R8.reuse ;  /* 0x00000000572e7223 */ /* 0x180fe20000010808 */
[----:B------:R-:W1:Y:S01]  /*a040*/  @P2 LDC R52, c[0x0][0x450] ;  /* 0x00011400ff342b82 */ /* 0x000e620000000800 */
[----:B0-----:R-:W-:Y:S01]  /*a050*/  FFMA.FTZ R3, R47, R0, -R8 ;  /* 0x000000002f037223 */ /* 0x001fe20000010808 */
[----:B------:R-:W-:-:S02]  /*a060*/  FSEL R47, R64, -INF , P3 ;  /* 0xff800000402f7808 */ /* 0x000fc40001800000 */
        /* <DEDUP_REMOVED lines=8> */
[----:B------:R-:W-:Y:S01]  /*a0f0*/  FMNMX.FTZ R32, R11, R32, !PT ;  /* 0x000000200b207209 */ /* 0x000fe20007810000 */
[----:B------:R0:W-:Y:S01]  /*a100*/  MUFU.EX2 R28, R3 ;  /* 0x00000003001c7308 */ /* 0x0001e20000000800 */
[----:B------:R-:W-:Y:S02]  /*a110*/  ISETP.GT.AND P4, PT, R12, 0x61, PT ;  /* 0x000000610c00780c */ /* 0x000fe40003f84270 */
[----:B------:R-:W-:Y:S01]  /*a120*/  FMNMX.FTZ R32, R69, R32, !PT ;  /* 0x0000002045207209 */ /* 0x000fe20007810000 */
        /* <DEDUP_REMOVED lines=22> */
[----:B------:R-:W-:Y:S02]  /*a290*/  FSEL R85, R85, -INF , P4 ;  /* 0xff80000055557808 */ /* 0x000fe40002000000 */
[----:B------:R-:W-:Y:S01]  /*a2a0*/  FMNMX.FTZ R34, R15, R34, !PT ;  /* 0x000000220f227209 */ /* 0x000fe20007810000 */
[----:B------:R0:W-:Y:S03]  /*a2b0*/  MUFU.EX2 R32, R3 ;  /* 0x0000000300207308 */ /* 0x0001e60000000800 */
[----:B0-----:R-:W-:-:S05]  /*a2c0*/  FMNMX.FTZ R3, R85, R34, !PT ;  /* 0x0000002255037209 */ /* 0x001fca0007810000 */
[----:B------:R-:W0:Y:S02]  /*a2d0*/  SHFL.BFLY PT, R40, R3, 0x2, 0x1f ;  /* 0x0c401f0003287f89 */ /* 0x000e2400000e0000 */
[----:B0-----:R-:W-:-:S05]  /*a2e0*/  FMNMX.FTZ R21, R3, R40, !PT ;  /* 0x0000002803157209 */ /* 0x001fca0007810000 */
[----:B------:R-:W0:Y:S01]  /*a2f0*/  SHFL.BFLY PT, R44, R21, 0x1, 0x1f ;  /* 0x0c201f00152c7f89 */ /* 0x000e2200000e0000 */
[-CC-:B------:R-:W-:Y:S01]  /*a300*/  FFMA.FTZ R12, R59, R0.reuse, -R8.reuse ;  /* 0x000000003b0c7223 */ /* 0x180fe20000010808 */
[-CC-:B------:R-:W-:Y:S01]  /*a310*/  FFMA.FTZ R34, R63, R0.reuse, -R8.reuse ;  /* 0x000000003f227223 */ /* 0x180fe20000010808 */
[----:B------:R-:W-:Y:S01]  /*a320*/  FFMA.FTZ R40, R75, R0, -R8 ;  /* 0x000000004b287223 */ /* 0x000fe20000010808 */
[----:B0-----:R-:W-:-:S04]  /*a330*/  FMNMX.FTZ R3, R21, R44, !PT ;  /* 0x0000002c15037209 */ /* 0x001fc80007810000 */
[C---:B------:R-:W-:Y:S01]  /*a340*/  FSETP.NEU.FTZ.AND P3, PT, R3.reuse, -INF , PT ;  /* 0xff8000000300780b */ /* 0x040fe20003f7d000 */
[----:B------:R-:W-:-:S05]  /*a350*/  FMUL.FTZ R21, R3, R0 ;  /* 0x0000000003157220 */ /* 0x000fca0000410000 */
[----:B------:R-:W-:-:S05]  /*a360*/  FSEL R8, R21, RZ, P3 ;  /* 0x000000ff15087208 */ /* 0x000fca0001800000 */
[-CC-:B------:R-:W-:Y:S01]  /*a370*/  FFMA.FTZ R27, R33, R0.reuse, -R8.reuse ;  /* 0x00000000211b7223 */ /* 0x180fe20000010808 */
[-CC-:B------:R-:W-:Y:S02]  /*a380*/  FFMA.FTZ R33, R45, R0.reuse, -R8.reuse ;  /* 0x000000002d217223 */ /* 0x180fe40000010808 */
[----:B------:R-:W0:Y:S01]  /*a390*/  @P2 LDC R45, c[0x0][0x44c] ;  /* 0x00011300ff2d2b82 */ /* 0x000e220000000800 */
[----:B------:R-:W-:Y:S01]  /*a3a0*/  FFMA.FTZ R128, R47, R0, -R8 ;  /* 0x000000002f807223 */ /* 0x000fe20000010808 */
[----:B------:R-:W-:Y:S02]  /*a3b0*/  IMAD.MOV.U32 R47, RZ, RZ, R94 ;  /* 0x000000ffff2f7224 */ /* 0x000fe400078e005e */
[----:B0-----:R-:W-:-:S05]  /*a3c0*/  @P2 IMAD.HI.U32 R45, R94, R45, RZ ;  /* 0x0000002d5e2d2227 */ /* 0x001fca00078e00ff */
[----:B-1----:R-:W-:Y:S02]  /*a3d0*/  @P2 SHF.R.U32.HI R47, RZ, R52, R45 ;  /* 0x00000034ff2f2219 */ /* 0x002fe4000001162d */
[----:B------:R-:W2:Y:S01]  /*a3e0*/  LDL R52, [R1+0x38] ;  /* 0x0000380001347983 */ /* 0x000ea20000100800 */
[----:B------:R-:W-:Y:S08]  /*a3f0*/  MUFU.EX2 R149, R149 ;  /* 0x0000009500957308 */ /* 0x000ff00000000800 */
[----:B------:R-:W0:Y:S01]  /*a400*/  MUFU.EX2 R4, R4 ;  /* 0x0000000400047308 */ /* 0x000e220000000800 */
[----:B------:R-:W-:-:S07]  /*a410*/  FFMA.FTZ R148, R95, R0, -R8 ;  /* 0x000000005f947223 */ /* 0x000fce0000010808 */
[----:B------:R-:W1:Y:S01]  /*a420*/  MUFU.EX2 R151, R151 ;  /* 0x0000009700977308 */ /* 0x000e620000000800 */
[----:B------:R-:W-:-:S07]  /*a430*/  FFMA.FTZ R21, R25, R0, -R8 ;  /* 0x0000000019157223 */ /* 0x000fce0000010808 */
[----:B------:R-:W3:Y:S01]  /*a440*/  MUFU.EX2 R14, R14 ;  /* 0x0000000e000e7308 */ /* 0x000ee20000000800 */
[----:B------:R-:W-:Y:S01]  /*a450*/  FFMA.FTZ R150, R97, R0, -R8 ;  /* 0x0000000061967223 */ /* 0x000fe20000010808 */
[----:B0-----:R-:W-:-:S06]  /*a460*/  FADD.FTZ R48, R149, R4 ;  /* 0x0000000495307221 */ /* 0x001fcc0000010000 */
[----:B------:R-:W0:Y:S01]  /*a470*/  MUFU.EX2 R145, R145 ;  /* 0x0000009100917308 */ /* 0x000e220000000800 */
[----:B------:R-:W-:Y:S01]  /*a480*/  FFMA.FTZ R25, R29, R0, -R8 ;  /* 0x000000001d197223 */ /* 0x000fe20000010808 */
[----:B-1----:R-:W-:-:S06]  /*a490*/  FADD.FTZ R39, R151, R48 ;  /* 0x0000003097277221 */ /* 0x002fcc0000010000 */
[----:B------:R-:W-:Y:S01]  /*a4a0*/  MUFU.EX2 R148, R148 ;  /* 0x0000009400947308 */ /* 0x000fe20000000800 */
[----:B------:R-:W-:-:S07]  /*a4b0*/  FFMA.FTZ R144, R99, R0, -R8 ;  /* 0x0000000063907223 */ /* 0x000fce0000010808 */
[----:B------:R-:W1:Y:S01]  /*a4c0*/  MUFU.EX2 R21, R21 ;  /* 0x0000001500157308 */ /* 0x000e620000000800 */
[----:B---3--:R-:W-:-:S07]  /*a4d0*/  FADD.FTZ R48, R14, R39 ;  /* 0x000000270e307221 */ /* 0x008fce0000010000 */
[----:B------:R-:W3:Y:S01]  /*a4e0*/  MUFU.EX2 R147, R147 ;  /* 0x0000009300937308 */ /* 0x000ee20000000800 */
[----:B------:R-:W-:-:S07]  /*a4f0*/  FFMA.FTZ R31, R41, R0, -R8 ;  /* 0x00000000291f7223 */ /* 0x000fce0000010808 */
[----:B------:R-:W4:Y:S01]  /*a500*/  MUFU.EX2 R150, R150 ;  /* 0x0000009600967308 */ /* 0x000f220000000800 */
[----:B0-----:R-:W-:Y:S01]  /*a510*/  FADD.FTZ R41, R145, R48 ;  /* 0x0000003091297221 */ /* 0x001fe20000010000 */
[----:B------:R-:W-:-:S06]  /*a520*/  FFMA.FTZ R146, R101, R0, -R8 ;  /* 0x0000000065927223 */ /* 0x000fcc0000010808 */
[----:B------:R-:W0:Y:S01]  /*a530*/  MUFU.EX2 R25, R25 ;  /* 0x0000001900197308 */ /* 0x000e220000000800 */
[----:B------:R-:W-:Y:S01]  /*a540*/  FADD.FTZ R48, R20, R41 ;  /* 0x0000002914307221 */ /* 0x000fe20000010000 */
[----:B-1----:R-:W-:-:S06]  /*a550*/  FADD.FTZ R41, R148, R21 ;  /* 0x0000001594297221 */ /* 0x002fcc0000010000 */
[----:B------:R-:W1:Y:S01]  /*a560*/  MUFU.EX2 R141, R141 ;  /* 0x0000008d008d7308 */ /* 0x000e620000000800 */
[----:B------:R-:W-:-:S07]  /*a570*/  FFMA.FTZ R29, R37, R0, -R8 ;  /* 0x00000000251d7223 */ /* 0x000fce0000010808 */
[----:B------:R-:W1:Y:S01]  /*a580*/  MUFU.EX2 R144, R144 ;  /* 0x0000009000907308 */ /* 0x000e620000000800 */
[----:B------:R-:W-:Y:S01]  /*a590*/  FFMA.FTZ R134, R5, R0, -R8 ;  /* 0x0000000005867223 */ /* 0x000fe20000010808 */
[----:B---3--:R-:W-:Y:S01]  /*a5a0*/  FADD.FTZ R5, R147, R48 ;  /* 0x0000003093057221 */ /* 0x008fe20000010000 */
[----:B----4-:R-:W-:-:S05]  /*a5b0*/  FADD.FTZ R48, R150, R41 ;  /* 0x0000002996307221 */ /* 0x010fca0000010000 */
[----:B------:R-:W3:Y:S01]  /*a5c0*/  MUFU.EX2 R27, R27 ;  /* 0x0000001b001b7308 */ /* 0x000ee20000000800 */
[----:B------:R-:W-:Y:S01]  /*a5d0*/  FFMA.FTZ R140, R103, R0, -R8 ;  /* 0x00000000678c7223 */ /* 0x000fe20000010808 */
[----:B------:R-:W-:Y:S01]  /*a5e0*/  FADD.FTZ R50, R24, R5 ;  /* 0x0000000518327221 */ /* 0x000fe20000010000 */
[----:B------:R-:W-:-:S05]  /*a5f0*/  @!P1 PRMT R10, RZ, 0x654, R10 ;  /* 0x00000654ff0a9816 */ /* 0x000fca000000000a */
[----:B------:R-:W4:Y:S01]  /*a600*/  MUFU.EX2 R143, R143 ;  /* 0x0000008f008f7308 */ /* 0x000f220000000800 */
[----:B0-----:R-:W-:Y:S01]  /*a610*/  FADD.FTZ R41, R25, R48 ;  /* 0x0000003019297221 */ /* 0x001fe20000010000 */
[----:B------:R-:W-:-:S06]  /*a620*/  FFMA.FTZ R132, R43, R0, -R8 ;  /* 0x000000002b847223 */ /* 0x000fcc0000010808 */
[----:B------:R-:W0:Y:S01]  /*a630*/  MUFU.EX2 R146, R146 ;  /* 0x0000009200927308 */ /* 0x000e220000000800 */
[----:B-1----:R-:W-:Y:S01]  /*a640*/  FADD.FTZ R43, R141, R50 ;  /* 0x000000328d2b7221 */ /* 0x002fe20000010000 */
[----:B------:R1:W-:Y:S06]  /*a650*/  @!P1 SYNCS.ARRIVE.TRANS64.RED.A1T0 RZ, [R10+URZ], RZ ;  /* 0x000000ff0aff99a7 */ /* 0x0003ec000810043f */
[----:B------:R-:W0:Y:S01]  /*a660*/  MUFU.EX2 R29, R29 ;  /* 0x0000001d001d7308 */ /* 0x000e220000000800 */
[----:B------:R-:W-:Y:S01]  /*a670*/  FFMA.FTZ R142, R105, R0, -R8 ;  /* 0x00000000698e7223 */ /* 0x000fe20000010808 */
[----:B-1----:R-:W-:Y:S01]  /*a680*/  FADD.FTZ R10, R144, R41 ;  /* 0x00000029900a7221 */ /* 0x002fe20000010000 */
[----:B------:R-:W-:-:S05]  /*a690*/  FADD.FTZ R48, R26, R43 ;  /* 0x0000002b1a307221 */ /* 0x000fca0000010000 */
[----:B------:R-:W1:Y:S01]  /*a6a0*/  MUFU.EX2 R137, R137 ;  /* 0x0000008900897308 */ /* 0x000e620000000800 */
[----:B---3--:R-:W-:-:S07]  /*a6b0*/  FADD.FTZ R43, R27, R10 ;  /* 0x0000000a1b2b7221 */ /* 0x008fce0000010000 */
[----:B------:R-:W3:Y:S01]  /*a6c0*/  MUFU.EX2 R140, R140 ;  /* 0x0000008c008c7308 */ /* 0x000ee20000000800 */
[----:B----4-:R-:W-:Y:S01]  /*a6d0*/  FADD.FTZ R41, R143, R48 ;  /* 0x000000308f297221 */ /* 0x010fe20000010000 */
[----:B0-----:R-:W-:-:S06]  /*a6e0*/  FADD.FTZ R10, R146, R43 ;  /* 0x0000002b920a7221 */ /* 0x001fcc0000010000 */
[----:B------:R-:W0:Y:S01]  /*a6f0*/  MUFU.EX2 R31, R31 ;  /* 0x0000001f001f7308 */ /* 0x000e220000000800 */
[----:B------:R-:W-:Y:S01]  /*a700*/  FFMA.FTZ R136, R89, R0, -R8 ;  /* 0x0000000059887223 */ /* 0x000fe20000010808 */
[----:B------:R-:W-:-:S06]  /*a710*/  FADD.FTZ R48, R28, R41 ;  /* 0x000000291c307221 */ /* 0x000fcc0000010000 */
[----:B------:R-:W4:Y:S01]  /*a720*/  MUFU.EX2 R139, R139 ;  /* 0x0000008b008b7308 */ /* 0x000f220000000800 */
[----:B------:R-:W-:Y:S01]  /*a730*/  FADD.FTZ R43, R29, R10 ;  /* 0x0000000a1d2b7221 */ /* 0x000fe20000010000 */
[----:B------:R-:W-:-:S06]  /*a740*/  FFMA.FTZ R35, R49, R0, -R8 ;  /* 0x0000000031237223 */ /* 0x000fcc0000010808 */
[----:B------:R-:W4:Y:S01]  /*a750*/  MUFU.EX2 R142, R142 ;  /* 0x0000008e008e7308 */ /* 0x000f220000000800 */
[----:B-1----:R-:W-:Y:S01]  /*a760*/  FADD.FTZ R45, R137, R48 ;  /* 0x00000030892d7221 */ /* 0x002fe20000010000 */
[----:B---3--:R-:W-:-:S06]  /*a770*/  FADD.FTZ R10, R140, R43 ;  /* 0x0000002b8c0a7221 */ /* 0x008fcc0000010000 */
[----:B------:R-:W1:Y:S01]  /*a780*/  MUFU.EX2 R33, R33 ;  /* 0x0000002100217308 */ /* 0x000e620000000800 */
[----:B------:R-:W-:Y:S01]  /*a790*/  FFMA.FTZ R138, R107, R0, -R8 ;  /* 0x000000006b8a7223 */ /* 0x000fe20000010808 */
[----:B------:R-:W-:-:S06]  /*a7a0*/  FADD.FTZ R48, R30, R45 ;  /* 0x0000002d1e307221 */ /* 0x000fcc0000010000 */
[----:B------:R-:W3:Y:S01]  /*a7b0*/  MUFU.EX2 R133, R133 ;  /* 0x0000008500857308 */ /* 0x000ee20000000800 */
[----:B0-----:R-:W-:Y:S01]  /*a7c0*/  FADD.FTZ R43, R31, R10 ;  /* 0x0000000a1f2b7221 */ /* 0x001fe20000010000 */
[----:B------:R-:W-:-:S06]  /*a7d0*/  FFMA.FTZ R37, R53, R0, -R8 ;  /* 0x0000000035257223 */ /* 0x000fcc0000010808 */
[----:B------:R-:W0:Y:S01]  /*a7e0*/  MUFU.EX2 R136, R136 ;  /* 0x0000008800887308 */ /* 0x000e220000000800 */
[----:B----4-:R-:W-:Y:S01]  /*a7f0*/  FADD.FTZ R45, R139, R48 ;  /* 0x000000308b2d7221 */ /* 0x010fe20000010000 */
[----:B------:R-:W-:-:S06]  /*a800*/  FADD.FTZ R10, R142, R43 ;  /* 0x0000002b8e0a7221 */ /* 0x000fcc0000010000 */
[----:B------:R-:W4:Y:S08]  /*a810*/  MUFU.EX2 R12, R12 ;  /* 0x0000000c000c7308 */ /* 0x000f300000000800 */
[----:B------:R-:W4:Y:S01]  /*a820*/  MUFU.EX2 R35, R35 ;  /* 0x0000002300237308 */ /* 0x000f220000000800 */
[----:B------:R-:W-:Y:S01]  /*a830*/  FADD.FTZ R48, R32, R45 ;  /* 0x0000002d20307221 */ /* 0x000fe20000010000 */
[----:B------:R-:W-:-:S06]  /*a840*/  FFMA.FTZ R126, R13, R0, -R8 ;  /* 0x000000000d7e7223 */ /* 0x000fcc0000010808 */
[----:B------:R-:W4:Y:S01]  /*a850*/  MUFU.EX2 R135, R135 ;  /* 0x0000008700877308 */ /* 0x000f220000000800 */
[----:B-1----:R-:W-:Y:S01]  /*a860*/  FADD.FTZ R13, R33, R10 ;  /* 0x0000000a210d7221 */ /* 0x002fe20000010000 */
[----:B------:R-:W-:-:S06]  /*a870*/  FFMA.FTZ R39, R57, R0, -R8 ;  /* 0x0000000039277223 */ /* 0x000fcc0000010808 */
[----:B------:R-:W1:Y:S01]  /*a880*/  MUFU.EX2 R138, R138 ;  /* 0x0000008a008a7308 */ /* 0x000e620000000800 */
[----:B---3--:R-:W-:Y:S01]  /*a890*/  FADD.FTZ R43, R133, R48 ;  /* 0x00000030852b7221 */ /* 0x008fe20000010000 */
[----:B0-----:R-:W-:-:S06]  /*a8a0*/  FADD.FTZ R10, R136, R13 ;  /* 0x0000000d880a7221 */ /* 0x001fcc0000010000 */
[----:B------:R-:W0:Y:S08]  /*a8b0*/  MUFU.EX2 R34, R34 ;  /* 0x0000002200227308 */ /* 0x000e300000000800 */
[----:B------:R-:W3:Y:S01]  /*a8c0*/  MUFU.EX2 R37, R37 ;  /* 0x0000002500257308 */ /* 0x000ee20000000800 */
[----:B----4-:R-:W-:Y:S01]  /*a8d0*/  FADD.FTZ R48, R12, R43 ;  /* 0x0000002b0c307221 */ /* 0x010fe20000010000 */
[----:B------:R-:W-:-:S06]  /*a8e0*/  FADD.FTZ R13, R35, R10 ;  /* 0x0000000a230d7221 */ /* 0x000fcc0000010000 */
[----:B------:R-:W4:Y:S01]  /*a8f0*/  MUFU.EX2 R129, R129 ;  /* 0x0000008100817308 */ /* 0x000f220000000800 */
[----:B------:R-:W-:-:S07]  /*a900*/  FFMA.FTZ R5, R61, R0, -R8 ;  /* 0x000000003d057223 */ /* 0x000fce0000010808 */
[----:B------:R-:W4:Y:S01]  /*a910*/  MUFU.EX2 R132, R132 ;  /* 0x0000008400847308 */ /* 0x000f220000000800 */
[----:B------:R-:W-:Y:S01]  /*a920*/  FADD.FTZ R45, R135, R48 ;  /* 0x00000030872d7221 */ /* 0x000fe20000010000 */
[----:B-1----:R-:W-:-:S06]  /*a930*/  FADD.FTZ R10, R138, R13 ;  /* 0x0000000d8a0a7221 */ /* 0x002fcc0000010000 */
[----:B------:R-:W1:Y:S08]  /*a940*/  MUFU.EX2 R36, R36 ;  /* 0x0000002400247308 */ /* 0x000e700000000800 */
[----:B------:R-:W1:Y:S01]  /*a950*/  MUFU.EX2 R39, R39 ;  /* 0x0000002700277308 */ /* 0x000e620000000800 */
[----:B0-----:R-:W-:Y:S01]  /*a960*/  FADD.FTZ R48, R34, R45 ;  /* 0x0000002d22307221 */ /* 0x001fe20000010000 */
[----:B---3--:R-:W-:-:S06]  /*a970*/  FADD.FTZ R45, R37, R10 ;  /* 0x0000000a252d7221 */ /* 0x008fcc0000010000 */
[----:B------:R-:W0:Y:S01]  /*a980*/  MUFU.EX2 R131, R131 ;  /* 0x0000008300837308 */ /* 0x000e220000000800 */
[----:B------:R-:W-:-:S07]  /*a990*/  FFMA.FTZ R41, R65, R0, -R8 ;  /* 0x0000000041297223 */ /* 0x000fce0000010808 */
[----:B------:R-:W3:Y:S01]  /*a9a0*/  MUFU.EX2 R134, R134 ;  /* 0x0000008600867308 */ /* 0x000ee20000000800 */
[----:B------:R-:W-:Y:S01]  /*a9b0*/  IADD3 R49, R47, R90, -R92 ;  /* 0x0000005a2f317210 */ /* 0x000fe20007ffe85c */
[----:B----4-:R-:W-:Y:S01]  /*a9c0*/  FADD.FTZ R47, R129, R48 ;  /* 0x00000030812f7221 */ /* 0x010fe20000010000 */
[----:B------:R-:W-:-:S05]  /*a9d0*/  F2FP.F16.F32.PACK_AB R149, R4, R149 ;  /* 0x000000950495723e */ /* 0x000fca00000000ff */
[----:B------:R-:W4:Y:S01]  /*a9e0*/  MUFU.EX2 R38, R38 ;  /* 0x0000002600267308 */ /* 0x000f220000000800 */
[----:B------:R-:W-:Y:S01]  /*a9f0*/  FADD.FTZ R4, R132, R45 ;  /* 0x0000002d84047221 */ /* 0x000fe20000010000 */
[----:B------:R-:W-:-:S06]  /*aa00*/  FFMA.FTZ R130, R11, R0, -R8 ;  /* 0x000000000b827223 */ /* 0x000fcc0000010808 */
[----:B------:R-:W2:Y:S01]  /*aa10*/  MUFU.EX2 R5, R5 ;  /* 0x0000000500057308 */ /* 0x000ea20000000800 */
[----:B-1----:R-:W-:Y:S01]  /*aa20*/  FADD.FTZ R10, R36, R47 ;  /* 0x0000002f240a7221 */ /* 0x002fe20000010000 */
[----:B------:R-:W-:-:S06]  /*aa30*/  FADD.FTZ R45, R39, R4 ;  /* 0x00000004272d7221 */ /* 0x000fcc0000010000 */
[----:B------:R-:W1:Y:S01]  /*aa40*/  MUFU.EX2 R125, R125 ;  /* 0x0000007d007d7308 */ /* 0x000e620000000800 */
[----:B------:R-:W-:-:S07]  /*aa50*/  FFMA.FTZ R11, R69, R0, -R8 ;  /* 0x00000000450b7223 */ /* 0x000fce0000010808 */
[----:B------:R-:W1:Y:S01]  /*aa60*/  MUFU.EX2 R128, R128 ;  /* 0x0000008000807308 */ /* 0x000e620000000800 */
[----:B0-----:R-:W-:Y:S01]  /*aa70*/  FADD.FTZ R47, R131, R10 ;  /* 0x0000000a832f7221 */ /* 0x001fe20000010000 */
[----:B---3--:R-:W-:-:S06]  /*aa80*/  FADD.FTZ R4, R134, R45 ;  /* 0x0000002d86047221 */ /* 0x008fcc0000010000 */
[----:B------:R-:W0:Y:S01]  /*aa90*/  MUFU.EX2 R40, R40 ;  /* 0x0000002800287308 */ /* 0x000e220000000800 */
[----:B------:R-:W-:-:S07]  /*aaa0*/  FFMA.FTZ R124, R51, R0, -R8 ;  /* 0x00000000337c7223 */ /* 0x000fce0000010808 */
[----:B------:R-:W3:Y:S01]  /*aab0*/  MUFU.EX2 R41, R41 ;  /* 0x0000002900297308 */ /* 0x000ee20000000800 */
[----:B----4-:R-:W-:Y:S01]  /*aac0*/  FADD.FTZ R10, R38, R47 ;  /* 0x0000002f260a7221 */ /* 0x010fe20000010000 */
[----:B--2---:R-:W-:-:S06]  /*aad0*/  FADD.FTZ R45, R5, R4 ;  /* 0x00000004052d7221 */ /* 0x004fcc0000010000 */
[----:B------:R-:W2:Y:S08]  /*aae0*/  MUFU.EX2 R127, R127 ;  /* 0x0000007f007f7308 */ /* 0x000eb00000000800 */
[----:B------:R-:W4:Y:S01]  /*aaf0*/  MUFU.EX2 R130, R130 ;  /* 0x0000008200827308 */ /* 0x000f220000000800 */
[----:B------:R-:W-:Y:S01]  /*ab00*/  FFMA.FTZ R73, R73, R0, -R8 ;  /* 0x0000000049497223 */ /* 0x000fe20000010808 */
[----:B-1----:R-:W-:-:S06]  /*ab10*/  FADD.FTZ R47, R125, R10 ;  /* 0x0000000a7d2f7221 */ /* 0x002fcc0000010000 */
[----:B------:R-:W1:Y:S01]  /*ab20*/  MUFU.EX2 R42, R42 ;  /* 0x0000002a002a7308 */ /* 0x000e620000000800 */
[----:B------:R-:W-:-:S07]  /*ab30*/  FADD.FTZ R4, R128, R45 ;  /* 0x0000002d80047221 */ /* 0x000fce0000010000 */
[----:B------:R-:W1:Y:S01]  /*ab40*/  MUFU.EX2 R11, R11 ;  /* 0x0000000b000b7308 */ /* 0x000e620000000800 */
[----:B0-----:R-:W-:Y:S01]  /*ab50*/  FADD.FTZ R10, R40, R47 ;  /* 0x0000002f280a7221 */ /* 0x001fe20000010000 */
[----:B---3--:R-:W-:-:S06]  /*ab60*/  FADD.FTZ R45, R41, R4 ;  /* 0x00000004292d7221 */ /* 0x008fcc0000010000 */
[----:B------:R-:W0:Y:S01]  /*ab70*/  MUFU.EX2 R121, R121 ;  /* 0x0000007900797308 */ /* 0x000e220000000800 */
[----:B------:R-:W-:-:S07]  /*ab80*/  FFMA.FTZ R43, R77, R0, -R8 ;  /* 0x000000004d2b7223 */ /* 0x000fce0000010808 */
[----:B------:R-:W3:Y:S01]  /*ab90*/  MUFU.EX2 R124, R124 ;  /* 0x0000007c007c7308 */ /* 0x000ee20000000800 */
[----:B--2---:R-:W-:Y:S01]  /*aba0*/  FADD.FTZ R47, R127, R10 ;  /* 0x0000000a7f2f7221 */ /* 0x004fe20000010000 */
[----:B------:R-:W-:-:S06]  /*abb0*/  SHF.R.S32.HI R50, RZ, 0x1f, R49 ;  /* 0x0000001fff327819 */ /* 0x000fcc0000011431 */
[----:B------:R-:W2:Y:S01]  /*abc0*/  MUFU.EX2 R44, R83 ;  /* 0x00000053002c7308 */ /* 0x000ea20000000800 */
[----:B----4-:R-:W-:Y:S01]  /*abd0*/  FADD.FTZ R4, R130, R45 ;  /* 0x0000002d82047221 */ /* 0x010fe20000010000 */
[----:B------:R-:W-:-:S06]  /*abe0*/  FFMA.FTZ R55, R55, R0, -R8 ;  /* 0x0000000037377223 */ /* 0x000fcc0000010808 */
[----:B------:R-:W4:Y:S01]  /*abf0*/  MUFU.EX2 R13, R73 ;  /* 0x00000049000d7308 */ /* 0x000f220000000800 */
[-CC-:B------:R-:W-:Y:S01]  /*ac00*/  FFMA.FTZ R81, R81, R0.reuse, -R8.reuse ;  /* 0x0000000051517223 */ /* 0x180fe20000010808 */
[-CC-:B------:R-:W-:Y:S01]  /*ac10*/  FFMA.FTZ R15, R15, R0.reuse, -R8.reuse ;  /* 0x000000000f0f7223 */ /* 0x180fe20000010808 */
[----:B------:R-:W-:-:S05]  /*ac20*/  FFMA.FTZ R85, R85, R0, -R8 ;  /* 0x0000000055557223 */ /* 0x000fca0000010808 */
[----:B------:R-:W4:Y:S01]  /*ac30*/  MUFU.EX2 R123, R123 ;  /* 0x0000007b007b7308 */ /* 0x000f220000000800 */
[----:B-1----:R-:W-:Y:S01]  /*ac40*/  FADD.FTZ R10, R42, R47 ;  /* 0x0000002f2a0a7221 */ /* 0x002fe20000010000 */
[----:B------:R-:W-:Y:S01]  /*ac50*/  LEA.HI R8, R50, R49, RZ, 0x7 ;  /* 0x0000003132087211 */ /* 0x000fe200078f38ff */
[----:B------:R-:W-:-:S05]  /*ac60*/  FADD.FTZ R45, R11, R4 ;  /* 0x000000040b2d7221 */ /* 0x000fca0000010000 */
[----:B------:R-:W1:Y:S01]  /*ac70*/  MUFU.EX2 R126, R126 ;  /* 0x0000007e007e7308 */ /* 0x000e620000000800 */
[----:B0-----:R-:W-:Y:S01]  /*ac80*/  FADD.FTZ R47, R121, R10 ;  /* 0x0000000a792f7221 */ /* 0x001fe20000010000 */
[----:B---3--:R-:W-:Y:S01]  /*ac90*/  FADD.FTZ R4, R124, R45 ;  /* 0x0000002d7c047221 */ /* 0x008fe20000010000 */
[----:B------:R-:W-:-:S05]  /*aca0*/  SHF.R.S32.HI R8, RZ, 0x7, R8 ;  /* 0x00000007ff087819 */ /* 0x000fca0000011408 */
[----:B------:R-:W0:Y:S01]  /*acb0*/  MUFU.EX2 R43, R43 ;  /* 0x0000002b002b7308 */ /* 0x000e220000000800 */
[----:B--2---:R-:W-:Y:S01]  /*acc0*/  FADD.FTZ R10, R44, R47 ;  /* 0x0000002f2c0a7221 */ /* 0x004fe20000010000 */
[----:B----4-:R-:W-:Y:S01]  /*acd0*/  FADD.FTZ R45, R13, R4 ;  /* 0x000000040d2d7221 */ /* 0x010fe20000010000 */
[----:B------:R-:W-:-:S05]  /*ace0*/  VIMNMX R52, R52, R8, !PT ;  /* 0x0000000834347248 */ /* 0x000fca0007fe0100 */
[----:B------:R-:W2:Y:S01]  /*acf0*/  MUFU.EX2 R55, R55 ;  /* 0x0000003700377308 */ /* 0x000ea20000000800 */
[----:B------:R-:W-:Y:S01]  /*ad00*/  FADD.FTZ R47, R123, R10 ;  /* 0x0000000a7b2f7221 */ /* 0x000fe20000010000 */
[----:B------:R-:W-:Y:S01]  /*ad10*/  F2FP.F16.F32.PACK_AB R151, R14, R151 ;  /* 0x000000970e97723e */ /* 0x000fe200000000ff */
[----:B-1----:R-:W-:-:S05]  /*ad20*/  FADD.FTZ R10, R126, R45 ;  /* 0x0000002d7e0a7221 */ /* 0x002fca0000010000 */
[----:B------:R-:W1:Y:S01]  /*ad30*/  MUFU.EX2 R120, R81 ;  /* 0x0000005100787308 */ /* 0x000e620000000800 */
[----:B------:R-:W-:Y:S01]  /*ad40*/  VIADD R14, R88, 0xfffffffe ;  /* 0xfffffffe580e7836 */ /* 0x000fe20000000000 */
[----:B------:R3:W-:Y:S01]  /*ad50*/  STL [R1+0x28], R52 ;  /* 0x0000283401007387 */ /* 0x0007e20000100800 */
[----:B0-----:R-:W-:-:S05]  /*ad60*/  FADD.FTZ R10, R43, R10 ;  /* 0x0000000a2b0a7221 */ /* 0x001fca0000010000 */
[----:B------:R-:W0:Y:S01]  /*ad70*/  MUFU.EX2 R15, R15 ;  /* 0x0000000f000f7308 */ /* 0x000e220000000800 */
[----:B------:R-:W-:Y:S02]  /*ad80*/  ISETP.GE.AND P3, PT, R14, R52, PT ;  /* 0x000000340e00720c */ /* 0x000fe40003f66270 */
[----:B------:R-:W-:-:S05]  /*ad90*/  F2FP.F16.F32.PACK_AB R148, R21, R148 ;  /* 0x000000941594723e */ /* 0x000fca00000000ff */
[----:B------:R-:W4:Y:S01]  /*ada0*/  MUFU.EX2 R122, R85 ;  /* 0x00000055007a7308 */ /* 0x000f220000000800 */
[----:B--2---:R-:W-:-:S07]  /*adb0*/  FADD.FTZ R21, R55, R10 ;  /* 0x0000000a37157221 */ /* 0x004fce0000010000 */
[----:B------:R-:W2:Y:S01]  /*adc0*/  MUFU.EX2 R46, R46 ;  /* 0x0000002e002e7308 */ /* 0x000ea20000000800 */
[----:B-1----:R-:W-:Y:S01]  /*add0*/  FADD.FTZ R10, R120, R21 ;  /* 0x00000015780a7221 */ /* 0x002fe20000010000 */
[----:B------:R-:W-:-:S03]  /*ade0*/  F2FP.F16.F32.PACK_AB R134, R5, R134 ;  /* 0x000000860586723e */ /* 0x000fc600000000ff */
[----:B0-----:R-:W-:Y:S01]  /*adf0*/  FADD.FTZ R5, R15, R10 ;  /* 0x0000000a0f057221 */ /* 0x001fe20000010000 */
[----:B------:R-:W-:Y:S02]  /*ae00*/  F2FP.F16.F32.PACK_AB R145, R20, R145 ;  /* 0x000000911491723e */ /* 0x000fe400000000ff */
[----:B------:R-:W-:Y:S02]  /*ae10*/  CS2R R118, SRZ ;  /* 0x0000000000767805 */ /* 0x000fe4000001ff00 */
[----:B------:R-:W-:Y:S01]  /*ae20*/  F2FP.F16.F32.PACK_AB R147, R24, R147 ;  /* 0x000000931893723e */ /* 0x000fe200000000ff */
[----:B----4-:R-:W-:Y:S01]  /*ae30*/  FADD.FTZ R5, R122, R5 ;  /* 0x000000057a057221 */ /* 0x010fe20000010000 */
[----:B------:R-:W-:Y:S02]  /*ae40*/  F2FP.F16.F32.PACK_AB R141, R26, R141 ;  /* 0x0000008d1a8d723e */ /* 0x000fe400000000ff */
[----:B------:R-:W-:Y:S02]  /*ae50*/  CS2R R116, SRZ ;  /* 0x0000000000747805 */ /* 0x000fe4000001ff00 */
[----:B------:R-:W-:-:S02]  /*ae60*/  F2FP.F16.F32.PACK_AB R143, R28, R143 ;  /* 0x0000008f1c8f723e */ /* 0x000fc400000000ff */
[----:B------:R-:W-:Y:S02]  /*ae70*/  CS2R R114, SRZ ;  /* 0x0000000000727805 */ /* 0x000fe4000001ff00 */
[----:B------:R-:W-:Y:S02]  /*ae80*/  F2FP.F16.F32.PACK_AB R137, R30, R137 ;  /* 0x000000891e89723e */ /* 0x000fe400000000ff */
[----:B------:R-:W-:Y:S02]  /*ae90*/  CS2R R112, SRZ ;  /* 0x0000000000707805 */ /* 0x000fe4000001ff00 */
[----:B------:R-:W-:Y:S01]  /*aea0*/  F2FP.F16.F32.PACK_AB R139, R32, R139 ;  /* 0x0000008b208b723e */ /* 0x000fe200000000ff */
[----:B--2---:R-:W-:Y:S01]  /*aeb0*/  FADD.FTZ R4, R46, R47 ;  /* 0x0000002f2e047221 */ /* 0x004fe20000010000 */
[----:B------:R-:W-:Y:S02]  /*aec0*/  F2FP.F16.F32.PACK_AB R133, R12, R133 ;  /* 0x000000850c85723e */ /* 0x000fe400000000ff */
[----:B------:R-:W-:-:S02]  /*aed0*/  CS2R R110, SRZ ;  /* 0x00000000006e7805 */ /* 0x000fc4000001ff00 */
[----:B------:R-:W-:Y:S02]  /*aee0*/  F2FP.F16.F32.PACK_AB R135, R34, R135 ;  /* 0x000000872287723e */ /* 0x000fe400000000ff */
[----:B------:R-:W-:Y:S02]  /*aef0*/  CS2R R108, SRZ ;  /* 0x00000000006c7805 */ /* 0x000fe4000001ff00 */
[----:B------:R-:W-:Y:S02]  /*af00*/  F2FP.F16.F32.PACK_AB R129, R36, R129 ;  /* 0x000000812481723e */ /* 0x000fe400000000ff */
[----:B------:R-:W-:Y:S02]  /*af10*/  CS2R R106, SRZ ;  /* 0x00000000006a7805 */ /* 0x000fe4000001ff00 */
        /* <DEDUP_REMOVED lines=27> */
[----:B------:R-:W-:Y:S01]  /*b0d0*/  F2FP.F16.F32.PACK_AB R122, R122, R15 ;  /* 0x0000000f7a7a723e */ /* 0x000fe200000000ff */
[----:B---3--:R-:W-:Y:S06]  /*b0e0*/  @!P3 BRA `(.L_x_2373) ;  /* 0x000000280038b947 */ /* 0x008fec0003800000 */
[----:B------:R-:W-:Y:S01]  /*b0f0*/  IMAD.MOV.U32 R10, RZ, RZ, R9 ;  /* 0x000000ffff0a7224 */ /* 0x000fe200078e0009 */
[----:B------:R-:W-:Y:S01]  /*b100*/  MOV R8, R23 ;  /* 0x0000001700087202 */ /* 0x000fe20000000f00 */
[----:B------:R-:W-:Y:S02]  /*b110*/  IMAD.MOV.U32 R11, RZ, RZ, R3 ;  /* 0x000000ffff0b7224 */ /* 0x000fe400078e0003 */
[----:B------:R-:W-:Y:S02]  /*b120*/  IMAD.MOV.U32 R15, RZ, RZ, R18 ;  /* 0x000000ffff0f7224 */ /* 0x000fe400078e0012 */
[----:B------:R-:W-:-:S07]  /*b130*/  IMAD.MOV.U32 R119, RZ, RZ, RZ ;  /* 0x000000ffff777224 */ /* 0x000fce00078e00ff */
.L_x_2383:
[----:B------:R-:W-:Y:S01]  /*b140*/  ISETP.NE.AND P3, PT, R157, RZ, PT ;  /* 0x000000ff9d00720c */ /* 0x000fe20003f65270 */
[----:B------:R-:W-:Y:S01]  /*b150*/  VIADD R18, R15, 0x1 ;  /* 0x000000010f127836 */ /* 0x000fe20000000000 */
[----:B------:R-:W-:Y:S05]  /*b160*/  YIELD ;  /* 0x0000000000007946 */ /* 0x000fea0003800000 */
[----:B------:R-:W-:-:S04]  /*b170*/  ISETP.NE.AND P4, PT, R18, 0x2, PT ;  /* 0x000000021200780c */ /* 0x000fc80003f85270 */
[----:B------:R-:W-:Y:S02]  /*b180*/  SEL R23, RZ, 0x1, P4 ;  /* 0x00000001ff177807 */ /* 0x000fe40002000000 */
[----:B------:R-:W-:Y:S02]  /*b190*/  SEL R18, R18, RZ, P4 ;  /* 0x000000ff12127207 */ /* 0x000fe40002000000 */
[----:B------:R-:W-:Y:S01]  /*b1a0*/  LOP3.LUT R23, R8, R23, RZ, 0x3c, !PT ;  /* 0x0000001708177212 */ /* 0x000fe200078e3cff */
[----:B------:R-:W-:Y:S06]  /*b1b0*/  @P3 BRA `(.L_x_2374) ;  /* 0x0000000000303947 */ /* 0x000fec0003800000 */
[----:B------:R-:W-:Y:S05]  /*b1c0*/  @!P0 BRA `(.L_x_2375) ;  /* 0x0000000000048947 */ /* 0x000fea0003800000 */
[----:B------:R-:W-:Y:S01]  /*b1d0*/  BPT.TRAP 0x1 ;  /* 0x000000040000795c */ /* 0x000fe20000300000 */
.L_x_2375:
[----:B------:R-:W-:Y:S01]  /*b1e0*/  IMAD R0, R18, 0x8, R2 ;  /* 0x0000000812007824 */ /* 0x000fe200078e0202 */
[----:B------:R-:W-:-:S04]  /*b1f0*/  SHF.L.U32 R3, R23, 0x1f, RZ ;  /* 0x0000001f17037819 */ /* 0x000fc800000006ff */
[----:B------:R0:W1:Y:S01]  /*b200*/  SYNCS.PHASECHK.TRANS64.TRYWAIT P4, [R0+URZ+0x16830], R3 ;  /* 0x01683003000075a7 */ /* 0x000062000808017f */
[----:B------:R-:W-:Y:S05]  /*b210*/  @!P0 BRA `(.L_x_2376) ;  /* 0x0000000000048947 */ /* 0x000fea0003800000 */
[----:B------:R-:W-:Y:S01]  /*b220*/  BPT.TRAP 0x1 ;  /* 0x000000040000795c */ /* 0x000fe20000300000 */
.L_x_2376:
[----:B------:R-:W-:Y:S04]  /*b230*/  BSSY B0, `(.L_x_2374) ;  /* 0x0000004000007945 */ /* 0x000fe80003800000 */
[----:B-1----:R-:W-:Y:S05]  /*b240*/  @P4 BRA `(.L_x_2377) ;  /* 0x0000000000084947 */ /* 0x002fea0003800000 */
[----:B------:R-:W1:Y:S02]  /*b250*/  SYNCS.PHASECHK.TRANS64.TRYWAIT P4, [R0+URZ+0x16830], R3 ;  /* 0x01683003000075a7 */ /* 0x000e64000808017f */
[----:B-1----:R-:W-:Y:S05]  /*b260*/  @!P4 BRA `(.L_x_2378) ;  /* 0x000000f40070c947 */ /* 0x002fea0003800000 */
.L_x_2377:
[----:B------:R-:W-:Y:S05]  /*b270*/  BSYNC B0 ;  /* 0x0000000000007941 */ /* 0x000fea0003800000 */
.L_x_2374:
[----:B------:R-:W2:Y:S04]  /*b280*/  LDL R9, [R1+0x4] ;  /* 0x0000040001097983 */ /* 0x000ea80000100800 */
[----:B------:R3:W-:Y:S01]  /*b290*/  STL [R1+0x6c], R2 ;  /* 0x00006c0201007387 */ /* 0x0007e20000100800 */
[----:B01----:R-:W0:Y:S03]  /*b2a0*/  S2R R0, SR_TID.X ;  /* 0x0000000000007919 */ /* 0x003e260000002100 */
[----:B---3--:R-:W3:Y:S01]  /*b2b0*/  LDL.64 R2, [R1+0x18] ;  /* 0x0000180001027983 */ /* 0x008ee20000100a00 */
[----:B------:R-:W-:Y:S01]  /*b2c0*/  IMAD.MOV.U32 R13, RZ, RZ, 0x40000040 ;  /* 0x40000040ff0d7424 */ /* 0x000fe200078e00ff */
[----:B------:R-:W-:Y:S05]  /*b2d0*/  WARPSYNC.ALL ;  /* 0x0000000000007948 */ /* 0x000fea0003800000 */
[----:B------:R-:W-:-:S02]  /*b2e0*/  R2UR UR19, R13 ;  /* 0x000000000d1372ca */ /* 0x000fc400000e0000 */
[----:B0-----:R-:W-:-:S05]  /*b2f0*/  SHF.R.U32.HI R0, RZ, 0x7, R0 ;  /* 0x00000007ff007819 */ /* 0x001fca0000011600 */
[----:B------:R-:W-:Y:S02]  /*b300*/  VIADD R0, R0, 0x8 ;  /* 0x0000000800007836 */ /* 0x000fe40000000000 */
[----:B------:R-:W-:Y:S01]  /*b310*/  IMAD.MOV.U32 R25, RZ, RZ, 0x40000040 ;  /* 0x40000040ff197424 */ /* 0x000fe200078e00ff */
[----:B------:R-:W-:Y:S02]  /*b320*/  R2UR UR8, R6 ;  /* 0x00000000060872ca */ /* 0x000fe400000e0000 */
[----:B------:R-:W-:Y:S02]  /*b330*/  R2UR UR9, R7 ;  /* 0x00000000070972ca */ /* 0x000fe400000e0000 */
[C---:B------:R-:W-:Y:S02]  /*b340*/  R2UR UR11, R25.reuse ;  /* 0x00000000190b72ca */ /* 0x040fe400000e0000 */
[----:B------:R-:W-:Y:S01]  /*b350*/  R2UR UR23, R25 ;  /* 0x00000000191772ca */ /* 0x000fe200000e0000 */
[----:B------:R-:W-:-:S05]  /*b360*/  IMAD.MOV.U32 R21, RZ, RZ, 0x40000040 ;  /* 0x40000040ff157424 */ /* 0x000fca00078e00ff */
[----:B------:R-:W-:Y:S01]  /*b370*/  R2UR UR15, R21 ;  /* 0x00000000150f72ca */ /* 0x000fe200000e0000 */
[----:B------:R0:W-:Y:S01]  /*b380*/  BAR.SYNC.DEFER_BLOCKING R0, 0x100 ;  /* 0x000400000000751d */ /* 0x0001e20000010000 */
[----:B--2---:R-:W-:-:S05]  /*b390*/  IMAD R24, R18, 0x400, R9 ;  /* 0x0000040012187824 */ /* 0x004fca00078e0209 */
[----:B------:R-:W-:-:S04]  /*b3a0*/  IADD3 R12, R24, 0x4, RZ ;  /* 0x00000004180c7810 */ /* 0x000fc80007ffe0ff */
[----:B------:R-:W-:Y:S02]  /*b3b0*/  R2UR UR18, R12 ;  /* 0x000000000c1272ca */ /* 0x000fe400000e0000 */
[----:B------:R-:W2:Y:S01]  /*b3c0*/  LDL.64 R12, [R1+0x10] ;  /* 0x00001000010c7983 */ /* 0x000ea20000100a00 */
[C---:B------:R-:W-:Y:S01]  /*b3d0*/  R2UR UR10, R24.reuse ;  /* 0x00000000180a72ca */ /* 0x040fe200000e0000 */
[C---:B------:R-:W-:Y:S02]  /*b3e0*/  VIADD R20, R24.reuse, 0x2 ;  /* 0x0000000218147836 */ /* 0x040fe40000000000 */
[----:B------:R-:W-:-:S05]  /*b3f0*/  VIADD R24, R24, 0x6 ;  /* 0x0000000618187836 */ /* 0x000fca0000000000 */
[----:B------:R-:W-:Y:S02]  /*b400*/  R2UR UR22, R24 ;  /* 0x00000000181672ca */ /* 0x000fe400000e0000 */
[----:B------:R-:W-:-:S06]  /*b410*/  WARPGROUP.ARRIVE ;  /* 0x00000000000079c5 */ /* 0x000fcc0000000000 */
[----:B------:R-:W-:Y:S01]  /*b420*/  HGMMA.64x128x16.F32 R24, gdesc[UR8], RZ, !UPT, gsb0 ;  /* 0x01e00000081879f0 */ /* 0x000fe2000c0008ff */
[----:B------:R-:W-:Y:S02]  /*b430*/  R2UR UR14, R20 ;  /* 0x00000000140e72ca */ /* 0x000fe400000e0000 */
[----:B------:R-:W4:Y:S01]  /*b440*/  LDL.64 R20, [R1+0x8] ;  /* 0x0000080001147983 */ /* 0x000f220000100a00 */
[----:B---3--:R-:W-:Y:S02]  /*b450*/  R2UR UR12, R2 ;  /* 0x00000000020c72ca */ /* 0x008fe400000e0000 */
[----:B------:R-:W-:Y:S01]  /*b460*/  R2UR UR13, R3 ;  /* 0x00000000030d72ca */ /* 0x000fe200000e0000 */
[----:B------:R0:W5:Y:S01]  /*b470*/  LDL.LU R2, [R1+0x6c] ;  /* 0x00006c0001027983 */ /* 0x0001620000300800 */
[----:B------:R-:W-:Y:S02]  /*b480*/  WARPGROUP.DEPBAR.LE gsb0, 0x0 ;  /* 0x00008000000079c5 */ /* 0x000fe40000010000 */
[----:B------:R-:W-:-:S09]  /*b490*/  WARPGROUP.ARRIVE ;  /* 0x00000000000079c5 */ /* 0x000fd20000000000 */
[----:B------:R-:W-:Y:S03]  /*b4a0*/  HGMMA.64x128x16.F32 R24, gdesc[UR12], R24, gsb0 ;  /* 0x01e000000c1879f0 */ /* 0x000fe60008000818 */
[----:B------:R-:W-:Y:S02]  /*b4b0*/  WARPGROUP.DEPBAR.LE gsb0, 0x0 ;  /* 0x00008000000079c5 */ /* 0x000fe40000010000 */
[----:B--2---:R-:W-:Y:S02]  /*b4c0*/  R2UR UR16, R12 ;  /* 0x000000000c1072ca */ /* 0x004fe400000e0000 */
[----:B------:R-:W-:Y:S01]  /*b4d0*/  R2UR UR17, R13 ;  /* 0x000000000d1172ca */ /* 0x000fe200000e0000 */
[----:B------:R-:W-:-:S12]  /*b4e0*/  WARPGROUP.ARRIVE ;  /* 0x00000000000079c5 */ /* 0x000fd80000000000 */
[----:B------:R-:W-:Y:S01]  /*b4f0*/  HGMMA.64x128x16.F32 R24, gdesc[UR16], R24, gsb0 ;  /* 0x01e00000101879f0 */ /* 0x000fe20008000818 */
[----:B----4-:R-:W-:Y:S02]  /*b500*/  R2UR UR20, R20 ;  /* 0x00000000141472ca */ /* 0x010fe400000e0000 */
[----:B------:R-:W-:Y:S01]  /*b510*/  R2UR UR21, R21 ;  /* 0x00000000151572ca */ /* 0x000fe200000e0000 */
[----:B------:R-:W-:Y:S02]  /*b520*/  WARPGROUP.DEPBAR.LE gsb0, 0x0 ;  /* 0x00008000000079c5 */ /* 0x000fe40000010000 */
[----:B------:R-:W-:-:S10]  /*b530*/  WARPGROUP.ARRIVE ;  /* 0x00000000000079c5 */ /* 0x000fd40000000000 */
[----:B------:R-:W-:Y:S03]  /*b540*/  HGMMA.64x128x16.F32 R24, gdesc[UR20], R24, gsb0 ;  /* 0x01e00000141879f0 */ /* 0x000fe60008000818 */
[----:B------:R-:W-:Y:S02]  /*b550*/  WARPGROUP.DEPBAR.LE gsb0, 0x0 ;  /* 0x00008000000079c5 */ /* 0x000fe40000010000 */
[----:B0-----:R-:W-:Y:S05]  /*b560*/  @P3 BRA `(.L_x_2379) ;  /* 0x0000000000283947 */ /* 0x001fea0003800000 */
[----:B------:R-:W-:Y:S05]  /*b570*/  @!P0 BRA `(.L_x_2380) ;  /* 0x0000000000048947 */ /* 0x000fea0003800000 */
[----:B------:R-:W-:Y:S01]  /*b580*/  BPT.TRAP 0x1 ;  /* 0x000000040000795c */ /* 0x000fe20000300000 */
.L_x_2380:
[----:B------:R-:W-:Y:S01]  /*b590*/  SHF.L.U32 R0, R8, 0x1f, RZ ;  /* 0x0000001f08007819 */ /* 0x000fe200000006ff */
[----:B-----5:R-:W-:-:S04]  /*b5a0*/  IMAD R3, R15, 0x8, R2 ;  /* 0x000000080f037824 */ /* 0x020fc800078e0202 */
[----:B------:R0:W1:Y:S01]  /*b5b0*/  SYNCS.PHASECHK.TRANS64.TRYWAIT P3, [R3+URZ+0x16850], R0 ;  /* 0x01685000030075a7 */ /* 0x000062000806017f */
[----:B------:R-:W-:Y:S05]  /*b5c0*/  @!P0 BRA `(.L_x_2381) ;  /* 0x0000000000048947 */ /* 0x000fea0003800000 */
[----:B------:R-:W-:Y:S01]  /*b5d0*/  BPT.TRAP 0x1 ;  /* 0x000000040000795c */ /* 0x000fe20000300000 */
.L_x_2381:
[----:B-1----:R-:W-:Y:S05]  /*b5e0*/  @P3 BRA `(.L_x_2379) ;  /* 0x0000000000083947 */ /* 0x002fea0003800000 */
[----:B------:R-:W1:Y:S02]  /*b5f0*/  SYNCS.PHASECHK.TRANS64.TRYWAIT P3, [R3+URZ+0x16850], R0 ;  /* 0x01685000030075a7 */ /* 0x000e64000806017f */
[----:B-1----:R-:W-:Y:S05]  /*b600*/  @!P3 BRA `(.L_x_2382) ;  /* 0x000000f0009cb947 */ /* 0x002fea0003800000 */
.L_x_2379:
[----:B01---5:R-:W-:Y:S01]  /*b610*/  VIADD R0, R2, 0x400 ;  /* 0x0000040002007836 */ /* 0x023fe20000000000 */
[----:B------:R-:W2:Y:S01]  /*b620*/  LDL R21, [R1+0x2c] ;  /* 0x00002c0001157983 */ /* 0x000ea20000100800 */
[----:B------:R-:W-:Y:S01]  /*b630*/  IMAD.MOV.U32 R9, RZ, RZ, 0x40000040 ;  /* 0x40000040ff097424 */ /* 0x000fe200078e00ff */
[----:B------:R-:W-:Y:S05]  /*b640*/  WARPSYNC.ALL ;  /* 0x0000000000007948 */ /* 0x000fea0003800000 */
[----:B------:R-:W-:Y:S01]  /*b650*/  SHF.R.U32.HI R0, RZ, 0x4, R0 ;  /* 0x00000004ff007819 */ /* 0x000fe20000011600 */
[----:B------:R-:W3:Y:S01]  /*b660*/  LDL R20, [R1+0x20] ;  /* 0x0000200001147983 */ /* 0x000ee20000100800 */
[----:B------:R-:W-:Y:S01]  /*b670*/  R2UR UR7, R9 ;  /* 0x00000000090772ca */ /* 0x000fe200000e0000 */
[----:B------:R-:W-:Y:S01]  /*b680*/  WARPGROUP.ARRIVE ;  /* 0x00000000000079c5 */ /* 0x000fe20000000000 */
[----:B------:R-:W-:Y:S01]  /*b690*/  LOP3.LUT R0, R0, 0x3fff, RZ, 0xc0, !PT ;  /* 0x00003fff00007812 */ /* 0x000fe200078ec0ff */
[----:B------:R-:W0:Y:S04]  /*b6a0*/  @P2 LDC R3, c[0x0][0x450] ;  /* 0x00011400ff032b82 */ /* 0x000e280000000800 */
[----:B------:R-:W-:Y:S01]  /*b6b0*/  IMAD R8, R15, 0x400, R0 ;  /* 0x000004000f087824 */ /* 0x000fe200078e0200 */
[----:B------:R-:W-:-:S03]  /*b6c0*/  MOV R13, 0x40000040 ;  /* 0x40000040000d7802 */ /* 0x000fc60000000f00 */
[----:B------:R-:W1:Y:S01]  /*b6d0*/  @P2 LDC R0, c[0x0][0x44c] ;  /* 0x00011300ff002b82 */ /* 0x000e620000000800 */
[----:B------:R-:W-:-:S13]  /*b6e0*/  R2UR UR6, R8 ;  /* 0x00000000080672ca */ /* 0x000fda00000e0000 */
[----:B------:R-:W-:Y:S03]  /*b6f0*/  HGMMA.64x64x16.F32 R88, R148, gdesc[UR4].tnspB, R88, gsb0 ;  /* 0x40e0000494587df0 */ /* 0x000fe60008000858 */
[----:B------:R-:W-:Y:S02]  /*b700*/  WARPGROUP.DEPBAR.LE gsb0, 0x0 ;  /* 0x00008000000079c5 */ /* 0x000fe40000010000 */
[----:B------:R-:W4:Y:S04]  /*b710*/  LDL R149, [R1+0x24] ;  /* 0x0000240001957983 */ /* 0x000f280000100800 */
[----:B------:R-:W4:Y:S04]  /*b720*/  LDL R150, [R1+0x48] ;  /* 0x0000480001967983 */ /* 0x000f280000100800 */
[----:B------:R-:W2:Y:S01]  /*b730*/  LDL R151, [R1+0x30] ;  /* 0x0000300001977983 */ /* 0x000ea20000100800 */
[----:B------:R-:W-:Y:S01]  /*b740*/  VIADD R12, R8, 0x80 ;  /* 0x00000080080c7836 */ /* 0x000fe20000000000 */
[----:B------:R-:W-:Y:S01]  /*b750*/  R2UR UR7, R13 ;  /* 0x000000000d0772ca */ /* 0x000fe200000e0000 */
[----:B------:R-:W-:Y:S01]  /*b760*/  WARPGROUP.ARRIVE ;  /* 0x00000000000079c5 */ /* 0x000fe20000000000 */
[----:B------:R-:W-:-:S02]  /*b770*/  IMAD.MOV.U32 R13, RZ, RZ, 0x40000040 ;  /* 0x40000040ff0d7424 */ /* 0x000fc400078e00ff */
[----:B------:R-:W-:Y:S01]  /*b780*/  R2UR UR6, R12 ;  /* 0x000000000c0672ca */ /* 0x000fe200000e0000 */
[----:B------:R-:W-:-:S12]  /*b790*/  VIADD R12, R8, 0x100 ;  /* 0x00000100080c7836 */ /* 0x000fd80000000000 */
[----:B------:R-:W-:Y:S01]  /*b7a0*/  HGMMA.64x64x16.F32 R88, R144, gdesc[UR4].tnspB, R88, gsb0 ;  /* 0x40e0000490587df0 */ /* 0x000fe20008000858 */
[----:B------:R-:W-:Y:S02]  /*b7b0*/  R2UR UR6, R12 ;  /* 0x000000000c0672ca */ /* 0x000fe400000e0000 */
[----:B------:R-:W-:Y:S01]  /*b7c0*/  R2UR UR7, R13 ;  /* 0x000000000d0772ca */ /* 0x000fe200000e0000 */
[----:B------:R-:W-:Y:S01]  /*b7d0*/  IMAD.MOV.U32 R13, RZ, RZ, 0x40000040 ;  /* 0x40000040ff0d7424 */ /* 0x000fe200078e00ff */
[----:B------:R-:W-:Y:S02]  /*b7e0*/  WARPGROUP.DEPBAR.LE gsb0, 0x0 ;  /* 0x00008000000079c5 */ /* 0x000fe40000010000 */
[----:B------:R-:W-:-:S09]  /*b7f0*/  WARPGROUP.ARRIVE ;  /* 0x00000000000079c5 */ /* 0x000fd20000000000 */
[----:B------:R-:W-:Y:S01]  /*b800*/  HGMMA.64x64x16.F32 R88, R140, gdesc[UR4].tnspB, R88, gsb0 ;  /* 0x40e000048c587df0 */ /* 0x000fe20008000858 */
[----:B------:R-:W-:Y:S01]  /*b810*/  R2UR UR7, R13 ;  /* 0x000000000d0772ca */ /* 0x000fe200000e0000 */
[----:B------:R-:W-:Y:S01]  /*b820*/  IMAD.MOV.U32 R13, RZ, RZ, 0x40000040 ;  /* 0x40000040ff0d7424 */ /* 0x000fe200078e00ff */
[----:B------:R-:W-:Y:S02]  /*b830*/  WARPGROUP.DEPBAR.LE gsb0, 0x0 ;  /* 0x00008000000079c5 */ /* 0x000fe40000010000 */
[----:B------:R-:W-:Y:S01]  /*b840*/  WARPGROUP.ARRIVE ;  /* 0x00000000000079c5 */ /* 0x000fe20000000000 */
[----:B----4-:R-:W-:-:S04]  /*b850*/  IMAD.IADD R9, R150, 0x1, R149 ;  /* 0x0000000196097824 */ /* 0x010fc800078e0295 */
[----:B-1----:R-:W-:-:S04]  /*b860*/  @P2 IMAD.HI.U32 R12, R9, R0, RZ ;  /* 0x00000000090c2227 */ /* 0x002fc800078e00ff */
[----:B------:R-:W-:Y:S01]  /*b870*/  IMAD.MOV.U32 R0, RZ, RZ, R9 ;  /* 0x000000ffff007224 */ /* 0x000fe200078e0009 */
[----:B0-----:R-:W-:Y:S01]  /*b880*/  @P2 SHF.R.U32.HI R0, RZ, R3, R12 ;  /* 0x00000003ff002219 */ /* 0x001fe2000001160c */
[----:B------:R-:W-:Y:S02]  /*b890*/  IMAD.MOV.U32 R9, RZ, RZ, -0x80 ;  /* 0xffffff80ff097424 */ /* 0x000fe400078e00ff */
[----:B------:R-:W-:Y:S02]  /*b8a0*/  VIADD R12, R8, 0x180 ;  /* 0x00000180080c7836 */ /* 0x000fe40000000000 */
[----:B------:R-:W0:Y:S01]  /*b8b0*/  SHFL.IDX PT, R3, R0, RZ, 0x1c1f ;  /* 0x001c1fff00037589 */ /* 0x000e2200000e0000 */
[----:B------:R-:W-:Y:S02]  /*b8c0*/  IMAD R9, R14, R9, 0x1 ;  /* 0x000000010e097424 */ /* 0x000fe400078e0209 */
[----:B------:R-:W-:-:S03]  /*b8d0*/  R2UR UR6, R12 ;  /* 0x000000000c0672ca */ /* 0x000fc600000e0000 */
[----:B--2---:R-:W-:-:S05]  /*b8e0*/  IADD3 R9, R21, R9, -R151 ;  /* 0x0000000915097210 */ /* 0x004fca0007ffe897 */
[----:B---3--:R-:W-:-:S05]  /*b8f0*/  IMAD.IADD R9, R9, 0x1, -R20 ;  /* 0x0000000109097824 */ /* 0x008fca00078e0a14 */
[----:B------:R-:W-:Y:S01]  /*b900*/  HGMMA.64x64x16.F32 R88, R136, gdesc[UR4].tnspB, R88, gsb0 ;  /* 0x40e0000488587df0 */ /* 0x000fe20008000858 */
[----:B------:R-:W-:Y:S02]  /*b910*/  R2UR UR7, R13 ;  /* 0x000000000d0772ca */ /* 0x000fe400000e0000 */
[----:B0-----:R-:W-:-:S04]  /*b920*/  IADD3 R3, R9, R3, RZ ;  /* 0x0000000309037210 */ /* 0x001fc80007ffe0ff */
[C---:B------:R-:W-:Y:S02]  /*b930*/  ISETP.GT.AND P3, PT, R3.reuse, RZ, PT ;  /* 0x000000ff0300720c */ /* 0x040fe40003f64270 */
[C---:B------:R-:W-:Y:S02]  /*b940*/  ISETP.GT.AND P4, PT, R3.reuse, 0x1, PT ;  /* 0x000000010300780c */ /* 0x040fe40003f84270 */
        /* <DEDUP_REMOVED lines=31> */
[----:B------:R-:W-:Y:S01]  /*bb40*/  ISETP.GT.AND P3, PT, R3, 0x30, PT ;  /* 0x000000300300780c */ /* 0x000fe20003f64270 */
[----:B------:R-:W-:Y:S02]  /*bb50*/  WARPGROUP.DEPBAR.LE gsb0, 0x0 ;  /* 0x00008000000079c5 */ /* 0x000fe40000010000 */
[----:B------:R-:W-:Y:S01]  /*bb60*/  FSEL R45, R45, -INF , P4 ;  /* 0xff8000002d2d7808 */ /* 0x000fe20002000000 */
[----:B------:R-:W-:Y:S01]  /*bb70*/  WARPGROUP.ARRIVE ;  /* 0x00000000000079c5 */ /* 0x000fe20000000000 */
        /* <DEDUP_REMOVED lines=59> */
[----:B------:R-:W-:-:S04]  /*bf30*/  FMNMX.FTZ R3, R84, R12, !PT ;  /* 0x0000000c54037209 */ /* 0x000fc80007810000 */
[----:B------:R-:W-:-:S05]  /*bf40*/  FMNMX.FTZ R3, R85, R3, !PT ;  /* 0x0000000355037209 */ /* 0x000fca0007810000 */
[----:B------:R-:W0:Y:S02]  /*bf50*/  SHFL.BFLY PT, R12, R3, 0x2, 0x1f ;  /* 0x0c401f00030c7f89 */ /* 0x000e2400000e0000 */
[----:B0-----:R-:W-:Y:S01]  /*bf60*/  FMNMX.FTZ R3, R3, R12, !PT ;  /* 0x0000000c03037209 */ /* 0x001fe20007810000 */
[----:B------:R-:W-:-:S04]  /*bf70*/  VIADD R12, R8, 0x200 ;  /* 0x00000200080c7836 */ /* 0x000fc80000000000 */
[----:B------:R-:W0:Y:S01]  /*bf80*/  SHFL.BFLY PT, R20, R3, 0x1, 0x1f ;  /* 0x0c201f0003147f89 */ /* 0x000e2200000e0000 */
[----:B------:R-:W-:-:S03]  /*bf90*/  R2UR UR6, R12 ;  /* 0x000000000c0672ca */ /* 0x000fc600000e0000 */
[----:B------:R1:W2:Y:S02]  /*bfa0*/  SHFL.IDX PT, R12, R0, 0x1, 0x1c1f ;  /* 0x003c1f00000c7f89 */ /* 0x0002a400000e0000 */
[----:B-1----:R-:W-:-:S08]  /*bfb0*/  IMAD.U32 R0, RZ, RZ, UR5 ;  /* 0x00000005ff007e24 */ /* 0x002fd0000f8e00ff */
[----:B------:R-:W-:Y:S01]  /*bfc0*/  HGMMA.64x64x16.F32 R88, R132, gdesc[UR4].tnspB, R88, gsb0 ;  /* 0x40e0000484587df0 */ /* 0x000fe20008000858 */
[----:B0-----:R-:W-:Y:S01]  /*bfd0*/  FMNMX.FTZ R3, R3, R20, !PT ;  /* 0x0000001403037209 */ /* 0x001fe20007810000 */
[----:B--2---:R-:W-:-:S04]  /*bfe0*/  IMAD.IADD R9, R9, 0x1, R12 ;  /* 0x0000000109097824 */ /* 0x004fc800078e020c */
[C---:B------:R-:W-:Y:S01]  /*bff0*/  FMUL.FTZ R13, R3.reuse, R0 ;  /* 0x00000000030d7220 */ /* 0x040fe20000410000 */
[----:B------:R-:W-:Y:S02]  /*c000*/  FSETP.NEU.FTZ.AND P3, PT, R3, -INF , PT ;  /* 0xff8000000300780b */ /* 0x000fe40003f7d000 */
[C---:B------:R-:W-:Y:S02]  /*c010*/  ISETP.GT.AND P5, PT, R9.reuse, RZ, PT ;  /* 0x000000ff0900720c */ /* 0x040fe40003fa4270 */
[C---:B------:R-:W-:Y:S02]  /*c020*/  ISETP.GT.AND P4, PT, R9.reuse, 0x1, PT ;  /* 0x000000010900780c */ /* 0x040fe40003f84270 */
        /* <DEDUP_REMOVED lines=10> */
[----:B------:R-:W-:Y:S02]  /*c0d0*/  FSEL R13, R13, RZ, P3 ;  /* 0x000000ff0d0d7208 */ /* 0x000fe40001800000 */
[----:B------:R-:W-:Y:S02]  /*c0e0*/  ISETP.GT.AND P4, PT, R9, 0x11, PT ;  /* 0x000000110900780c */ /* 0x000fe40003f84270 */
        /* <DEDUP_REMOVED lines=19> */
[--C-:B------:R-:W-:Y:S01]  /*c220*/  FFMA.FTZ R140, R40, R0, -R13.reuse ;  /* 0x00000000288c7223 */ /* 0x100fe2000001080d */
[----:B------:R-:W-:Y:S01]  /*c230*/  FMNMX.FTZ R24, R38, R24, !PT ;  /* 0x0000001826187209 */ /* 0x000fe20007810000 */
[--C-:B------:R-:W-:Y:S01]  /*c240*/  FFMA.FTZ R40, R64, R0, -R13.reuse ;  /* 0x0000000040287223 */ /* 0x100fe2000001080d */
[----:B------:R-:W-:Y:S01]  /*c250*/  ISETP.GT.AND P4, PT, R9, 0x21, PT ;  /* 0x000000210900780c */ /* 0x000fe20003f84270 */
[----:B------:R-:W1:Y:S01]  /*c260*/  S2R R64, SR_TID.X ;  /* 0x0000000000407919 */ /* 0x000e620000002100 */
[----:B------:R-:W-:Y:S01]  /*c270*/  FSEL R42, R42, -INF , P5 ;  /* 0xff8000002a2a7808 */ /* 0x000fe20002800000 */
[----:B------:R-:W-:Y:S01]  /*c280*/  MUFU.EX2 R148, R148 ;  /* 0x0000009400947308 */ /* 0x000fe20000000800 */
[----:B------:R-:W-:Y:S01]  /*c290*/  FMNMX.FTZ R24, R39, R24, !PT ;  /* 0x0000001827187209 */ /* 0x000fe20007810000 */
[----:B0-----:R-:W-:Y:S01]  /*c2a0*/  IMAD.MOV.U32 R33, RZ, RZ, 0x40000040 ;  /* 0x40000040ff217424 */ /* 0x001fe200078e00ff */
[----:B------:R-:W-:Y:S01]  /*c2b0*/  ISETP.GT.AND P5, PT, R9, 0x28, PT ;  /* 0x000000280900780c */ /* 0x000fe20003fa4270 */
[----:B------:R-:W-:Y:S01]  /*c2c0*/  FFMA.FTZ R146, R36, R0, -R13 ;  /* 0x0000000024927223 */ /* 0x000fe2000001080d */
[----:B------:R-:W-:Y:S01]  /*c2d0*/  FSEL R43, R43, -INF , P4 ;  /* 0xff8000002b2b7808 */ /* 0x000fe20002000000 */
[----:B------:R-:W-:-:S02]  /*c2e0*/  WARPGROUP.DEPBAR.LE gsb0, 0x0 ;  /* 0x00008000000079c5 */ /* 0x000fc40000010000 */
[----:B------:R-:W-:Y:S01]  /*c2f0*/  FMNMX.FTZ R25, R42, R24, !PT ;  /* 0x000000182a197209 */ /* 0x000fe20007810000 */
[-CC-:B------:R-:W-:Y:S01]  /*c300*/  FFMA.FTZ R132, R56, R0.reuse, -R13.reuse ;  /* 0x0000000038847223 */ /* 0x180fe2000001080d */
[----:B------:R-:W-:Y:S01]  /*c310*/  ISETP.GT.AND P4, PT, R9, 0x29, PT ;  /* 0x000000290900780c */ /* 0x000fe20003f84270 */
[----:B------:R-:W-:Y:S01]  /*c320*/  WARPGROUP.ARRIVE ;  /* 0x00000000000079c5 */ /* 0x000fe20000000000 */
[----:B------:R-:W-:Y:S01]  /*c330*/  FSEL R46, R46, -INF , P5 ;  /* 0xff8000002e2e7808 */ /* 0x000fe20002800000 */
[-CC-:B------:R-:W-:Y:S01]  /*c340*/  FFMA.FTZ R134, R60, R0.reuse, -R13.reuse ;  /* 0x000000003c867223 */ /* 0x180fe2000001080d */
[----:B------:R-:W-:Y:S01]  /*c350*/  FMNMX.FTZ R25, R43, R25, !PT ;  /* 0x000000192b197209 */ /* 0x000fe20007810000 */
[----:B------:R-:W-:Y:S01]  /*c360*/  MUFU.EX2 R150, R150 ;  /* 0x0000009600967308 */ /* 0x000fe20000000800 */
[----:B------:R-:W-:Y:S01]  /*c370*/  ISETP.GT.AND P5, PT, R9, 0x30, PT ;  /* 0x000000300900780c */ /* 0x000fe20003fa4270 */
[----:B------:R-:W-:Y:S01]  /*c380*/  @!P1 IMAD R15, R15, 0x8, R2 ;  /* 0x000000080f0f9824 */ /* 0x000fe200078e0202 */
[----:B------:R-:W-:Y:S01]  /*c390*/  FSEL R47, R47, -INF , P4 ;  /* 0xff8000002f2f7808 */ /* 0x000fe20002000000 */
[-CC-:B------:R-:W-:Y:S01]  /*c3a0*/  FFMA.FTZ R37, R37, R0.reuse, -R13.reuse ;  /* 0x0000000025257223 */ /* 0x180fe2000001080d */
[----:B------:R-:W-:Y:S01]  /*c3b0*/  FMNMX.FTZ R25, R46, R25, !PT ;  /* 0x000000192e197209 */ /* 0x000fe20007810000 */
[-CC-:B------:R-:W-:Y:S01]  /*c3c0*/  FFMA.FTZ R142, R44, R0.reuse, -R13.reuse ;  /* 0x000000002c8e7223 */ /* 0x180fe2000001080d */
[----:B------:R-:W-:Y:S01]  /*c3d0*/  ISETP.GT.AND P4, PT, R9, 0x31, PT ;  /* 0x000000310900780c */ /* 0x000fe20003f84270 */
[----:B------:R-:W-:Y:S01]  /*c3e0*/  MUFU.EX2 R20, R20 ;  /* 0x0000001400147308 */ /* 0x000fe20000000800 */
        /* <DEDUP_REMOVED lines=13> */
[----:B------:R-:W-:Y:S01]  /*c4c0*/  FFMA.FTZ R81, R81, R0, -R13 ;  /* 0x0000000051517223 */ /* 0x000fe2000001080d */
[----:B------:R-:W-:Y:S01]  /*c4d0*/  FMNMX.FTZ R28, R51, R28, !PT ;  /* 0x0000001c331c7209 */ /* 0x000fe20007810000 */
[----:B------:R0:W-:Y:S01]  /*c4e0*/  MUFU.EX2 R25, R41 ;  /* 0x0000002900197308 */ /* 0x0001e20000000800 */
[----:B------:R-:W-:-:S02]  /*c4f0*/  ISETP.GT.AND P5, PT, R9, 0x40, PT ;  /* 0x000000400900780c */ /* 0x000fc40003fa4270 */
[----:B------:R-:W-:Y:S02]  /*c500*/  R2UR UR7, R33 ;  /* 0x00000000210772ca */ /* 0x000fe400000e0000 */
[----:B-1----:R-:W-:Y:S01]  /*c510*/  SHF.R.U32.HI R135, RZ, 0x7, R64 ;  /* 0x00000007ff877819 */ /* 0x002fe20000011640 */
[----:B------:R-:W-:Y:S01]  /*c520*/  @!P1 VIADD R15, R15, 0x16860 ;  /* 0x000168600f0f9836 */ /* 0x000fe20000000000 */
[----:B------:R-:W-:Y:S01]  /*c530*/  FSEL R55, R55, -INF , P4 ;  /* 0xff80000037377808 */ /* 0x000fe20002000000 */
[----:B------:R-:W-:Y:S01]  /*c540*/  MUFU.EX2 R146, R146 ;  /* 0x0000009200927308 */ /* 0x000fe20000000800 */
[----:B------:R-:W-:Y:S01]  /*c550*/  FMNMX.FTZ R28, R54, R28, !PT ;  /* 0x0000001c361c7209 */ /* 0x000fe20007810000 */
[-CC-:B0-----:R-:W-:Y:S01]  /*c560*/  FFMA.FTZ R41, R61, R0.reuse, -R13.reuse ;  /* 0x000000003d297223 */ /* 0x181fe2000001080d */
[----:B------:R-:W-:Y:S01]  /*c570*/  ISETP.GT.AND P4, PT, R9, 0x41, PT ;  /* 0x000000410900780c */ /* 0x000fe20003f84270 */
[-CC-:B------:R-:W-:Y:S01]  /*c580*/  FFMA.FTZ R44, R65, R0.reuse, -R13.reuse ;  /* 0x00000000412c7223 */ /* 0x180fe2000001080d */
[----:B------:R-:W-:Y:S01]  /*c590*/  FSEL R58, R58, -INF , P5 ;  /* 0xff8000003a3a7808 */ /* 0x000fe20002800000 */
[--C-:B------:R-:W-:Y:S01]  /*c5a0*/  FFMA.FTZ R48, R69, R0, -R13.reuse ;  /* 0x0000000045307223 */ /* 0x100fe2000001080d */
[----:B------:R-:W-:Y:S01]  /*c5b0*/  FMNMX.FTZ R28, R55, R28, !PT ;  /* 0x0000001c371c7209 */ /* 0x000fe20007810000 */
[----:B------:R0:W-:Y:S01]  /*c5c0*/  MUFU.EX2 R24, R37 ;  /* 0x0000002500187308 */ /* 0x0001e20000000800 */
[----:B------:R-:W-:Y:S01]  /*c5d0*/  ISETP.GT.AND P5, PT, R9, 0x48, PT ;  /* 0x000000480900780c */ /* 0x000fe20003fa4270 */
[-CC-:B------:R-:W-:Y:S01]  /*c5e0*/  FFMA.FTZ R52, R73, R0.reuse, -R13.reuse ;  /* 0x0000000049347223 */ /* 0x180fe2000001080d */
[----:B------:R-:W-:Y:S01]  /*c5f0*/  FSEL R59, R59, -INF , P4 ;  /* 0xff8000003b3b7808 */ /* 0x000fe20002000000 */
[--C-:B------:R-:W-:Y:S01]  /*c600*/  FFMA.FTZ R33, R77, R0, -R13.reuse ;  /* 0x000000004d217223 */ /* 0x100fe2000001080d */
[----:B------:R-:W-:Y:S01]  /*c610*/  FMNMX.FTZ R29, R58, R28, !PT ;  /* 0x0000001c3a1d7209 */ /* 0x000fe20007810000 */
[-CC-:B------:R-:W-:Y:S01]  /*c620*/  FFMA.FTZ R53, R80, R0.reuse, -R13.reuse ;  /* 0x0000000050357223 */ /* 0x180fe2000001080d */
[----:B------:R-:W-:Y:S01]  /*c630*/  ISETP.GT.AND P4, PT, R9, 0x49, PT ;  /* 0x000000490900780c */ /* 0x000fe20003f84270 */
[----:B------:R-:W-:Y:S01]  /*c640*/  MUFU.EX2 R140, R140 ;  /* 0x0000008c008c7308 */ /* 0x000fe20000000800 */
[----:B------:R-:W-:Y:S01]  /*c650*/  FSEL R62, R62, -INF , P5 ;  /* 0xff8000003e3e7808 */ /* 0x000fe20002800000 */
[-CC-:B0-----:R-:W-:Y:S01]  /*c660*/  FFMA.FTZ R37, R57, R0.reuse, -R13.reuse ;  /* 0x0000000039257223 */ /* 0x181fe2000001080d */
[----:B------:R-:W-:Y:S01]  /*c670*/  FMNMX.FTZ R29, R59, R29, !PT ;  /* 0x0000001d3b1d7209 */ /* 0x000fe20007810000 */
[----:B------:R-:W-:Y:S01]  /*c680*/  FFMA.FTZ R57, R84, R0, -R13 ;  /* 0x0000000054397223 */ /* 0x000fe2000001080d */
[----:B------:R-:W-:-:S02]  /*c690*/  ISETP.GT.AND P5, PT, R9, 0x50, PT ;  /* 0x000000500900780c */ /* 0x000fc40003fa4270 */
[----:B------:R-:W-:Y:S01]  /*c6a0*/  FSEL R63, R63, -INF , P4 ;  /* 0xff8000003f3f7808 */ /* 0x000fe20002000000 */
[----:B------:R-:W-:Y:S01]  /*c6b0*/  MUFU.EX2 R142, R142 ;  /* 0x0000008e008e7308 */ /* 0x000fe20000000800 */
[----:B------:R-:W-:Y:S02]  /*c6c0*/  FMNMX.FTZ R29, R62, R29, !PT ;  /* 0x0000001d3e1d7209 */ /* 0x000fe40007810000 */
[----:B------:R-:W-:Y:S02]  /*c6d0*/  ISETP.GT.AND P4, PT, R9, 0x51, PT ;  /* 0x000000510900780c */ /* 0x000fe40003f84270 */
[----:B------:R-:W-:Y:S02]  /*c6e0*/  FSEL R66, R66, -INF , P5 ;  /* 0xff80000042427808 */ /* 0x000fe40002800000 */
[----:B------:R-:W-:Y:S01]  /*c6f0*/  FMNMX.FTZ R29, R63, R29, !PT ;  /* 0x0000001d3f1d7209 */ /* 0x000fe20007810000 */
[----:B------:R0:W-:Y:S01]  /*c700*/  MUFU.EX2 R28, R45 ;  /* 0x0000002d001c7308 */ /* 0x0001e20000000800 */
[----:B------:R-:W-:-:S02]  /*c710*/  ISETP.GT.AND P5, PT, R9, 0x58, PT ;  /* 0x000000580900780c */ /* 0x000fc40003fa4270 */
[----:B------:R-:W-:Y:S02]  /*c720*/  FSEL R67, R67, -INF , P4 ;  /* 0xff80000043437808 */ /* 0x000fe40002000000 */
[----:B------:R-:W-:Y:S02]  /*c730*/  FMNMX.FTZ R32, R66, R29, !PT ;  /* 0x0000001d42207209 */ /* 0x000fe40007810000 */
[----:B------:R-:W-:Y:S01]  /*c740*/  ISETP.GT.AND P4, PT, R9, 0x59, PT ;  /* 0x000000590900780c */ /* 0x000fe20003f84270 */
[----:B------:R-:W-:Y:S01]  /*c750*/  MUFU.EX2 R136, R136 ;  /* 0x0000008800887308 */ /* 0x000fe20000000800 */
[----:B------:R-:W-:Y:S01]  /*c760*/  FSEL R70, R70, -INF , P5 ;  /* 0xff80000046467808 */ /* 0x000fe20002800000 */
[----:B0-----:R-:W-:Y:S01]  /*c770*/  FFMA.FTZ R45, R68, R0, -R13 ;  /* 0x00000000442d7223 */ /* 0x001fe2000001080d */
[----:B------:R-:W-:Y:S02]  /*c780*/  FMNMX.FTZ R32, R67, R32, !PT ;  /* 0x0000002043207209 */ /* 0x000fe40007810000 */
[----:B------:R-:W-:-:S02]  /*c790*/  ISETP.GT.AND P5, PT, R9, 0x60, PT ;  /* 0x000000600900780c */ /* 0x000fc40003fa4270 */
[----:B------:R-:W-:Y:S01]  /*c7a0*/  FSEL R71, R71, -INF , P4 ;  /* 0xff80000047477808 */ /* 0x000fe20002000000 */
[----:B------:R0:W-:Y:S01]  /*c7b0*/  MUFU.EX2 R29, R49 ;  /* 0x00000031001d7308 */ /* 0x0001e20000000800 */
[----:B------:R-:W-:Y:S02]  /*c7c0*/  FMNMX.FTZ R32, R70, R32, !PT ;  /* 0x0000002046207209 */ /* 0x000fe40007810000 */
[----:B------:R-:W-:Y:S02]  /*c7d0*/  ISETP.GT.AND P4, PT, R9, 0x61, PT ;  /* 0x000000610900780c */ /* 0x000fe40003f84270 */
[----:B------:R-:W-:Y:S02]  /*c7e0*/  FSEL R74, R74, -INF , P5 ;  /* 0xff8000004a4a7808 */ /* 0x000fe40002800000 */
[----:B------:R-:W-:Y:S01]  /*c7f0*/  FMNMX.FTZ R32, R71, R32, !PT ;  /* 0x0000002047207209 */ /* 0x000fe20007810000 */
[----:B------:R-:W-:Y:S01]  /*c800*/  MUFU.EX2 R138, R138 ;  /* 0x0000008a008a7308 */ /* 0x000fe20000000800 */
[----:B------:R-:W-:Y:S01]  /*c810*/  ISETP.GT.AND P5, PT, R9, 0x68, PT ;  /* 0x000000680900780c */ /* 0x000fe20003fa4270 */
[----:B0-----:R-:W-:Y:S01]  /*c820*/  FFMA.FTZ R49, R72, R0, -R13 ;  /* 0x0000000048317223 */ /* 0x001fe2000001080d */
[----:B------:R-:W-:-:S02]  /*c830*/  FSEL R75, R75, -INF , P4 ;  /* 0xff8000004b4b7808 */ /* 0x000fc40002000000 */
[----:B------:R-:W-:Y:S02]  /*c840*/  FMNMX.FTZ R32, R74, R32, !PT ;  /* 0x000000204a207209 */ /* 0x000fe40007810000 */
[----:B------:R-:W-:Y:S01]  /*c850*/  ISETP.GT.AND P4, PT, R9, 0x69, PT ;  /* 0x000000690900780c */ /* 0x000fe20003f84270 */
[----:B------:R-:W-:Y:S01]  /*c860*/  MUFU.EX2 R36, R36 ;  /* 0x0000002400247308 */ /* 0x000fe20000000800 */
[----:B------:R-:W-:Y:S02]  /*c870*/  FSEL R78, R78, -INF , P5 ;  /* 0xff8000004e4e7808 */ /* 0x000fe40002800000 */
[----:B------:R-:W-:Y:S02]  /*c880*/  FMNMX.FTZ R32, R75, R32, !PT ;  /* 0x000000204b207209 */ /* 0x000fe40007810000 */
[----:B------:R-:W-:Y:S02]  /*c890*/  ISETP.GT.AND P5, PT, R9, 0x70, PT ;  /* 0x000000700900780c */ /* 0x000fe40003fa4270 */
[----:B------:R-:W-:Y:S01]  /*c8a0*/  FSEL R79, R79, -INF , P4 ;  /* 0xff8000004f4f7808 */ /* 0x000fe20002000000 */
[----:B------:R-:W-:Y:S01]  /*c8b0*/  MUFU.EX2 R132, R132 ;  /* 0x0000008400847308 */ /* 0x000fe20000000800 */
[----:B------:R-:W-:-:S02]  /*c8c0*/  FMNMX.FTZ R32, R78, R32, !PT ;  /* 0x000000204e207209 */ /* 0x000fc40007810000 */
[----:B------:R-:W-:Y:S02]  /*c8d0*/  ISETP.GT.AND P4, PT, R9, 0x71, PT ;  /* 0x000000710900780c */ /* 0x000fe40003f84270 */
[----:B------:R-:W-:Y:S02]  /*c8e0*/  FSEL R82, R82, -INF , P5 ;  /* 0xff80000052527808 */ /* 0x000fe40002800000 */
[----:B------:R-:W-:Y:S01]  /*c8f0*/  FMNMX.FTZ R32, R79, R32, !PT ;  /* 0x000000204f207209 */ /* 0x000fe20007810000 */
[----:B------:R-:W-:Y:S01]  /*c900*/  MUFU.EX2 R37, R37 ;  /* 0x0000002500257308 */ /* 0x000fe20000000800 */
[----:B------:R-:W-:Y:S02]  /*c910*/  ISETP.GT.AND P5, PT, R9, 0x78, PT ;  /* 0x000000780900780c */ /* 0x000fe40003fa4270 */
[----:B------:R-:W-:Y:S02]  /*c920*/  FSEL R83, R83, -INF , P4 ;  /* 0xff80000053537808 */ /* 0x000fe40002000000 */
[----:B------:R-:W-:-:S02]  /*c930*/  FMNMX.FTZ R32, R82, R32, !PT ;  /* 0x0000002052207209 */ /* 0x000fc40007810000 */
[----:B------:R-:W-:Y:S01]  /*c940*/  ISETP.GT.AND P4, PT, R9, 0x79, PT ;  /* 0x000000790900780c */ /* 0x000fe20003f84270 */
[----:B------:R-:W-:Y:S01]  /*c950*/  MUFU.EX2 R134, R134 ;  /* 0x0000008600867308 */ /* 0x000fe20000000800 */
[----:B------:R-:W-:Y:S02]  /*c960*/  FSEL R86, R86, -INF , P5 ;  /* 0xff80000056567808 */ /* 0x000fe40002800000 */
[----:B------:R-:W-:Y:S02]  /*c970*/  FMNMX.FTZ R32, R83, R32, !PT ;  /* 0x0000002053207209 */ /* 0x000fe40007810000 */
[----:B------:R-:W-:Y:S02]  /*c980*/  FSEL R87, R87, -INF , P4 ;  /* 0xff80000057577808 */ /* 0x000fe40002000000 */
[----:B------:R-:W-:Y:S01]  /*c990*/  FMNMX.FTZ R9, R86, R32, !PT ;  /* 0x0000002056097209 */ /* 0x000fe20007810000 */
[----:B------:R-:W-:Y:S03]  /*c9a0*/  MUFU.EX2 R41, R41 ;  /* 0x0000002900297308 */ /* 0x000fe60000000800 */
[----:B------:R-:W-:-:S05]  /*c9b0*/  FMNMX.FTZ R9, R87, R9, !PT ;  /* 0x0000000957097209 */ /* 0x000fca0007810000 */
[----:B------:R-:W0:Y:S01]  /*c9c0*/  SHFL.BFLY PT, R32, R9, 0x2, 0x1f ;  /* 0x0c401f0009207f89 */ /* 0x000e2200000e0000 */
[----:B------:R-:W-:Y:S01]  /*c9d0*/  @!P1 PRMT R15, RZ, 0x654, R15 ;  /* 0x00000654ff0f9816 */ /* 0x000fe2000000000f */
[----:B------:R-:W-:Y:S08]  /*c9e0*/  MUFU.EX2 R40, R40 ;  /* 0x0000002800287308 */ /* 0x000ff00000000800 */
[----:B------:R-:W-:Y:S08]  /*c9f0*/  MUFU.EX2 R44, R44 ;  /* 0x0000002c002c7308 */ /* 0x000ff00000000800 */
[----:B------:R-:W-:Y:S01]  /*ca00*/  MUFU.EX2 R45, R45 ;  /* 0x0000002d002d7308 */ /* 0x000fe20000000800 */
[----:B0-----:R-:W-:Y:S01]  /*ca10*/  FMNMX.FTZ R9, R9, R32, !PT ;  /* 0x0000002009097209 */ /* 0x001fe20007810000 */
[----:B------:R-:W-:-:S06]  /*ca20*/  VIADD R32, R8, 0x280 ;  /* 0x0000028008207836 */ /* 0x000fcc0000000000 */
[----:B------:R-:W-:Y:S01]  /*ca30*/  MUFU.EX2 R48, R48 ;  /* 0x0000003000307308 */ /* 0x000fe20000000800 */
[----:B------:R-:W0:Y:S01]  /*ca40*/  SHFL.BFLY PT, R56, R9, 0x1, 0x1f ;  /* 0x0c201f0009387f89 */ /* 0x000e2200000e0000 */
[----:B------:R-:W-:Y:S01]  /*ca50*/  R2UR UR6, R32 ;  /* 0x00000000200672ca */ /* 0x000fe200000e0000 */
[-CC-:B------:R-:W-:Y:S01]  /*ca60*/  FFMA.FTZ R32, R76, R0.reuse, -R13.reuse ;  /* 0x000000004c207223 */ /* 0x180fe2000001080d */
[----:B------:R-:W-:-:S04]  /*ca70*/  FFMA.FTZ R13, R85, R0, -R13 ;  /* 0x00000000550d7223 */ /* 0x000fc8000001080d */
[----:B------:R-:W-:Y:S08]  /*ca80*/  MUFU.EX2 R49, R49 ;  /* 0x0000003100317308 */ /* 0x000ff00000000800 */
[----:B------:R-:W-:Y:S01]  /*ca90*/  MUFU.EX2 R52, R52 ;  /* 0x0000003400347308 */ /* 0x000fe20000000800 */
[----:B------:R-:W-:Y:S07]  /*caa0*/  HGMMA.64x64x16.F32 R88, R128, gdesc[UR4].tnspB, R88, gsb0 ;  /* 0x40e0000480587df0 */ /* 0x000fee0008000858 */
        /* <DEDUP_REMOVED lines=9> */
[----:B------:R-:W2:Y:S01]  /*cb40*/  LDL R46, [R1+0x28] ;  /* 0x00002800012e7983 */ /* 0x000ea20000100800 */
[-CC-:B------:R-:W-:Y:S01]  /*cb50*/  FFMA.FTZ R60, R27, R0.reuse, -R61.reuse ;  /* 0x000000001b3c7223 */ /* 0x180fe2000001083d */
[----:B------:R-:W-:Y:S02]  /*cb60*/  VIADD R26, R8, 0x300 ;  /* 0x00000300081a7836 */ /* 0x000fe40000000000 */
[-CC-:B------:R-:W-:Y:S01]  /*cb70*/  FFMA.FTZ R151, R30, R0.reuse, -R61.reuse ;  /* 0x000000001e977223 */ /* 0x180fe2000001083d */
[----:B------:R-:W-:Y:S02]  /*cb80*/  IMAD.MOV.U32 R27, RZ, RZ, 0x40000040 ;  /* 0x40000040ff1b7424 */ /* 0x000fe400078e00ff */
[-CC-:B------:R-:W-:Y:S01]  /*cb90*/  FFMA.FTZ R30, R31, R0.reuse, -R61.reuse ;  /* 0x000000001f1e7223 */ /* 0x180fe2000001083d */
[-CC-:B------:R-:W-:Y:S01]  /*cba0*/  FFMA.FTZ R31, R35, R0.reuse, -R61.reuse ;  /* 0x00000000231f7223 */ /* 0x180fe2000001083d */
[----:B------:R-:W-:Y:S01]  /*cbb0*/  R2UR UR6, R26 ;  /* 0x000000001a0672ca */ /* 0x000fe200000e0000 */
[-CC-:B------:R-:W-:Y:S01]  /*cbc0*/  FFMA.FTZ R35, R43, R0.reuse, -R61.reuse ;  /* 0x000000002b237223 */ /* 0x180fe2000001083d */
[----:B------:R-:W-:Y:S01]  /*cbd0*/  R2UR UR7, R27 ;  /* 0x000000001b0772ca */ /* 0x000fe200000e0000 */
[----:B------:R-:W-:Y:S01]  /*cbe0*/  MUFU.EX2 R149, R149 ;  /* 0x0000009500957308 */ /* 0x000fe20000000800 */
[----:B------:R-:W-:Y:S01]  /*cbf0*/  FSEL R27, R9, RZ, P4 ;  /* 0x000000ff091b7208 */ /* 0x000fe20002000000 */
[-CC-:B------:R-:W-:Y:S01]  /*cc00*/  FFMA.FTZ R145, R34, R0.reuse, -R61.reuse ;  /* 0x0000000022917223 */ /* 0x180fe2000001083d */
[----:B------:R-:W-:Y:S01]  /*cc10*/  IADD3 R26, R8, 0x380, RZ ;  /* 0x00000380081a7810 */ /* 0x000fe20007ffe0ff */
[-C--:B------:R-:W-:Y:S01]  /*cc20*/  FFMA.FTZ R147, R38, R0.reuse, -R61 ;  /* 0x0000000026937223 */ /* 0x080fe2000001083d */
[----:B------:R-:W-:Y:S01]  /*cc30*/  FSEL R43, R3, RZ, P3 ;  /* 0x000000ff032b7208 */ /* 0x000fe20001800000 */
[----:B------:R-:W-:Y:S01]  /*cc40*/  FADD.FTZ R10, -R27, R10 ;  /* 0x0000000a1b0a7221 */ /* 0x000fe20000010100 */
[----:B------:R-:W-:Y:S01]  /*cc50*/  IMAD.MOV.U32 R27, RZ, RZ, 0x40000040 ;  /* 0x40000040ff1b7424 */ /* 0x000fe200078e00ff */
[----:B------:R-:W-:Y:S01]  /*cc60*/  MUFU.EX2 R60, R60 ;  /* 0x0000003c003c7308 */ /* 0x000fe20000000800 */
[----:B------:R-:W-:Y:S01]  /*cc70*/  ISETP.GE.U32.AND P3, PT, R64, 0x180, PT ;  /* 0x000001804000780c */ /* 0x000fe20003f66070 */
[----:B------:R-:W-:Y:S01]  /*cc80*/  FADD.FTZ R43, -R43, R11 ;  /* 0x0000000b2b2b7221 */ /* 0x000fe20000010100 */
[----:B------:R-:W-:Y:S01]  /*cc90*/  FMUL.FTZ R10, R10, R0 ;  /* 0x000000000a0a7220 */ /* 0x000fe20000410000 */
[----:B------:R-:W-:-:S02]  /*cca0*/  VIADD R11, R135, 0x9 ;  /* 0x00000009870b7836 */ /* 0x000fc40000000000 */
[-CC-:B------:R-:W-:Y:S01]  /*ccb0*/  FFMA.FTZ R34, R39, R0.reuse, -R61.reuse ;  /* 0x0000000027227223 */ /* 0x180fe2000001083d */
[-C--:B------:R-:W-:Y:S01]  /*ccc0*/  FMUL.FTZ R8, R43, R0.reuse ;  /* 0x000000002b087220 */ /* 0x080fe20000410000 */
[-CC-:B------:R-:W-:Y:S01]  /*ccd0*/  FFMA.FTZ R141, R42, R0.reuse, -R61.reuse ;  /* 0x000000002a8d7223 */ /* 0x180fe2000001083d */
[----:B------:R-:W-:Y:S01]  /*cce0*/  MUFU.EX2 R151, R151 ;  /* 0x0000009700977308 */ /* 0x000fe20000000800 */
[-CC-:B------:R-:W-:Y:S01]  /*ccf0*/  FFMA.FTZ R38, R47, R0.reuse, -R61.reuse ;  /* 0x000000002f267223 */ /* 0x180fe2000001083d */
[-CC-:B------:R-:W-:Y:S01]  /*cd00*/  FFMA.FTZ R137, R50, R0.reuse, -R61.reuse ;  /* 0x0000000032897223 */ /* 0x180fe2000001083d */
[-CC-:B------:R-:W-:Y:S01]  /*cd10*/  FFMA.FTZ R39, R51, R0.reuse, -R61.reuse ;  /* 0x0000000033277223 */ /* 0x180fe2000001083d */
[-CC-:B------:R-:W-:Y:S01]  /*cd20*/  FFMA.FTZ R139, R54, R0.reuse, -R61.reuse ;  /* 0x00000000368b7223 */ /* 0x180fe2000001083d */
[-CC-:B------:R-:W-:Y:S01]  /*cd30*/  FFMA.FTZ R42, R55, R0.reuse, -R61.reuse ;  /* 0x00000000372a7223 */ /* 0x180fe2000001083d */
[----:B------:R-:W-:Y:S02]  /*cd40*/  FFMA.FTZ R133, R58, R0, -R61 ;  /* 0x000000003a857223 */ /* 0x000fe4000001083d */
[----:B------:R-:W0:Y:S08]  /*cd50*/  MUFU.EX2 R8, R8 ;  /* 0x0000000800087308 */ /* 0x000e300000000800 */
[----:B------:R-:W1:Y:S08]  /*cd60*/  MUFU.EX2 R10, R10 ;  /* 0x0000000a000a7308 */ /* 0x000e700000000800 */
[----:B------:R-:W3:Y:S01]  /*cd70*/  MUFU.EX2 R30, R30 ;  /* 0x0000001e001e7308 */ /* 0x000ee20000000800 */
[----:B------:R-:W-:-:S02]  /*cd80*/  WARPGROUP.DEPBAR.LE gsb0, 0x0 ;  /* 0x00008000000079c5 */ /* 0x000fc40000010000 */
[----:B------:R-:W-:-:S05]  /*cd90*/  WARPGROUP.ARRIVE ;  /* 0x00000000000079c5 */ /* 0x000fca0000000000 */
[----:B------:R-:W4:Y:S01]  /*cda0*/  MUFU.EX2 R145, R145 ;  /* 0x0000009100917308 */ /* 0x000f220000000800 */
[----:B------:R-:W-:Y:S01]  /*cdb0*/  HGMMA.64x64x16.F32 R88, R124, gdesc[UR4].tnspB, R88, gsb0 ;  /* 0x40e000047c587df0 */ /* 0x000fe20008000858 */
[----:B------:R-:W-:Y:S01]  /*cdc0*/  R2UR UR6, R26 ;  /* 0x000000001a0672ca */ /* 0x000fe200000e0000 */
[----:B------:R-:W-:Y:S01]  /*cdd0*/  @!P1 IMAD R26, R18, 0x8, R2 ;  /* 0x00000008121a9824 */ /* 0x000fe200078e0202 */
[----:B------:R-:W-:Y:S01]  /*cde0*/  R2UR UR7, R27 ;  /* 0x000000001b0772ca */ /* 0x000fe200000e0000 */
[----:B0-----:R-:W-:Y:S02]  /*cdf0*/  FFMA.FTZ R5, R8, R5, R148 ;  /* 0x0000000508057223 */ /* 0x001fe40000010094 */
[----:B------:R-:W-:Y:S02]  /*ce00*/  @!P1 VIADD R26, R26, 0x16840 ;  /* 0x000168401a1a9836 */ /* 0x000fe40000000000 */
[----:B-1----:R-:W-:Y:S01]  /*ce10*/  FFMA.FTZ R4, R10, R4, R149 ;  /* 0x000000040a047223 */ /* 0x002fe20000010095 */
[----:B------:R-:W-:Y:S01]  /*ce20*/  SEL R27, R11, 0x9, !P3 ;  /* 0x000000090b1b7807 */ /* 0x000fe20005800000 */
[----:B------:R-:W0:Y:S08]  /*ce30*/  MUFU.EX2 R31, R31 ;  /* 0x0000001f001f7308 */ /* 0x000e300000000800 */
[----:B------:R-:W1:Y:S08]  /*ce40*/  MUFU.EX2 R147, R147 ;  /* 0x0000009300937308 */ /* 0x000e700000000800 */
[----:B------:R-:W1:Y:S08]  /*ce50*/  MUFU.EX2 R34, R34 ;  /* 0x0000002200227308 */ /* 0x000e700000000800 */
[----:B------:R-:W1:Y:S08]  /*ce60*/  MUFU.EX2 R141, R141 ;  /* 0x0000008d008d7308 */ /* 0x000e700000000800 */
[----:B------:R-:W1:Y:S08]  /*ce70*/  MUFU.EX2 R35, R35 ;  /* 0x0000002300237308 */ /* 0x000e700000000800 */
[----:B------:R-:W1:Y:S08]  /*ce80*/  MUFU.EX2 R143, R143 ;  /* 0x0000008f008f7308 */ /* 0x000e700000000800 */
[----:B------:R-:W1:Y:S08]  /*ce90*/  MUFU.EX2 R38, R38 ;  /* 0x0000002600267308 */ /* 0x000e700000000800 */
[----:B------:R-:W1:Y:S08]  /*cea0*/  MUFU.EX2 R137, R137 ;  /* 0x0000008900897308 */ /* 0x000e700000000800 */
[----:B------:R-:W1:Y:S01]  /*ceb0*/  MUFU.EX2 R39, R39 ;  /* 0x0000002700277308 */ /* 0x000e620000000800 */
[----:B------:R-:W-:-:S02]  /*cec0*/  WARPGROUP.DEPBAR.LE gsb0, 0x0 ;  /* 0x00008000000079c5 */ /* 0x000fc40000010000 */
[----:B------:R-:W-:-:S05]  /*ced0*/  WARPGROUP.ARRIVE ;  /* 0x00000000000079c5 */ /* 0x000fca0000000000 */
[----:B------:R-:W1:Y:S01]  /*cee0*/  MUFU.EX2 R139, R139 ;  /* 0x0000008b008b7308 */ /* 0x000e620000000800 */
[----:B------:R-:W-:Y:S01]  /*cef0*/  HGMMA.64x64x16.F32 R88, R120, gdesc[UR4].tnspB, R88, gsb0 ;  /* 0x40e0000478587df0 */ /* 0x000fe20008000858 */
[----:B------:R-:W-:Y:S01]  /*cf00*/  @!P1 PRMT R26, RZ, 0x654, R26 ;  /* 0x00000654ff1a9816 */ /* 0x000fe2000000001a */
[----:B------:R-:W-:Y:S01]  /*cf10*/  FADD.FTZ R5, R12, R5 ;  /* 0x000000050c057221 */ /* 0x000fe20000010000 */
[----:B------:R-:W-:-:S04]  /*cf20*/  FADD.FTZ R4, R60, R4 ;  /* 0x000000043c047221 */ /* 0x000fc80000010000 */
[----:B------:R-:W1:Y:S01]  /*cf30*/  MUFU.EX2 R42, R42 ;  /* 0x0000002a002a7308 */ /* 0x000e620000000800 */
[----:B------:R-:W-:-:S04]  /*cf40*/  FADD.FTZ R5, R150, R5 ;  /* 0x0000000596057221 */ /* 0x000fc80000010000 */
[----:B------:R-:W-:Y:S01]  /*cf50*/  FADD.FTZ R5, R20, R5 ;  /* 0x0000000514057221 */ /* 0x000fe20000010000 */
[-CC-:B------:R-:W-:Y:S02]  /*cf60*/  FFMA.FTZ R59, R59, R0.reuse, -R61.reuse ;  /* 0x000000003b3b7223 */ /* 0x180fe4000001083d */
[----:B------:R-:W1:Y:S01]  /*cf70*/  MUFU.EX2 R133, R133 ;  /* 0x0000008500857308 */ /* 0x000e620000000800 */
[-CC-:B------:R-:W-:Y:S01]  /*cf80*/  FFMA.FTZ R135, R62, R0.reuse, -R61.reuse ;  /* 0x000000003e877223 */ /* 0x180fe2000001083d */
[----:B------:R-:W-:-:S06]  /*cf90*/  FFMA.FTZ R63, R63, R0, -R61 ;  /* 0x000000003f3f7223 */ /* 0x000fcc000001083d */
[----:B------:R-:W1:Y:S01]  /*cfa0*/  MUFU.EX2 R11, R59 ;  /* 0x0000003b000b7308 */ /* 0x000e620000000800 */
[----:B------:R-:W-:Y:S01]  /*cfb0*/  FFMA.FTZ R129, R66, R0, -R61 ;  /* 0x0000000042817223 */ /* 0x000fe2000001083d */
[----:B------:R-:W-:-:S06]  /*cfc0*/  F2FP.F16.F32.PACK_AB R150, R20, R150 ;  /* 0x000000961496723e */ /* 0x000fcc00000000ff */
[----:B------:R-:W1:Y:S08]  /*cfd0*/  MUFU.EX2 R135, R135 ;  /* 0x0000008700877308 */ /* 0x000e700000000800 */
[----:B------:R-:W-:Y:S08]  /*cfe0*/  MUFU.EX2 R56, R81 ;  /* 0x0000005100387308 */ /* 0x000ff00000000800 */
[----:B------:R-:W-:Y:S08]  /*cff0*/  MUFU.EX2 R57, R57 ;  /* 0x0000003900397308 */ /* 0x000ff00000000800 */
[----:B------:R-:W-:Y:S01]  /*d000*/  MUFU.EX2 R13, R13 ;  /* 0x0000000d000d7308 */ /* 0x000fe20000000800 */
[----:B------:R-:W-:-:S02]  /*d010*/  WARPGROUP.DEPBAR.LE gsb0, 0x0 ;  /* 0x00008000000079c5 */ /* 0x000fc40000010000 */
[----:B------:R1:W-:Y:S06]  /*d020*/  BAR.ARV R27, 0x100 ;  /* 0x0004001b0000751d */ /* 0x0003ec0000002000 */
[----:B------:R3:W-:Y:S02]  /*d030*/  @!P1 SYNCS.ARRIVE.TRANS64.RED.A1T0 RZ, [R26+URZ], RZ ;  /* 0x000000ff1aff99a7 */ /* 0x0007e4000810043f */
[----:B---3--:R-:W-:Y:S01]  /*d040*/  FADD.FTZ R26, R151, R4 ;  /* 0x00000004971a7221 */ /* 0x008fe20000010000 */
[----:B------:R3:W-:Y:S03]  /*d050*/  @!P1 SYNCS.ARRIVE.TRANS64.RED.A1T0 RZ, [R15+URZ], RZ ;  /* 0x000000ff0fff99a7 */ /* 0x0007e6000810043f */
[----:B------:R-:W-:-:S04]  /*d060*/  FADD.FTZ R26, R30, R26 ;  /* 0x0000001a1e1a7221 */ /* 0x000fc80000010000 */
[----:B----4-:R-:W-:Y:S01]  /*d070*/  FADD.FTZ R26, R145, R26 ;  /* 0x0000001a911a7221 */ /* 0x010fe20000010000 */
[----:B---3--:R-:W-:-:S03]  /*d080*/  FADD.FTZ R15, R144, R5 ;  /* 0x00000005900f7221 */ /* 0x008fc60000010000 */
[----:B0-----:R-:W-:Y:S01]  /*d090*/  FADD.FTZ R26, R31, R26 ;  /* 0x0000001a1f1a7221 */ /* 0x001fe20000010000 */
[----:B------:R-:W-:-:S03]  /*d0a0*/  FADD.FTZ R15, R21, R15 ;  /* 0x0000000f150f7221 */ /* 0x000fc60000010000 */
[----:B-1----:R-:W-:Y:S01]  /*d0b0*/  FADD.FTZ R26, R147, R26 ;  /* 0x0000001a931a7221 */ /* 0x002fe20000010000 */
[----:B------:R-:W-:-:S03]  /*d0c0*/  FADD.FTZ R27, R146, R15 ;  /* 0x0000000f921b7221 */ /* 0x000fc60000010000 */
[----:B------:R-:W-:Y:S01]  /*d0d0*/  FADD.FTZ R26, R34, R26 ;  /* 0x0000001a221a7221 */ /* 0x000fe20000010000 */
        /* <DEDUP_REMOVED lines=14> */
[----:B------:R-:W-:Y:S01]  /*d1c0*/  FADD.FTZ R27, R138, R27 ;  /* 0x0000001b8a1b7221 */ /* 0x000fe20000010000 */
[----:B------:R-:W0:Y:S01]  /*d1d0*/  MUFU.EX2 R4, R63 ;  /* 0x0000003f00047308 */ /* 0x000e220000000800 */
[-C--:B------:R-:W-:Y:S01]  /*d1e0*/  FFMA.FTZ R5, R67, R0.reuse, -R61 ;  /* 0x0000000043057223 */ /* 0x080fe2000001083d */
[----:B------:R-:W-:Y:S01]  /*d1f0*/  FADD.FTZ R20, R42, R43 ;  /* 0x0000002b2a147221 */ /* 0x000fe20000010000 */
[----:B------:R-:W-:Y:S01]  /*d200*/  FADD.FTZ R27, R36, R27 ;  /* 0x0000001b241b7221 */ /* 0x000fe20000010000 */
[----:B------:R-:W-:Y:S02]  /*d210*/  FFMA.FTZ R131, R70, R0, -R61 ;  /* 0x0000000046837223 */ /* 0x000fe4000001083d */
[----:B------:R-:W-:Y:S01]  /*d220*/  FADD.FTZ R20, R133, R20 ;  /* 0x0000001485147221 */ /* 0x000fe20000010000 */
[----:B------:R-:W-:Y:S01]  /*d230*/  FADD.FTZ R26, R132, R27 ;  /* 0x0000001b841a7221 */ /* 0x000fe20000010000 */
[----:B------:R-:W1:Y:S01]  /*d240*/  MUFU.EX2 R129, R129 ;  /* 0x0000008100817308 */ /* 0x000e620000000800 */
[----:B------:R-:W-:Y:S01]  /*d250*/  F2FP.F16.F32.PACK_AB R144, R21, R144 ;  /* 0x000000901590723e */ /* 0x000fe200000000ff */
[----:B------:R-:W-:Y:S01]  /*d260*/  FADD.FTZ R20, R11, R20 ;  /* 0x000000140b147221 */ /* 0x000fe20000010000 */
[----:B------:R-:W-:Y:S01]  /*d270*/  FADD.FTZ R21, R37, R26 ;  /* 0x0000001a25157221 */ /* 0x000fe20000010000 */
[----:B------:R-:W-:Y:S01]  /*d280*/  FFMA.FTZ R15, R71, R0, -R61 ;  /* 0x00000000470f7223 */ /* 0x000fe2000001083d */
[----:B------:R-:W-:-:S03]  /*d290*/  F2FP.F16.F32.PACK_AB R146, R24, R146 ;  /* 0x000000921892723e */ /* 0x000fc600000000ff */
[----:B------:R-:W3:Y:S01]  /*d2a0*/  MUFU.EX2 R5, R5 ;  /* 0x0000000500057308 */ /* 0x000ee20000000800 */
[----:B------:R-:W-:Y:S01]  /*d2b0*/  FADD.FTZ R24, R134, R21 ;  /* 0x0000001586187221 */ /* 0x000fe20000010000 */
[----:B------:R-:W-:Y:S01]  /*d2c0*/  FADD.FTZ R21, R135, R20 ;  /* 0x0000001487157221 */ /* 0x000fe20000010000 */
[----:B------:R-:W-:Y:S01]  /*d2d0*/  FFMA.FTZ R125, R74, R0, -R61 ;  /* 0x000000004a7d7223 */ /* 0x000fe2000001083d */
[----:B------:R-:W-:-:S04]  /*d2e0*/  F2FP.F16.F32.PACK_AB R140, R25, R140 ;  /* 0x0000008c198c723e */ /* 0x000fc800000000ff */
[----:B------:R-:W4:Y:S01]  /*d2f0*/  MUFU.EX2 R131, R131 ;  /* 0x0000008300837308 */ /* 0x000f220000000800 */
[----:B------:R-:W-:Y:S01]  /*d300*/  FADD.FTZ R25, R41, R24 ;  /* 0x0000001829197221 */ /* 0x000fe20000010000 */
[----:B0-----:R-:W-:Y:S01]  /*d310*/  FADD.FTZ R20, R4, R21 ;  /* 0x0000001504147221 */ /* 0x001fe20000010000 */
[----:B------:R-:W-:-:S05]  /*d320*/  FFMA.FTZ R75, R75, R0, -R61 ;  /* 0x000000004b4b7223 */ /* 0x000fca000001083d */
[----:B------:R-:W0:Y:S01]  /*d330*/  MUFU.EX2 R15, R15 ;  /* 0x0000000f000f7308 */ /* 0x000e220000000800 */
[----:B------:R-:W-:Y:S01]  /*d340*/  FADD.FTZ R25, R40, R25 ;  /* 0x0000001928197221 */ /* 0x000fe20000010000 */
[----:B-1----:R-:W-:Y:S01]  /*d350*/  FADD.FTZ R20, R129, R20 ;  /* 0x0000001481147221 */ /* 0x002fe20000010000 */
[----:B------:R-:W-:Y:S01]  /*d360*/  FFMA.FTZ R78, R78, R0, -R61 ;  /* 0x000000004e4e7223 */ /* 0x000fe2000001083d */
[----:B------:R-:W-:-:S04]  /*d370*/  F2FP.F16.F32.PACK_AB R148, R12, R148 ;  /* 0x000000940c94723e */ /* 0x000fc800000000ff */
[----:B------:R-:W1:Y:S01]  /*d380*/  MUFU.EX2 R125, R125 ;  /* 0x0000007d007d7308 */ /* 0x000e620000000800 */
[----:B------:R-:W-:Y:S01]  /*d390*/  FADD.FTZ R24, R44, R25 ;  /* 0x000000192c187221 */ /* 0x000fe20000010000 */
[----:B---3--:R-:W-:Y:S01]  /*d3a0*/  FADD.FTZ R20, R5, R20 ;  /* 0x0000001405147221 */ /* 0x008fe20000010000 */
[----:B------:R-:W-:-:S05]  /*d3b0*/  FFMA.FTZ R79, R79, R0, -R61 ;  /* 0x000000004f4f7223 */ /* 0x000fca000001083d */
[----:B------:R-:W3:Y:S01]  /*d3c0*/  MUFU.EX2 R12, R75 ;  /* 0x0000004b000c7308 */ /* 0x000ee20000000800 */
[----:B------:R-:W-:Y:S01]  /*d3d0*/  FADD.FTZ R21, R45, R24 ;  /* 0x000000182d157221 */ /* 0x000fe20000010000 */
[----:B----4-:R-:W-:Y:S01]  /*d3e0*/  FADD.FTZ R20, R131, R20 ;  /* 0x0000001483147221 */ /* 0x010fe20000010000 */
[----:B------:R-:W-:-:S05]  /*d3f0*/  FFMA.FTZ R82, R82, R0, -R61 ;  /* 0x0000000052527223 */ /* 0x000fca000001083d */
[----:B------:R-:W4:Y:S01]  /*d400*/  MUFU.EX2 R78, R78 ;  /* 0x0000004e004e7308 */ /* 0x000f220000000800 */
[----:B------:R-:W-:Y:S01]  /*d410*/  FADD.FTZ R24, R48, R21 ;  /* 0x0000001530187221 */ /* 0x000fe20000010000 */
[----:B0-----:R-:W-:Y:S01]  /*d420*/  FADD.FTZ R20, R15, R20 ;  /* 0x000000140f147221 */ /* 0x001fe20000010000 */
[----:B------:R-:W-:Y:S01]  /*d430*/  FFMA.FTZ R83, R83, R0, -R61 ;  /* 0x0000000053537223 */ /* 0x000fe2000001083d */
[----:B------:R-:W-:-:S04]  /*d440*/  F2FP.F16.F32.PACK_AB R133, R11, R133 ;  /* 0x000000850b85723e */ /* 0x000fc800000000ff */
[----:B------:R-:W0:Y:S01]  /*d450*/  MUFU.EX2 R79, R79 ;  /* 0x0000004f004f7308 */ /* 0x000e220000000800 */
[----:B------:R-:W-:Y:S01]  /*d460*/  FADD.FTZ R11, R49, R24 ;  /* 0x00000018310b7221 */ /* 0x000fe20000010000 */
[----:B-1----:R-:W-:Y:S01]  /*d470*/  FADD.FTZ R21, R125, R20 ;  /* 0x000000147d157221 */ /* 0x002fe20000010000 */
[----:B------:R-:W-:-:S05]  /*d480*/  FFMA.FTZ R86, R86, R0, -R61 ;  /* 0x0000000056567223 */ /* 0x000fca000001083d */
[----:B------:R-:W1:Y:S01]  /*d490*/  MUFU.EX2 R82, R82 ;  /* 0x0000005200527308 */ /* 0x000e620000000800 */
[----:B------:R-:W-:Y:S01]  /*d4a0*/  FADD.FTZ R11, R52, R11 ;  /* 0x0000000b340b7221 */ /* 0x000fe20000010000 */
[----:B---3--:R-:W-:Y:S01]  /*d4b0*/  FADD.FTZ R21, R12, R21 ;  /* 0x000000150c157221 */ /* 0x008fe20000010000 */
[----:B------:R-:W-:Y:S01]  /*d4c0*/  FFMA.FTZ R61, R87, R0, -R61 ;  /* 0x00000000573d7223 */ /* 0x000fe2000001083d */
[----:B------:R-:W-:-:S04]  /*d4d0*/  F2FP.F16.F32.PACK_AB R135, R4, R135 ;  /* 0x000000870487723e */ /* 0x000fc800000000ff */
[----:B------:R-:W3:Y:S01]  /*d4e0*/  MUFU.EX2 R83, R83 ;  /* 0x0000005300537308 */ /* 0x000ee20000000800 */
[----:B------:R-:W-:Y:S01]  /*d4f0*/  FADD.FTZ R4, R32, R11 ;  /* 0x0000000b20047221 */ /* 0x000fe20000010000 */
[----:B----4-:R-:W-:Y:S01]  /*d500*/  FADD.FTZ R20, R78, R21 ;  /* 0x000000154e147221 */ /* 0x010fe20000010000 */
[----:B------:R-:W-:-:S05]  /*d510*/  F2FP.F16.F32.PACK_AB R129, R5, R129 ;  /* 0x000000810581723e */ /* 0x000fca00000000ff */
[----:B------:R-:W4:Y:S01]  /*d520*/  MUFU.EX2 R86, R86 ;  /* 0x0000005600567308 */ /* 0x000f220000000800 */
[----:B------:R-:W-:Y:S01]  /*d530*/  FADD.FTZ R4, R33, R4 ;  /* 0x0000000421047221 */ /* 0x000fe20000010000 */
[----:B0-----:R-:W-:Y:S01]  /*d540*/  FADD.FTZ R5, R79, R20 ;  /* 0x000000144f057221 */ /* 0x001fe20000010000 */
[----:B--2---:R-:W-:-:S05]  /*d550*/  ISETP.GT.AND P3, PT, R14, R46, PT ;  /* 0x0000002e0e00720c */ /* 0x004fca0003f64270 */
[----:B------:R-:W0:Y:S01]  /*d560*/  MUFU.EX2 R61, R61 ;  /* 0x0000003d003d7308 */ /* 0x000e220000000800 */
[----:B------:R-:W-:Y:S01]  /*d570*/  FADD.FTZ R11, R53, R4 ;  /* 0x00000004350b7221 */ /* 0x000fe20000010000 */
[----:B-1----:R-:W-:Y:S01]  /*d580*/  FADD.FTZ R4, R82, R5 ;  /* 0x0000000552047221 */ /* 0x002fe20000010000 */
[----:B------:R-:W-:Y:S02]  /*d590*/  F2FP.F16.F32.PACK_AB R125, R12, R125 ;  /* 0x0000007d0c7d723e */ /* 0x000fe400000000ff */
[----:B------:R-:W-:Y:S01]  /*d5a0*/  FADD.FTZ R12, R56, R11 ;  /* 0x0000000b380c7221 */ /* 0x000fe20000010000 */
[----:B---3--:R-:W-:-:S03]  /*d5b0*/  FADD.FTZ R5, R83, R4 ;  /* 0x0000000453057221 */ /* 0x008fc60000010000 */
[----:B------:R-:W-:Y:S01]  /*d5c0*/  FADD.FTZ R12, R57, R12 ;  /* 0x0000000c390c7221 */ /* 0x000fe20000010000 */
[----:B----4-:R-:W-:Y:S01]  /*d5d0*/  FADD.FTZ R4, R86, R5 ;  /* 0x0000000556047221 */ /* 0x010fe20000010000 */
[----:B------:R-:W-:Y:S01]  /*d5e0*/  F2FP.F16.F32.PACK_AB R131, R15, R131 ;  /* 0x000000830f83723e */ /* 0x000fe200000000ff */
        /* <DEDUP_REMOVED lines=32> */
[----:B------:R-:W-:Y:S01]  /*d7f0*/  F2FP.F16.F32.PACK_AB R149, R60, R149 ;  /* 0x000000953c95723e */ /* 0x000fe200000000ff */
[----:B------:R-:W-:Y:S01]  /*d800*/  FADD.FTZ R5, R13, R12 ;  /* 0x0000000c0d057221 */ /* 0x000fe20000010000 */
[----:B------:R-:W-:Y:S01]  /*d810*/  F2FP.F16.F32.PACK_AB R151, R30, R151 ;  /* 0x000000971e97723e */ /* 0x000fe200000000ff */
[----:B0-----:R-:W-:Y:S01]  /*d820*/  FADD.FTZ R4, R61, R4 ;  /* 0x000000043d047221 */ /* 0x001fe20000010000 */
[----:B------:R-:W-:Y:S01]  /*d830*/  F2FP.F16.F32.PACK_AB R145, R31, R145 ;  /* 0x000000911f91723e */ /* 0x000fe200000000ff */
[----:B------:R-:W-:Y:S01]  /*d840*/  VIADD R14, R14, 0xffffffff ;  /* 0xffffffff0e0e7836 */ /* 0x000fe20000000000 */
[----:B------:R-:W-:Y:S01]  /*d850*/  F2FP.F16.F32.PACK_AB R147, R34, R147 ;  /* 0x000000932293723e */ /* 0x000fe200000000ff */
[----:B------:R-:W-:Y:S01]  /*d860*/  IMAD.MOV.U32 R8, RZ, RZ, R23 ;  /* 0x000000ffff087224 */ /* 0x000fe200078e0017 */
[----:B------:R-:W-:Y:S01]  /*d870*/  F2FP.F16.F32.PACK_AB R141, R35, R141 ;  /* 0x0000008d238d723e */ /* 0x000fe200000000ff */
[----:B------:R-:W-:Y:S01]  /*d880*/  IMAD.MOV.U32 R10, RZ, RZ, R9 ;  /* 0x000000ffff0a7224 */ /* 0x000fe200078e0009 */
[----:B------:R-:W-:Y:S01]  /*d890*/  F2FP.F16.F32.PACK_AB R142, R28, R142 ;  /* 0x0000008e1c8e723e */ /* 0x000fe200000000ff */
[----:B------:R-:W-:Y:S01]  /*d8a0*/  IMAD.MOV.U32 R11, RZ, RZ, R3 ;  /* 0x000000ffff0b7224 */ /* 0x000fe200078e0003 */
        /* <DEDUP_REMOVED lines=16> */
[----:B------:R-:W-:Y:S01]  /*d9b0*/  MOV R15, R18 ;  /* 0x00000012000f7202 */ /* 0x000fe20000000f00 */
[----:B------:R-:W-:Y:S06]  /*d9c0*/  @P3 BRA `(.L_x_2383) ;  /* 0xffffffd400dc3947 */ /* 0x000fec000383ffff */
.L_x_2373:
[----:B------:R-:W2:Y:S02]  /*d9d0*/  LDL R8, [R1+0x38] ;  /* 0x0000380001087983 */ /* 0x000ea40000100800 */
[----:B--2---:R-:W-:-:S13]  /*d9e0*/  ISETP.GE.AND P2, PT, R14, R8, PT ;  /* 0x000000080e00720c */ /* 0x004fda0003f46270 */
[----:B------:R-:W-:Y:S05]  /*d9f0*/  @!P2 BRA `(.L_x_2384) ;  /* 0x0000001c00d0a947 */ /* 0x000fea0003800000 */
[----:B------:R-:W-:Y:S02]  /*da00*/  IMAD.MOV.U32 R12, RZ, RZ, R9 ;  /* 0x000000ffff0c7224 */ /* 0x000fe400078e0009 */
[----:B------:R-:W-:Y:S02]  /*da10*/  IMAD.MOV.U32 R13, RZ, RZ, R3 ;  /* 0x000000ffff0d7224 */ /* 0x000fe400078e0003 */
[----:B------:R-:W-:Y:S02]  /*da20*/  IMAD.MOV.U32 R8, RZ, RZ, R23 ;  /* 0x000000ffff087224 */ /* 0x000fe400078e0017 */
[----:B------:R-:W-:-:S07]  /*da30*/  IMAD.MOV.U32 R15, RZ, RZ, R18 ;  /* 0x000000ffff0f7224 */ /* 0x000fce00078e0012 */
.L_x_2394:
        /* <DEDUP_REMOVED lines=10> */
.L_x_2386:
[----:B------:R-:W-:Y:S01]  /*dae0*/  IMAD R0, R18, 0x8, R2 ;  /* 0x0000000812007824 */ /* 0x000fe200078e0202 */
[----:B------:R-:W-:-:S04]  /*daf0*/  SHF.L.U32 R3, R23, 0x1f, RZ ;  /* 0x0000001f17037819 */ /* 0x000fc800000006ff */
[----:B------:R0:W1:Y:S01]  /*db00*/  SYNCS.PHASECHK.TRANS64.TRYWAIT P3, [R0+URZ+0x16830], R3 ;  /* 0x01683003000075a7 */ /* 0x000062000806017f */
[----:B------:R-:W-:Y:S05]  /*db10*/  @!P0 BRA `(.L_x_2387) ;  /* 0x0000000000048947 */ /* 0x000fea0003800000 */
[----:B------:R-:W-:Y:S01]  /*db20*/  BPT.TRAP 0x1 ;  /* 0x000000040000795c */ /* 0x000fe20000300000 */
.L_x_2387:
[----:B------:R-:W-:Y:S04]  /*db30*/  BSSY B0, `(.L_x_2385) ;  /* 0x0000004000007945 */ /* 0x000fe80003800000 */
[----:B-1----:R-:W-:Y:S05]  /*db40*/  @P3 BRA `(.L_x_2388) ;  /* 0x0000000000083947 */ /* 0x002fea0003800000 */
[----:B------:R-:W1:Y:S02]  /*db50*/  SYNCS.PHASECHK.TRANS64.TRYWAIT P3, [R0+URZ+0x16830], R3 ;  /* 0x01683003000075a7 */ /* 0x000e64000806017f */
[----:B-1----:R-:W-:Y:S05]  /*db60*/  @!P3 BRA `(.L_x_2389) ;  /* 0x000000cc0058b947 */ /* 0x002fea0003800000 */
.L_x_2388:
[----:B------:R-:W-:Y:S05]  /*db70*/  BSYNC B0 ;  /* 0x0000000000007941 */ /* 0x000fea0003800000 */
.L_x_2385:
        /* <DEDUP_REMOVED lines=17> */
[----:B--2---:R-:W-:-:S05]  /*dc90*/  LEA R24, R18, R9, 0xa ;  /* 0x0000000912187211 */ /* 0x004fca00078e50ff */
[----:B------:R-:W-:-:S05]  /*dca0*/  VIADD R10, R24, 0x4 ;  /* 0x00000004180a7836 */ /* 0x000fca0000000000 */
        /* <DEDUP_REMOVED lines=30> */
.L_x_2391:
[----:B------:R-:W-:Y:S01]  /*de90*/  SHF.L.U32 R0, R8, 0x1f, RZ ;  /* 0x0000001f08007819 */ /* 0x000fe200000006ff */
[----:B-----5:R-:W-:-:S04]  /*dea0*/  IMAD R3, R15, 0x8, R2 ;  /* 0x000000080f037824 */ /* 0x020fc800078e0202 */
[----:B------:R0:W1:Y:S01]  /*deb0*/  SYNCS.PHASECHK.TRANS64.TRYWAIT P2, [R3+URZ+0x16850], R0 ;  /* 0x01685000030075a7 */ /* 0x000062000804017f */
[----:B------:R-:W-:Y:S05]  /*dec0*/  @!P0 BRA `(.L_x_2392) ;  /* 0x0000000000048947 */ /* 0x000fea0003800000 */
[----:B------:R-:W-:Y:S01]  /*ded0*/  BPT.TRAP 0x1 ;  /* 0x000000040000795c */ /* 0x000fe20000300000 */
.L_x_2392:
[----:B-1----:R-:W-:Y:S05]  /*dee0*/  @P2 BRA `(.L_x_2390) ;  /* 0x0000000000082947 */ /* 0x002fea0003800000 */
[----:B------:R-:W1:Y:S02]  /*def0*/  SYNCS.PHASECHK.TRANS64.TRYWAIT P2, [R3+URZ+0x16850], R0 ;  /* 0x01685000030075a7 */ /* 0x000e64000804017f */
[----:B-1----:R-:W-:Y:S05]  /*df00*/  @!P2 BRA `(.L_x_2393) ;  /* 0x000000c80084a947 */ /* 0x002fea0003800000 */
.L_x_2390:
[----:B01---5:R-:W-:Y:S01]  /*df10*/  IADD3 R0, R2, 0x400, RZ ;  /* 0x0000040002007810 */ /* 0x023fe20007ffe0ff */
[----:B------:R-:W-:Y:S01]  /*df20*/  IMAD.MOV.U32 R9, RZ, RZ, 0x40000040 ;  /* 0x40000040ff097424 */ /* 0x000fe200078e00ff */
[----:B------:R-:W-:Y:S05]  /*df30*/  WARPSYNC.ALL ;  /* 0x0000000000007948 */ /* 0x000fea0003800000 */
[----:B------:R-:W-:Y:S01]  /*df40*/  SHF.R.U32.HI R0, RZ, 0x4, R0 ;  /* 0x00000004ff007819 */ /* 0x000fe20000011600 */
[----:B------:R-:W-:Y:S01]  /*df50*/  WARPGROUP.ARRIVE ;  /* 0x00000000000079c5 */ /* 0x000fe20000000000 */
[----:B------:R-:W-:Y:S01]  /*df60*/  R2UR UR7, R9 ;  /* 0x00000000090772ca */ /* 0x000fe200000e0000 */
[----:B------:R-:W-:Y:S01]  /*df70*/  IMAD.MOV.U32 R11, RZ, RZ, 0x40000040 ;  /* 0x40000040ff0b7424 */ /* 0x000fe200078e00ff */
[----:B------:R-:W-:Y:S01]  /*df80*/  LOP3.LUT R0, R0, 0x3fff, RZ, 0xc0, !PT ;  /* 0x00003fff00007812 */ /* 0x000fe200078ec0ff */
[----:B------:R-:W-:-:S04]  /*df90*/  IMAD.MOV.U32 R21, RZ, RZ, 0x40000040 ;  /* 0x40000040ff157424 */ /* 0x000fc800078e00ff */
[----:B------:R-:W-:Y:S01]  /*dfa0*/  IMAD R8, R15, 0x400, R0 ;  /* 0x000004000f087824 */ /* 0x000fe200078e0200 */
[----:B------:R-:W-:-:S03]  /*dfb0*/  FMNMX.FTZ R0, R24, R13, !PT ;  /* 0x0000000d18007209 */ /* 0x000fc60007810000 */
[C---:B------:R-:W-:Y:S01]  /*dfc0*/  VIADD R10, R8.reuse, 0x80 ;  /* 0x00000080080a7836 */ /* 0x040fe20000000000 */
[C---:B------:R-:W-:Y:S01]  /*dfd0*/  R2UR UR6, R8.reuse ;  /* 0x00000000080672ca */ /* 0x040fe200000e0000 */
[----:B------:R-:W-:Y:S01]  /*dfe0*/  VIADD R20, R8, 0x280 ;  /* 0x0000028008147836 */ /* 0x000fe20000000000 */
[----:B------:R-:W-:-:S04]  /*dff0*/  FMNMX.FTZ R0, R25, R0, !PT ;  /* 0x0000000019007209 */ /* 0x000fc80007810000 */
[----:B------:R-:W-:-:S04]  /*e000*/  FMNMX.FTZ R0, R28, R0, !PT ;  /* 0x000000001c007209 */ /* 0x000fc80007810000 */
[----:B------:R-:W-:-:S03]  /*e010*/  FMNMX.FTZ R0, R29, R0, !PT ;  /* 0x000000001d007209 */ /* 0x000fc60007810000 */
[----:B------:R-:W-:Y:S01]  /*e020*/  HGMMA.64x64x16.F32 R88, R148, gdesc[UR4].tnspB, R88, gsb0 ;  /* 0x40e0000494587df0 */ /* 0x000fe20008000858 */
[----:B------:R-:W-:Y:S02]  /*e030*/  FMNMX.FTZ R0, R32, R0, !PT ;  /* 0x0000000020007209 */ /* 0x000fe40007810000 */
[----:B------:R-:W-:Y:S01]  /*e040*/  R2UR UR6, R10 ;  /* 0x000000000a0672ca */ /* 0x000fe200000e0000 */
[----:B------:R-:W-:Y:S01]  /*e050*/  VIADD R10, R8, 0x100 ;  /* 0x00000100080a7836 */ /* 0x000fe20000000000 */
        /* <DEDUP_REMOVED lines=38> */
[----:B------:R-:W0:Y:S01]  /*e2c0*/  SHFL.BFLY PT, R0, R3, 0x1, 0x1f ;  /* 0x0c201f0003007f89 */ /* 0x000e2200000e0000 */
[----:B------:R-:W-:Y:S02]  /*e2d0*/  WARPGROUP.DEPBAR.LE gsb0, 0x0 ;  /* 0x00008000000079c5 */ /* 0x000fe40000010000 */
[----:B------:R-:W-:-:S06]  /*e2e0*/  WARPGROUP.ARRIVE ;  /* 0x00000000000079c5 */ /* 0x000fcc0000000000 */
[----:B------:R-:W-:Y:S01]  /*e2f0*/  HGMMA.64x64x16.F32 R88, R140, gdesc[UR4].tnspB, R88, gsb0 ;  /* 0x40e000048c587df0 */ /* 0x000fe20008000858 */
[----:B------:R-:W-:Y:S02]  /*e300*/  R2UR UR6, R10 ;  /* 0x000000000a0672ca */ /* 0x000fe400000e0000 */
[----:B------:R-:W-:Y:S01]  /*e310*/  R2UR UR7, R11 ;  /* 0x000000000b0772ca */ /* 0x000fe200000e0000 */
[----:B------:R-:W-:Y:S01]  /*e320*/  IMAD.MOV.U32 R11, RZ, RZ, 0x40000040 ;  /* 0x40000040ff0b7424 */ /* 0x000fe200078e00ff */
[----:B0-----:R-:W-:Y:S01]  /*e330*/  FMNMX.FTZ R3, R3, R0, !PT ;  /* 0x0000000003037209 */ /* 0x001fe20007810000 */
[----:B------:R-:W-:Y:S01]  /*e340*/  IMAD.U32 R0, RZ, RZ, UR4 ;  /* 0x00000004ff007e24 */ /* 0x000fe2000f8e00ff */
[----:B------:R-:W-:-:S03]  /*e350*/  IADD3 R10, R8, 0x200, RZ ;  /* 0x00000200080a7810 */ /* 0x000fc60007ffe0ff */
[----:B------:R-:W-:-:S04]  /*e360*/  FADD.FTZ R9, -R3, R13 ;  /* 0x0000000d03097221 */ /* 0x000fc80000010100 */
[----:B------:R-:W-:Y:S01]  /*e370*/  FMUL.FTZ R9, R9, R0 ;  /* 0x0000000009097220 */ /* 0x000fe20000410000 */
[----:B------:R-:W-:Y:S02]  /*e380*/  WARPGROUP.DEPBAR.LE gsb0, 0x0 ;  /* 0x00008000000079c5 */ /* 0x000fe40000010000 */
[----:B------:R-:W-:-:S06]  /*e390*/  WARPGROUP.ARRIVE ;  /* 0x00000000000079c5 */ /* 0x000fcc0000000000 */
[----:B------:R-:W-:Y:S01]  /*e3a0*/  HGMMA.64x64x16.F32 R88, R136, gdesc[UR4].tnspB, R88, gsb0 ;  /* 0x40e0000488587df0 */ /* 0x000fe20008000858 */
[----:B------:R-:W-:Y:S02]  /*e3b0*/  R2UR UR6, R10 ;  /* 0x000000000a0672ca */ /* 0x000fe400000e0000 */
[----:B------:R0:W-:Y:S01]  /*e3c0*/  MUFU.EX2 R10, R9 ;  /* 0x00000009000a7308 */ /* 0x0001e20000000800 */
[----:B------:R-:W-:Y:S01]  /*e3d0*/  R2UR UR7, R11 ;  /* 0x000000000b0772ca */ /* 0x000fe200000e0000 */
[----:B------:R-:W-:-:S04]  /*e3e0*/  FMUL.FTZ R11, R3, R0 ;  /* 0x00000000030b7220 */ /* 0x000fc80000410000 */
[-CC-:B------:R-:W-:Y:S01]  /*e3f0*/  FFMA.FTZ R141, R40, R0.reuse, -R11.reuse ;  /* 0x00000000288d7223 */ /* 0x180fe2000001080b */
[-CC-:B------:R-:W-:Y:S01]  /*e400*/  FFMA.FTZ R13, R53, R0.reuse, -R11.reuse ;  /* 0x00000000350d7223 */ /* 0x180fe2000001080b */
[--C-:B------:R-:W-:Y:S01]  /*e410*/  FFMA.FTZ R145, R32, R0, -R11.reuse ;  /* 0x0000000020917223 */ /* 0x100fe2000001080b */
[----:B0-----:R-:W-:Y:S01]  /*e420*/  FMNMX.FTZ R9, R26, R12, !PT ;  /* 0x0000000c1a097209 */ /* 0x001fe20007810000 */
[-CC-:B------:R-:W-:Y:S01]  /*e430*/  FFMA.FTZ R32, R57, R0.reuse, -R11.reuse ;  /* 0x0000000039207223 */ /* 0x180fe2000001080b */
[-CC-:B------:R-:W-:Y:S01]  /*e440*/  FFMA.FTZ R147, R24, R0.reuse, -R11.reuse ;  /* 0x0000000018937223 */ /* 0x180fe2000001080b */
[----:B------:R-:W0:Y:S01]  /*e450*/  S2R R57, SR_TID.X ;  /* 0x0000000000397919 */ /* 0x000e220000002100 */
[----:B------:R-:W-:Y:S01]  /*e460*/  FMNMX.FTZ R9, R27, R9, !PT ;  /* 0x000000091b097209 */ /* 0x000fe20007810000 */
[-CC-:B------:R-:W-:Y:S01]  /*e470*/  FFMA.FTZ R148, R25, R0.reuse, -R11.reuse ;  /* 0x0000000019947223 */ /* 0x180fe2000001080b */
[-CC-:B------:R-:W-:Y:S01]  /*e480*/  FFMA.FTZ R150, R28, R0.reuse, -R11.reuse ;  /* 0x000000001c967223 */ /* 0x180fe2000001080b */
[-CC-:B------:R-:W-:Y:S01]  /*e490*/  FFMA.FTZ R24, R29, R0.reuse, -R11.reuse ;  /* 0x000000001d187223 */ /* 0x180fe2000001080b */
[----:B------:R-:W-:Y:S01]  /*e4a0*/  FMNMX.FTZ R9, R30, R9, !PT ;  /* 0x000000091e097209 */ /* 0x000fe20007810000 */
[----:B------:R-:W1:Y:S01]  /*e4b0*/  MUFU.EX2 R147, R147 ;  /* 0x0000009300937308 */ /* 0x000e620000000800 */
[-CC-:B------:R-:W-:Y:S01]  /*e4c0*/  FFMA.FTZ R144, R33, R0.reuse, -R11.reuse ;  /* 0x0000000021907223 */ /* 0x180fe2000001080b */
[-CC-:B------:R-:W-:Y:S01]  /*e4d0*/  FFMA.FTZ R143, R36, R0.reuse, -R11.reuse ;  /* 0x00000000248f7223 */ /* 0x180fe2000001080b */
[----:B------:R-:W-:Y:S01]  /*e4e0*/  FMNMX.FTZ R9, R31, R9, !PT ;  /* 0x000000091f097209 */ /* 0x000fe20007810000 */
[-CC-:B------:R-:W-:Y:S01]  /*e4f0*/  FFMA.FTZ R146, R37, R0.reuse, -R11.reuse ;  /* 0x0000000025927223 */ /* 0x180fe2000001080b */
[-CC-:B------:R-:W-:Y:S01]  /*e500*/  FFMA.FTZ R140, R41, R0.reuse, -R11.reuse ;  /* 0x00000000298c7223 */ /* 0x180fe2000001080b */
[-CC-:B------:R-:W-:Y:S01]  /*e510*/  FFMA.FTZ R142, R45, R0.reuse, -R11.reuse ;  /* 0x000000002d8e7223 */ /* 0x180fe2000001080b */
[----:B------:R-:W-:Y:S01]  /*e520*/  FMNMX.FTZ R9, R34, R9, !PT ;  /* 0x0000000922097209 */ /* 0x000fe20007810000 */
[----:B------:R-:W2:Y:S01]  /*e530*/  MUFU.EX2 R148, R148 ;  /* 0x0000009400947308 */ /* 0x000ea20000000800 */
[-CC-:B------:R-:W-:Y:S01]  /*e540*/  FFMA.FTZ R28, R61, R0.reuse, -R11.reuse ;  /* 0x000000003d1c7223 */ /* 0x180fe2000001080b */
[-CC-:B------:R-:W-:Y:S01]  /*e550*/  FFMA.FTZ R25, R64, R0.reuse, -R11.reuse ;  /* 0x0000000040197223 */ /* 0x180fe2000001080b */
[----:B------:R-:W-:Y:S01]  /*e560*/  FMNMX.FTZ R9, R35, R9, !PT ;  /* 0x0000000923097209 */ /* 0x000fe20007810000 */
[-CC-:B------:R-:W-:Y:S01]  /*e570*/  FFMA.FTZ R29, R65, R0.reuse, -R11.reuse ;  /* 0x00000000411d7223 */ /* 0x180fe2000001080b */
[-CC-:B------:R-:W-:Y:S01]  /*e580*/  FFMA.FTZ R33, R68, R0.reuse, -R11.reuse ;  /* 0x0000000044217223 */ /* 0x180fe2000001080b */
[----:B------:R-:W-:Y:S01]  /*e590*/  FFMA.FTZ R36, R69, R0, -R11 ;  /* 0x0000000045247223 */ /* 0x000fe2000001080b */
[----:B------:R-:W-:Y:S01]  /*e5a0*/  FMNMX.FTZ R9, R38, R9, !PT ;  /* 0x0000000926097209 */ /* 0x000fe20007810000 */
[----:B------:R-:W3:Y:S01]  /*e5b0*/  MUFU.EX2 R150, R150 ;  /* 0x0000009600967308 */ /* 0x000ee20000000800 */
[----:B------:R-:W-:-:S02]  /*e5c0*/  WARPGROUP.DEPBAR.LE gsb0, 0x0 ;  /* 0x00008000000079c5 */ /* 0x000fc40000010000 */
[----:B------:R-:W-:Y:S01]  /*e5d0*/  FMNMX.FTZ R9, R39, R9, !PT ;  /* 0x0000000927097209 */ /* 0x000fe20007810000 */
[----:B------:R-:W-:Y:S01]  /*e5e0*/  WARPGROUP.ARRIVE ;  /* 0x00000000000079c5 */ /* 0x000fe20000000000 */
[-C--:B------:R-:W-:Y:S01]  /*e5f0*/  FFMA.FTZ R138, R52, R0.reuse, -R11 ;  /* 0x00000000348a7223 */ /* 0x080fe2000001080b */
[----:B0-----:R-:W-:Y:S02]  /*e600*/  ISETP.GE.U32.AND P2, PT, R57, 0x180, PT ;  /* 0x000001803900780c */ /* 0x001fe40003f46070 */
[----:B------:R-:W0:Y:S01]  /*e610*/  MUFU.EX2 R24, R24 ;  /* 0x0000001800187308 */ /* 0x000e220000000800 */
[----:B------:R-:W-:Y:S01]  /*e620*/  FMNMX.FTZ R9, R42, R9, !PT ;  /* 0x000000092a097209 */ /* 0x000fe20007810000 */
[----:B-1----:R-:W-:Y:S01]  /*e630*/  FFMA.FTZ R5, R10, R5, R147 ;  /* 0x000000050a057223 */ /* 0x002fe20000010093 */
[----:B------:R-:W-:Y:S01]  /*e640*/  HGMMA.64x64x16.F32 R88, R132, gdesc[UR4].tnspB, R88, gsb0 ;  /* 0x40e0000484587df0 */ /* 0x000fe20008000858 */
[----:B------:R-:W-:Y:S01]  /*e650*/  R2UR UR6, R20 ;  /* 0x00000000140672ca */ /* 0x000fe200000e0000 */
[----:B------:R-:W-:Y:S01]  /*e660*/  FFMA.FTZ R139, R44, R0, -R11 ;  /* 0x000000002c8b7223 */ /* 0x000fe2000001080b */
[----:B------:R-:W-:-:S02]  /*e670*/  FMNMX.FTZ R9, R43, R9, !PT ;  /* 0x000000092b097209 */ /* 0x000fc40007810000 */
[----:B------:R-:W-:Y:S01]  /*e680*/  MUFU.EX2 R145, R145 ;  /* 0x0000009100917308 */ /* 0x000fe20000000800 */
[----:B------:R-:W-:Y:S01]  /*e690*/  R2UR UR7, R21 ;  /* 0x00000000150772ca */ /* 0x000fe200000e0000 */
[----:B------:R-:W-:Y:S01]  /*e6a0*/  IMAD.MOV.U32 R21, RZ, RZ, 0x40000040 ;  /* 0x40000040ff157424 */ /* 0x000fe200078e00ff */
[----:B------:R-:W-:Y:S01]  /*e6b0*/  FMNMX.FTZ R9, R46, R9, !PT ;  /* 0x000000092e097209 */ /* 0x000fe20007810000 */
[----:B--2---:R-:W-:Y:S01]  /*e6c0*/  FADD.FTZ R5, R148, R5 ;  /* 0x0000000594057221 */ /* 0x004fe20000010000 */
[-CC-:B------:R-:W-:Y:S01]  /*e6d0*/  FFMA.FTZ R137, R48, R0.reuse, -R11.reuse ;  /* 0x0000000030897223 */ /* 0x180fe2000001080b */
[-CC-:B------:R-:W-:Y:S01]  /*e6e0*/  FFMA.FTZ R136, R49, R0.reuse, -R11.reuse ;  /* 0x0000000031887223 */ /* 0x180fe2000001080b */
[----:B------:R-:W-:Y:S01]  /*e6f0*/  FMNMX.FTZ R9, R47, R9, !PT ;  /* 0x000000092f097209 */ /* 0x000fe20007810000 */
[----:B------:R-:W-:Y:S01]  /*e700*/  MUFU.EX2 R144, R144 ;  /* 0x0000009000907308 */ /* 0x000fe20000000800 */
[-CC-:B------:R-:W-:Y:S01]  /*e710*/  FFMA.FTZ R37, R72, R0.reuse, -R11.reuse ;  /* 0x0000000048257223 */ /* 0x180fe2000001080b */
[-CC-:B------:R-:W-:Y:S01]  /*e720*/  FFMA.FTZ R41, R76, R0.reuse, -R11.reuse ;  /* 0x000000004c297223 */ /* 0x180fe2000001080b */
[----:B------:R-:W-:Y:S01]  /*e730*/  FMNMX.FTZ R9, R50, R9, !PT ;  /* 0x0000000932097209 */ /* 0x000fe20007810000 */
[----:B------:R-:W-:-:S04]  /*e740*/  FFMA.FTZ R45, R80, R0, -R11 ;  /* 0x00000000502d7223 */ /* 0x000fc8000001080b */
[----:B------:R-:W-:Y:S01]  /*e750*/  MUFU.EX2 R143, R143 ;  /* 0x0000008f008f7308 */ /* 0x000fe20000000800 */
[----:B------:R-:W-:-:S07]  /*e760*/  FMNMX.FTZ R9, R51, R9, !PT ;  /* 0x0000000933097209 */ /* 0x000fce0007810000 */
        /* <DEDUP_REMOVED lines=13> */
[----:B------:R-:W-:Y:S01]  /*e840*/  FMNMX.FTZ R9, R66, R9, !PT ;  /* 0x0000000942097209 */ /* 0x000fe20007810000 */
[----:B------:R-:W-:Y:S02]  /*e850*/  WARPGROUP.DEPBAR.LE gsb0, 0x0 ;  /* 0x00008000000079c5 */ /* 0x000fe40000010000 */
[----:B------:R-:W-:Y:S01]  /*e860*/  WARPGROUP.ARRIVE ;  /* 0x00000000000079c5 */ /* 0x000fe20000000000 */
[----:B------:R-:W-:Y:S01]  /*e870*/  FMNMX.FTZ R9, R67, R9, !PT ;  /* 0x0000000943097209 */ /* 0x000fe20007810000 */
[-C--:B------:R-:W-:Y:S01]  /*e880*/  FFMA.FTZ R132, R56, R0.reuse, -R11 ;  /* 0x0000000038847223 */ /* 0x080fe2000001080b */
[----:B------:R-:W-:Y:S01]  /*e890*/  SHF.R.U32.HI R135, RZ, 0x7, R57 ;  /* 0x00000007ff877819 */ /* 0x000fe20000011639 */
[----:B---3--:R-:W-:Y:S01]  /*e8a0*/  FADD.FTZ R5, R150, R5 ;  /* 0x0000000596057221 */ /* 0x008fe20000010000 */
[----:B------:R-:W-:Y:S01]  /*e8b0*/  FMNMX.FTZ R9, R70, R9, !PT ;  /* 0x0000000946097209 */ /* 0x000fe20007810000 */
[----:B------:R-:W-:Y:S01]  /*e8c0*/  HGMMA.64x64x16.F32 R88, R128, gdesc[UR4].tnspB, R88, gsb0 ;  /* 0x40e0000480587df0 */ /* 0x000fe20008000858 */
[----:B------:R-:W-:Y:S01]  /*e8d0*/  R2UR UR7, R21 ;  /* 0x00000000150772ca */ /* 0x000fe200000e0000 */
[----:B------:R-:W-:Y:S01]  /*e8e0*/  IMAD.MOV.U32 R21, RZ, RZ, 0x40000040 ;  /* 0x40000040ff157424 */ /* 0x000fe200078e00ff */
[----:B------:R-:W-:Y:S01]  /*e8f0*/  FMNMX.FTZ R9, R71, R9, !PT ;  /* 0x0000000947097209 */ /* 0x000fe20007810000 */
[----:B------:R-:W-:Y:S01]  /*e900*/  MUFU.EX2 R139, R139 ;  /* 0x0000008b008b7308 */ /* 0x000fe20000000800 */
[-CC-:B------:R-:W-:Y:S01]  /*e910*/  FFMA.FTZ R134, R60, R0.reuse, -R11.reuse ;  /* 0x000000003c867223 */ /* 0x180fe2000001080b */
[-CC-:B------:R-:W-:Y:S01]  /*e920*/  FFMA.FTZ R44, R77, R0.reuse, -R11.reuse ;  /* 0x000000004d2c7223 */ /* 0x180fe2000001080b */
        /* <DEDUP_REMOVED lines=13> */
[----:B------:R-:W-:Y:S04]  /*ea00*/  MUFU.EX2 R134, R134 ;  /* 0x0000008600867308 */ /* 0x000fe80000000800 */
[----:B------:R-:W1:Y:S01]  /*ea10*/  SHFL.BFLY PT, R40, R9, 0x2, 0x1f ;  /* 0x0c401f0009287f89 */ /* 0x000e6200000e0000 */
[----:B0-----:R-:W-:-:S03]  /*ea20*/  F2FP.F16.F32.PACK_AB R150, R24, R150 ;  /* 0x000000961896723e */ /* 0x001fc600000000ff */
[----:B------:R-:W-:Y:S08]  /*ea30*/  MUFU.EX2 R28, R28 ;  /* 0x0000001c001c7308 */ /* 0x000ff00000000800 */
[----:B------:R-:W-:Y:S08]  /*ea40*/  MUFU.EX2 R25, R25 ;  /* 0x0000001900197308 */ /* 0x000ff00000000800 */
[----:B------:R-:W-:Y:S01]  /*ea50*/  MUFU.EX2 R29, R29 ;  /* 0x0000001d001d7308 */ /* 0x000fe20000000800 */
[----:B-1----:R-:W-:Y:S01]  /*ea60*/  FMNMX.FTZ R9, R9, R40, !PT ;  /* 0x0000002809097209 */ /* 0x002fe20007810000 */
[-CC-:B------:R-:W-:Y:S01]  /*ea70*/  FFMA.FTZ R40, R73, R0.reuse, -R11.reuse ;  /* 0x0000000049287223 */ /* 0x180fe2000001080b */
[----:B------:R-:W-:-:S05]  /*ea80*/  FFMA.FTZ R11, R85, R0, -R11 ;  /* 0x00000000550b7223 */ /* 0x000fca000001080b */
[----:B------:R-:W-:Y:S01]  /*ea90*/  MUFU.EX2 R33, R33 ;  /* 0x0000002100217308 */ /* 0x000fe20000000800 */
[----:B------:R-:W0:Y:S07]  /*eaa0*/  SHFL.BFLY PT, R20, R9, 0x1, 0x1f ;  /* 0x0c201f0009147f89 */ /* 0x000e2e00000e0000 */
[----:B------:R-:W-:Y:S01]  /*eab0*/  MUFU.EX2 R36, R36 ;  /* 0x0000002400247308 */ /* 0x000fe20000000800 */
[----:B------:R-:W-:Y:S02]  /*eac0*/  WARPGROUP.DEPBAR.LE gsb0, 0x0 ;  /* 0x00008000000079c5 */ /* 0x000fe40000010000 */
[----:B------:R-:W-:-:S05]  /*ead0*/  WARPGROUP.ARRIVE ;  /* 0x00000000000079c5 */ /* 0x000fca0000000000 */
[----:B------:R-:W-:Y:S08]  /*eae0*/  MUFU.EX2 R37, R37 ;  /* 0x0000002500257308 */ /* 0x000ff00000000800 */
[----:B------:R-:W-:Y:S01]  /*eaf0*/  MUFU.EX2 R40, R40 ;  /* 0x0000002800287308 */ /* 0x000fe20000000800 */
[----:B0-----:R-:W-:Y:S01]  /*eb00*/  FMNMX.FTZ R9, R9, R20, !PT ;  /* 0x0000001409097209 */ /* 0x001fe20007810000 */
[----:B------:R-:W-:-:S04]  /*eb10*/  VIADD R20, R8, 0x300 ;  /* 0x0000030008147836 */ /* 0x000fc80000000000 */
[CC--:B------:R-:W-:Y:S01]  /*eb20*/  FMUL.FTZ R53, R9.reuse, R0.reuse ;  /* 0x0000000009357220 */ /* 0x0c0fe20000410000 */
[----:B------:R-:W-:Y:S01]  /*eb30*/  R2UR UR6, R20 ;  /* 0x00000000140672ca */ /* 0x000fe200000e0000 */
[----:B------:R-:W-:Y:S02]  /*eb40*/  VIADD R20, R8, 0x380 ;  /* 0x0000038008147836 */ /* 0x000fe40000000000 */
[----:B------:R-:W-:Y:S01]  /*eb50*/  FADD.FTZ R12, -R9, R12 ;  /* 0x0000000c090c7221 */ /* 0x000fe20000010100 */
[-CC-:B------:R-:W-:Y:S01]  /*eb60*/  FFMA.FTZ R55, R55, R0.reuse, -R53.reuse ;  /* 0x0000000037377223 */ /* 0x180fe20000010835 */
[-CC-:B------:R-:W-:Y:S01]  /*eb70*/  FFMA.FTZ R149, R26, R0.reuse, -R53.reuse ;  /* 0x000000001a957223 */ /* 0x180fe20000010835 */
[-CC-:B------:R-:W-:Y:S01]  /*eb80*/  FFMA.FTZ R26, R27, R0.reuse, -R53.reuse ;  /* 0x000000001b1a7223 */ /* 0x180fe20000010835 */
[-C--:B------:R-:W-:Y:S01]  /*eb90*/  FMUL.FTZ R12, R12, R0.reuse ;  /* 0x000000000c0c7220 */ /* 0x080fe20000410000 */
[-CC-:B------:R-:W-:Y:S01]  /*eba0*/  FFMA.FTZ R151, R30, R0.reuse, -R53.reuse ;  /* 0x000000001e977223 */ /* 0x180fe20000010835 */
[-CC-:B------:R-:W-:Y:S01]  /*ebb0*/  FFMA.FTZ R52, R35, R0.reuse, -R53.reuse ;  /* 0x0000000023347223 */ /* 0x180fe20000010835 */
[-CC-:B------:R-:W-:Y:S01]  /*ebc0*/  FFMA.FTZ R35, R46, R0.reuse, -R53.reuse ;  /* 0x000000002e237223 */ /* 0x180fe20000010835 */
[----:B------:R-:W-:Y:S01]  /*ebd0*/  MUFU.EX2 R149, R149 ;  /* 0x0000009500957308 */ /* 0x000fe20000000800 */
[--C-:B------:R-:W-:Y:S01]  /*ebe0*/  FFMA.FTZ R30, R31, R0, -R53.reuse ;  /* 0x000000001f1e7223 */ /* 0x100fe20000010835 */
[----:B------:R-:W-:Y:S01]  /*ebf0*/  @!P1 LEA R46, R18, R2, 0x3 ;  /* 0x00000002122e9211 */ /* 0x000fe200078e18ff */
[----:B------:R-:W-:Y:S01]  /*ec00*/  HGMMA.64x64x16.F32 R88, R124, gdesc[UR4].tnspB, R88, gsb0 ;  /* 0x40e000047c587df0 */ /* 0x000fe20008000858 */
[----:B------:R-:W-:Y:S01]  /*ec10*/  R2UR UR6, R20 ;  /* 0x00000000140672ca */ /* 0x000fe200000e0000 */
[-CC-:B------:R-:W-:Y:S01]  /*ec20*/  FFMA.FTZ R27, R34, R0.reuse, -R53.reuse ;  /* 0x00000000221b7223 */ /* 0x180fe20000010835 */
[----:B------:R-:W-:Y:S01]  /*ec30*/  R2UR UR7, R21 ;  /* 0x00000000150772ca */ /* 0x000fe200000e0000 */
[----:B------:R-:W-:Y:S01]  /*ec40*/  VIADD R21, R135, 0x9 ;  /* 0x0000000987157836 */ /* 0x000fe20000000000 */
[----:B------:R0:W-:Y:S01]  /*ec50*/  MUFU.EX2 R20, R55 ;  /* 0x0000003700147308 */ /* 0x0001e20000000800 */
[-CC-:B------:R-:W-:Y:S01]  /*ec60*/  FFMA.FTZ R56, R39, R0.reuse, -R53.reuse ;  /* 0x0000000027387223 */ /* 0x180fe20000010835 */
[-CC-:B------:R-:W-:Y:S01]  /*ec70*/  FFMA.FTZ R8, R54, R0.reuse, -R53.reuse ;  /* 0x0000000036087223 */ /* 0x180fe20000010835 */
[----:B------:R-:W-:-:S05]  /*ec80*/  FFMA.FTZ R133, R58, R0, -R53 ;  /* 0x000000003a857223 */ /* 0x000fca0000010835 */
[----:B------:R-:W1:Y:S01]  /*ec90*/  MUFU.EX2 R12, R12 ;  /* 0x0000000c000c7308 */ /* 0x000e620000000800 */
[----:B0-----:R-:W2:Y:S07]  /*eca0*/  LDL R55, [R1+0x38] ;  /* 0x0000380001377983 */ /* 0x001eae0000100800 */
[----:B------:R-:W0:Y:S01]  /*ecb0*/  MUFU.EX2 R26, R26 ;  /* 0x0000001a001a7308 */ /* 0x000e220000000800 */
[----:B------:R-:W-:Y:S02]  /*ecc0*/  @!P1 VIADD R46, R46, 0x16840 ;  /* 0x000168402e2e9836 */ /* 0x000fe40000000000 */
[-CC-:B------:R-:W-:Y:S01]  /*ecd0*/  FFMA.FTZ R34, R42, R0.reuse, -R53.reuse ;  /* 0x000000002a227223 */ /* 0x180fe20000010835 */
[-CC-:B------:R-:W-:Y:S01]  /*ece0*/  FFMA.FTZ R42, R47, R0.reuse, -R53.reuse ;  /* 0x000000002f2a7223 */ /* 0x180fe20000010835 */
[----:B------:R-:W-:-:S03]  /*ecf0*/  FFMA.FTZ R31, R38, R0, -R53 ;  /* 0x00000000261f7223 */ /* 0x000fc60000010835 */
[----:B------:R-:W3:Y:S08]  /*ed00*/  MUFU.EX2 R151, R151 ;  /* 0x0000009700977308 */ /* 0x000ef00000000800 */
[----:B------:R-:W4:Y:S08]  /*ed10*/  MUFU.EX2 R30, R30 ;  /* 0x0000001e001e7308 */ /* 0x000f300000000800 */
[----:B------:R-:W-:Y:S08]  /*ed20*/  MUFU.EX2 R52, R52 ;  /* 0x0000003400347308 */ /* 0x000ff00000000800 */
[----:B------:R-:W-:Y:S08]  /*ed30*/  MUFU.EX2 R35, R35 ;  /* 0x0000002300237308 */ /* 0x000ff00000000800 */
[----:B------:R-:W-:Y:S08]  /*ed40*/  MUFU.EX2 R41, R41 ;  /* 0x0000002900297308 */ /* 0x000ff00000000800 */
[----:B------:R-:W-:Y:S08]  /*ed50*/  MUFU.EX2 R44, R44 ;  /* 0x0000002c002c7308 */ /* 0x000ff00000000800 */
[----:B------:R-:W-:Y:S01]  /*ed60*/  MUFU.EX2 R45, R45 ;  /* 0x0000002d002d7308 */ /* 0x000fe20000000800 */
[----:B------:R-:W-:-:S02]  /*ed70*/  WARPGROUP.DEPBAR.LE gsb0, 0x0 ;  /* 0x00008000000079c5 */ /* 0x000fc40000010000 */
[----:B------:R-:W-:Y:S01]  /*ed80*/  WARPGROUP.ARRIVE ;  /* 0x00000000000079c5 */ /* 0x000fe20000000000 */
[----:B------:R-:W-:Y:S01]  /*ed90*/  SEL R47, R21, 0x9, !P2 ;  /* 0x00000009152f7807 */ /* 0x000fe20005000000 */
[-CC-:B------:R-:W-:Y:S01]  /*eda0*/  FFMA.FTZ R39, R43, R0.reuse, -R53.reuse ;  /* 0x000000002b277223 */ /* 0x180fe20000010835 */
[----:B------:R-:W-:Y:S01]  /*edb0*/  FFMA.FTZ R43, R51, R0, -R53 ;  /* 0x00000000332b7223 */ /* 0x000fe20000010835 */
[----:B------:R-:W-:Y:S01]  /*edc0*/  @!P1 PRMT R46, RZ, 0x654, R46 ;  /* 0x00000654ff2e9816 */ /* 0x000fe2000000002e */
[----:B------:R-:W4:Y:S01]  /*edd0*/  MUFU.EX2 R27, R27 ;  /* 0x0000001b001b7308 */ /* 0x000f220000000800 */
[----:B------:R-:W-:Y:S01]  /*ede0*/  HGMMA.64x64x16.F32 R88, R120, gdesc[UR4].tnspB, R88, gsb0 ;  /* 0x40e0000478587df0 */ /* 0x000fe20008000858 */
[----:B-1----:R-:W-:Y:S01]  /*edf0*/  FFMA.FTZ R51, R12, R4, R149 ;  /* 0x000000040c337223 */ /* 0x002fe20000010095 */
[----:B------:R-:W-:Y:S02]  /*ee00*/  @!P1 IMAD R4, R15, 0x8, R2 ;  /* 0x000000080f049824 */ /* 0x000fe400078e0202 */
[----:B------:R-:W-:-:S03]  /*ee10*/  FFMA.FTZ R38, R50, R0, -R53 ;  /* 0x0000000032267223 */ /* 0x000fc60000010835 */
[----:B------:R-:W1:Y:S01]  /*ee20*/  MUFU.EX2 R31, R31 ;  /* 0x0000001f001f7308 */ /* 0x000e620000000800 */
[----:B------:R-:W-:Y:S02]  /*ee30*/  @!P1 VIADD R4, R4, 0x16860 ;  /* 0x0001686004049836 */ /* 0x000fe40000000000 */
[----:B------:R-:W-:-:S05]  /*ee40*/  FADD.FTZ R50, R24, R5 ;  /* 0x0000000518327221 */ /* 0x000fca0000010000 */
[----:B------:R-:W1:Y:S08]  /*ee50*/  MUFU.EX2 R56, R56 ;  /* 0x0000003800387308 */ /* 0x000e700000000800 */
[----:B------:R-:W1:Y:S08]  /*ee60*/  MUFU.EX2 R34, R34 ;  /* 0x0000002200227308 */ /* 0x000e700000000800 */
[----:B------:R-:W1:Y:S08]  /*ee70*/  MUFU.EX2 R39, R39 ;  /* 0x0000002700277308 */ /* 0x000e700000000800 */
[----:B------:R-:W1:Y:S08]  /*ee80*/  MUFU.EX2 R42, R42 ;  /* 0x0000002a002a7308 */ /* 0x000e700000000800 */
[----:B------:R-:W1:Y:S08]  /*ee90*/  MUFU.EX2 R38, R38 ;  /* 0x0000002600267308 */ /* 0x000e700000000800 */
[----:B------:R-:W1:Y:S08]  /*eea0*/  MUFU.EX2 R43, R43 ;  /* 0x0000002b002b7308 */ /* 0x000e700000000800 */
[----:B------:R-:W1:Y:S01]  /*eeb0*/  MUFU.EX2 R8, R8 ;  /* 0x0000000800087308 */ /* 0x000e620000000800 */
[-CC-:B------:R-:W-:Y:S01]  /*eec0*/  FFMA.FTZ R59, R59, R0.reuse, -R53.reuse ;  /* 0x000000003b3b7223 */ /* 0x180fe20000010835 */
[----:B------:R-:W-:-:S06]  /*eed0*/  FFMA.FTZ R135, R62, R0, -R53 ;  /* 0x000000003e877223 */ /* 0x000fcc0000010835 */
[----:B------:R-:W1:Y:S01]  /*eee0*/  MUFU.EX2 R133, R133 ;  /* 0x0000008500857308 */ /* 0x000e620000000800 */
[----:B------:R-:W-:Y:S02]  /*eef0*/  WARPGROUP.DEPBAR.LE gsb0, 0x0 ;  /* 0x00008000000079c5 */ /* 0x000fe40000010000 */
[----:B------:R4:W-:Y:S06]  /*ef00*/  BAR.ARV R47, 0x100 ;  /* 0x0004002f0000751d */ /* 0x0009ec0000002000 */
[----:B------:R0:W-:Y:S01]  /*ef10*/  @!P1 SYNCS.ARRIVE.TRANS64.RED.A1T0 RZ, [R46+URZ], RZ ;  /* 0x000000ff2eff99a7 */ /* 0x0001e2000810043f */
[----:B------:R-:W-:Y:S01]  /*ef20*/  MUFU.EX2 R48, R48 ;  /* 0x0000003000307308 */ /* 0x000fe20000000800 */
[----:B0-----:R-:W-:-:S07]  /*ef30*/  FADD.FTZ R46, R26, R51 ;  /* 0x000000331a2e7221 */ /* 0x001fce0000010000 */
[----:B------:R-:W-:Y:S01]  /*ef40*/  MUFU.EX2 R49, R49 ;  /* 0x0000003100317308 */ /* 0x000fe20000000800 */
[----:B---3--:R-:W-:Y:S01]  /*ef50*/  FADD.FTZ R15, R151, R46 ;  /* 0x0000002e970f7221 */ /* 0x008fe20000010000 */
[----:B------:R-:W-:-:S03]  /*ef60*/  @!P1 PRMT R46, RZ, 0x654, R4 ;  /* 0x00000654ff2e9816 */ /* 0x000fc60000000004 */
[----:B----4-:R-:W-:Y:S01]  /*ef70*/  FADD.FTZ R54, R30, R15 ;  /* 0x0000000f1e367221 */ /* 0x010fe20000010000 */
[----:B------:R-:W-:Y:S01]  /*ef80*/  FADD.FTZ R15, R145, R50 ;  /* 0x00000032910f7221 */ /* 0x000fe20000010000 */
[----:B------:R0:W-:Y:S01]  /*ef90*/  @!P1 SYNCS.ARRIVE.TRANS64.RED.A1T0 RZ, [R46+URZ], RZ ;  /* 0x000000ff2eff99a7 */ /* 0x0001e2000810043f */
[----:B------:R-:W-:Y:S01]  /*efa0*/  MUFU.EX2 R11, R11 ;  /* 0x0000000b000b7308 */ /* 0x000fe20000000800 */
[----:B------:R-:W-:-:S04]  /*efb0*/  FADD.FTZ R47, R27, R54 ;  /* 0x000000361b2f7221 */ /* 0x000fc80000010000 */
[----:B------:R-:W-:Y:S01]  /*efc0*/  FADD.FTZ R50, R52, R47 ;  /* 0x0000002f34327221 */ /* 0x000fe20000010000 */
[----:B0-----:R-:W-:-:S03]  /*efd0*/  FADD.FTZ R46, R144, R15 ;  /* 0x0000000f902e7221 */ /* 0x001fc60000010000 */
[----:B-1----:R-:W-:Y:S01]  /*efe0*/  FADD.FTZ R51, R31, R50 ;  /* 0x000000321f337221 */ /* 0x002fe20000010000 */
[----:B------:R-:W-:-:S03]  /*eff0*/  FADD.FTZ R47, R143, R46 ;  /* 0x0000002e8f2f7221 */ /* 0x000fc60000010000 */
[----:B------:R-:W-:Y:S01]  /*f000*/  FADD.FTZ R51, R56, R51 ;  /* 0x0000003338337221 */ /* 0x000fe20000010000 */
[----:B------:R-:W-:-:S04]  /*f010*/  FADD.FTZ R46, R146, R47 ;  /* 0x0000002f922e7221 */ /* 0x000fc80000010000 */
        /* <DEDUP_REMOVED lines=10> */
[----:B------:R-:W0:Y:S02]  /*f0c0*/  MUFU.EX2 R21, R59 ;  /* 0x0000003b00157308 */ /* 0x000e240000000800 */
[----:B------:R-:W-:Y:S01]  /*f0d0*/  FADD.FTZ R47, R136, R47 ;  /* 0x0000002f882f7221 */ /* 0x000fe20000010000 */
[----:B------:R-:W-:Y:S01]  /*f0e0*/  FADD.FTZ R51, R43, R46 ;  /* 0x0000002e2b337221 */ /* 0x000fe20000010000 */
[-C--:B------:R-:W-:Y:S02]  /*f0f0*/  FFMA.FTZ R63, R63, R0.reuse, -R53 ;  /* 0x000000003f3f7223 */ /* 0x080fe40000010835 */
[----:B------:R-:W-:Y:S01]  /*f100*/  FADD.FTZ R24, R138, R47 ;  /* 0x0000002f8a187221 */ /* 0x000fe20000010000 */
[----:B------:R-:W-:Y:S01]  /*f110*/  FADD.FTZ R51, R8, R51 ;  /* 0x0000003308337221 */ /* 0x000fe20000010000 */
[----:B------:R-:W1:Y:S01]  /*f120*/  MUFU.EX2 R135, R135 ;  /* 0x0000008700877308 */ /* 0x000e620000000800 */
[-C--:B------:R-:W-:Y:S01]  /*f130*/  FFMA.FTZ R129, R66, R0.reuse, -R53 ;  /* 0x0000000042817223 */ /* 0x080fe20000010835 */
[----:B------:R-:W-:Y:S01]  /*f140*/  F2FP.F16.F32.PACK_AB R149, R26, R149 ;  /* 0x000000951a95723e */ /* 0x000fe200000000ff */
[----:B------:R-:W-:Y:S01]  /*f150*/  FADD.FTZ R47, R13, R24 ;  /* 0x000000180d2f7221 */ /* 0x000fe20000010000 */
[----:B------:R-:W-:Y:S01]  /*f160*/  FADD.FTZ R26, R20, R51 ;  /* 0x00000033141a7221 */ /* 0x000fe20000010000 */
[----:B------:R-:W-:-:S03]  /*f170*/  FFMA.FTZ R5, R67, R0, -R53 ;  /* 0x0000000043057223 */ /* 0x000fc60000010835 */
[----:B------:R-:W3:Y:S01]  /*f180*/  MUFU.EX2 R4, R63 ;  /* 0x0000003f00047308 */ /* 0x000ee20000000800 */
[----:B------:R-:W-:Y:S01]  /*f190*/  FADD.FTZ R47, R132, R47 ;  /* 0x0000002f842f7221 */ /* 0x000fe20000010000 */
[----:B------:R-:W-:Y:S01]  /*f1a0*/  FADD.FTZ R26, R133, R26 ;  /* 0x0000001a851a7221 */ /* 0x000fe20000010000 */
[----:B------:R-:W-:-:S05]  /*f1b0*/  FFMA.FTZ R131, R70, R0, -R53 ;  /* 0x0000000046837223 */ /* 0x000fca0000010835 */
[----:B------:R-:W4:Y:S01]  /*f1c0*/  MUFU.EX2 R129, R129 ;  /* 0x0000008100817308 */ /* 0x000f220000000800 */
[----:B------:R-:W-:Y:S01]  /*f1d0*/  FADD.FTZ R47, R32, R47 ;  /* 0x0000002f202f7221 */ /* 0x000fe20000010000 */
[----:B0-----:R-:W-:Y:S01]  /*f1e0*/  FADD.FTZ R26, R21, R26 ;  /* 0x0000001a151a7221 */ /* 0x001fe20000010000 */
[----:B------:R-:W-:Y:S01]  /*f1f0*/  FFMA.FTZ R15, R71, R0, -R53 ;  /* 0x00000000470f7223 */ /* 0x000fe20000010835 */
[----:B------:R-:W-:-:S04]  /*f200*/  F2FP.F16.F32.PACK_AB R144, R144, R145 ;  /* 0x000000919090723e */ /* 0x000fc800000000ff */
[----:B------:R-:W0:Y:S01]  /*f210*/  MUFU.EX2 R5, R5 ;  /* 0x0000000500057308 */ /* 0x000e220000000800 */
[----:B------:R-:W-:Y:S01]  /*f220*/  F2FP.F16.F32.PACK_AB R145, R52, R27 ;  /* 0x0000001b3491723e */ /* 0x000fe200000000ff */
[----:B------:R-:W-:Y:S01]  /*f230*/  FADD.FTZ R47, R134, R47 ;  /* 0x0000002f862f7221 */ /* 0x000fe20000010000 */
[----:B-1----:R-:W-:Y:S01]  /*f240*/  FADD.FTZ R27, R135, R26 ;  /* 0x0000001a871b7221 */ /* 0x002fe20000010000 */
[----:B------:R-:W-:-:S04]  /*f250*/  FFMA.FTZ R125, R74, R0, -R53 ;  /* 0x000000004a7d7223 */ /* 0x000fc80000010835 */
[----:B------:R-:W1:Y:S01]  /*f260*/  MUFU.EX2 R131, R131 ;  /* 0x0000008300837308 */ /* 0x000e620000000800 */
[----:B------:R-:W-:Y:S01]  /*f270*/  F2FP.F16.F32.PACK_AB R151, R30, R151 ;  /* 0x000000971e97723e */ /* 0x000fe200000000ff */
[----:B------:R-:W-:Y:S01]  /*f280*/  FADD.FTZ R26, R28, R47 ;  /* 0x0000002f1c1a7221 */ /* 0x000fe20000010000 */
[----:B---3--:R-:W-:Y:S01]  /*f290*/  FADD.FTZ R30, R4, R27 ;  /* 0x0000001b041e7221 */ /* 0x008fe20000010000 */
[----:B------:R-:W-:-:S04]  /*f2a0*/  FFMA.FTZ R75, R75, R0, -R53 ;  /* 0x000000004b4b7223 */ /* 0x000fc80000010835 */
        /* <DEDUP_REMOVED lines=17> */
[----:B---3--:R-:W-:Y:S01]  /*f3c0*/  FADD.FTZ R30, R15, R30 ;  /* 0x0000001e0f1e7221 */ /* 0x008fe20000010000 */
[----:B------:R-:W-:-:S04]  /*f3d0*/  FFMA.FTZ R83, R83, R0, -R53 ;  /* 0x0000000053537223 */ /* 0x000fc80000010835 */
[----:B------:R-:W3:Y:S01]  /*f3e0*/  MUFU.EX2 R79, R79 ;  /* 0x0000004f004f7308 */ /* 0x000ee20000000800 */
[----:B------:R-:W-:Y:S01]  /*f3f0*/  F2FP.F16.F32.PACK_AB R133, R21, R133 ;  /* 0x000000851585723e */ /* 0x000fe200000000ff */
[----:B------:R-:W-:Y:S01]  /*f400*/  FADD.FTZ R13, R37, R8 ;  /* 0x00000008250d7221 */ /* 0x000fe20000010000 */
[----:B----4-:R-:W-:Y:S01]  /*f410*/  FADD.FTZ R21, R125, R30 ;  /* 0x0000001e7d157221 */ /* 0x010fe20000010000 */
[----:B------:R-:W-:Y:S01]  /*f420*/  FFMA.FTZ R86, R86, R0, -R53 ;  /* 0x0000000056567223 */ /* 0x000fe20000010835 */
[----:B------:R-:W-:-:S03]  /*f430*/  F2FP.F16.F32.PACK_AB R135, R4, R135 ;  /* 0x000000870487723e */ /* 0x000fc600000000ff */
[----:B------:R-:W4:Y:S01]  /*f440*/  MUFU.EX2 R82, R82 ;  /* 0x0000005200527308 */ /* 0x000f220000000800 */
[----:B------:R-:W-:Y:S01]  /*f450*/  FADD.FTZ R4, R40, R13 ;  /* 0x0000000d28047221 */ /* 0x000fe20000010000 */
[----:B0-----:R-:W-:Y:S01]  /*f460*/  FADD.FTZ R21, R24, R21 ;  /* 0x0000001518157221 */ /* 0x001fe20000010000 */
[----:B------:R-:W-:-:S05]  /*f470*/  FFMA.FTZ R53, R87, R0, -R53 ;  /* 0x0000000057357223 */ /* 0x000fca0000010835 */
[----:B------:R-:W0:Y:S01]  /*f480*/  MUFU.EX2 R83, R83 ;  /* 0x0000005300537308 */ /* 0x000e220000000800 */
[----:B------:R-:W-:Y:S01]  /*f490*/  FADD.FTZ R13, R41, R4 ;  /* 0x00000004290d7221 */ /* 0x000fe20000010000 */
[----:B-1----:R-:W-:Y:S01]  /*f4a0*/  FADD.FTZ R4, R78, R21 ;  /* 0x000000154e047221 */ /* 0x002fe20000010000 */
[----:B------:R-:W-:-:S05]  /*f4b0*/  F2FP.F16.F32.PACK_AB R129, R5, R129 ;  /* 0x000000810581723e */ /* 0x000fca00000000ff */
[----:B------:R-:W1:Y:S01]  /*f4c0*/  MUFU.EX2 R86, R86 ;  /* 0x0000005600567308 */ /* 0x000e620000000800 */
[----:B------:R-:W-:Y:S01]  /*f4d0*/  FADD.FTZ R8, R44, R13 ;  /* 0x0000000d2c087221 */ /* 0x000fe20000010000 */
[----:B---3--:R-:W-:Y:S01]  /*f4e0*/  FADD.FTZ R5, R79, R4 ;  /* 0x000000044f057221 */ /* 0x008fe20000010000 */
[----:B--2---:R-:W-:-:S05]  /*f4f0*/  ISETP.GT.AND P2, PT, R14, R55, PT ;  /* 0x000000370e00720c */ /* 0x004fca0003f44270 */
[----:B------:R-:W2:Y:S01]  /*f500*/  MUFU.EX2 R53, R53 ;  /* 0x0000003500357308 */ /* 0x000ea20000000800 */
[----:B------:R-:W-:Y:S01]  /*f510*/  FADD.FTZ R13, R45, R8 ;  /* 0x000000082d0d7221 */ /* 0x000fe20000010000 */
[----:B----4-:R-:W-:-:S03]  /*f520*/  FADD.FTZ R4, R82, R5 ;  /* 0x0000000552047221 */ /* 0x010fc60000010000 */
[----:B------:R-:W-:Y:S01]  /*f530*/  FADD.FTZ R8, R48, R13 ;  /* 0x0000000d30087221 */ /* 0x000fe20000010000 */
[----:B0-----:R-:W-:-:S03]  /*f540*/  FADD.FTZ R5, R83, R4 ;  /* 0x0000000453057221 */ /* 0x001fc60000010000 */
[----:B------:R-:W-:Y:S01]  /*f550*/  FADD.FTZ R8, R49, R8 ;  /* 0x0000000831087221 */ /* 0x000fe20000010000 */
[----:B-1----:R-:W-:Y:S01]  /*f560*/  FADD.FTZ R4, R86, R5 ;  /* 0x0000000556047221 */ /* 0x002fe20000010000 */
[----:B------:R-:W-:Y:S01]  /*f570*/  F2FP.F16.F32.PACK_AB R148, R148, R147 ;  /* 0x000000939494723e */ /* 0x000fe200000000ff */
[-C--:B------:R-:W-:Y:S01]  /*f580*/  FMUL.FTZ R90, R90, R12.reuse ;  /* 0x0000000c5a5a7220 */ /* 0x080fe20000410000 */
[----:B------:R-:W-:Y:S01]  /*f590*/  F2FP.F16.F32.PACK_AB R146, R146, R143 ;  /* 0x0000008f9292723e */ /* 0x000fe200000000ff */
[----:B------:R-:W-:Y:S01]  /*f5a0*/  FADD.FTZ R5, R11, R8 ;  /* 0x000000080b057221 */ /* 0x000fe20000010000 */
[----:B------:R-:W-:Y:S01]  /*f5b0*/  F2FP.F16.F32.PACK_AB R140, R140, R141 ;  /* 0x0000008d8c8c723e */ /* 0x000fe200000000ff */
[-C--:B------:R-:W-:Y:S01]  /*f5c0*/  FMUL.FTZ R91, R91, R12.reuse ;  /* 0x0000000c5b5b7220 */ /* 0x080fe20000410000 */
[----:B------:R-:W-:Y:S01]  /*f5d0*/  F2FP.F16.F32.PACK_AB R136, R136, R137 ;  /* 0x000000898888723e */ /* 0x000fe200000000ff */
[-C--:B------:R-:W-:Y:S01]  /*f5e0*/  FMUL.FTZ R94, R94, R12.reuse ;  /* 0x0000000c5e5e7220 */ /* 0x080fe20000410000 */
        /* <DEDUP_REMOVED lines=15> */
[----:B--2---:R-:W-:Y:S01]  /*f6e0*/  FADD.FTZ R4, R53, R4 ;  /* 0x0000000435047221 */ /* 0x004fe20000010000 */
[----:B------:R-:W-:Y:S01]  /*f6f0*/  F2FP.F16.F32.PACK_AB R141, R39, R34 ;  /* 0x00000022278d723e */ /* 0x000fe200000000ff */
[-C--:B------:R-:W-:Y:S01]  /*f700*/  FMUL.FTZ R88, R88, R10.reuse ;  /* 0x0000000a58587220 */ /* 0x080fe20000410000 */
[----:B------:R-:W-:Y:S01]  /*f710*/  F2FP.F16.F32.PACK_AB R143, R42, R35 ;  /* 0x000000232a8f723e */ /* 0x000fe200000000ff */
[----:B------:R-:W-:Y:S01]  /*f720*/  FMUL.FTZ R89, R89, R10 ;  /* 0x0000000a59597220 */ /* 0x000fe20000410000 */
        /* <DEDUP_REMOVED lines=26> */
[----:B------:R-:W-:Y:S01]  /*f8d0*/  FMUL.FTZ R117, R117, R10 ;  /* 0x0000000a75757220 */ /* 0x000fe20000410000 */
[----:B------:R-:W-:Y:S01]  /*f8e0*/  VIADD R14, R14, 0xffffffff ;  /* 0xffffffff0e0e7836 */ /* 0x000fe20000000000 */
[----:B------:R-:W-:Y:S01]  /*f8f0*/  MOV R13, R3 ;  /* 0x00000003000d7202 */ /* 0x000fe20000000f00 */
[----:B------:R-:W-:-:S02]  /*f900*/  IMAD.MOV.U32 R8, RZ, RZ, R23 ;  /* 0x000000ffff087224 */ /* 0x000fc400078e0017 */
[----:B------:R-:W-:Y:S02]  /*f910*/  IMAD.MOV.U32 R15, RZ, RZ, R18 ;  /* 0x000000ffff0f7224 */ /* 0x000fe400078e0012 */
[----:B------:R-:W-:Y:S01]  /*f920*/  IMAD.MOV.U32 R12, RZ, RZ, R9 ;  /* 0x000000ffff0c7224 */ /* 0x000fe200078e0009 */
[----:B------:R-:W-:Y:S06]  /*f930*/  @P2 BRA `(.L_x_2394) ;  /* 0xffffffe000402947 */ /* 0x000fec000383ffff */
.L_x_2384:
[----:B------:R-:W-:Y:S05]  /*f940*/  WARPSYNC.ALL ;  /* 0x0000000000007948 */ /* 0x000fea0003800000 */
[----:B------:R-:W-:Y:S06]  /*f950*/  BAR.ARV 0x8, 0x200 ;  /* 0x0208000000007b1d */ /* 0x000fec0000002000 */
[----:B------:R-:W-:Y:S05]  /*f960*/  @!P0 BRA `(.L_x_2395) ;  /* 0x0000000000048947 */ /* 0x000fea0003800000 */
[----:B------:R-:W-:Y:S01]  /*f970*/  BPT.TRAP 0x1 ;  /* 0x000000040000795c */ /* 0x000fe20000300000 */
.L_x_2395:
[----:B------:R-:W-:Y:S01]  /*f980*/  IMAD R13, R18, 0x8, R2 ;  /* 0x00000008120d7824 */ /* 0x000fe200078e0202 */
[----:B------:R-:W-:-:S04]  /*f990*/  SHF.L.U32 R6, R23, 0x1f, RZ ;  /* 0x0000001f17067819 */ /* 0x000fc800000006ff */
[----:B------:R0:W1:Y:S01]  /*f9a0*/  SYNCS.PHASECHK.TRANS64.TRYWAIT P2, [R13+URZ+0x16850], R6 ;  /* 0x016850060d0075a7 */ /* 0x000062000804017f */
[----:B------:R-:W-:Y:S05]  /*f9b0*/  @!P0 BRA `(.L_x_2396) ;  /* 0x0000000000048947 */ /* 0x000fea0003800000 */
[----:B------:R-:W-:Y:S01]  /*f9c0*/  BPT.TRAP 0x1 ;  /* 0x000000040000795c */ /* 0x000fe20000300000 */
.L_x_2396:
[----:B------:R-:W-:-:S05]  /*f9d0*/  VIADD R2, R2, 0x400 ;  /* 0x0000040002027836 */ /* 0x000fca0000000000 */
[----:B------:R-:W-:-:S04]  /*f9e0*/  SHF.R.U32.HI R2, RZ, 0x4, R2 ;  /* 0x00000004ff027819 */ /* 0x000fc80000011602 */
[----:B------:R-:W-:Y:S01]  /*f9f0*/  LOP3.LUT R7, R2, 0x3fff, RZ, 0xc0, !PT ;  /* 0x00003fff02077812 */ /* 0x000fe200078ec0ff */
[----:B-1----:R-:W-:Y:S06]  /*fa00*/  @P2 BRA `(.L_x_2397) ;  /* 0x0000000000082947 */ /* 0x002fec0003800000 */
[----:B------:R-:W1:Y:S02]  /*fa10*/  SYNCS.PHASECHK.TRANS64.TRYWAIT P0, [R13+URZ+0x16850], R6 ;  /* 0x016850060d0075a7 */ /* 0x000e64000800017f */
[----:B-1----:R-:W-:Y:S05]  /*fa20*/  @!P0 BRA `(.L_x_2398) ;  /* 0x000000ac00d08947 */ /* 0x002fea0003800000 */
.L_x_2397:
[----:B01----:R-:W-:Y:S01]  /*fa30*/  IMAD R6, R18, 0x400, R7 ;  /* 0x0000040012067824 */ /* 0x003fe200078e0207 */
[----:B------:R-:W2:Y:S01]  /*fa40*/  LDL.LU R14, [R1+0x58] ;  /* 0x00005800010e7983 */ /* 0x000ea20000300800 */
[----:B------:R-:W-:Y:S01]  /*fa50*/  IMAD.MOV.U32 R7, RZ, RZ, 0x40000040 ;  /* 0x40000040ff077424 */ /* 0x000fe200078e00ff */
[----:B------:R-:W-:Y:S05]  /*fa60*/  WARPSYNC.ALL ;  /* 0x0000000000007948 */ /* 0x000fea0003800000 */
[C---:B------:R-:W-:Y:S01]  /*fa70*/  R2UR UR6, R6.reuse ;  /* 0x00000000060672ca */ /* 0x040fe200000e0000 */
[----:B------:R-:W-:Y:S01]  /*fa80*/  WARPGROUP.ARRIVE ;  /* 0x00000000000079c5 */ /* 0x000fe20000000000 */
[----:B------:R-:W-:Y:S01]  /*fa90*/  R2UR UR7, R7 ;  /* 0x00000000070772ca */ /* 0x000fe200000e0000 */
[----:B------:R-:W-:Y:S01]  /*faa0*/  VIADD R10, R6, 0x80 ;  /* 0x00000080060a7836 */ /* 0x000fe20000000000 */
[----:B------:R-:W-:Y:S01]  /*fab0*/  MOV R7, 0x40000040 ;  /* 0x4000004000077802 */ /* 0x000fe20000000f00 */
[----:B------:R-:W-:Y:S01]  /*fac0*/  IMAD.MOV.U32 R11, RZ, RZ, 0x40000040 ;  /* 0x40000040ff0b7424 */ /* 0x000fe200078e00ff */
[----:B------:R-:W0:Y:S01]  /*fad0*/  SHFL.BFLY PT, R2, R5, 0x2, 0x1f ;  /* 0x0c401f0005027f89 */ /* 0x000e2200000e0000 */
[----:B------:R-:W-:-:S02]  /*fae0*/  @!P1 VIADD R8, R13, 0x16860 ;  /* 0x000168600d089836 */ /* 0x000fc40000000000 */
[----:B------:R-:W-:Y:S02]  /*faf0*/  VIADD R18, R18, 0x1 ;  /* 0x0000000112127836 */ /* 0x000fe40000000000 */
[----:B------:R-:W-:Y:S01]  /*fb00*/  IMAD.MOV.U32 R26, RZ, RZ, -0x800000 ;  /* 0xff800000ff1a7424 */ /* 0x000fe200078e00ff */
[----:B------:R-:W-:Y:S01]  /*fb10*/  @!P1 PRMT R8, RZ, 0x654, R8 ;  /* 0x00000654ff089816 */ /* 0x000fe20000000008 */
        /* <DEDUP_REMOVED lines=8> */
[----:B0-----:R-:W-:Y:S01]  /*fba0*/  FADD.FTZ R2, R2, R5 ;  /* 0x0000000502027221 */ /* 0x001fe20000010000 */
[----:B------:R-:W-:-:S02]  /*fbb0*/  WARPGROUP.DEPBAR.LE gsb0, 0x0 ;  /* 0x00008000000079c5 */ /* 0x000fc40000010000 */
[----:B------:R-:W-:-:S07]  /*fbc0*/  WARPGROUP.ARRIVE ;  /* 0x00000000000079c5 */ /* 0x000fce0000000000 */
[----:B------:R-:W-:Y:S01]  /*fbd0*/  HGMMA.64x64x16.F32 R88, R144, gdesc[UR4].tnspB, R88, gsb0 ;  /* 0x40e0000490587df0 */ /* 0x000fe20008000858 */
[----:B------:R-:W-:Y:S02]  /*fbe0*/  R2UR UR6, R10 ;  /* 0x000000000a0672ca */ /* 0x000fe400000e0000 */
[----:B------:R-:W-:Y:S01]  /*fbf0*/  R2UR UR7, R11 ;  /* 0x000000000b0772ca */ /* 0x000fe200000e0000 */
[----:B------:R-:W-:Y:S01]  /*fc00*/  IMAD.MOV.U32 R11, RZ, RZ, 0x40000040 ;  /* 0x40000040ff0b7424 */ /* 0x000fe200078e00ff */
[----:B------:R-:W-:Y:S01]  /*fc10*/  IADD3 R10, R6, 0x180, RZ ;  /* 0x00000180060a7810 */ /* 0x000fe20007ffe0ff */
[----:B------:R-:W-:Y:S02]  /*fc20*/  WARPGROUP.DEPBAR.LE gsb0, 0x0 ;  /* 0x00008000000079c5 */ /* 0x000fe40000010000 */
        /* <DEDUP_REMOVED lines=27> */
[----:B------:R-:W-:Y:S02]  /*fde0*/  R2UR UR7, R11 ;  /* 0x000000000b0772ca */ /* 0x000fe400000e0000 */
[----:B------:R-:W0:Y:S02]  /*fdf0*/  SHFL.BFLY PT, R11, R4, 0x2, 0x1f ;  /* 0x0c401f00040b7f89 */ /* 0x000e2400000e0000 */
[----:B0-----:R-:W-:Y:S01]  /*fe00*/  FADD.FTZ R11, R11, R4 ;  /* 0x000000040b0b7221 */ /* 0x001fe20000010000 */
[----:B------:R-:W-:-:S04]  /*fe10*/  SEL R4, RZ, 0x1, P2 ;  /* 0x00000001ff047807 */ /* 0x000fc80001000000 */
[----:B------:R-:W-:Y:S01]  /*fe20*/  LOP3.LUT R23, R23, R4, RZ, 0x3c, !PT ;  /* 0x0000000417177212 */ /* 0x000fe200078e3cff */
[----:B------:R-:W-:Y:S02]  /*fe30*/  WARPGROUP.DEPBAR.LE gsb0, 0x0 ;  /* 0x00008000000079c5 */ /* 0x000fe40000010000 */
[----:B------:R-:W-:-:S06]  /*fe40*/  WARPGROUP.ARRIVE ;  /* 0x00000000000079c5 */ /* 0x000fcc0000000000 */
[----:B------:R-:W-:Y:S01]  /*fe50*/  HGMMA.64x64x16.F32 R88, R124, gdesc[UR4].tnspB, R88, gsb0 ;  /* 0x40e000047c587df0 */ /* 0x000fe20008000858 */
[----:B------:R-:W-:Y:S02]  /*fe60*/  R2UR UR6, R6 ;  /* 0x00000000060672ca */ /* 0x000fe400000e0000 */
[----:B------:R-:W-:Y:S01]  /*fe70*/  R2UR UR7, R7 ;  /* 0x00000000070772ca */ /* 0x000fe200000e0000 */
[----:B------:R-:W0:Y:S04]  /*fe80*/  SHFL.BFLY PT, R6, R11, 0x1, 0x1f ;  /* 0x0c201f000b067f89 */ /* 0x000e2800000e0000 */
[----:B------:R-:W1:Y:S01]  /*fe90*/  SHFL.BFLY PT, R7, R2, 0x1, 0x1f ;  /* 0x0c201f0002077f89 */ /* 0x000e6200000e0000 */
[----:B0-----:R-:W-:Y:S01]  /*fea0*/  FADD.FTZ R12, R11, R6 ;  /* 0x000000060b0c7221 */ /* 0x001fe20000010000 */
[----:B------:R-:W-:-:S02]  /*feb0*/  IMAD.MOV.U32 R6, RZ, RZ, RZ ;  /* 0x000000ffff067224 */ /* 0x000fc400078e00ff */
[----:B-1----:R-:W-:Y:S02]  /*fec0*/  FADD.FTZ R10, R2, R7 ;  /* 0x00000007020a7221 */ /* 0x002fe40000010000 */
[----:B------:R-:W-:Y:S01]  /*fed0*/  FSETP.NE.FTZ.AND P3, PT, R12, RZ, PT ;  /* 0x000000ff0c00720b */ /* 0x000fe20003f75000 */
[----:B------:R-:W-:Y:S02]  /*fee0*/  IMAD.MOV.U32 R2, RZ, RZ, RZ ;  /* 0x000000ffff027224 */ /* 0x000fe400078e00ff */
[----:B------:R-:W-:-:S10]  /*fef0*/  FSETP.NE.FTZ.AND P0, PT, R10, RZ, PT ;  /* 0x000000ff0a00720b */ /* 0x000fd40003f15000 */
[----:B------:R-:W0:Y:S01]  /*ff00*/  @P3 MUFU.LG2 R7, R12 ;  /* 0x0000000c00073308 */ /* 0x000e220000000c00 */
[C---:B------:R-:W-:Y:S02]  /*ff10*/  @P3 FMUL.FTZ R11, R0.reuse, 0.69314718246459960938 ;  /* 0x3f317218000b3820 */ /* 0x040fe40000410000 */
[----:B------:R-:W-:-:S05]  /*ff20*/  @P0 FMUL.FTZ R4, R0, 0.69314718246459960938 ;  /* 0x3f31721800040820 */ /* 0x000fca0000410000 */
[----:B------:R-:W1:Y:S08]  /*ff30*/  @P0 MUFU.LG2 R5, R10 ;  /* 0x0000000a00050308 */ /* 0x000e700000000c00 */
[----:B------:R-:W2:Y:S01]  /*ff40*/  @P0 MUFU.RCP R2, R10 ;  /* 0x0000000a00020308 */ /* 0x000ea20000001000 */
[----:B0-----:R-:W-:-:S04]  /*ff50*/  @P3 FMUL.FTZ R0, R7, 0.69314718246459960938 ;  /* 0x3f31721807003820 */ /* 0x001fc80000410000 */
[----:B------:R-:W-:-:S03]  /*ff60*/  @P3 FFMA.FTZ R27, R11, R9, R0 ;  /* 0x000000090b1b3223 */ /* 0x000fc60000010000 */
[----:B------:R-:W0:Y:S01]  /*ff70*/  @P3 MUFU.RCP R6, R12 ;  /* 0x0000000c00063308 */ /* 0x000e220000001000 */
[----:B-1----:R-:W-:-:S04]  /*ff80*/  @P0 FMUL.FTZ R5, R5, 0.69314718246459960938 ;  /* 0x3f31721805050820 */ /* 0x002fc80000410000 */
[----:B------:R-:W-:Y:S01]  /*ff90*/  @P0 FFMA.FTZ R26, R4, R3, R5 ;  /* 0x00000003041a0223 */ /* 0x000fe20000010005 */
[----:B------:R-:W-:Y:S01]  /*ffa0*/  PLOP3.LUT P0, PT, PT, PT, PT, 0x8, 0x0 ;  /* 0x000000000000781c */ /* 0x000fe20003f0e170 */
        /* <DEDUP_REMOVED lines=37> */
.L_x_2334:
[----:B------:R-:W2:Y:S01]  /*10200*/  LDL R48, [R1+0x50] ;  /* 0x0000500001307983 */ /* 0x000ea20000100800 */
[----:B------:R-:W-:Y:S05]  /*10210*/  WARPSYNC.ALL ;  /* 0x0000000000007948 */ /* 0x000fea0003800000 */
[----:B------:R-:W0:Y:S01]  /*10220*/  S2R R0, SR_TID.X ;  /* 0x0000000000007919 */ /* 0x000e220000002100 */
[----:B------:R-:W1:Y:S01]  /*10230*/  S2UR UR5, SR_CgaCtaId ;  /* 0x00000000000579c3 */ /* 0x000e620000008800 */
[----:B------:R-:W-:Y:S01]  /*10240*/  UMOV UR4, 0x400 ;  /* 0x0000040000047882 */ /* 0x000fe20000000000 */
[----:B------:R-:W-:Y:S01]  /*10250*/  BSSY B0, `(.L_x_2399) ;  /* 0x0000241000007945 */ /* 0x000fe20003800000 */
[----:B-1----:R-:W-:-:S06]  /*10260*/  ULEA UR4, UR5, UR4, 0x18 ;  /* 0x0000000405047291 */ /* 0x002fcc000f8ec03f */
[----:B------:R-:W-:Y:S01]  /*10270*/  MOV R2, UR4 ;  /* 0x0000000400027c02 */ /* 0x000fe20008000f00 */
[----:B------:R-:W-:Y:S01]  /*10280*/  BAR.SYNC.DEFER_BLOCKING 0x5, 0x200 ;  /* 0x0148000000007b1d */ /* 0x000fe20000010000 */
[----:B0-----:R-:W-:-:S05]  /*10290*/  VIADD R49, R0, 0xffffff80 ;  /* 0xffffff8000317836 */ /* 0x001fca0000000000 */
[--C-:B------:R-:W-:Y:S02]  /*102a0*/  SHF.R.S32.HI R46, RZ, 0x1f, R49.reuse ;  /* 0x0000001fff2e7819 */ /* 0x100fe40000011431 */
[----:B------:R-:W-:Y:S02]  /*102b0*/  SHF.R.S32.HI R0, RZ, 0x1f, R49 ;  /* 0x0000001fff007819 */ /* 0x000fe40000011431 */
[-C--:B------:R-:W-:Y:S02]  /*102c0*/  LEA.HI R46, R46, R49.reuse, RZ, 0x3 ;  /* 0x000000312e2e7211 */ /* 0x080fe400078f18ff */
[----:B------:R-:W-:Y:S02]  /*102d0*/  LEA.HI R0, R0, R49, RZ, 0x3 ;  /* 0x0000003100007211 */ /* 0x000fe400078f18ff */
[----:B------:R-:W-:Y:S02]  /*102e0*/  LOP3.LUT R46, R46, 0xfffffff8, RZ, 0xc0, !PT ;  /* 0xfffffff82e2e7812 */ /* 0x000fe400078ec0ff */
[----:B------:R-:W-:-:S03]  /*102f0*/  SHF.R.S32.HI R45, RZ, 0x3, R0 ;  /* 0x00000003ff2d7819 */ /* 0x000fc60000011400 */
[----:B------:R-:W-:-:S04]  /*10300*/  IMAD.IADD R46, R49, 0x1, -R46 ;  /* 0x00000001312e7824 */ /* 0x000fc800078e0a2e */
[----:B------:R-:W-:Y:S01]  /*10310*/  IMAD.SHL.U32 R44, R46, 0x8, RZ ;  /* 0x000000082e2c7824 */ /* 0x000fe200078e00ff */
[----:B------:R0:W1:Y:S04]  /*10320*/  LDS.128 R28, [R2+0x168d0] ;  /* 0x0168d000021c7984 */ /* 0x0000680000000c00 */
        /* <DEDUP_REMOVED lines=11> */
[----:B------:R-:W-:Y:S01]  /*103e0*/  F2FP.F16.F32.PACK_AB R14, R93, R92 ;  /* 0x0000005c5d0e723e */ /* 0x000fe200000000ff */
[----:B------:R-:W0:Y:S01]  /*103f0*/  S2R R3, SR_SWINHI ;  /* 0x0000000000037919 */ /* 0x000e220000002f00 */
[----:B-----5:R-:W-:Y:S02]  /*10400*/  MOV R24, R2 ;  /* 0x0000000200187202 */ /* 0x020fe40000000f00 */
[----:B0-----:R-:W-:-:S03]  /*10410*/  MOV R25, R3 ;  /* 0x0000000300197202 */ /* 0x001fc60000000f00 */
[----:B--2---:R-:W-:-:S03]  /*10420*/  IMAD.WIDE R10, R4, 0x2, R24 ;  /* 0x00000002040a7825 */ /* 0x004fc600078e0218 */
[C---:B------:R-:W-:Y:S02]  /*10430*/  IADD3 R15, P0, R10.reuse, 0x60, RZ ;  /* 0x000000600a0f7810 */ /* 0x040fe40007f1e0ff */
[C---:B------:R-:W-:Y:S02]  /*10440*/  LOP3.LUT R3, R10.reuse, 0x380, RZ, 0xc0, !PT ;  /* 0x000003800a037812 */ /* 0x040fe400078ec0ff */
[----:B------:R-:W-:Y:S01]  /*10450*/  IADD3 R6, P1, R10, 0x40, RZ ;  /* 0x000000400a067810 */ /* 0x000fe20007f3e0ff */
[--C-:B------:R-:W-:Y:S01]  /*10460*/  IMAD.X R5, RZ, RZ, R11.reuse, P0 ;  /* 0x000000ffff057224 */ /* 0x100fe200000e060b */
[----:B---3--:R-:W-:Y:S02]  /*10470*/  ISETP.NE.AND P0, PT, R32, RZ, PT ;  /* 0x000000ff2000720c */ /* 0x008fe40003f05270 */
[----:B------:R-:W-:Y:S01]  /*10480*/  IADD3 R13, P2, R10, 0x20, RZ ;  /* 0x000000200a0d7810 */ /* 0x000fe20007f5e0ff */
[--C-:B------:R-:W-:Y:S01]  /*10490*/  IMAD.X R7, RZ, RZ, R11.reuse, P1 ;  /* 0x000000ffff077224 */ /* 0x100fe200008e060b */
[----:B------:R-:W-:Y:S01]  /*104a0*/  SEL R38, R32, UR4, P0 ;  /* 0x0000000420267c07 */ /* 0x000fe20008000000 */
[----:B------:R-:W-:Y:S05]  /*104b0*/  WARPSYNC.ALL ;  /* 0x0000000000007948 */ /* 0x000fea0003800000 */
[----:B------:R-:W-:Y:S01]  /*104c0*/  SHF.R.U64 R3, R3, 0x3, RZ ;  /* 0x0000000303037819 */ /* 0x000fe200000012ff */
[----:B------:R-:W-:Y:S01]  /*104d0*/  IMAD.X R9, RZ, RZ, R11, P2 ;  /* 0x000000ffff097224 */ /* 0x000fe200010e060b */
[----:B------:R-:W-:Y:S01]  /*104e0*/  LOP3.LUT R4, R6, 0x380, RZ, 0xc0, !PT ;  /* 0x0000038006047812 */ /* 0x000fe200078ec0ff */
[----:B------:R-:W-:Y:S01]  /*104f0*/  ULDC.64 UR6, c[0x0][0xc08] ;  /* 0x0003020000067ab9 */ /* 0x000fe20000000a00 */
[----:B------:R-:W-:Y:S01]  /*10500*/  LOP3.LUT R0, R13, 0x380, RZ, 0xc0, !PT ;  /* 0x000003800d007812 */ /* 0x000fe200078ec0ff */
[----:B------:R-:W-:Y:S01]  /*10510*/  ULDC.64 UR4, c[0x0][0xc00] ;  /* 0x0003000000047ab9 */ /* 0x000fe20000000a00 */
[----:B------:R-:W-:-:S02]  /*10520*/  LOP3.LUT R8, R15, 0x380, RZ, 0xc0, !PT ;  /* 0x000003800f087812 */ /* 0x000fc400078ec0ff */
[----:B------:R-:W-:Y:S02]  /*10530*/  LOP3.LUT R10, R3, R10, RZ, 0x3c, !PT ;  /* 0x0000000a030a7212 */ /* 0x000fe400078e3cff */
[----:B------:R-:W-:Y:S02]  /*10540*/  SHF.R.U64 R3, R4, 0x3, RZ ;  /* 0x0000000304037819 */ /* 0x000fe400000012ff */
[----:B------:R-:W-:Y:S02]  /*10550*/  SHF.R.U64 R0, R0, 0x3, RZ ;  /* 0x0000000300007819 */ /* 0x000fe400000012ff */
[----:B------:R-:W-:Y:S02]  /*10560*/  SHF.R.U64 R4, R8, 0x3, RZ ;  /* 0x0000000308047819 */ /* 0x000fe400000012ff */
[----:B------:R-:W-:Y:S02]  /*10570*/  LOP3.LUT R8, R0, R13, RZ, 0x3c, !PT ;  /* 0x0000000d00087212 */ /* 0x000fe400078e3cff */
[----:B------:R-:W-:-:S02]  /*10580*/  LOP3.LUT R4, R4, R15, RZ, 0x3c, !PT ;  /* 0x0000000f04047212 */ /* 0x000fc400078e3cff */
[----:B------:R-:W-:Y:S02]  /*10590*/  LOP3.LUT R6, R3, R6, RZ, 0x3c, !PT ;  /* 0x0000000603067212 */ /* 0x000fe400078e3cff */
[----:B------:R-:W-:Y:S02]  /*105a0*/  MOV R10, R10 ;  /* 0x0000000a000a7202 */ /* 0x000fe40000000f00 */
[----:B------:R-:W-:Y:S02]  /*105b0*/  F2FP.F16.F32.PACK_AB R13, R91, R90 ;  /* 0x0000005a5b0d723e */ /* 0x000fe400000000ff */
[----:B------:R-:W-:Y:S01]  /*105c0*/  F2FP.F16.F32.PACK_AB R15, R95, R94 ;  /* 0x0000005e5f0f723e */ /* 0x000fe200000000ff */
[----:B------:R-:W-:Y:S01]  /*105d0*/  BAR.SYNC.DEFER_BLOCKING 0x1, 0x180 ;  /* 0x0046000000007b1d */ /* 0x000fe20000010000 */
[----:B------:R-:W-:Y:S02]  /*105e0*/  MOV R3, R6 ;  /* 0x0000000600037202 */ /* 0x000fe40000000f00 */
[----:B------:R-:W-:-:S02]  /*105f0*/  MOV R0, R4 ;  /* 0x0000000400007202 */ /* 0x000fc40000000f00 */
[----:B------:R-:W-:Y:S02]  /*10600*/  MOV R35, R8 ;  /* 0x0000000800237202 */ /* 0x000fe40000000f00 */
[----:B------:R-:W-:Y:S02]  /*10610*/  F2FP.F16.F32.PACK_AB R4, R97, R96 ;  /* 0x000000606104723e */ /* 0x000fe400000000ff */
[----:B------:R-:W-:Y:S02]  /*10620*/  F2FP.F16.F32.PACK_AB R5, R99, R98 ;  /* 0x000000626305723e */ /* 0x000fe400000000ff */
[----:B------:R-:W-:Y:S02]  /*10630*/  F2FP.F16.F32.PACK_AB R6, R101, R100 ;  /* 0x000000646506723e */ /* 0x000fe400000000ff */
[----:B------:R-:W-:Y:S02]  /*10640*/  F2FP.F16.F32.PACK_AB R7, R103, R102 ;  /* 0x000000666707723e */ /* 0x000fe400000000ff */
[----:B------:R-:W-:-:S02]  /*10650*/  F2FP.F16.F32.PACK_AB R8, R105, R104 ;  /* 0x000000686908723e */ /* 0x000fc400000000ff */
[----:B------:R-:W-:Y:S02]  /*10660*/  F2FP.F16.F32.PACK_AB R9, R107, R106 ;  /* 0x0000006a6b09723e */ /* 0x000fe400000000ff */
[----:B------:R-:W-:Y:S02]  /*10670*/  F2FP.F16.F32.PACK_AB R11, R111, R110 ;  /* 0x0000006e6f0b723e */ /* 0x000fe400000000ff */
[----:B------:R-:W-:Y:S02]  /*10680*/  ISETP.NE.U32.AND P3, PT, RZ, UR6, PT ;  /* 0x00000006ff007c0c */ /* 0x000fe4000bf65070 */
[----:B------:R-:W-:Y:S01]  /*10690*/  ISETP.NE.U32.AND P0, PT, RZ, UR4, PT ;  /* 0x00000004ff007c0c */ /* 0x000fe2000bf05070 */
[----:B------:R0:W-:Y:S01]  /*106a0*/  STSM.16.M88.4 [R10], R12 ;  /* 0x0000000c0a007844 */ /* 0x0001e20000000200 */
[----:B------:R-:W-:Y:S02]  /*106b0*/  ISETP.NE.AND.EX P3, PT, RZ, UR7, PT, P3 ;  /* 0x00000007ff007c0c */ /* 0x000fe4000bf65330 */
[----:B------:R-:W-:Y:S01]  /*106c0*/  IADD3 R32, P1, R36, UR4, RZ ;  /* 0x0000000424207c10 */ /* 0x000fe2000ff3e0ff */
[----:B------:R1:W-:Y:S01]  /*106d0*/  STSM.16.M88.4 [R35], R4 ;  /* 0x0000000423007844 */ /* 0x0003e20000000200 */
[----:B------:R-:W-:-:S02]  /*106e0*/  ISETP.NE.AND.EX P0, PT, RZ, UR5, PT, P0 ;  /* 0x00000005ff007c0c */ /* 0x000fc4000bf05300 */
[----:B------:R-:W-:Y:S02]  /*106f0*/  IADD3.X R33, R37, UR5, RZ, P1, !PT ;  /* 0x0000000525217c10 */ /* 0x000fe40008ffe4ff */
[----:B0-----:R-:W-:Y:S02]  /*10700*/  F2FP.F16.F32.PACK_AB R10, R109, R108 ;  /* 0x0000006c6d0a723e */ /* 0x001fe400000000ff */
[----:B------:R-:W-:Y:S02]  /*10710*/  F2FP.F16.F32.PACK_AB R12, R113, R112 ;  /* 0x00000070710c723e */ /* 0x000fe400000000ff */
        /* <DEDUP_REMOVED lines=9> */
[----:B------:R-:W-:Y:S01]  /*107b0*/  IMAD.U32 R47, RZ, RZ, UR6 ;  /* 0x00000006ff2f7e24 */ /* 0x000fe2000f8e00ff */
[----:B------:R-:W-:Y:S02]  /*107c0*/  ISETP.GT.AND P2, PT, R38, 0x1, PT ;  /* 0x000000012600780c */ /* 0x000fe40003f44270 */
[----:B-1----:R-:W-:Y:S01]  /*107d0*/  MOV R6, 0x9b8 ;  /* 0x000009b800067802 */ /* 0x002fe20000000f00 */
[----:B0-----:R-:W0:Y:S01]  /*107e0*/  LDC R0, c[0x0][0xbe8] ;  /* 0x0002fa00ff007b82 */ /* 0x001e220000000800 */
[----:B------:R1:W5:Y:S04]  /*107f0*/  @P0 LDG.E R28, desc[UR40][R32.64] ;  /* 0x00000028201c0981 */ /* 0x000368000c1e1900 */
[----:B------:R1:W5:Y:S01]  /*10800*/  @P3 LDG.E R47, desc[UR40][R36.64] ;  /* 0x00000028242f3981 */ /* 0x000362000c1e1900 */
[----:B------:R-:W-:-:S04]  /*10810*/  SEL R6, R6, 0x978, P2 ;  /* 0x0000097806067807 */ /* 0x000fc80001000000 */
        /* <DEDUP_REMOVED lines=9> */
.L_x_2401:
[----:B------:R-:W0:Y:S04]  /*108b0*/  LDL R50, [R1+0x4c] ;  /* 0x00004c0001327983 */ /* 0x000e280000100800 */
[----:B------:R-:W2:Y:S04]  /*108c0*/  LDL R14, [R1+0x48] ;  /* 0x00004800010e7983 */ /* 0x000ea80000100800 */
[----:B------:R-:W2:Y:S04]  /*108d0*/  LDL R51, [R1+0x24] ;  /* 0x0000240001337983 */ /* 0x000ea80000100800 */
[----:B------:R-:W4:Y:S01]  /*108e0*/  LDL R49, [R1+0x5c] ;  /* 0x00005c0001317983 */ /* 0x000f220000100800 */
[----:B-1----:R-:W1:Y:S03]  /*108f0*/  LDC.64 R6, c[0x0][R6+0x210] ;  /* 0x0000840006067b82 */ /* 0x002e660000000a00 */
[----:B------:R-:W3:Y:S01]  /*10900*/  LDL R38, [R1+0x64] ;  /* 0x0000640001267983 */ /* 0x000ee20000100800 */
[----:B------:R-:W-:-:S04]  /*10910*/  ISETP.NE.U32.AND P0, PT, RZ, UR4, PT ;  /* 0x00000004ff007c0c */ /* 0x000fc8000bf05070 */
[----:B------:R-:W1:Y:S01]  /*10920*/  @P1 LDC R32, c[0x0][0xbec] ;  /* 0x0002fb00ff201b82 */ /* 0x000e620000000800 */
[----:B------:R-:W-:-:S04]  /*10930*/  ISETP.NE.AND.EX P0, PT, RZ, UR5, PT, P0 ;  /* 0x00000005ff007c0c */ /* 0x000fc8000bf05300 */
[----:B------:R-:W-:-:S03]  /*10940*/  SEL R3, R48, RZ, !P0 ;  /* 0x000000ff30037207 */ /* 0x000fc60004000000 */
[----:B------:R-:W1:Y:S01]  /*10950*/  @P1 LDC R37, c[0x0][0xbf0] ;  /* 0x0002fc00ff251b82 */ /* 0x000e620000000800 */
[----:B------:R-:W-:-:S07]  /*10960*/  SEL R15, R34, RZ, !P0 ;  /* 0x000000ff220f7207 */ /* 0x000fce0004000000 */
[----:B------:R-:W1:Y:S01]  /*10970*/  LDC.64 R4, c[0x0][0xba8] ;  /* 0x0002ea00ff047b82 */ /* 0x000e620000000a00 */
[----:B------:R-:W-:Y:S01]  /*10980*/  IMAD R11, R11, R3, RZ ;  /* 0x000000030b0b7224 */ /* 0x000fe200078e02ff */
[----:B------:R-:W1:Y:S03]  /*10990*/  S2R R36, SR_TID.X ;  /* 0x0000000000247919 */ /* 0x000e660000002100 */
[C---:B------:R-:W-:Y:S02]  /*109a0*/  IMAD R35, R10.reuse, R15, R11 ;  /* 0x0000000f0a237224 */ /* 0x040fe400078e020b */
[----:B------:R-:W-:-:S04]  /*109b0*/  IMAD.WIDE.U32 R10, R10, R3, RZ ;  /* 0x000000030a0a7225 */ /* 0x000fc800078e00ff */
[----:B------:R-:W-:Y:S01]  /*109c0*/  IMAD.IADD R35, R11, 0x1, R35 ;  /* 0x000000010b237824 */ /* 0x000fe200078e0223 */
[----:B-1----:R-:W1:Y:S08]  /*109d0*/  @!P2 LDC R4, c[0x0][0xb50] ;  /* 0x0002d400ff04ab82 */ /* 0x002e700000000800 */
[----:B------:R-:W1:Y:S01]  /*109e0*/  @!P2 LDC R5, c[0x0][0xb54] ;  /* 0x0002d500ff05ab82 */ /* 0x000e620000000800 */
[----:B------:R-:W-:-:S04]  /*109f0*/  IADD3 R40, R36, -0x80, RZ ;  /* 0xffffff8024287810 */ /* 0x000fc80007ffe0ff */
[----:B------:R-:W-:-:S04]  /*10a00*/  SHF.R.S32.HI R36, RZ, 0x1f, R40 ;  /* 0x0000001fff247819 */ /* 0x000fc80000011428 */
[----:B------:R-:W-:-:S04]  /*10a10*/  LEA.HI R36, R36, R40, RZ, 0x7 ;  /* 0x0000002824247211 */ /* 0x000fc800078f38ff */
[----:B------:R-:W-:Y:S01]  /*10a20*/  LOP3.LUT R36, R36, 0xffffff80, RZ, 0xc0, !PT ;  /* 0xffffff8024247812 */ /* 0x000fe200078ec0ff */
[----:B-----5:R-:W-:-:S04]  /*10a30*/  IMAD R47, R47, R0, RZ ;  /* 0x000000002f2f7224 */ /* 0x020fc800078e02ff */
[----:B------:R-:W-:Y:S02]  /*10a40*/  IMAD.IADD R36, R40, 0x1, -R36 ;  /* 0x0000000128247824 */ /* 0x000fe400078e0a24 */
[-C--:B0-----:R-:W-:Y:S02]  /*10a50*/  IMAD R33, R13, R50.reuse, RZ ;  /* 0x000000320d217224 */ /* 0x081fe400078e02ff */
[----:B------:R-:W-:-:S04]  /*10a60*/  IMAD.WIDE.U32 R12, R12, R50, RZ ;  /* 0x000000320c0c7225 */ /* 0x000fc800078e00ff */
[----:B--2---:R-:W-:Y:S01]  /*10a70*/  IMAD.IADD R39, R14, 0x1, R51 ;  /* 0x000000010e277824 */ /* 0x004fe200078e0233 */
[----:B------:R-:W-:Y:S02]  /*10a80*/  IADD3 R14, P0, P3, R10, R12, R28 ;  /* 0x0000000c0a0e7210 */ /* 0x000fe40007b1e01c */
[----:B----4-:R-:W-:Y:S01]  /*10a90*/  SEL R15, R49, RZ, P2 ;  /* 0x000000ff310f7207 */ /* 0x010fe20001000000 */
[----:B------:R-:W-:-:S04]  /*10aa0*/  @P1 IMAD.HI.U32 R12, R39, R32, RZ ;  /* 0x00000020270c1227 */ /* 0x000fc800078e00ff */
[----:B------:R-:W-:Y:S02]  /*10ab0*/  IMAD.IADD R34, R13, 0x1, R33 ;  /* 0x000000010d227824 */ /* 0x000fe400078e0221 */
[----:B------:R-:W-:Y:S01]  /*10ac0*/  IMAD.MOV.U32 R13, RZ, RZ, R39 ;  /* 0x000000ffff0d7224 */ /* 0x000fe200078e0027 */
[----:B------:R-:W-:Y:S01]  /*10ad0*/  @P1 SHF.R.U32.HI R13, RZ, R37, R12 ;  /* 0x00000025ff0d1219 */ /* 0x000fe2000001160c */
[-C--:B---3--:R-:W-:Y:S01]  /*10ae0*/  IMAD R33, R9, R15.reuse, RZ ;  /* 0x0000000f09217224 */ /* 0x088fe200078e02ff */
[----:B------:R-:W-:Y:S01]  /*10af0*/  SHF.R.S32.HI R9, RZ, 0x1f, R28 ;  /* 0x0000001fff097819 */ /* 0x000fe2000001141c */
[----:B------:R-:W-:-:S03]  /*10b00*/  IMAD.WIDE.U32 R10, R8, R15, RZ ;  /* 0x0000000f080a7225 */ /* 0x000fc600078e00ff */
[----:B------:R-:W-:Y:S01]  /*10b10*/  IADD3.X R15, R35, R34, R9, P0, P3 ;  /* 0x00000022230f7210 */ /* 0x000fe200007e6409 */
        /* <DEDUP_REMOVED lines=11> */
[----:B-1----:R-:W-:-:S04]  /*10bd0*/  LEA R8, P0, R6, R4, 0x2 ;  /* 0x0000000406087211 */ /* 0x002fc800078010ff */
        /* <DEDUP_REMOVED lines=13> */
[----:B------:R-:W1:Y:S01]  /*10cb0*/  @P1 LDC R13, c[0x0][0xbec] ;  /* 0x0002fb00ff0d1b82 */ /* 0x000e620000000800 */
[----:B------:R-:W-:Y:S01]  /*10cc0*/  ULDC.64 UR4, c[0x0][0xaa0] ;  /* 0x0002a80000047ab9 */ /* 0x000fe20000000a00 */
[----:B0-----:R-:W-:Y:S02]  /*10cd0*/  IMAD R5, R45, 0x40, R44 ;  /* 0x000000402d057824 */ /* 0x001fe400078e022c */
[----:B------:R-:W-:Y:S02]  /*10ce0*/  IMAD R9, R9, UR4, RZ ;  /* 0x0000000409097c24 */ /* 0x000fe4000f8e02ff */
[----:B------:R-:W-:Y:S02]  /*10cf0*/  IMAD.WIDE R24, R5, 0x2, R24 ;  /* 0x0000000205187825 */ /* 0x000fe400078e0218 */
[----:B------:R-:W0:Y:S02]  /*10d00*/  @P1 LDC R15, c[0x0][0xbf0] ;  /* 0x0002fc00ff0f1b82 */ /* 0x000e240000000800 */
[----:B------:R-:W-:Y:S01]  /*10d10*/  IMAD R11, R28, UR5, R9 ;  /* 0x000000051c0b7c24 */ /* 0x000fe2000f8e0209 */
[----:B------:R-:W-:Y:S01]  /*10d20*/  IADD3 R27, P0, R24, 0x1800, RZ ;  /* 0x00001800181b7810 */ /* 0x000fe20007f1e0ff */
[----:B------:R-:W-:Y:S01]  /*10d30*/  IMAD.WIDE.U32 R8, R28, UR4, RZ ;  /* 0x000000041c087c25 */ /* 0x000fe2000f8e00ff */
[----:B------:R-:W-:Y:S01]  /*10d40*/  ULDC.64 UR4, c[0x0][0xae8] ;  /* 0x0002ba0000047ab9 */ /* 0x000fe20000000a00 */
[----:B------:R-:W-:-:S02]  /*10d50*/  IADD3 R33, P2, R24, 0x3000, RZ ;  /* 0x0000300018217810 */ /* 0x000fc40007f5e0ff */
[----:B------:R-:W-:Y:S01]  /*10d60*/  IMAD R10, R46, 0x30, R45 ;  /* 0x000000302e0a7824 */ /* 0x000fe200078e022d */
[----:B------:R-:W-:Y:S02]  /*10d70*/  IADD3 R9, R9, R11, RZ ;  /* 0x0000000b09097210 */ /* 0x000fe40007ffe0ff */
[----:B------:R-:W-:Y:S01]  /*10d80*/  IADD3 R37, P3, R24, 0x4800, RZ ;  /* 0x0000480018257810 */ /* 0x000fe20007f7e0ff */
[----:B------:R-:W-:Y:S01]  /*10d90*/  IMAD.IADD R14, R51, 0x1, R10 ;  /* 0x00000001330e7824 */ /* 0x000fe200078e020a */
[----:B------:R-:W-:Y:S01]  /*10da0*/  SHF.R.S32.HI R12, RZ, 0x1f, R3 ;  /* 0x0000001fff0c7819 */ /* 0x000fe20000011403 */
[C---:B------:R-:W-:Y:S01]  /*10db0*/  IMAD.WIDE.U32 R8, R50.reuse, UR4, R8 ;  /* 0x0000000432087c25 */ /* 0x040fe2000f8e0008 */
[----:B------:R-:W-:Y:S02]  /*10dc0*/  LOP3.LUT R26, R27, 0x380, RZ, 0xc0, !PT ;  /* 0x000003801b1a7812 */ /* 0x000fe400078ec0ff */
[----:B------:R-:W-:Y:S01]  /*10dd0*/  LOP3.LUT R32, R33, 0x380, RZ, 0xc0, !PT ;  /* 0x0000038021207812 */ /* 0x000fe200078ec0ff */
[----:B------:R-:W-:Y:S01]  /*10de0*/  IMAD R9, R50, UR5, R9 ;  /* 0x0000000532097c24 */ /* 0x000fe2000f8e0209 */
[----:B------:R-:W-:Y:S01]  /*10df0*/  LOP3.LUT R36, R37, 0x380, RZ, 0xc0, !PT ;  /* 0x0000038025247812 */ /* 0x000fe200078ec0ff */
[----:B------:R-:W-:Y:S01]  /*10e00*/  ULDC.64 UR4, c[0x0][0xaf0] ;  /* 0x0002bc0000047ab9 */ /* 0x000fe20000000a00 */
[----:B------:R-:W-:Y:S01]  /*10e10*/  LOP3.LUT R5, R24, 0x380, RZ, 0xc0, !PT ;  /* 0x0000038018057812 */ /* 0x000fe200078ec0ff */
[----:B-1----:R-:W-:Y:S01]  /*10e20*/  @P1 IMAD.HI.U32 R10, R14, R13, RZ ;  /* 0x0000000d0e0a1227 */ /* 0x002fe200078e00ff */
[----:B------:R-:W-:-:S02]  /*10e30*/  SHF.R.U64 R26, R26, 0x3, RZ ;  /* 0x000000031a1a7819 */ /* 0x000fc400000012ff */
[----:B------:R-:W-:Y:S01]  /*10e40*/  SHF.R.U64 R32, R32, 0x3, RZ ;  /* 0x0000000320207819 */ /* 0x000fe200000012ff */
[----:B------:R-:W-:Y:S01]  /*10e50*/  IMAD R12, R12, UR4, RZ ;  /* 0x000000040c0c7c24 */ /* 0x000fe2000f8e02ff */
[----:B------:R-:W-:Y:S02]  /*10e60*/  SHF.R.U64 R36, R36, 0x3, RZ ;  /* 0x0000000324247819 */ /* 0x000fe400000012ff */
[----:B------:R-:W-:Y:S01]  /*10e70*/  SHF.R.U64 R5, R5, 0x3, RZ ;  /* 0x0000000305057819 */ /* 0x000fe200000012ff */
[----:B------:R-:W-:Y:S01]  /*10e80*/  IMAD.MOV.U32 R11, RZ, RZ, R14 ;  /* 0x000000ffff0b7224 */ /* 0x000fe200078e000e */
[----:B------:R-:W-:Y:S01]  /*10e90*/  LOP3.LUT R26, R26, R27, RZ, 0x3c, !PT ;  /* 0x0000001b1a1a7212 */ /* 0x000fe200078e3cff */
[C---:B------:R-:W-:Y:S01]  /*10ea0*/  IMAD R13, R3.reuse, UR5, R12 ;  /* 0x00000005030d7c24 */ /* 0x040fe2000f8e020c */
[----:B------:R-:W-:Y:S01]  /*10eb0*/  LOP3.LUT R32, R32, R33, RZ, 0x3c, !PT ;  /* 0x0000002120207212 */ /* 0x000fe200078e3cff */
[----:B------:R-:W-:Y:S01]  /*10ec0*/  IMAD.WIDE.U32 R8, R3, UR4, R8 ;  /* 0x0000000403087c25 */ /* 0x000fe2000f8e0008 */
[----:B------:R-:W-:Y:S01]  /*10ed0*/  LOP3.LUT R36, R36, R37, RZ, 0x3c, !PT ;  /* 0x0000002524247212 */ /* 0x000fe200078e3cff */
[----:B------:R-:W-:Y:S01]  /*10ee0*/  ULDC.64 UR4, c[0x0][0xae0] ;  /* 0x0002b80000047ab9 */ /* 0x000fe20000000a00 */
[----:B------:R-:W-:Y:S01]  /*10ef0*/  LOP3.LUT R4, R5, R24, RZ, 0x3c, !PT ;  /* 0x0000001805047212 */ /* 0x000fe200078e3cff */
[--C-:B------:R-:W-:Y:S01]  /*10f00*/  IMAD.X R27, RZ, RZ, R25.reuse, P0 ;  /* 0x000000ffff1b7224 */ /* 0x100fe200000e0619 */
[----:B0-----:R-:W-:Y:S01]  /*10f10*/  @P1 SHF.R.U32.HI R11, RZ, R15, R10 ;  /* 0x0000000fff0b1219 */ /* 0x001fe2000001160a */
[----:B------:R-:W-:-:S02]  /*10f20*/  IMAD.X R33, RZ, RZ, R25, P2 ;  /* 0x000000ffff217224 */ /* 0x000fc400010e0619 */
[--C-:B------:R-:W-:Y:S02]  /*10f30*/  IMAD.X R37, RZ, RZ, R25.reuse, P3 ;  /* 0x000000ffff257224 */ /* 0x100fe400018e0619 */
[----:B------:R-:W-:Y:S02]  /*10f40*/  IMAD.MOV.U32 R5, RZ, RZ, R25 ;  /* 0x000000ffff057224 */ /* 0x000fe400078e0019 */
[----:B------:R-:W-:Y:S01]  /*10f50*/  IMAD.IADD R9, R9, 0x1, R13 ;  /* 0x0000000109097824 */ /* 0x000fe200078e020d */
[--C-:B------:R-:W-:Y:S01]  /*10f60*/  SHF.R.S32.HI R10, RZ, 0x1f, R11.reuse ;  /* 0x0000001fff0a7819 */ /* 0x100fe2000001140b */
[----:B------:R-:W-:Y:S01]  /*10f70*/  IMAD.MOV R13, RZ, RZ, -R11 ;  /* 0x000000ffff0d7224 */ /* 0x000fe200078e0a0b */
[----:B------:R-:W5:Y:S04]  /*10f80*/  LD.E.128 R24, desc[UR40][R26.64] ;  /* 0x000000281a187980 */ /* 0x000f68000c101d00 */
[----:B------:R-:W5:Y:S01]  /*10f90*/  LD.E.128 R4, desc[UR40][R4.64] ;  /* 0x0000002804047980 */ /* 0x000f62000c101d00 */
[----:B------:R-:W-:-:S03]  /*10fa0*/  IMAD R13, R0, R13, R14 ;  /* 0x0000000d000d7224 */ /* 0x000fc600078e020e */
[----:B------:R-:W5:Y:S04]  /*10fb0*/  LD.E.128 R32, desc[UR40][R32.64] ;  /* 0x0000002820207980 */ /* 0x000f68000c101d00 */
[----:B------:R-:W5:Y:S01]  /*10fc0*/  LD.E.128 R36, desc[UR40][R36.64] ;  /* 0x0000002824247980 */ /* 0x000f62000c101d00 */
[----:B------:R-:W-:Y:S01]  /*10fd0*/  IMAD R10, R10, UR4, RZ ;  /* 0x000000040a0a7c24 */ /* 0x000fe2000f8e02ff */
[----:B------:R-:W-:Y:S01]  /*10fe0*/  @!PT LDS RZ, [RZ] ;  /* 0x00000000fffff984 */ /* 0x000fe20000000800 */
[----:B------:R-:W-:Y:S01]  /*10ff0*/  @!PT LDS RZ, [RZ] ;  /* 0x00000000fffff984 */ /* 0x000fe20000000800 */
[----:B------:R-:W-:Y:S01]  /*11000*/  @!PT LDS RZ, [RZ] ;  /* 0x00000000fffff984 */ /* 0x000fe20000000800 */
[----:B------:R-:W-:Y:S01]  /*11010*/  @!PT LDS RZ, [RZ] ;  /* 0x00000000fffff984 */ /* 0x000fe20000000800 */
[----:B------:R0:W-:Y:S06]  /*11020*/  MEMBAR.ALL.CTA ;  /* 0x0000000000007992 */ /* 0x0001ec0000008000 */
[----:B0-----:R-:W0:Y:S01]  /*11030*/  FENCE.VIEW.ASYNC.S ;  /* 0x00000000000073c6 */ /* 0x001e220000000000 */
[----:B------:R-:W-:Y:S01]  /*11040*/  SHF.R.S32.HI R0, RZ, 0x1f, R13 ;  /* 0x0000001fff007819 */ /* 0x000fe2000001140d */
[----:B------:R-:W-:-:S02]  /*11050*/  IMAD R15, R11, UR5, R10 ;  /* 0x000000050b0f7c24 */ /* 0x000fc4000f8e020a */
[----:B------:R-:W-:Y:S01]  /*11060*/  IMAD.WIDE.U32 R8, R11, UR4, R8 ;  /* 0x000000040b087c25 */ /* 0x000fe2000f8e0008 */
[----:B------:R-:W-:-:S03]  /*11070*/  ULDC.64 UR4, c[0x0][0xad8] ;  /* 0x0002b60000047ab9 */ /* 0x000fc60000000a00 */
[----:B------:R-:W-:Y:S02]  /*11080*/  IMAD.IADD R9, R9, 0x1, R15 ;  /* 0x0000000109097824 */ /* 0x000fe400078e020f */
[----:B------:R-:W-:Y:S02]  /*11090*/  IMAD R0, R0, UR4, RZ ;  /* 0x0000000400007c24 */ /* 0x000fe4000f8e02ff */
[----:B------:R-:W-:Y:S02]  /*110a0*/  VIADD R3, R2, 0x16820 ;  /* 0x0001682002037836 */ /* 0x000fe40000000000 */
[----:B------:R-:W-:-:S04]  /*110b0*/  IMAD.WIDE.U32 R8, R13, UR4, R8 ;  /* 0x000000040d087c25 */ /* 0x000fc8000f8e0008 */
[----:B------:R-:W-:Y:S01]  /*110c0*/  IMAD R41, R13, UR5, R0 ;  /* 0x000000050d297c24 */ /* 0x000fe2000f8e0200 */
[----:B------:R-:W-:Y:S01]  /*110d0*/  ULDC.64 UR4, c[0x0][0xa80] ;  /* 0x0002a00000047ab9 */ /* 0x000fe20000000a00 */
[----:B------:R-:W-:Y:S02]  /*110e0*/  PRMT R3, RZ, 0x654, R3 ;  /* 0x00000654ff037816 */ /* 0x000fe40000000003 */
[----:B------:R-:W-:Y:S01]  /*110f0*/  IMAD.IADD R41, R9, 0x1, R41 ;  /* 0x0000000109297824 */ /* 0x000fe200078e0229 */
[C---:B------:R-:W-:Y:S01]  /*11100*/  LEA R40, P0, R8.reuse, UR4, 0x1 ;  /* 0x0000000408287c11 */ /* 0x040fe2000f8008ff */
[----:B------:R-:W-:Y:S01]  /*11110*/  UMOV UR4, 0xffffffff ;  /* 0xffffffff00047882 */ /* 0x000fe20000000000 */
[----:B0-----:R0:W-:Y:S02]  /*11120*/  SYNCS.ARRIVE.TRANS64.RED.A1T0 RZ, [R3+URZ], RZ ;  /* 0x000000ff03ff79a7 */ /* 0x0011e4000810043f */
[----:B------:R-:W-:Y:S01]  /*11130*/  LEA.HI.X R41, R8, UR5, R41, 0x1, P0 ;  /* 0x0000000508297c11 */ /* 0x000fe200080f0c29 */
[----:B------:R-:W-:Y:S08]  /*11140*/  BRA.DIV UR4, `(.L_x_2403) ;  /* 0x0000009a041c7947 */ /* 0x000ff0000b800000 */
[----:B0-----:R-:W0:Y:S01]  /*11150*/  SHFL.IDX PT, R3, R40, RZ, 0x181f ;  /* 0x00181fff28037589 */ /* 0x001e2200000e0000 */
[----:B------:R-:W-:Y:S01]  /*11160*/  ULDC UR4, c[0x0][0xac8] ;  /* 0x0002b20000047ab9 */ /* 0x000fe20000000800 */
[----:B------:R-:W-:Y:S01]  /*11170*/  IMAD.IADD R42, R45, 0x1, R51 ;  /* 0x000000012d2a7824 */ /* 0x000fe200078e0233 */
[----:B------:R-:W-:Y:S01]  /*11180*/  ISETP.GE.AND P0, PT, R44, UR4, PT ;  /* 0x000000042c007c0c */ /* 0x000fe2000bf06270 */
[----:B------:R-:W1:Y:S02]  /*11190*/  SHFL.IDX PT, R9, R40, 0x1, 0x181f ;  /* 0x00381f0028097f89 */ /* 0x000e6400000e0000 */
[C---:B------:R-:W-:Y:S01]  /*111a0*/  VIADD R20, R42.reuse, 0x60 ;  /* 0x000000602a147836 */ /* 0x040fe20000000000 */
[C---:B------:R-:W-:Y:S01]  /*111b0*/  IADD3 R12, R42.reuse, 0x30, RZ ;  /* 0x000000302a0c7810 */ /* 0x040fe20007ffe0ff */
[----:B------:R-:W2:Y:S01]  /*111c0*/  SHFL.IDX PT, R0, R41, RZ, 0x181f ;  /* 0x00181fff29007589 */ /* 0x000ea200000e0000 */
[-C--:B------:R-:W-:Y:S02]  /*111d0*/  ISETP.GE.OR P2, PT, R42, R47.reuse, P0 ;  /* 0x0000002f2a00720c */ /* 0x080fe40000746670 */
[-C--:B------:R-:W-:Y:S01]  /*111e0*/  ISETP.GE.OR P3, PT, R12, R47.reuse, P0 ;  /* 0x0000002f0c00720c */ /* 0x080fe20000766670 */
[----:B------:R-:W3:Y:S01]  /*111f0*/  SHFL.IDX PT, R14, R40, 0x2, 0x181f ;  /* 0x00581f00280e7f89 */ /* 0x000ee200000e0000 */
[----:B------:R-:W-:-:S03]  /*11200*/  ISETP.GE.OR P4, PT, R20, R47, P0 ;  /* 0x0000002f1400720c */ /* 0x000fc60000786670 */
[----:B------:R-:W4:Y:S04]  /*11210*/  SHFL.IDX PT, R8, R41, 0x1, 0x181f ;  /* 0x00381f0029087f89 */ /* 0x000f2800000e0000 */
[----:B------:R-:W4:Y:S02]  /*11220*/  SHFL.IDX PT, R10, R41, 0x2, 0x181f ;  /* 0x00581f00290a7f89 */ /* 0x000f2400000e0000 */
[C---:B0-----:R-:W-:Y:S02]  /*11230*/  @!P2 LEA R28, P5, R44.reuse, R3, 0x1 ;  /* 0x000000032c1ca211 */ /* 0x041fe400078a08ff */
[C---:B-1----:R-:W-:Y:S02]  /*11240*/  @!P3 LEA R20, P1, R44.reuse, R9, 0x1 ;  /* 0x000000092c14b211 */ /* 0x042fe400078208ff */
[----:B--2---:R-:W-:-:S02]  /*11250*/  @!P2 LEA.HI.X R3, R44, R0, R43, 0x1, P5 ;  /* 0x000000002c03a211 */ /* 0x004fc400028f0c2b */
[----:B------:R-:W0:Y:S01]  /*11260*/  SHFL.IDX PT, R0, R41, 0x3, 0x181f ;  /* 0x00781f0029007f89 */ /* 0x000e2200000e0000 */
[C---:B---3--:R-:W-:Y:S02]  /*11270*/  @!P4 LEA R45, P5, R44.reuse, R14, 0x1 ;  /* 0x0000000e2c2dc211 */ /* 0x048fe400078a08ff */
[----:B------:R-:W-:Y:S01]  /*11280*/  @!P2 IMAD.MOV.U32 R9, RZ, RZ, R3 ;  /* 0x000000ffff09a224 */ /* 0x000fe200078e0003 */
[----:B------:R-:W1:Y:S01]  /*11290*/  SHFL.IDX PT, R14, R40, 0x3, 0x181f ;  /* 0x00781f00280e7f89 */ /* 0x000e6200000e0000 */
[C-C-:B----4-:R-:W-:Y:S01]  /*112a0*/  @!P3 LEA.HI.X R21, R44.reuse, R8, R43.reuse, 0x1, P1 ;  /* 0x000000082c15b211 */ /* 0x150fe200008f0c2b */
[----:B------:R-:W-:Y:S01]  /*112b0*/  @!P2 IMAD.MOV.U32 R8, RZ, RZ, R28 ;  /* 0x000000ffff08a224 */ /* 0x000fe200078e001c */
[----:B------:R-:W-:-:S04]  /*112c0*/  @!P4 LEA.HI.X R10, R44, R10, R43, 0x1, P5 ;  /* 0x0000000a2c0ac211 */ /* 0x000fc800028f0c2b */
[----:B-----5:R2:W-:Y:S04]  /*112d0*/  @!P2 ST.E.128 desc[UR40][R8.64], R4 ;  /* 0x000000040800a985 */ /* 0x0205e8000c101d28 */
[----:B------:R3:W-:Y:S01]  /*112e0*/  @!P3 ST.E.128 desc[UR40][R20.64], R24 ;  /* 0x000000181400b985 */ /* 0x0007e2000c101d28 */
[----:B--2---:R-:W-:Y:S02]  /*112f0*/  @!P4 IMAD.MOV.U32 R4, RZ, RZ, R45 ;  /* 0x000000ffff04c224 */ /* 0x004fe400078e002d */
[----:B------:R-:W-:-:S05]  /*11300*/  @!P4 IMAD.MOV.U32 R5, RZ, RZ, R10 ;  /* 0x000000ffff05c224 */ /* 0x000fca00078e000a */
[----:B01----:R3:W-:Y:S02]  /*11310*/  @!P4 ST.E.128 desc[UR40][R4.64], R32 ;  /* 0x000000200400c985 */ /* 0x0037e4000c101d28 */
.L_x_2599:
[----:B------:R-:W-:-:S05]  /*11320*/  VIADD R42, R42, 0x90 ;  /* 0x000000902a2a7836 */ /* 0x000fca0000000000 */
[----:B------:R-:W-:-:S13]  /*11330*/  ISETP.GE.OR P0, PT, R42, R47, P0 ;  /* 0x0000002f2a00720c */ /* 0x000fda0000706670 */
[----:B------:R-:W-:Y:S05]  /*11340*/  @P0 BRA `(.L_x_2404) ;  /* 0x0000001000c40947 */ /* 0x000fea0003800000 */
[----:B------:R-:W-:-:S04]  /*11350*/  LEA R14, P0, R44, R14, 0x1 ;  /* 0x0000000e2c0e7211 */ /* 0x000fc800078008ff */
[----:B------:R-:W-:-:S05]  /*11360*/  LEA.HI.X R15, R44, R0, R43, 0x1, P0 ;  /* 0x000000002c0f7211 */ /* 0x000fca00000f0c2b */
[----:B------:R0:W-:Y:S01]  /*11370*/  ST.E.128 desc[UR40][R14.64], R36 ;  /* 0x000000240e007985 */ /* 0x0001e2000c101d28 */
[----:B------:R-:W-:Y:S05]  /*11380*/  BRA `(.L_x_2404) ;  /* 0x0000001000b47947 */ /* 0x000fea0003800000 */
.L_x_2402:
[----:B------:R-:W2:Y:S01]  /*11390*/  LDL R45, [R1+0x30] ;  /* 0x00003000012d7983 */ /* 0x000ea20000100800 */
        /* <DEDUP_REMOVED lines=8> */
[----:B------:R-:W-:-:S03]  /*11420*/  ULDC.64 UR4, c[0x0][0xb38] ;  /* 0x0002ce0000047ab9 */ /* 0x000fc60000000a00 */
[----:B------:R-:W-:Y:S02]  /*11430*/  IMAD.IADD R5, R5, 0x1, R9 ;  /* 0x0000000105057824 */ /* 0x000fe400078e0209 */
        /* <DEDUP_REMOVED lines=9> */
[----:B-1----:R-:W-:Y:S02]  /*114d0*/  @P1 SHF.R.U32.HI R3, RZ, R11, R10 ;  /* 0x0000000bff031219 */ /* 0x002fe4000001160a */
[----:B------:R-:W-:Y:S02]  /*114e0*/  IADD3 R5, R5, R7, RZ ;  /* 0x0000000705057210 */ /* 0x000fe40007ffe0ff */
[--C-:B------:R-:W-:Y:S01]  /*114f0*/  SHF.R.S32.HI R8, RZ, 0x1f, R3.reuse ;  /* 0x0000001fff087819 */ /* 0x100fe20000011403 */
[----:B------:R-:W-:Y:S02]  /*11500*/  IMAD.MOV R7, RZ, RZ, -R3 ;  /* 0x000000ffff077224 */ /* 0x000fe400078e0a03 */
[----:B------:R-:W-:-:S04]  /*11510*/  IMAD.WIDE.U32 R4, R49, UR4, R4 ;  /* 0x0000000431047c25 */ /* 0x000fc8000f8e0004 */
[----:B------:R-:W-:Y:S02]  /*11520*/  IMAD R7, R0, R7, R39 ;  /* 0x0000000700077224 */ /* 0x000fe400078e0227 */
[----:B------:R-:W-:Y:S02]  /*11530*/  IMAD R8, R8, UR6, RZ ;  /* 0x0000000608087c24 */ /* 0x000fe4000f8e02ff */
[----:B------:R-:W-:Y:S01]  /*11540*/  IMAD R5, R49, UR5, R5 ;  /* 0x0000000531057c24 */ /* 0x000fe2000f8e0205 */
[----:B------:R-:W-:Y:S01]  /*11550*/  SHF.R.S32.HI R0, RZ, 0x1f, R7 ;  /* 0x0000001fff007819 */ /* 0x000fe20000011407 */
[C---:B------:R-:W-:Y:S01]  /*11560*/  IMAD R9, R3.reuse, UR7, R8 ;  /* 0x0000000703097c24 */ /* 0x040fe2000f8e0208 */
[----:B------:R-:W-:Y:S01]  /*11570*/  ULDC.64 UR4, c[0x0][0xb28] ;  /* 0x0002ca0000047ab9 */ /* 0x000fe20000000a00 */
[----:B------:R-:W-:-:S04]  /*11580*/  IMAD.WIDE.U32 R4, R3, UR6, R4 ;  /* 0x0000000603047c25 */ /* 0x000fc8000f8e0004 */
[----:B------:R-:W-:Y:S02]  /*11590*/  VIADD R3, R2, 0x16820 ;  /* 0x0001682002037836 */ /* 0x000fe40000000000 */
[----:B------:R-:W-:Y:S02]  /*115a0*/  IMAD R0, R0, UR4, RZ ;  /* 0x0000000400007c24 */ /* 0x000fe4000f8e02ff */
[----:B------:R-:W-:Y:S01]  /*115b0*/  IMAD.IADD R5, R5, 0x1, R9 ;  /* 0x0000000105057824 */ /* 0x000fe200078e0209 */
[----:B------:R-:W-:Y:S01]  /*115c0*/  PRMT R8, RZ, 0x654, R3 ;  /* 0x00000654ff087816 */ /* 0x000fe20000000003 */
[C---:B------:R-:W-:Y:S02]  /*115d0*/  IMAD R3, R7.reuse, UR5, R0 ;  /* 0x0000000507037c24 */ /* 0x040fe4000f8e0200 */
[----:B------:R-:W-:Y:S01]  /*115e0*/  IMAD.WIDE.U32 R4, R7, UR4, R4 ;  /* 0x0000000407047c25 */ /* 0x000fe2000f8e0004 */
[----:B------:R-:W-:Y:S01]  /*115f0*/  ULDC.64 UR4, c[0x0][0xb00] ;  /* 0x0002c00000047ab9 */ /* 0x000fe20000000a00 */
[----:B------:R0:W-:Y:S02]  /*11600*/  SYNCS.ARRIVE.TRANS64.RED.A1T0 RZ, [R8+URZ], RZ ;  /* 0x000000ff08ff79a7 */ /* 0x0001e4000810043f */
[----:B------:R-:W-:Y:S01]  /*11610*/  IMAD.IADD R3, R5, 0x1, R3 ;  /* 0x0000000105037824 */ /* 0x000fe200078e0203 */
[----:B------:R-:W-:Y:S01]  /*11620*/  LEA R0, P0, R4, UR4, 0x2 ;  /* 0x0000000404007c11 */ /* 0x000fe2000f8010ff */
[----:B------:R-:W-:-:S03]  /*11630*/  UMOV UR4, 0xffffffff ;  /* 0xffffffff00047882 */ /* 0x000fc60000000000 */
[----:B------:R-:W-:Y:S01]  /*11640*/  LEA.HI.X R4, R4, UR5, R3, 0x2, P0 ;  /* 0x0000000504047c11 */ /* 0x000fe200080f1403 */
[C---:B--2---:R-:W-:Y:S01]  /*11650*/  VIADD R28, R45.reuse, 0x20 ;  /* 0x000000202d1c7836 */ /* 0x044fe20000000000 */
[C---:B------:R-:W-:Y:S01]  /*11660*/  IADD3 R7, R45.reuse, 0x8, RZ ;  /* 0x000000082d077810 */ /* 0x040fe20007ffe0ff */
[C---:B------:R-:W-:Y:S02]  /*11670*/  VIADD R34, R45.reuse, 0x28 ;  /* 0x000000282d227836 */ /* 0x040fe40000000000 */
[C---:B------:R-:W-:Y:S02]  /*11680*/  VIADD R36, R45.reuse, 0x30 ;  /* 0x000000302d247836 */ /* 0x040fe40000000000 */
[C---:B------:R-:W-:Y:S02]  /*11690*/  VIADD R38, R45.reuse, 0x38 ;  /* 0x000000382d267836 */ /* 0x040fe40000000000 */
[C---:B------:R-:W-:Y:S02]  /*116a0*/  VIADD R41, R45.reuse, 0x10 ;  /* 0x000000102d297836 */ /* 0x040fe40000000000 */
[----:B------:R-:W-:Y:S01]  /*116b0*/  VIADD R43, R45, 0x18 ;  /* 0x000000182d2b7836 */ /* 0x000fe20000000000 */
[----:B------:R-:W-:-:S02]  /*116c0*/  SHF.R.S32.HI R33, RZ, 0x1f, R28 ;  /* 0x0000001fff217819 */ /* 0x000fc4000001141c */
[----:B------:R-:W-:Y:S02]  /*116d0*/  SHF.R.S32.HI R35, RZ, 0x1f, R34 ;  /* 0x0000001fff237819 */ /* 0x000fe40000011422 */
[----:B------:R-:W-:Y:S02]  /*116e0*/  SHF.R.S32.HI R37, RZ, 0x1f, R36 ;  /* 0x0000001fff257819 */ /* 0x000fe40000011424 */
[----:B------:R-:W-:Y:S02]  /*116f0*/  SHF.R.S32.HI R39, RZ, 0x1f, R38 ;  /* 0x0000001fff277819 */ /* 0x000fe40000011426 */
[----:B------:R-:W-:Y:S02]  /*11700*/  SHF.R.S32.HI R40, RZ, 0x1f, R7 ;  /* 0x0000001fff287819 */ /* 0x000fe40000011407 */
[----:B------:R-:W-:Y:S02]  /*11710*/  SHF.R.S32.HI R42, RZ, 0x1f, R41 ;  /* 0x0000001fff2a7819 */ /* 0x000fe40000011429 */
[----:B------:R-:W-:Y:S01]  /*11720*/  SHF.R.S32.HI R44, RZ, 0x1f, R43 ;  /* 0x0000001fff2c7819 */ /* 0x000fe2000001142b */
[----:B0-----:R-:W-:Y:S06]  /*11730*/  BRA.DIV UR4, `(.L_x_2405) ;  /* 0x0000009604a87947 */ /* 0x001fec000b800000 */
[----:B------:R0:W1:Y:S04]  /*11740*/  SHFL.IDX PT, R3, R4, RZ, 0x1c1f ;  /* 0x001c1fff04037589 */ /* 0x00006800000e0000 */
[----:B------:R0:W2:Y:S02]  /*11750*/  SHFL.IDX PT, R14, R0, RZ, 0x1c1f ;  /* 0x001c1fff000e7589 */ /* 0x0000a400000e0000 */
.L_x_2602:
        /* <DEDUP_REMOVED lines=9> */
[-C--:B--2---:R-:W-:Y:S01]  /*117f0*/  @!P1 LEA R10, P5, R7, R14.reuse, 0x2 ;  /* 0x0000000e070a9211 */ /* 0x084fe200078a10ff */
        /* <DEDUP_REMOVED lines=26> */
.L_x_2407:
[----:B------:R-:W-:Y:S05]  /*119a0*/  BSYNC B1 ;  /* 0x0000000000017941 */ /* 0x000fea0003800000 */
.L_x_2406:
[----:B------:R-:W-:-:S03]  /*119b0*/  UMOV UR4, 0xffffffff ;  /* 0xffffffff00047882 */ /* 0x000fc60000000000 */
[----:B------:R-:W-:Y:S05]  /*119c0*/  BRA.DIV UR4, `(.L_x_2408) ;  /* 0x0000009604387947 */ /* 0x000fea000b800000 */
[----:B-1----:R1:W4:Y:S04]  /*119d0*/  SHFL.IDX PT, R3, R4, 0x1, 0x1c1f ;  /* 0x003c1f0004037f89 */ /* 0x00232800000e0000 */
[----:B--23--:R1:W2:Y:S02]  /*119e0*/  SHFL.IDX PT, R14, R0, 0x1, 0x1c1f ;  /* 0x003c1f00000e7f89 */ /* 0x00c2a400000e0000 */
.L_x_2606:
        /* <DEDUP_REMOVED lines=21> */
[----:B------:R-:W-:Y:S02]  /*11b40*/  @!P2 LEA R12, P5, R28, R14, 0x2 ;  /* 0x0000000e1c0ca211 */ /* 0x000fe400078a10ff */
        /* <DEDUP_REMOVED lines=15> */
.L_x_2400:
[----:B------:R-:W2:Y:S01]  /*11c40*/  LDL R8, [R1+0x54] ;  /* 0x0000540001087983 */ /* 0x000ea20000100800 */
[----:B------:R-:W-:Y:S01]  /*11c50*/  ULDC.64 UR6, c[0x0][0xc08] ;  /* 0x0003020000067ab9 */ /* 0x000fe20000000a00 */
[----:B------:R-:W-:Y:S01]  /*11c60*/  ULDC.64 UR4, c[0x0][0xc00] ;  /* 0x0003000000047ab9 */ /* 0x000fe20000000a00 */
[----:B------:R-:W-:Y:S01]  /*11c70*/  ISETP.NE.U32.AND P1, PT, RZ, UR6, PT ;  /* 0x00000006ff007c0c */ /* 0x000fe2000bf25070 */
[----:B------:R-:W-:Y:S01]  /*11c80*/  IMAD.MOV.U32 R3, RZ, RZ, RZ ;  /* 0x000000ffff037224 */ /* 0x000fe200078e00ff */
[----:B------:R-:W-:Y:S02]  /*11c90*/  ISETP.NE.U32.AND P0, PT, RZ, UR4, PT ;  /* 0x00000004ff007c0c */ /* 0x000fe4000bf05070 */
[----:B------:R-:W-:Y:S02]  /*11ca0*/  ISETP.NE.AND.EX P1, PT, RZ, UR7, PT, P1 ;  /* 0x00000007ff007c0c */ /* 0x000fe4000bf25310 */
[----:B------:R-:W-:Y:S02]  /*11cb0*/  IADD3 R4, P2, R36, UR4, RZ ;  /* 0x0000000424047c10 */ /* 0x000fe4000ff5e0ff */
[----:B------:R-:W-:-:S02]  /*11cc0*/  ISETP.NE.AND.EX P0, PT, RZ, UR5, PT, P0 ;  /* 0x00000005ff007c0c */ /* 0x000fc4000bf05300 */
[----:B------:R-:W-:Y:S01]  /*11cd0*/  IADD3.X R5, R37, UR5, RZ, P2, !PT ;  /* 0x0000000525057c10 */ /* 0x000fe200097fe4ff */
[----:B------:R-:W-:Y:S02]  /*11ce0*/  ULDC UR4, c[0x0][0xa88] ;  /* 0x0002a20000047ab9 */ /* 0x000fe40000000800 */
[----:B-----5:R-:W-:-:S04]  /*11cf0*/  IMAD.U32 R24, RZ, RZ, UR4 ;  /* 0x00000004ff187e24 */ /* 0x020fc8000f8e00ff */
        /* <DEDUP_REMOVED lines=11> */
[----:B0-----:R-:W2:Y:S04]  /*11db0*/  LDG.E R7, desc[UR40][R4.64] ;  /* 0x0000002804077981 */ /* 0x001ea8000c1e1900 */
[----:B-----5:R-:W2:Y:S02]  /*11dc0*/  LDG.E R24, desc[UR40][R4.64+0x4] ;  /* 0x0000042804187981 */ /* 0x020ea4000c1e1900 */
[----:B--2---:R-:W-:-:S07]  /*11dd0*/  IMAD.IADD R24, R24, 0x1, -R7 ;  /* 0x0000000118187824 */ /* 0x004fce00078e0a07 */
.L_x_2409:
[----:B------:R-:W-:Y:S01]  /*11de0*/  BSSY B1, `(.L_x_2410) ;  /* 0x000003a000017945 */ /* 0x000fe20003800000 */
[----:B------:R-:W-:Y:S02]  /*11df0*/  SEL R33, R48, RZ, !P0 ;  /* 0x000000ff30217207 */ /* 0x000fe40004000000 */
[----:B------:R-:W-:Y:S02]  /*11e00*/  SEL R34, R34, RZ, !P0 ;  /* 0x000000ff22227207 */ /* 0x000fe40004000000 */
[----:B-----5:R-:W-:Y:S01]  /*11e10*/  SHF.R.S32.HI R26, RZ, 0x1f, R3 ;  /* 0x0000001fff1a7819 */ /* 0x020fe20000011403 */
[----:B------:R-:W-:Y:S06]  /*11e20*/  @P3 BRA `(.L_x_2411) ;  /* 0x0000000000d43947 */ /* 0x000fec0003800000 */
[----:B------:R-:W2:Y:S01]  /*11e30*/  LDL R0, [R1+0x24] ;  /* 0x0000240001007983 */ /* 0x000ea20000100800 */
[----:B------:R-:W1:Y:S01]  /*11e40*/  LDC R37, c[0x0][0xbe8] ;  /* 0x0002fa00ff257b82 */ /* 0x000e620000000800 */
[----:B0-----:R-:W0:Y:S01]  /*11e50*/  S2R R5, SR_TID.X ;  /* 0x0000000000057919 */ /* 0x001e220000002100 */
[----:B--2---:R-:W-:Y:S02]  /*11e60*/  IMAD.MOV.U32 R4, RZ, RZ, R0 ;  /* 0x000000ffff047224 */ /* 0x004fe400078e0000 */
[----:B-1----:R-:W-:-:S03]  /*11e70*/  IMAD R0, R24, R37, RZ ;  /* 0x0000002518007224 */ /* 0x002fc600078e02ff */
[----:B0-----:R-:W-:-:S04]  /*11e80*/  IADD3 R35, R4, -0x80, R5 ;  /* 0xffffff8004237810 */ /* 0x001fc80007ffe005 */
[----:B------:R-:W-:-:S13]  /*11e90*/  ISETP.GE.AND P0, PT, R35, R0, PT ;  /* 0x000000002300720c */ /* 0x000fda0003f06270 */
[----:B------:R-:W-:Y:S05]  /*11ea0*/  @P0 BRA `(.L_x_2411) ;  /* 0x0000000000b40947 */ /* 0x000fea0003800000 */
[----:B------:R-:W2:Y:S01]  /*11eb0*/  LDL R14, [R1+0x4c] ;  /* 0x00004c00010e7983 */ /* 0x000ea20000100800 */
[----:B------:R-:W-:Y:S01]  /*11ec0*/  ISETP.GT.AND P0, PT, R8, 0x1, PT ;  /* 0x000000010800780c */ /* 0x000fe20003f04270 */
[----:B------:R-:W0:Y:S02]  /*11ed0*/  LDC.64 R4, c[0x0][0xba8] ;  /* 0x0002ea00ff047b82 */ /* 0x000e240000000a00 */
[----:B------:R-:W3:Y:S01]  /*11ee0*/  LDL.LU R28, [R1+0x5c] ;  /* 0x00005c00011c7983 */ /* 0x000ee20000300800 */
[----:B------:R-:W-:Y:S01]  /*11ef0*/  MOV R20, 0x9b8 ;  /* 0x000009b800147802 */ /* 0x000fe20000000f00 */
[----:B------:R-:W-:Y:S01]  /*11f00*/  IMAD.MOV.U32 R21, RZ, RZ, R35 ;  /* 0x000000ffff157224 */ /* 0x000fe200078e0023 */
[----:B------:R-:W-:Y:S02]  /*11f10*/  ISETP.NE.AND P1, PT, R37, 0x1, PT ;  /* 0x000000012500780c */ /* 0x000fe40003f25270 */
        /* <DEDUP_REMOVED lines=38> */
.L_x_2411:
[----:B------:R-:W-:Y:S05]  /*12180*/  BSYNC B1 ;  /* 0x0000000000017941 */ /* 0x000fea0003800000 */
.L_x_2410:
[----:B------:R-:W-:Y:S05]  /*12190*/  @P2 BRA `(.L_x_2404) ;  /* 0x0000000400302947 */ /* 0x000fea0003800000 */
[----:B------:R-:W2:Y:S01]  /*121a0*/  LDL.LU R10, [R1+0x4c] ;  /* 0x00004c00010a7983 */ /* 0x000ea20000300800 */
[----:B------:R-:W3:Y:S01]  /*121b0*/  LDC R9, c[0x0][0xbe8] ;  /* 0x0002fa00ff097b82 */ /* 0x000ee20000000800 */
[----:B------:R-:W-:Y:S01]  /*121c0*/  ULDC.64 UR4, c[0x0][0xaa0] ;  /* 0x0002a80000047ab9 */ /* 0x000fe20000000a00 */
[----:B------:R-:W-:Y:S01]  /*121d0*/  ULDC.64 UR6, c[0x0][0xaf0] ;  /* 0x0002bc0000067ab9 */ /* 0x000fe20000000a00 */
[----:B------:R-:W4:Y:S01]  /*121e0*/  LDL R27, [R1+0x24] ;  /* 0x00002400011b7983 */ /* 0x000f220000100800 */
[----:B------:R-:W-:Y:S02]  /*121f0*/  IMAD R0, R26, UR4, RZ ;  /* 0x000000041a007c24 */ /* 0x000fe4000f8e02ff */
[----:B01----:R-:W-:-:S04]  /*12200*/  IMAD.WIDE.U32 R4, R3, UR4, RZ ;  /* 0x0000000403047c25 */ /* 0x003fc8000f8e00ff */
[----:B------:R-:W-:Y:S01]  /*12210*/  IMAD R7, R3, UR5, R0 ;  /* 0x0000000503077c24 */ /* 0x000fe2000f8e0200 */
[----:B------:R-:W-:Y:S01]  /*12220*/  ULDC.64 UR4, c[0x0][0xae8] ;  /* 0x0002ba0000047ab9 */ /* 0x000fe20000000a00 */
[----:B------:R-:W-:Y:S02]  /*12230*/  IMAD R0, R46, 0x30, R45 ;  /* 0x000000302e007824 */ /* 0x000fe400078e022d */
[----:B------:R-:W-:Y:S02]  /*12240*/  IMAD.IADD R5, R5, 0x1, R7 ;  /* 0x0000000105057824 */ /* 0x000fe400078e0207 */
[----:B------:R-:W-:-:S04]  /*12250*/  IMAD R6, R34, UR6, RZ ;  /* 0x0000000622067c24 */ /* 0x000fc8000f8e02ff */
[----:B------:R-:W-:Y:S01]  /*12260*/  IMAD R7, R33, UR7, R6 ;  /* 0x0000000721077c24 */ /* 0x000fe2000f8e0206 */
[----:B---3--:R-:W-:-:S13]  /*12270*/  ISETP.NE.AND P0, PT, R9, 0x1, PT ;  /* 0x000000010900780c */ /* 0x008fda0003f05270 */
[----:B------:R-:W0:Y:S08]  /*12280*/  @P0 LDC R11, c[0x0][0xbec] ;  /* 0x0002fb00ff0b0b82 */ /* 0x000e300000000800 */
[----:B------:R-:W1:Y:S01]  /*12290*/  @P0 LDC R13, c[0x0][0xbf0] ;  /* 0x0002fc00ff0d0b82 */ /* 0x000e620000000800 */
[----:B--2---:R-:W-:Y:S01]  /*122a0*/  IMAD.WIDE.U32 R4, R10, UR4, R4 ;  /* 0x000000040a047c25 */ /* 0x004fe2000f8e0004 */
[----:B----4-:R-:W-:-:S03]  /*122b0*/  IADD3 R8, R27, R0, RZ ;  /* 0x000000001b087210 */ /* 0x010fc60007ffe0ff */
[----:B------:R-:W-:Y:S01]  /*122c0*/  IMAD R5, R10, UR5, R5 ;  /* 0x000000050a057c24 */ /* 0x000fe2000f8e0205 */
[----:B------:R-:W-:Y:S01]  /*122d0*/  ULDC.64 UR4, c[0x0][0xae0] ;  /* 0x0002b80000047ab9 */ /* 0x000fe20000000a00 */
[----:B0-----:R-:W-:-:S04]  /*122e0*/  @P0 IMAD.HI.U32 R0, R8, R11, RZ ;  /* 0x0000000b08000227 */ /* 0x001fc800078e00ff */
[----:B------:R-:W-:Y:S01]  /*122f0*/  IMAD.MOV.U32 R3, RZ, RZ, R8 ;  /* 0x000000ffff037224 */ /* 0x000fe200078e0008 */
[----:B-1----:R-:W-:Y:S01]  /*12300*/  @P0 SHF.R.U32.HI R3, RZ, R13, R0 ;  /* 0x0000000dff030219 */ /* 0x002fe20000011600 */
[----:B------:R-:W-:Y:S01]  /*12310*/  IMAD.WIDE.U32 R4, R33, UR6, R4 ;  /* 0x0000000621047c25 */ /* 0x000fe2000f8e0004 */
[----:B------:R-:W-:Y:S02]  /*12320*/  ULDC.64 UR6, c[0x0][0xa80] ;  /* 0x0002a00000067ab9 */ /* 0x000fe40000000a00 */
[--C-:B------:R-:W-:Y:S01]  /*12330*/  SHF.R.S32.HI R0, RZ, 0x1f, R3.reuse ;  /* 0x0000001fff007819 */ /* 0x100fe20000011403 */
[----:B------:R-:W-:Y:S02]  /*12340*/  IMAD.MOV R21, RZ, RZ, -R3 ;  /* 0x000000ffff157224 */ /* 0x000fe400078e0a03 */
[----:B------:R-:W-:Y:S02]  /*12350*/  IMAD.IADD R5, R5, 0x1, R7 ;  /* 0x0000000105057824 */ /* 0x000fe400078e0207 */
[----:B------:R-:W-:-:S02]  /*12360*/  IMAD R21, R9, R21, R8 ;  /* 0x0000001509157224 */ /* 0x000fc400078e0208 */
[----:B------:R-:W-:Y:S02]  /*12370*/  IMAD R0, R0, UR4, RZ ;  /* 0x0000000400007c24 */ /* 0x000fe4000f8e02ff */
[----:B------:R-:W-:-:S04]  /*12380*/  IMAD.WIDE.U32 R4, R3, UR4, R4 ;  /* 0x0000000403047c25 */ /* 0x000fc8000f8e0004 */
[----:B------:R-:W-:Y:S01]  /*12390*/  IMAD R7, R3, UR5, R0 ;  /* 0x0000000503077c24 */ /* 0x000fe2000f8e0200 */
[----:B------:R-:W-:Y:S01]  /*123a0*/  SHF.R.S32.HI R0, RZ, 0x1f, R21 ;  /* 0x0000001fff007819 */ /* 0x000fe20000011415 */
[----:B------:R-:W-:Y:S02]  /*123b0*/  ULDC.64 UR4, c[0x0][0xad8] ;  /* 0x0002b60000047ab9 */ /* 0x000fe40000000a00 */
[----:B------:R-:W-:Y:S02]  /*123c0*/  IMAD.IADD R5, R5, 0x1, R7 ;  /* 0x0000000105057824 */ /* 0x000fe400078e0207 */
[----:B------:R-:W-:-:S04]  /*123d0*/  IMAD R0, R0, UR4, RZ ;  /* 0x0000000400007c24 */ /* 0x000fc8000f8e02ff */
        /* <DEDUP_REMOVED lines=23> */
[C-C-:B-1----:R-:W-:Y:S02]  /*12550*/  @!P2 LEA.HI.X R3, R44.reuse, R0, R43.reuse, 0x1, P5 ;  /* 0x000000002c03a211 */ /* 0x142fe400028f0c2b */
[----:B------:R0:W1:Y:S01]  /*12560*/  SHFL.IDX PT, R0, R20, 0x3, 0x181f ;  /* 0x00781f0014007f89 */ /* 0x00006200000e0000 */
[C---:B--2---:R-:W-:Y:S02]  /*12570*/  @!P3 LEA R8, P1, R44.reuse, R5, 0x1 ;  /* 0x000000052c08b211 */ /* 0x044fe400078208ff */
[----:B------:R-:W-:Y:S02]  /*12580*/  @!P2 MOV R11, R3 ;  /* 0x00000003000ba202 */ /* 0x000fe40000000f00 */
[C---:B---3--:R-:W-:Y:S02]  /*12590*/  @!P4 LEA R25, P5, R44.reuse, R14, 0x1 ;  /* 0x0000000e2c19c211 */ /* 0x048fe400078a08ff */
[----:B------:R0:W2:Y:S01]  /*125a0*/  SHFL.IDX PT, R14, R7, 0x3, 0x181f ;  /* 0x00781f00070e7f89 */ /* 0x0000a200000e0000 */
[----:B----4-:R-:W-:-:S02]  /*125b0*/  @!P3 LEA.HI.X R9, R44, R4, R43, 0x1, P1 ;  /* 0x000000042c09b211 */ /* 0x010fc400008f0c2b */
[----:B------:R-:W-:Y:S01]  /*125c0*/  @!P4 IMAD.MOV.U32 R4, RZ, RZ, R25 ;  /* 0x000000ffff04c224 */ /* 0x000fe200078e0019 */
[----:B------:R0:W-:Y:S01]  /*125d0*/  @!P2 ST.E.128 desc[UR40][R10.64], RZ ;  /* 0x000000ff0a00a985 */ /* 0x0001e2000c101d28 */
[----:B-----5:R-:W-:-:S03]  /*125e0*/  @!P4 LEA.HI.X R5, R44, R6, R43, 0x1, P5 ;  /* 0x000000062c05c211 */ /* 0x020fc600028f0c2b */
[----:B------:R0:W-:Y:S04]  /*125f0*/  @!P3 ST.E.128 desc[UR40][R8.64], RZ ;  /* 0x000000ff0800b985 */ /* 0x0001e8000c101d28 */
[----:B------:R0:W-:Y:S02]  /*12600*/  @!P4 ST.E.128 desc[UR40][R4.64], RZ ;  /* 0x000000ff0400c985 */ /* 0x0001e4000c101d28 */
.L_x_2615:
[----:B------:R-:W-:-:S05]  /*12610*/  VIADD R24, R24, 0x90 ;  /* 0x0000009018187836 */ /* 0x000fca0000000000 */
[----:B------:R-:W-:-:S13]  /*12620*/  ISETP.GE.OR P0, PT, R24, R21, P0 ;  /* 0x000000151800720c */ /* 0x000fda0000706670 */
[----:B--2---:R-:W-:-:S04]  /*12630*/  @!P0 LEA R14, P1, R44, R14, 0x1 ;  /* 0x0000000e2c0e8211 */ /* 0x004fc800078208ff */
[----:B-1----:R-:W-:-:S05]  /*12640*/  @!P0 LEA.HI.X R15, R44, R0, R43, 0x1, P1 ;  /* 0x000000002c0f8211 */ /* 0x002fca00008f0c2b */
[----:B------:R1:W-:Y:S04]  /*12650*/  @!P0 ST.E.128 desc[UR40][R14.64], RZ ;  /* 0x000000ff0e008985 */ /* 0x0003e8000c101d28 */
.L_x_2404:
[----:B------:R-:W-:Y:S05]  /*12660*/  BSYNC B0 ;  /* 0x0000000000007941 */ /* 0x000fea0003800000 */
.L_x_2399:
[----:B------:R-:W-:Y:S02]  /*12670*/  ULDC UR4, c[0x0][0xc3c] ;  /* 0x00030f0000047ab9 */ /* 0x000fe40000000800 */
[----:B------:R-:W-:-:S13]  /*12680*/  ISETP.GE.AND P0, PT, R31, UR4, PT ;  /* 0x000000041f007c0c */ /* 0x000fda000bf06270 */
[----:B------:R-:W-:Y:S05]  /*12690*/  @!P0 BRA `(.L_x_2413) ;  /* 0xfffffee800648947 */ /* 0x000fea000383ffff */
[----:B------:R-:W-:Y:S05]  /*126a0*/  BRA `(.L_x_2270) ;  /* 0x0000007400407947 */ /* 0x000fea0003800000 */
.L_x_2268:
        /* <DEDUP_REMOVED lines=18> */
.L_x_2414:
        /* <DEDUP_REMOVED lines=44> */
.L_x_2418:
        /* <DEDUP_REMOVED lines=37> */
.L_x_2416:
        /* <DEDUP_REMOVED lines=13> */
.L_x_2419:
        /* <DEDUP_REMOVED lines=11> */
[----:B0-----:R-:W-:Y:S01]  /*12e60*/  IMAD.MOV.U32 R2, RZ, RZ, RZ ;  /* 0x000000ffff027224 */ /* 0x001fe200078e00ff */
[----:B-1----:R-:W-:-:S05]  /*12e70*/  IADD3 R10, RZ, -R3, RZ ;  /* 0x80000003ff0a7210 */ /* 0x002fca0007ffe0ff */
        /* <DEDUP_REMOVED lines=21> */
[----:B0-----:R-:W-:-:S05]  /*12fd0*/  IMAD.MOV R8, RZ, RZ, -R3 ;  /* 0x000000ffff087224 */ /* 0x001fca00078e0a03 */
[----:B------:R-:W-:Y:S02]  /*12fe0*/  MOV R2, R8 ;  /* 0x0000000800027202 */ /* 0x000fe40000000f00 */
        /* <DEDUP_REMOVED lines=10> */
[----:B------:R-:W-:Y:S02]  /*13090*/  ISETP.GE.AND P2, PT, R3, RZ, PT ;  /* 0x000000ff0300720c */ /* 0x000fe40003f46270 */
[----:B------:R-:W-:-:S09]  /*130a0*/  IADD3 R3, -R7, RZ, RZ ;  /* 0x000000ff07037210 */ /* 0x000fd20007ffe1ff */
        /* <DEDUP_REMOVED lines=13> */
.L_x_2420:
        /* <DEDUP_REMOVED lines=25> */
[----:B------:R-:W-:-:S06]  /*13310*/  @P0 IADD3 R2, R2, 0x1, RZ ;  /* 0x0000000102020810 */ /* 0x000fcc0007ffe0ff */
        /* <DEDUP_REMOVED lines=23> */
[----:B------:R-:W-:Y:S01]  /*13490*/  @!P1 IMAD.IADD R3, R3, 0x1, -R8 ;  /* 0x0000000103039824 */ /* 0x000fe200078e0a08 */
[----:B------:R-:W-:Y:S02]  /*134a0*/  @!P1 IADD3 R2, R2, 0x1, RZ ;  /* 0x0000000102029810 */ /* 0x000fe40007ffe0ff */
        /* <DEDUP_REMOVED lines=9> */
.L_x_2421:
[----:B------:R-:W-:-:S05]  /*13540*/  LOP3.LUT R2, RZ, R2, RZ, 0x33, !PT ;  /* 0x00000002ff027212 */ /* 0x000fca00078e33ff */
[----:B------:R-:W-:Y:S01]  /*13550*/  IMAD.IADD R25, R25, 0x1, R2 ;  /* 0x0000000119197824 */ /* 0x000fe200078e0202 */
[----:B------:R-:W-:Y:S06]  /*13560*/  BRA `(.L_x_2422) ;  /* 0x00000000000c7947 */ /* 0x000fec0003800000 */
.L_x_2417:
[----:B------:R-:W-:Y:S02]  /*13570*/  IMAD.MOV.U32 R25, RZ, RZ, RZ ;  /* 0x000000ffff197224 */ /* 0x000fe400078e00ff */
[----:B------:R-:W-:Y:S02]  /*13580*/  IMAD.U32 R24, RZ, RZ, UR6 ;  /* 0x00000006ff187e24 */ /* 0x000fe4000f8e00ff */
[----:B------:R-:W-:-:S07]  /*13590*/  IMAD.MOV.U32 R26, RZ, RZ, RZ ;  /* 0x000000ffff1a7224 */ /* 0x000fce00078e00ff */
.L_x_2422:
[----:B------:R-:W-:-:S13]  /*135a0*/  ISETP.NE.AND P0, PT, R0, RZ, PT ;  /* 0x000000ff0000720c */ /* 0x000fda0003f05270 */
[----:B------:R-:W0:Y:S01]  /*135b0*/  @!P0 S2R R3, SR_CgaCtaId ;  /* 0x0000000000038919 */ /* 0x000e220000008800 */
[----:B------:R-:W-:-:S04]  /*135c0*/  @!P0 MOV R0, 0x400 ;  /* 0x0000040000008802 */ /* 0x000fc80000000f00 */
[----:B0-----:R-:W-:-:S05]  /*135d0*/  @!P0 LEA R0, R3, R0, 0x18 ;  /* 0x0000000003008211 */ /* 0x001fca00078ec0ff */
[----:B------:R0:W-:Y:S01]  /*135e0*/  @!P0 STS.128 [R0+0x168d0], R24 ;  /* 0x0168d01800008388 */ /* 0x0001e20000000c00 */
[----:B------:R-:W-:Y:S06]  /*135f0*/  BAR.ARV 0x5, 0x200 ;  /* 0x0148000000007b1d */ /* 0x000fec0000002000 */
.L_x_2415:
[----:B------:R2:W-:Y:S01]  /*13600*/  STL [R1+0x3c], RZ ;  /* 0x00003cff01007387 */ /* 0x0005e20000100800 */
[----:B------:R-:W-:Y:S01]  /*13610*/  ULDC UR4, c[0x0][0xc3c] ;  /* 0x00030f0000047ab9 */ /* 0x000fe20000000800 */
[----:B------:R-:W-:Y:S01]  /*13620*/  IMAD.MOV.U32 R28, RZ, RZ, 0x1 ;  /* 0x00000001ff1c7424 */ /* 0x000fe200078e00ff */
[----:B-1----:R-:W-:Y:S02]  /*13630*/  ISETP.GE.AND P0, PT, R27, UR4, PT ;  /* 0x000000041b007c0c */ /* 0x002fe4000bf06270 */
[----:B------:R-:W-:-:S11]  /*13640*/  MOV R18, RZ ;  /* 0x000000ff00127202 */ /* 0x000fd60000000f00 */
[----:B--2---:R-:W-:Y:S05]  /*13650*/  @P0 BRA `(.L_x_2423) ;  /* 0x0000006000780947 */ /* 0x004fea0003800000 */
[----:B------:R-:W1:Y:S01]  /*13660*/  S2R R5, SR_TID.X ;  /* 0x0000000000057919 */ /* 0x000e620000002100 */
[----:B------:R-:W2:Y:S01]  /*13670*/  S2UR UR5, SR_CgaCtaId ;  /* 0x00000000000579c3 */ /* 0x000ea20000008800 */
[----:B------:R-:W-:Y:S01]  /*13680*/  UMOV UR4, 0x400 ;  /* 0x0000040000047882 */ /* 0x000fe20000000000 */
[----:B------:R-:W-:Y:S01]  /*13690*/  BSSY B8, `(.L_x_2423) ;  /* 0x000061a000087945 */ /* 0x000fe20003800000 */
[----:B------:R-:W-:Y:S01]  /*136a0*/  STL [R1+0x3c], RZ ;  /* 0x00003cff01007387 */ /* 0x000fe20000100800 */
[----:B------:R-:W-:Y:S01]  /*136b0*/  IMAD.MOV.U32 R29, RZ, RZ, RZ ;  /* 0x000000ffff1d7224 */ /* 0x000fe200078e00ff */
[----:B------:R-:W-:Y:S01]  /*136c0*/  MOV R28, 0x1 ;  /* 0x00000001001c7802 */ /* 0x000fe20000000f00 */
[----:B------:R-:W-:Y:S01]  /*136d0*/  IMAD.MOV.U32 R18, RZ, RZ, RZ ;  /* 0x000000ffff127224 */ /* 0x000fe200078e00ff */
[----:B------:R-:W-:Y:S01]  /*136e0*/  ULDC.64 UR38, c[0x0][0x198] ;  /* 0x0000660000267ab9 */ /* 0x000fe20000000a00 */
[----:B------:R-:W-:Y:S01]  /*136f0*/  ULDC UR36, c[0x0][0xc] ;  /* 0x0000030000247ab9 */ /* 0x000fe20000000800 */
        /* <DEDUP_REMOVED lines=9> */
[----:B------:R0:W-:Y:S02]  /*13790*/  STL [R1+0x4], R0 ;  /* 0x0000040001007387 */ /* 0x0001e40000100800 */
[----:B------:R-:W-:Y:S01]  /*137a0*/  LOP3.LUT R3, R2, 0x200, R3, 0xf8, !PT ;  /* 0x0000020002037812 */ /* 0x000fe200078ef803 */
[----:B------:R-:W-:-:S05]  /*137b0*/  IMAD.SHL.U32 R2, R5, 0x10, RZ ;  /* 0x0000001005027824 */ /* 0x000fca00078e00ff */
[----:B------:R-:W-:Y:S01]  /*137c0*/  LOP3.LUT R2, R4, 0x70, R2, 0xf8, !PT ;  /* 0x0000007004027812 */ /* 0x000fe200078ef802 */
[----:B0-----:R-:W-:-:S05]  /*137d0*/  IMAD R0, R3, 0x2, R16 ;  /* 0x0000000203007824 */ /* 0x001fca00078e0210 */
[----:B------:R0:W-:Y:S02]  /*137e0*/  STL [R1+0x10], R0 ;  /* 0x0000100001007387 */ /* 0x0001e40000100800 */
.L_x_2549:
        /* <DEDUP_REMOVED lines=54> */
[----:B--2---:R0:W-:Y:S01]  /*13b50*/  STL [R1+0x2c], R8 ;  /* 0x00002c0801007387 */ /* 0x0041e20000100800 */
[----:B------:R-:W-:Y:S02]  /*13b60*/  IMAD.MOV.U32 R13, RZ, RZ, R8 ;  /* 0x000000ffff0d7224 */ /* 0x000fe400078e0008 */
[----:B0-----:R-:W-:Y:S01]  /*13b70*/  IMAD.U32 R8, RZ, RZ, UR5 ;  /* 0x00000005ff087e24 */ /* 0x001fe2000f8e00ff */
[----:B---3--:R-:W-:Y:S06]  /*13b80*/  @P3 BRA `(.L_x_2424) ;  /* 0x0000000000143947 */ /* 0x008fec0003800000 */
[----:B------:R-:W-:Y:S05]  /*13b90*/  @!P0 BRA `(.L_x_2424) ;  /* 0x0000000000108947 */ /* 0x000fea0003800000 */
[----:B------:R-:W2:Y:S04]  /*13ba0*/  LDG.E R11, desc[UR40][R2.64] ;  /* 0x00000028020b7981 */ /* 0x000ea8000c1e1900 */
[----:B------:R-:W2:Y:S02]  /*13bb0*/  LDG.E R2, desc[UR40][R2.64+0x4] ;  /* 0x0000042802027981 */ /* 0x000ea4000c1e1900 */
[----:B--2---:R-:W-:-:S05]  /*13bc0*/  IMAD.IADD R13, R2, 0x1, -R11 ;  /* 0x00000001020d7824 */ /* 0x004fca00078e0a0b */
[----:B------:R0:W-:Y:S02]  /*13bd0*/  STL [R1+0x2c], R13 ;  /* 0x00002c0d01007387 */ /* 0x0001e40000100800 */
.L_x_2424:
[----:B------:R-:W-:Y:S01]  /*13be0*/  ULDC.64 UR4, c[0x0][0xa20] ;  /* 0x0002880000047ab9 */ /* 0x000fe20000000a00 */
[C---:B------:R-:W-:Y:S01]  /*13bf0*/  LOP3.LUT R2, R26.reuse, 0xff000000, RZ, 0xc0, !PT ;  /* 0xff0000001a027812 */ /* 0x040fe200078ec0ff */
[----:B------:R-:W-:Y:S01]  /*13c00*/  IMAD.MOV.U32 R23, RZ, RZ, R14 ;  /* 0x000000ffff177224 */ /* 0x000fe200078e000e */
[----:B------:R-:W-:Y:S02]  /*13c10*/  ISETP.NE.U32.AND P0, PT, RZ, UR4, PT ;  /* 0x00000004ff007c0c */ /* 0x000fe4000bf05070 */
[----:B------:R-:W-:Y:S02]  /*13c20*/  SHF.R.U32.HI R2, RZ, 0x8, R2 ;  /* 0x00000008ff027819 */ /* 0x000fe40000011602 */
[----:B------:R-:W-:Y:S02]  /*13c30*/  ISETP.NE.AND.EX P0, PT, RZ, UR5, PT, P0 ;  /* 0x00000005ff007c0c */ /* 0x000fe4000bf05300 */
[C---:B------:R-:W-:Y:S02]  /*13c40*/  LOP3.LUT R3, R26.reuse, 0xff0000, RZ, 0xc0, !PT ;  /* 0x00ff00001a037812 */ /* 0x040fe400078ec0ff */
[----:B------:R-:W-:-:S02]  /*13c50*/  LOP3.LUT R17, R26, 0xffff, RZ, 0xc0, !PT ;  /* 0x0000ffff1a117812 */ /* 0x000fc400078ec0ff */
[----:B------:R-:W-:Y:S02]  /*13c60*/  LEA.HI R2, R3, R2, RZ, 0x10 ;  /* 0x0000000203027211 */ /* 0x000fe400078f80ff */
[----:B-----5:R-:W-:-:S05]  /*13c70*/  IADD3 R26, R12, R9, RZ ;  /* 0x000000090c1a7210 */ /* 0x020fca0007ffe0ff */
[----:B------:R-:W-:Y:S05]  /*13c80*/  @!P0 BRA `(.L_x_2425) ;  /* 0x0000000000108947 */ /* 0x000fea0003800000 */
[----:B------:R-:W-:-:S04]  /*13c90*/  IADD3 R10, P0, R19, UR4, RZ ;  /* 0x00000004130a7c10 */ /* 0x000fc8000ff1e0ff */
[----:B------:R-:W-:-:S05]  /*13ca0*/  IADD3.X R11, R22, UR5, RZ, P0, !PT ;  /* 0x00000005160b7c10 */ /* 0x000fca00087fe4ff */
[----:B------:R1:W5:Y:S01]  /*13cb0*/  LDG.E R10, desc[UR40][R10.64] ;  /* 0x000000280a0a7981 */ /* 0x000362000c1e1900 */
[----:B------:R-:W-:Y:S05]  /*13cc0*/  BRA `(.L_x_2426) ;  /* 0x0000000000107947 */ /* 0x000fea0003800000 */
.L_x_2425:
[----:B------:R-:W-:Y:S05]  /*13cd0*/  @!P1 BRA `(.L_x_2426) ;  /* 0x00000000000c9947 */ /* 0x000fea0003800000 */
[----:B------:R-:W2:Y:S04]  /*13ce0*/  LDG.E R10, desc[UR40][R6.64] ;  /* 0x00000028060a7981 */ /* 0x000ea8000c1e1900 */
[----:B------:R-:W2:Y:S02]  /*13cf0*/  LDG.E R6, desc[UR40][R6.64+0x4] ;  /* 0x0000042806067981 */ /* 0x000ea4000c1e1900 */
[----:B--2---:R-:W-:-:S07]  /*13d00*/  IMAD.IADD R10, R6, 0x1, -R10 ;  /* 0x00000001060a7824 */ /* 0x004fce00078e0a0a */
.L_x_2426:
[----:B------:R-:W2:Y:S04]  /*13d10*/  @P2 LDG.E R3, desc[UR40][R4.64] ;  /* 0x0000002804032981 */ /* 0x000ea8000c1e1900 */
[----:B------:R3:W2:Y:S01]  /*13d20*/  @P2 LDG.E R5, desc[UR40][R4.64+0x4] ;  /* 0x0000042804052981 */ /* 0x0006a2000c1e1900 */
[----:B-----5:R-:W-:Y:S01]  /*13d30*/  IMAD.IADD R10, R10, 0x1, -R9 ;  /* 0x000000010a0a7824 */ /* 0x020fe200078e0a09 */
[----:B------:R-:W-:Y:S01]  /*13d40*/  LOP3.LUT R12, R2, 0xff, RZ, 0xc0, !PT ;  /* 0x000000ff020c7812 */ /* 0x000fe200078ec0ff */
[----:B------:R-:W-:Y:S04]  /*13d50*/  BSSY B0, `(.L_x_2427) ;  /* 0x0000037000007945 */ /* 0x000fe80003800000 */
[----:B------:R4:W-:Y:S01]  /*13d60*/  STL [R1+0x40], R12 ;  /* 0x0000400c01007387 */ /* 0x0009e20000100800 */
[----:B---3--:R-:W3:Y:S02]  /*13d70*/  LDC R4, c[0x0][0x448] ;  /* 0x00011200ff047b82 */ /* 0x008ee40000000800 */
[----:B---3--:R-:W-:-:S13]  /*13d80*/  ISETP.NE.AND P0, PT, R4, 0x1, PT ;  /* 0x000000010400780c */ /* 0x008fda0003f05270 */
[----:B------:R-:W3:Y:S08]  /*13d90*/  @P0 LDC R6, c[0x0][0x44c] ;  /* 0x00011300ff060b82 */ /* 0x000ef00000000800 */
[----:B------:R-:W0:Y:S01]  /*13da0*/  @P0 LDC R4, c[0x0][0x450] ;  /* 0x00011400ff040b82 */ /* 0x000e220000000800 */
[----:B--2---:R-:W-:Y:S02]  /*13db0*/  @P2 IMAD.IADD R8, R5, 0x1, -R3 ;  /* 0x0000000105082824 */ /* 0x004fe400078e0a03 */
[----:B------:R-:W-:-:S04]  /*13dc0*/  IMAD R3, R25, 0xc0, RZ ;  /* 0x000000c019037824 */ /* 0x000fc800078e02ff */
[----:B------:R-:W-:-:S04]  /*13dd0*/  VIADD R3, R3, 0xbf ;  /* 0x000000bf03037836 */ /* 0x000fc80000000000 */
[----:B---3--:R-:W-:-:S05]  /*13de0*/  @P0 IMAD.HI.U32 R6, R3, R6, RZ ;  /* 0x0000000603060227 */ /* 0x008fca00078e00ff */
[----:B0-----:R-:W-:Y:S01]  /*13df0*/  @P0 SHF.R.U32.HI R3, RZ, R4, R6 ;  /* 0x00000004ff030219 */ /* 0x001fe20000011606 */
[----:B------:R-:W-:-:S05]  /*13e00*/  IMAD.IADD R4, R10, 0x1, R8 ;  /* 0x000000010a047824 */ /* 0x000fca00078e0208 */
[C---:B------:R-:W-:Y:S01]  /*13e10*/  IADD3 R20, R4.reuse, 0x80, -R13 ;  /* 0x0000008004147810 */ /* 0x040fe20007ffe80d */
[----:B------:R-:W-:-:S04]  /*13e20*/  VIADD R4, R4, 0x7f ;  /* 0x0000007f04047836 */ /* 0x000fc80000000000 */
[----:B------:R-:W-:Y:S01]  /*13e30*/  IMAD.IADD R3, R20, 0x1, R3 ;  /* 0x0000000114037824 */ /* 0x000fe200078e0203 */
[----:B------:R-:W-:-:S04]  /*13e40*/  SHF.R.S32.HI R5, RZ, 0x1f, R4 ;  /* 0x0000001fff057819 */ /* 0x000fc80000011404 */
[----:B------:R-:W-:Y:S02]  /*13e50*/  LEA.HI R5, R5, R4, RZ, 0x7 ;  /* 0x0000000405057211 */ /* 0x000fe400078f38ff */
[----:B------:R-:W-:Y:S02]  /*13e60*/  SHF.R.S32.HI R4, RZ, 0x1f, R3 ;  /* 0x0000001fff047819 */ /* 0x000fe40000011403 */
[----:B------:R-:W-:Y:S02]  /*13e70*/  SHF.R.S32.HI R21, RZ, 0x7, R5 ;  /* 0x00000007ff157819 */ /* 0x000fe40000011405 */
[----:B------:R-:W-:-:S04]  /*13e80*/  LEA.HI R4, R4, R3, RZ, 0x7 ;  /* 0x0000000304047211 */ /* 0x000fc800078f38ff */
[----:B------:R-:W-:-:S04]  /*13e90*/  SHF.R.S32.HI R4, RZ, 0x7, R4 ;  /* 0x00000007ff047819 */ /* 0x000fc80000011404 */
[----:B------:R-:W-:Y:S02]  /*13ea0*/  VIMNMX R5, R21, R4, PT ;  /* 0x0000000415057248 */ /* 0x000fe40003fe0100 */
[----:B------:R-:W-:Y:S02]  /*13eb0*/  SHF.R.U32.HI R4, RZ, 0x10, R2 ;  /* 0x00000010ff047819 */ /* 0x000fe40000011602 */
[----:B------:R-:W-:Y:S02]  /*13ec0*/  ISETP.GE.AND P0, PT, R5, 0x1, PT ;  /* 0x000000010500780c */ /* 0x000fe40003f06270 */
[----:B------:R-:W-:-:S11]  /*13ed0*/  MOV R2, RZ ;  /* 0x000000ff00027202 */ /* 0x000fd60000000f00 */
[----:B----4-:R-:W-:Y:S05]  /*13ee0*/  @!P0 BRA `(.L_x_2428) ;  /* 0x0000000000748947 */ /* 0x010fea0003800000 */
[----:B------:R-:W-:Y:S01]  /*13ef0*/  ISETP.NE.AND P0, PT, R4, RZ, PT ;  /* 0x000000ff0400720c */ /* 0x000fe20003f05270 */
[----:B------:R-:W-:-:S03]  /*13f00*/  ULDC UR4, c[0x0][0x9f0] ;  /* 0x00027c0000047ab9 */ /* 0x000fc60000000800 */
[----:B------:R-:W-:-:S04]  /*13f10*/  SEL R6, R4, UR4, P0 ;  /* 0x0000000404067c07 */ /* 0x000fc80008000000 */
[----:B------:R-:W-:Y:S02]  /*13f20*/  IABS R7, R6 ;  /* 0x0000000600077213 */ /* 0x000fe40000000000 */
[----:B------:R-:W-:Y:S02]  /*13f30*/  IADD3 R9, R6, -0x1, R5 ;  /* 0xffffffff06097810 */ /* 0x000fe40007ffe005 */
[----:B------:R-:W0:Y:S08]  /*13f40*/  I2F.RP R2, R7 ;  /* 0x0000000700027306 */ /* 0x000e300000209400 */
[----:B0-----:R-:W0:Y:S02]  /*13f50*/  MUFU.RCP R2, R2 ;  /* 0x0000000200027308 */ /* 0x001e240000001000 */
[----:B0-----:R-:W-:-:S06]  /*13f60*/  VIADD R2, R2, 0xffffffe ;  /* 0x0ffffffe02027836 */ /* 0x001fcc0000000000 */
[----:B------:R0:W2:Y:S02]  /*13f70*/  F2I.FTZ.U32.TRUNC.NTZ R3, R2 ;  /* 0x0000000200037305 */ /* 0x0000a4000021f000 */
[----:B0-----:R-:W-:-:S04]  /*13f80*/  LOP3.LUT R2, R9, R6, RZ, 0x3c, !PT ;  /* 0x0000000609027212 */ /* 0x001fc800078e3cff */
[----:B------:R-:W-:Y:S01]  /*13f90*/  ISETP.GE.AND P3, PT, R2, RZ, PT ;  /* 0x000000ff0200720c */ /* 0x000fe20003f66270 */
[----:B--2---:R-:W-:-:S04]  /*13fa0*/  IMAD.MOV R2, RZ, RZ, -R3 ;  /* 0x000000ffff027224 */ /* 0x004fc800078e0a03 */
[----:B-1----:R-:W-:Y:S02]  /*13fb0*/  IMAD R11, R2, R7, RZ ;  /* 0x00000007020b7224 */ /* 0x002fe400078e02ff */
        /* <DEDUP_REMOVED lines=15> */
[----:B------:R-:W-:-:S07]  /*140b0*/  @!P1 LOP3.LUT R2, RZ, R6, RZ, 0x33, !PT ;  /* 0x00000006ff029212 */ /* 0x000fce00078e33ff */
.L_x_2428:
[----:B------:R-:W-:Y:S05]  /*140c0*/  BSYNC B0 ;  /* 0x0000000000007941 */ /* 0x000fea0003800000 */
.L_x_2427:
[-C--:B------:R-:W-:Y:S01]  /*140d0*/  IMAD R3, R12, R2.reuse, RZ ;  /* 0x000000020c037224 */ /* 0x080fe200078e02ff */
        /* <DEDUP_REMOVED lines=22> */
[----:B------:R0:W2:Y:S02]  /*14240*/  SHFL.IDX PT, R14, R6, RZ, 0x1f ;  /* 0x00001fff060e7589 */ /* 0x0000a400000e0000 */
.L_x_2618:
[----:B--2---:R-:W-:Y:S02]  /*14250*/  ISETP.NE.AND P0, PT, R14, RZ, PT ;  /* 0x000000ff0e00720c */ /* 0x004fe40003f05270 */
[----:B------:R-:W-:-:S11]  /*14260*/  PLOP3.LUT P6, PT, PT, PT, PT, 0x8, 0x0 ;  /* 0x000000000000781c */ /* 0x000fd60003fce170 */
[----:B------:R-:W-:Y:S05]  /*14270*/  @P0 BRA `(.L_x_2432) ;  /* 0x00000000000c0947 */ /* 0x000fea0003800000 */
[----:B------:R-:W-:-:S03]  /*14280*/  UMOV UR4, 0xffffffff ;  /* 0xffffffff00047882 */ /* 0x000fc60000000000 */
[----:B------:R-:W-:Y:S05]  /*14290*/  BRA.DIV UR4, `(.L_x_2433) ;  /* 0x0000007204807947 */ /* 0x000fea000b800000 */
[----:B------:R-:W-:-:S13]  /*142a0*/  ELECT P6, URZ, PT ;  /* 0x00000000003f782f */ /* 0x000fda00038c0000 */
.L_x_2432:
        /* <DEDUP_REMOVED lines=9> */
.L_x_2621:
[----:B------:R-:W-:Y:S05]  /*14340*/  BSYNC B1 ;  /* 0x0000000000017941 */ /* 0x000fea0003800000 */
.L_x_2434:
[----:B------:R-:W-:Y:S04]  /*14350*/  BSSY B1, `(.L_x_2436) ;  /* 0x0000050000017945 */ /* 0x000fe80003800000 */
[----:B------:R-:W-:Y:S05]  /*14360*/  @!P6 BRA `(.L_x_2437) ;  /* 0x000000040038e947 */ /* 0x000fea0003800000 */
[----:B------:R-:W2:Y:S01]  /*14370*/  LDL R7, [R1+0x4] ;  /* 0x0000040001077983 */ /* 0x000ea20000100800 */
        /* <DEDUP_REMOVED lines=8> */
.L_x_2622:
[----:B------:R-:W-:Y:S05]  /*14400*/  BSYNC B2 ;  /* 0x0000000000027941 */ /* 0x000fea0003800000 */
.L_x_2438:
        /* <DEDUP_REMOVED lines=9> */
.L_x_2441:
[----:B------:R-:W-:Y:S05]  /*144a0*/  BSYNC B2 ;  /* 0x0000000000027941 */ /* 0x000fea0003800000 */
.L_x_2440:
[----:B------:R-:W-:Y:S01]  /*144b0*/  MOV R12, RZ ;  /* 0x000000ff000c7202 */ /* 0x000fe20000000f00 */
[----:B------:R-:W-:Y:S01]  /*144c0*/  IMAD R8, R5, 0x80, R0 ;  /* 0x0000008005087824 */ /* 0x000fe200078e0200 */
[----:B------:R-:W-:Y:S01]  /*144d0*/  UIADD3 UR4, UP0, UR38, 0x570, URZ ;  /* 0x0000057026047890 */ /* 0x000fe2000ff1e03f */
[----:B------:R-:W-:Y:S01]  /*144e0*/  IMAD R9, R29, 0x4000, R16 ;  /* 0x000040001d097824 */ /* 0x000fe200078e0210 */
[----:B------:R-:W-:Y:S01]  /*144f0*/  R2UR UR10, R12 ;  /* 0x000000000c0a72ca */ /* 0x000fe200000e0000 */
[----:B------:R-:W-:Y:S01]  /*14500*/  VIADD R8, R8, 0xffffff80 ;  /* 0xffffff8008087836 */ /* 0x000fe20000000000 */
[----:B------:R-:W-:Y:S01]  /*14510*/  PLOP3.LUT P0, PT, PT, PT, PT, 0x80, 0x0 ;  /* 0x000000000000781c */ /* 0x000fe20003f0f070 */
[----:B------:R-:W-:Y:S01]  /*14520*/  VIADD R9, R9, 0xe400 ;  /* 0x0000e40009097836 */ /* 0x000fe20000000000 */
[----:B------:R-:W-:Y:S01]  /*14530*/  UIADD3.X UR5, URZ, UR39, URZ, UP0, !UPT ;  /* 0x000000273f057290 */ /* 0x000fe200087fe43f */
[----:B-1----:R-:W-:Y:S01]  /*14540*/  IMAD.SHL.U32 R11, R29, 0x2000, RZ ;  /* 0x000020001d0b7824 */ /* 0x002fe200078e00ff */
[----:B------:R-:W-:Y:S01]  /*14550*/  UMOV UR6, 0x0 ;  /* 0x0000000000067882 */ /* 0x000fe20000000000 */
[----:B------:R-:W-:Y:S01]  /*14560*/  VIADD R10, R6, 0x16890 ;  /* 0x00016890060a7836 */ /* 0x000fe20000000000 */
[----:B------:R-:W-:-:S08]  /*14570*/  UMOV UR7, 0x12f00000 ;  /* 0x12f0000000077882 */ /* 0x000fd00000000000 */
.L_x_2442:
        /* <DEDUP_REMOVED lines=13> */
.L_x_2623:
[----:B------:R-:W-:Y:S05]  /*14650*/  BSYNC B2 ;  /* 0x0000000000027941 */ /* 0x000fea0003800000 */
.L_x_2443:
[----:B------:R-:W-:Y:S01]  /*14660*/  BSSY B2, `(.L_x_2445) ;  /* 0x000000b000027945 */ /* 0x000fe20003800000 */
[----:B------:R-:W-:Y:S02]  /*14670*/  IMAD.MOV.U32 R14, RZ, RZ, 0x0 ;  /* 0x00000000ff0e7424 */ /* 0x000fe400078e00ff */
[----:B------:R-:W-:Y:S01]  /*14680*/  IMAD.MOV.U32 R15, RZ, RZ, 0x12f00000 ;  /* 0x12f00000ff0f7424 */ /* 0x000fe200078e00ff */
[----:B------:R-:W-:Y:S06]  /*14690*/  @P1 BRA `(.L_x_2446) ;  /* 0x00000000001c1947 */ /* 0x000fec0003800000 */
[----:B------:R-:W2:Y:S01]  /*146a0*/  S2R R9, SR_TID.X ;  /* 0x0000000000097919 */ /* 0x000ea20000002100 */
[----:B01----:R-:W-:-:S04]  /*146b0*/  MOV R7, 0x4000 ;  /* 0x0000400000077802 */ /* 0x003fc80000000f00 */
[----:B------:R3:W-:Y:S01]  /*146c0*/  SYNCS.ARRIVE.TRANS64 RZ, [R6+URZ+0x168b0], R7 ;  /* 0x0168b00706ff79a7 */ /* 0x0007e2000800003f */
[----:B--2---:R-:W-:-:S04]  /*146d0*/  LOP3.LUT R9, R9, 0x1f, RZ, 0xc0, !PT ;  /* 0x0000001f09097812 */ /* 0x004fc800078ec0ff */
[----:B------:R-:W-:-:S13]  /*146e0*/  ISETP.NE.AND P0, PT, R9, RZ, PT ;  /* 0x000000ff0900720c */ /* 0x000fda0003f05270 */
[----:B---3--:R-:W-:Y:S05]  /*146f0*/  @!P0 BRA `(.L_x_2446) ;  /* 0x0000000000048947 */ /* 0x008fea0003800000 */
[----:B------:R-:W-:Y:S01]  /*14700*/  BPT.TRAP 0x1 ;  /* 0x000000040000795c */ /* 0x000fe20000300000 */
.L_x_2446:
[----:B------:R-:W-:Y:S05]  /*14710*/  BSYNC B2 ;  /* 0x0000000000027941 */ /* 0x000fea0003800000 */
.L_x_2445:
[----:B------:R-:W-:Y:S01]  /*14720*/  R2UR UR10, R12 ;  /* 0x000000000c0a72ca */ /* 0x000fe200000e0000 */
[----:B01----:R-:W-:Y:S01]  /*14730*/  IMAD R7, R11, 0x2, R16 ;  /* 0x000000020b077824 */ /* 0x003fe200078e0210 */
[----:B------:R-:W-:Y:S01]  /*14740*/  R2UR UR6, R14 ;  /* 0x000000000e0672ca */ /* 0x000fe200000e0000 */
[----:B------:R-:W-:Y:S01]  /*14750*/  UIADD3 UR4, UP0, UR38, 0x670, URZ ;  /* 0x0000067026047890 */ /* 0x000fe2000ff1e03f */
[----:B------:R-:W-:Y:S01]  /*14760*/  R2UR UR7, R15 ;  /* 0x000000000f0772ca */ /* 0x000fe200000e0000 */
[----:B------:R-:W-:Y:S01]  /*14770*/  VIADD R6, R6, 0x168b0 ;  /* 0x000168b006067836 */ /* 0x000fe20000000000 */
[----:B------:R-:W-:Y:S01]  /*14780*/  PLOP3.LUT P0, PT, PT, PT, PT, 0x80, 0x0 ;  /* 0x000000000000781c */ /* 0x000fe20003f0f070 */
[----:B------:R-:W-:Y:S01]  /*14790*/  VIADD R7, R7, 0x400 ;  /* 0x0000040007077836 */ /* 0x000fe20000000000 */
[----:B------:R-:W-:-:S12]  /*147a0*/  UIADD3.X UR5, URZ, UR39, URZ, UP0, !UPT ;  /* 0x000000273f057290 */ /* 0x000fd800087fe43f */
.L_x_2447:
        /* <DEDUP_REMOVED lines=10> */
.L_x_2437:
[----:B------:R-:W-:Y:S05]  /*14850*/  BSYNC B1 ;  /* 0x0000000000017941 */ /* 0x000fea0003800000 */
.L_x_2436:
[----:B------:R-:W2:Y:S01]  /*14860*/  LDL.LU R9, [R1+0x4] ;  /* 0x0000040001097983 */ /* 0x000ea20000300800 */
        /* <DEDUP_REMOVED lines=8> */
[----:B------:R0:W-:Y:S02]  /*148f0*/  STL [R1+0x4], R9 ;  /* 0x0000040901007387 */ /* 0x0001e40000100800 */
[----:B------:R-:W-:Y:S05]  /*14900*/  @!P2 BRA `(.L_x_2430) ;  /* 0x000000040064a947 */ /* 0x000fea0003800000 */
.L_x_2460:
        /* <DEDUP_REMOVED lines=12> */
.L_x_2624:
[----:B------:R-:W-:Y:S05]  /*149d0*/  BSYNC B2 ;  /* 0x0000000000027941 */ /* 0x000fea0003800000 */
.L_x_2450:
[----:B------:R-:W-:Y:S04]  /*149e0*/  BSSY B2, `(.L_x_2452) ;  /* 0x0000009000027945 */ /* 0x000fe80003800000 */
[----:B------:R-:W-:Y:S05]  /*149f0*/  @P2 BRA `(.L_x_2453) ;  /* 0x00000000001c2947 */ /* 0x000fea0003800000 */
[----:B------:R-:W0:Y:S02]  /*14a00*/  S2R R8, SR_TID.X ;  /* 0x0000000000087919 */ /* 0x000e240000002100 */
[----:B0-----:R-:W-:Y:S01]  /*14a10*/  LOP3.LUT R9, R8, 0x1f, RZ, 0xc0, !PT ;  /* 0x0000001f08097812 */ /* 0x001fe200078ec0ff */
[----:B------:R-:W-:-:S03]  /*14a20*/  IMAD.MOV.U32 R8, RZ, RZ, 0x4000 ;  /* 0x00004000ff087424 */ /* 0x000fc600078e00ff */
[----:B------:R-:W-:Y:S01]  /*14a30*/  ISETP.NE.AND P1, PT, R9, RZ, PT ;  /* 0x000000ff0900720c */ /* 0x000fe20003f25270 */
[----:B------:R3:W-:-:S12]  /*14a40*/  SYNCS.ARRIVE.TRANS64 RZ, [R6+URZ+0x16890], R8 ;  /* 0x0168900806ff79a7 */ /* 0x0007d8000800003f */
[----:B---3--:R-:W-:Y:S05]  /*14a50*/  @!P1 BRA `(.L_x_2453) ;  /* 0x0000000000049947 */ /* 0x008fea0003800000 */
[----:B------:R-:W-:Y:S01]  /*14a60*/  BPT.TRAP 0x1 ;  /* 0x000000040000795c */ /* 0x000fe20000300000 */
.L_x_2453:
[----:B------:R-:W-:Y:S05]  /*14a70*/  BSYNC B2 ;  /* 0x0000000000027941 */ /* 0x000fea0003800000 */
.L_x_2452:
[----:B------:R-:W-:Y:S01]  /*14a80*/  IMAD.MOV.U32 R12, RZ, RZ, RZ ;  /* 0x000000ffff0c7224 */ /* 0x000fe200078e00ff */
[----:B------:R-:W-:Y:S01]  /*14a90*/  LEA R8, R29, R16, 0xe ;  /* 0x000000101d087211 */ /* 0x000fe200078e70ff */
[----:B------:R-:W-:Y:S01]  /*14aa0*/  UIADD3 UR4, UP0, UR38, 0x570, URZ ;  /* 0x0000057026047890 */ /* 0x000fe2000ff1e03f */
[----:B------:R-:W-:Y:S01]  /*14ab0*/  PLOP3.LUT P1, PT, PT, PT, PT, 0x80, 0x0 ;  /* 0x000000000000781c */ /* 0x000fe20003f2f070 */
[----:B0-----:R-:W-:Y:S01]  /*14ac0*/  IMAD R9, R5, 0x80, R0 ;  /* 0x0000008005097824 */ /* 0x001fe200078e0200 */
[----:B------:R-:W-:Y:S01]  /*14ad0*/  R2UR UR10, R12 ;  /* 0x000000000c0a72ca */ /* 0x000fe200000e0000 */
[----:B------:R-:W-:Y:S01]  /*14ae0*/  VIADD R10, R6, 0x16890 ;  /* 0x00016890060a7836 */ /* 0x000fe20000000000 */
[----:B------:R-:W-:Y:S01]  /*14af0*/  UIADD3.X UR5, URZ, UR39, URZ, UP0, !UPT ;  /* 0x000000273f057290 */ /* 0x000fe200087fe43f */
[----:B-1----:R-:W-:Y:S01]  /*14b00*/  VIADD R11, R8, 0xe400 ;  /* 0x0000e400080b7836 */ /* 0x002fe20000000000 */
[----:B------:R-:W-:Y:S01]  /*14b10*/  UMOV UR6, 0x0 ;  /* 0x0000000000067882 */ /* 0x000fe20000000000 */
[----:B------:R-:W-:-:S10]  /*14b20*/  UMOV UR7, 0x12f00000 ;  /* 0x12f0000000077882 */ /* 0x000fd40000000000 */
.L_x_2454:
        /* <DEDUP_REMOVED lines=13> */
.L_x_2625:
[----:B------:R-:W-:Y:S05]  /*14c00*/  BSYNC B2 ;  /* 0x0000000000027941 */ /* 0x000fea0003800000 */
.L_x_2455:
        /* <DEDUP_REMOVED lines=11> */
.L_x_2458:
[----:B------:R-:W-:Y:S05]  /*14cc0*/  BSYNC B2 ;  /* 0x0000000000027941 */ /* 0x000fea0003800000 */
.L_x_2457:
[----:B------:R-:W-:Y:S01]  /*14cd0*/  R2UR UR10, R12 ;  /* 0x000000000c0a72ca */ /* 0x000fe200000e0000 */
[----:B------:R-:W-:Y:S01]  /*14ce0*/  UIADD3 UR4, UP0, UR38, 0x670, URZ ;  /* 0x0000067026047890 */ /* 0x000fe2000ff1e03f */
[----:B------:R-:W-:Y:S01]  /*14cf0*/  R2UR UR6, R10 ;  /* 0x000000000a0672ca */ /* 0x000fe200000e0000 */
[----:B------:R-:W-:Y:S01]  /*14d00*/  VIADD R8, R8, 0x400 ;  /* 0x0000040008087836 */ /* 0x000fe20000000000 */
[----:B------:R-:W-:Y:S01]  /*14d10*/  R2UR UR7, R11 ;  /* 0x000000000b0772ca */ /* 0x000fe200000e0000 */
[----:B0-2---:R-:W-:Y:S01]  /*14d20*/  VIADD R6, R6, 0x168b0 ;  /* 0x000168b006067836 */ /* 0x005fe20000000000 */
[----:B------:R-:W-:Y:S01]  /*14d30*/  PLOP3.LUT P1, PT, PT, PT, PT, 0x80, 0x0 ;  /* 0x000000000000781c */ /* 0x000fe20003f2f070 */
[----:B------:R-:W-:-:S12]  /*14d40*/  UIADD3.X UR5, URZ, UR39, URZ, UP0, !UPT ;  /* 0x000000273f057290 */ /* 0x000fd800087fe43f */
.L_x_2459:
        /* <DEDUP_REMOVED lines=10> */
.L_x_2449:
[----:B------:R-:W-:Y:S05]  /*14df0*/  BSYNC B1 ;  /* 0x0000000000017941 */ /* 0x000fea0003800000 */
.L_x_2448:
[----:B------:R-:W2:Y:S01]  /*14e00*/  LDL.LU R7, [R1+0x4] ;  /* 0x0000040001077983 */ /* 0x000ea20000300800 */
[----:B------:R-:W-:Y:S02]  /*14e10*/  IADD3 R29, R29, 0x1, RZ ;  /* 0x000000011d1d7810 */ /* 0x000fe40007ffe0ff */
[C---:B------:R-:W-:Y:S01]  /*14e20*/  ISETP.GT.AND P2, PT, R5.reuse, R3, PT ;  /* 0x000000030500720c */ /* 0x040fe20003f44270 */
[----:B------:R-:W-:Y:S01]  /*14e30*/  VIADD R5, R5, 0xffffffff ;  /* 0xffffffff05057836 */ /* 0x000fe20000000000 */
[----:B------:R-:W-:-:S04]  /*14e40*/  ISETP.NE.AND P1, PT, R29, 0x2, PT ;  /* 0x000000021d00780c */ /* 0x000fc80003f25270 */
[----:B------:R-:W-:Y:S02]  /*14e50*/  SEL R6, RZ, 0x1, P1 ;  /* 0x00000001ff067807 */ /* 0x000fe40000800000 */
[----:B------:R-:W-:Y:S02]  /*14e60*/  SEL R29, R29, RZ, P1 ;  /* 0x000000ff1d1d7207 */ /* 0x000fe40000800000 */
[----:B--2---:R-:W-:-:S05]  /*14e70*/  LOP3.LUT R7, R7, R6, RZ, 0x3c, !PT ;  /* 0x0000000607077212 */ /* 0x004fca00078e3cff */
[----:B------:R2:W-:Y:S01]  /*14e80*/  STL [R1+0x4], R7 ;  /* 0x0000040701007387 */ /* 0x0005e20000100800 */
[----:B------:R-:W-:Y:S05]  /*14e90*/  @P2 BRA `(.L_x_2460) ;  /* 0xfffffff8009c2947 */ /* 0x000fea000383ffff */
.L_x_2430:
[----:B------:R-:W-:Y:S05]  /*14ea0*/  BSYNC B0 ;  /* 0x0000000000007941 */ /* 0x000fea0003800000 */
.L_x_2429:
[----:B------:R-:W3:Y:S01]  /*14eb0*/  LDC R0, c[0x0][0x448] ;  /* 0x00011200ff007b82 */ /* 0x000ee20000000800 */
[----:B------:R-:W-:Y:S01]  /*14ec0*/  IMAD.MOV.U32 R2, RZ, RZ, 0xc0 ;  /* 0x000000c0ff027424 */ /* 0x000fe200078e00ff */
[----:B------:R-:W-:Y:S01]  /*14ed0*/  ISETP.NE.AND P2, PT, R4, RZ, PT ;  /* 0x000000ff0400720c */ /* 0x000fe20003f45270 */
[----:B------:R-:W-:Y:S05]  /*14ee0*/  @!P0 WARPSYNC.ALL ;  /* 0x0000000000008948 */ /* 0x000fea0003800000 */
[----:B------:R-:W-:Y:S01]  /*14ef0*/  IMAD R2, R25, R2, 0xbf ;  /* 0x000000bf19027424 */ /* 0x000fe200078e0202 */
[----:B------:R-:W-:Y:S06]  /*14f00*/  BSSY B0, `(.L_x_2461) ;  /* 0x000002b000007945 */ /* 0x000fec0003800000 */
[----:B------:R-:W4:Y:S08]  /*14f10*/  @!P2 LDC R4, c[0x0][0x9f0] ;  /* 0x00027c00ff04ab82 */ /* 0x000f300000000800 */
[----:B------:R-:W-:Y:S01]  /*14f20*/  @!P0 BAR.SYNC.DEFER_BLOCKING 0xc, 0x200 ;  /* 0x0308000000008b1d */ /* 0x000fe20000010000 */
[----:B---3--:R-:W-:-:S13]  /*14f30*/  ISETP.NE.AND P1, PT, R0, 0x1, PT ;  /* 0x000000010000780c */ /* 0x008fda0003f25270 */
[----:B------:R-:W3:Y:S08]  /*14f40*/  @P1 LDC R3, c[0x0][0x44c] ;  /* 0x00011300ff031b82 */ /* 0x000ef00000000800 */
[----:B------:R-:W5:Y:S01]  /*14f50*/  @P1 LDC R0, c[0x0][0x450] ;  /* 0x00011400ff001b82 */ /* 0x000f620000000800 */
[----:B---3--:R-:W-:-:S05]  /*14f60*/  @P1 IMAD.HI.U32 R3, R2, R3, RZ ;  /* 0x0000000302031227 */ /* 0x008fca00078e00ff */
[----:B-----5:R-:W-:-:S05]  /*14f70*/  @P1 SHF.R.U32.HI R2, RZ, R0, R3 ;  /* 0x00000000ff021219 */ /* 0x020fca0000011603 */
[----:B------:R-:W-:-:S05]  /*14f80*/  IMAD.IADD R2, R20, 0x1, R2 ;  /* 0x0000000114027824 */ /* 0x000fca00078e0202 */
[----:B------:R-:W-:-:S04]  /*14f90*/  SHF.R.S32.HI R0, RZ, 0x1f, R2 ;  /* 0x0000001fff007819 */ /* 0x000fc80000011402 */
[----:B------:R-:W-:-:S04]  /*14fa0*/  LEA.HI R0, R0, R2, RZ, 0x7 ;  /* 0x0000000200007211 */ /* 0x000fc800078f38ff */
[----:B------:R-:W-:-:S04]  /*14fb0*/  SHF.R.S32.HI R0, RZ, 0x7, R0 ;  /* 0x00000007ff007819 */ /* 0x000fc80000011400 */
[----:B--2---:R-:W-:-:S04]  /*14fc0*/  VIMNMX R7, R21, R0, PT ;  /* 0x0000000015077248 */ /* 0x004fc80003fe0100 */
[----:B------:R-:W-:Y:S01]  /*14fd0*/  ISETP.GE.AND P1, PT, R7, 0x1, PT ;  /* 0x000000010700780c */ /* 0x000fe20003f26270 */
[----:B------:R2:W-:Y:S04]  /*14fe0*/  STL [R1+0x20], R7 ;  /* 0x0000200701007387 */ /* 0x0005e80000100800 */
[----:B------:R2:W-:Y:S08]  /*14ff0*/  STL [R1+0x28], RZ ;  /* 0x000028ff01007387 */ /* 0x0005f00000100800 */
[----:B--2-4-:R-:W-:Y:S05]  /*15000*/  @!P1 BRA `(.L_x_2462) ;  /* 0x0000000000689947 */ /* 0x014fea0003800000 */
[-C--:B------:R-:W-:Y:S02]  /*15010*/  IABS R0, R4.reuse ;  /* 0x0000000400007213 */ /* 0x080fe40000000000 */
[----:B------:R-:W-:Y:S02]  /*15020*/  IABS R6, R4 ;  /* 0x0000000400067213 */ /* 0x000fe40000000000 */
[----:B------:R-:W2:Y:S03]  /*15030*/  I2F.RP R2, R0 ;  /* 0x0000000000027306 */ /* 0x000ea60000209400 */
[----:B------:R-:W-:-:S05]  /*15040*/  IMAD.MOV R6, RZ, RZ, -R6 ;  /* 0x000000ffff067224 */ /* 0x000fca00078e0a06 */
[----:B--2---:R-:W2:Y:S02]  /*15050*/  MUFU.RCP R2, R2 ;  /* 0x0000000200027308 */ /* 0x004ea40000001000 */
[----:B--2---:R-:W-:-:S06]  /*15060*/  VIADD R2, R2, 0xffffffe ;  /* 0x0ffffffe02027836 */ /* 0x004fcc0000000000 */
[----:B------:R-:W2:Y:S02]  /*15070*/  F2I.FTZ.U32.TRUNC.NTZ R3, R2 ;  /* 0x0000000200037305 */ /* 0x000ea4000021f000 */
[----:B--2---:R-:W-:-:S04]  /*15080*/  IMAD.MOV R2, RZ, RZ, -R3 ;  /* 0x000000ffff027224 */ /* 0x004fc800078e0a03 */
        /* <DEDUP_REMOVED lines=17> */
[----:B------:R2:W-:Y:S02]  /*151a0*/  STL [R1+0x28], R5 ;  /* 0x0000280501007387 */ /* 0x0005e40000100800 */
.L_x_2462:
[----:B------:R-:W-:Y:S05]  /*151b0*/  BSYNC B0 ;  /* 0x0000000000007941 */ /* 0x000fea0003800000 */
.L_x_2461:
[----:B------:R-:W3:Y:S04]  /*151c0*/  LDL R0, [R1+0x28] ;  /* 0x0000280001007983 */ /* 0x000ee80000100800 */
[----:B------:R-:W3:Y:S01]  /*151d0*/  LDL R2, [R1+0x40] ;  /* 0x0000400001027983 */ /* 0x000ee20000100800 */
[----:B------:R-:W-:Y:S01]  /*151e0*/  BSSY B7, `(.L_x_2463) ;  /* 0x0000360000077945 */ /* 0x000fe20003800000 */
[----:B---3--:R-:W-:-:S05]  /*151f0*/  IMAD R2, R2, R0, RZ ;  /* 0x0000000002027224 */ /* 0x008fca00078e02ff */
[----:B------:R-:W-:Y:S01]  /*15200*/  VIADDMNMX R0, R2, R0, R7, PT ;  /* 0x0000000002007246 */ /* 0x000fe20003800107 */
        /* <DEDUP_REMOVED lines=21> */
.L_x_2464:
        /* <DEDUP_REMOVED lines=8> */
[----:B------:R-:W-:Y:S01]  /*153e0*/  IMAD.U32 R4, RZ, RZ, UR6 ;  /* 0x00000006ff047e24 */ /* 0x000fe2000f8e00ff */
[----:B-1----:R-:W-:Y:S01]  /*153f0*/  MOV R11, UR5 ;  /* 0x00000005000b7c02 */ /* 0x002fe20008000f00 */
[----:B------:R-:W1:Y:S01]  /*15400*/  LDC.64 R2, c[0x4][R2] ;  /* 0x0100000002027b82 */ /* 0x000e620000000a00 */
[----:B--2---:R-:W-:Y:S02]  /*15410*/  IMAD.U32 R5, RZ, RZ, UR7 ;  /* 0x00000007ff057e24 */ /* 0x004fe4000f8e00ff */
        /* <DEDUP_REMOVED lines=8> */
.L_x_2467:
[----:B------:R-:W-:Y:S05]  /*154a0*/  BSYNC B6 ;  /* 0x0000000000067941 */ /* 0x000fea0003800000 */
.L_x_2466:
        /* <DEDUP_REMOVED lines=11> */
[----:B--2---:R-:W-:Y:S02]  /*15560*/  IMAD.U32 R5, RZ, RZ, UR7 ;  /* 0x00000007ff057e24 */ /* 0x004fe4000f8e00ff */
[----:B------:R-:W-:Y:S02]  /*15570*/  IMAD.U32 R6, RZ, RZ, UR8 ;  /* 0x00000008ff067e24 */ /* 0x000fe4000f8e00ff */
[----:B------:R-:W-:-:S02]  /*15580*/  IMAD.U32 R7, RZ, RZ, UR9 ;  /* 0x00000009ff077e24 */ /* 0x000fc4000f8e00ff */
[----:B-1----:R-:W-:Y:S02]  /*15590*/  IMAD.U32 R11, RZ, RZ, UR5 ;  /* 0x00000005ff0b7e24 */ /* 0x002fe4000f8e00ff */
[----:B------:R-:W-:Y:S02]  /*155a0*/  IMAD.MOV.U32 R8, RZ, RZ, 0x70 ;  /* 0x00000070ff087424 */ /* 0x000fe400078e00ff */
[----:B------:R-:W-:Y:S02]  /*155b0*/  IMAD.MOV.U32 R12, RZ, RZ, 0x1 ;  /* 0x00000001ff0c7424 */ /* 0x000fe400078e00ff */
[----:B---3--:R-:W-:-:S07]  /*155c0*/  IMAD.MOV.U32 R13, RZ, RZ, RZ ;  /* 0x000000ffff0d7224 */ /* 0x008fce00078e00ff */
[----:B------:R-:W-:-:S07]  /*155d0*/  LEPC R20, `(.L_x_2470) ;  /* 0x000000001014794e */ /* 0x000fce0000000000 */
[----:B0---4-:R-:W-:Y:S05]  /*155e0*/  CALL.ABS.NOINC R2 ;  /* 0x0000000002007343 */ /* 0x011fea0003c00000 */
.L_x_2470:
        /* <DEDUP_REMOVED lines=16> */
.L_x_2469:
[----:B------:R-:W-:Y:S05]  /*156f0*/  BSYNC B6 ;  /* 0x0000000000067941 */ /* 0x000fea0003800000 */
.L_x_2468:
        /* <DEDUP_REMOVED lines=21> */
.L_x_2628:
        /* <DEDUP_REMOVED lines=10> */
.L_x_2631:
        /* <DEDUP_REMOVED lines=11> */
[--C-:B------:R-:W-:Y:S01]  /*159a0*/  SHF.R.S32.HI R5, RZ, 0x1f, R0.reuse ;  /* 0x0000001fff057819 */ /* 0x100fe20000011400 */
[----:B------:R-:W-:-:S04]  /*159b0*/  IMAD.MOV R4, RZ, RZ, -R0 ;  /* 0x000000ffff047224 */ /* 0x000fc800078e0a00 */
[----:B------:R-:W-:Y:S02]  /*159c0*/  IMAD R22, R6, R4, R22 ;  /* 0x0000000406167224 */ /* 0x000fe400078e0216 */
[----:B------:R-:W-:Y:S02]  /*159d0*/  IMAD R6, R7, UR4, RZ ;  /* 0x0000000407067c24 */ /* 0x000fe4000f8e02ff */
[----:B------:R-:W-:Y:S02]  /*159e0*/  IMAD.MOV.U32 R4, RZ, RZ, R0 ;  /* 0x000000ffff047224 */ /* 0x000fe400078e0000 */
[C---:B------:R-:W-:Y:S02]  /*159f0*/  IMAD R0, R23.reuse, UR5, R6 ;  /* 0x0000000517007c24 */ /* 0x040fe4000f8e0206 */
[----:B------:R-:W-:-:S03]  /*15a00*/  IMAD.WIDE.U32 R4, R23, UR4, R4 ;  /* 0x0000000417047c25 */ /* 0x000fc6000f8e0004 */
[----:B------:R-:W-:Y:S02]  /*15a10*/  LEA R2, P0, R4, R2, 0x2 ;  /* 0x0000000204027211 */ /* 0x000fe400078010ff */
[----:B------:R-:W-:-:S04]  /*15a20*/  IADD3 R0, R5, R0, RZ ;  /* 0x0000000005007210 */ /* 0x000fc80007ffe0ff */
[----:B------:R-:W-:-:S05]  /*15a30*/  LEA.HI.X R3, R4, R3, R0, 0x2, P0 ;  /* 0x0000000304037211 */ /* 0x000fca00000f1400 */
[----:B------:R4:W5:Y:S02]  /*15a40*/  LDG.E R19, desc[UR40][R2.64] ;  /* 0x0000002802137981 */ /* 0x000964000c1e1900 */
.L_x_2474:
[----:B0-----:R-:W-:Y:S01]  /*15a50*/  IMAD R0, R18, 0x8, R16 ;  /* 0x0000000812007824 */ /* 0x001fe200078e0210 */
[----:B----4-:R-:W-:-:S04]  /*15a60*/  SHF.L.U32 R2, R28, 0x1f, RZ ;  /* 0x0000001f1c027819 */ /* 0x010fc800000006ff */
[----:B------:R-:W0:Y:S02]  /*15a70*/  SYNCS.PHASECHK.TRANS64.TRYWAIT P0, [R0+URZ+0x16840], R2 ;  /* 0x01684002000075a7 */ /* 0x000e24000800017f */
[----:B0-----:R-:W-:Y:S05]  /*15a80*/  @!P0 BRA `(.L_x_2475) ;  /* 0x0000005c005c8947 */ /* 0x001fea0003800000 */
.L_x_2632:
        /* <DEDUP_REMOVED lines=11> */
.L_x_2476:
        /* <DEDUP_REMOVED lines=18> */
[----:B----4-:R-:W-:-:S04]  /*15c60*/  LOP3.LUT R2, R2, 0xfffffffe, RZ, 0xc0, !PT ;  /* 0xfffffffe02027812 */ /* 0x010fc800078ec0ff */
[----:B------:R-:W-:-:S05]  /*15c70*/  @P0 LOP3.LUT R2, R2, 0x1, RZ, 0xfc, !PT ;  /* 0x0000000102020812 */ /* 0x000fca00078efcff */
[----:B------:R0:W-:Y:S01]  /*15c80*/  STL [R1], R2 ;  /* 0x0000000201007387 */ /* 0x0001e20000100800 */
[----:B------:R-:W-:Y:S01]  /*15c90*/  NOP ;  /* 0x0000000000007918 */ /* 0x000fe20000000000 */
.L_x_2472:
        /* <DEDUP_REMOVED lines=29> */
[----:B---3--:R-:W-:Y:S01]  /*15e70*/  MOV R7, UR7 ;  /* 0x0000000700077c02 */ /* 0x008fe20008000f00 */
[----:B------:R-:W0:Y:S01]  /*15e80*/  LDC.64 R2, c[0x4][R2] ;  /* 0x0100000002027b82 */ /* 0x000e220000000a00 */
[----:B------:R-:W-:Y:S02]  /*15e90*/  IMAD.U32 R5, RZ, RZ, UR5 ;  /* 0x00000005ff057e24 */ /* 0x000fe4000f8e00ff */
[----:B------:R-:W-:Y:S02]  /*15ea0*/  IMAD.U32 R6, RZ, RZ, UR6 ;  /* 0x00000006ff067e24 */ /* 0x000fe4000f8e00ff */
[----:B------:R-:W-:-:S02]  /*15eb0*/  IMAD.U32 R10, RZ, RZ, UR8 ;  /* 0x00000008ff0a7e24 */ /* 0x000fc4000f8e00ff */
[----:B-1----:R-:W-:Y:S02]  /*15ec0*/  IMAD.U32 R11, RZ, RZ, UR9 ;  /* 0x00000009ff0b7e24 */ /* 0x002fe4000f8e00ff */
[----:B------:R-:W-:Y:S02]  /*15ed0*/  IMAD.MOV.U32 R8, RZ, RZ, 0x70 ;  /* 0x00000070ff087424 */ /* 0x000fe400078e00ff */
[----:B------:R-:W-:Y:S02]  /*15ee0*/  IMAD.MOV.U32 R12, RZ, RZ, 0x1 ;  /* 0x00000001ff0c7424 */ /* 0x000fe400078e00ff */
[----:B------:R-:W-:-:S07]  /*15ef0*/  IMAD.MOV.U32 R13, RZ, RZ, RZ ;  /* 0x000000ffff0d7224 */ /* 0x000fce00078e00ff */
[----:B------:R-:W-:-:S07]  /*15f00*/  LEPC R20, `(.L_x_2478) ;  /* 0x000000001014794e */ /* 0x000fce0000000000 */
[----:B0-----:R-:W-:Y:S05]  /*15f10*/  CALL.ABS.NOINC R2 ;  /* 0x0000000002007343 */ /* 0x001fea0003c00000 */
.L_x_2478:
[----:B------:R-:W-:Y:S05]  /*15f20*/  BSYNC B6 ;  /* 0x0000000000067941 */ /* 0x000fea0003800000 */
.L_x_2477:
[----:B------:R-:W2:Y:S01]  /*15f30*/  LDL.LU R20, [R1+0x1c] ;  /* 0x00001c0001147983 */ /* 0x000ea20000300800 */
[----:B------:R-:W4:Y:S01]  /*15f40*/  LDC R9, c[0x0][0x448] ;  /* 0x00011200ff097b82 */ /* 0x000f220000000800 */
[----:B------:R-:W-:Y:S01]  /*15f50*/  ULDC.64 UR4, c[0x0][0x2d8] ;  /* 0x0000b60000047ab9 */ /* 0x000fe20000000a00 */
[----:B------:R-:W-:Y:S01]  /*15f60*/  ULDC.64 UR6, c[0x0][0x2e0] ;  /* 0x0000b80000067ab9 */ /* 0x000fe20000000a00 */
[----:B0-----:R-:W2:Y:S01]  /*15f70*/  LDL.LU.64 R2, [R1+0x30] ;  /* 0x0000300001027983 */ /* 0x001ea20000300a00 */
[----:B------:R-:W-:-:S03]  /*15f80*/  ULDC.64 UR8, c[0x0][0x280] ;  /* 0x0000a00000087ab9 */ /* 0x000fc60000000a00 */
[----:B------:R-:W3:Y:S04]  /*15f90*/  LDL.LU R21, [R1+0x38] ;  /* 0x0000380001157983 */ /* 0x000ee80000300800 */
[----:B------:R-:W3:Y:S04]  /*15fa0*/  LDL.LU R4, [R1+0x14] ;  /* 0x0000140001047983 */ /* 0x000ee80000300800 */
[----:B------:R0:W5:Y:S01]  /*15fb0*/  LDL R10, [R1+0x10] ;  /* 0x00001000010a7983 */ /* 0x0001620000100800 */
[----:B----4-:R-:W-:-:S13]  /*15fc0*/  ISETP.NE.AND P1, PT, R9, 0x1, PT ;  /* 0x000000010900780c */ /* 0x010fda0003f25270 */
[----:B------:R-:W4:Y:S08]  /*15fd0*/  @P1 LDC R5, c[0x0][0x450] ;  /* 0x00011400ff051b82 */ /* 0x000f300000000800 */
[----:B------:R-:W0:Y:S01]  /*15fe0*/  @P1 LDC R8, c[0x0][0x450] ;  /* 0x00011400ff081b82 */ /* 0x000e220000000800 */
[----:B-1----:R-:W1:Y:S01]  /*15ff0*/  S2R R11, SR_TID.X ;  /* 0x00000000000b7919 */ /* 0x002e620000002100 */
[----:B--2---:R-:W-:-:S02]  /*16000*/  IMAD.MOV.U32 R3, RZ, RZ, R20 ;  /* 0x000000ffff037224 */ /* 0x004fc400078e0014 */
[----:B------:R-:W2:Y:S01]  /*16010*/  S2R R20, SR_TID.X ;  /* 0x0000000000147919 */ /* 0x000ea20000002100 */
[----:B------:R-:W-:-:S04]  /*16020*/  IMAD.WIDE.U32 R2, R17, UR4, R2 ;  /* 0x0000000411027c25 */ /* 0x000fc8000f8e0002 */
[----:B------:R-:W-:Y:S01]  /*16030*/  IMAD R3, R17, UR5, R3 ;  /* 0x0000000511037c24 */ /* 0x000fe2000f8e0203 */
[----:B------:R-:W-:Y:S01]  /*16040*/  ULDC.64 UR4, c[0x0][0x2d0] ;  /* 0x0000b40000047ab9 */ /* 0x000fe20000000a00 */
[----:B---3--:R-:W-:Y:S02]  /*16050*/  IMAD R0, R21, UR6, RZ ;  /* 0x0000000615007c24 */ /* 0x008fe4000f8e02ff */
[----:B------:R-:W-:-:S04]  /*16060*/  IMAD.WIDE.U32 R2, R4, UR6, R2 ;  /* 0x0000000604027c25 */ /* 0x000fc8000f8e0002 */
[----:B------:R-:W-:Y:S01]  /*16070*/  IMAD R0, R4, UR7, R0 ;  /* 0x0000000704007c24 */ /* 0x000fe2000f8e0200 */
[----:B------:R-:W-:Y:S01]  /*16080*/  ULDC.64 UR6, c[0x0][0x2c8] ;  /* 0x0000b20000067ab9 */ /* 0x000fe20000000a00 */
[----:B------:R-:W3:Y:S02]  /*16090*/  @P1 LDC R4, c[0x0][0x44c] ;  /* 0x00011300ff041b82 */ /* 0x000ee40000000800 */
[----:B------:R-:W-:Y:S01]  /*160a0*/  IMAD.IADD R3, R3, 0x1, R0 ;  /* 0x0000000103037824 */ /* 0x000fe200078e0200 */
[C---:B--2---:R-:W-:Y:S01]  /*160b0*/  LOP3.LUT R21, R20.reuse, 0x7f, RZ, 0xc0, !PT ;  /* 0x0000007f14157812 */ /* 0x044fe200078ec0ff */
[----:B------:R-:W-:-:S03]  /*160c0*/  IMAD.SHL.U32 R20, R20, 0x10, RZ ;  /* 0x0000001014147824 */ /* 0x000fc600078e00ff */
[----:B------:R-:W-:-:S04]  /*160d0*/  SHF.R.U32.HI R21, RZ, 0x3, R21 ;  /* 0x00000003ff157819 */ /* 0x000fc80000011615 */
[----:B------:R-:W-:-:S05]  /*160e0*/  LOP3.LUT R20, R21, 0x70, R20, 0xf8, !PT ;  /* 0x0000007015147812 */ /* 0x000fca00078ef814 */
[----:B------:R-:W-:-:S04]  /*160f0*/  IMAD R6, R25, 0xc0, R20 ;  /* 0x000000c019067824 */ /* 0x000fc800078e0214 */
[----:B---3--:R-:W-:Y:S01]  /*16100*/  @P1 IMAD.HI.U32 R0, R6, R4, RZ ;  /* 0x0000000406001227 */ /* 0x008fe200078e00ff */
[----:B------:R-:W-:-:S04]  /*16110*/  MOV R4, R6 ;  /* 0x0000000600047202 */ /* 0x000fc80000000f00 */
[----:B----4-:R-:W-:-:S04]  /*16120*/  @P1 SHF.R.U32.HI R4, RZ, R5, R0 ;  /* 0x00000005ff041219 */ /* 0x010fc80000011600 */
        /* <DEDUP_REMOVED lines=12> */
[----:B------:R-:W2:Y:S01]  /*161f0*/  @P1 LDC R7, c[0x0][0x44c] ;  /* 0x00011300ff071b82 */ /* 0x000ea20000000800 */
[----:B------:R-:W-:-:S04]  /*16200*/  LEA R0, P0, R4, UR8, 0x1 ;  /* 0x0000000804007c11 */ /* 0x000fc8000f8008ff */
[----:B------:R-:W-:Y:S01]  /*16210*/  LEA.HI.X R4, R4, UR9, R5, 0x1, P0 ;  /* 0x0000000904047c11 */ /* 0x000fe200080f0c05 */
[----:B------:R-:W-:-:S04]  /*16220*/  VIADD R5, R6, 0x80 ;  /* 0x0000008006057836 */ /* 0x000fc80000000000 */
[----:B------:R-:W-:Y:S02]  /*16230*/  IMAD.MOV.U32 R6, RZ, RZ, R5 ;  /* 0x000000ffff067224 */ /* 0x000fe400078e0005 */
[----:B--2---:R-:W-:-:S05]  /*16240*/  @P1 IMAD.HI.U32 R7, R5, R7, RZ ;  /* 0x0000000705071227 */ /* 0x004fca00078e00ff */
        /* <DEDUP_REMOVED lines=9> */
[----:B-1----:R-:W-:Y:S02]  /*162e0*/  IMAD.SHL.U32 R20, R11, 0x8, RZ ;  /* 0x000000080b147824 */ /* 0x002fe400078e00ff */
[----:B------:R-:W-:Y:S02]  /*162f0*/  IMAD.IADD R3, R3, 0x1, R7 ;  /* 0x0000000103037824 */ /* 0x000fe400078e0207 */
[----:B------:R-:W-:Y:S02]  /*16300*/  IMAD R6, R6, UR6, RZ ;  /* 0x0000000606067c24 */ /* 0x000fe4000f8e02ff */
[----:B------:R-:W-:Y:S01]  /*16310*/  IMAD.WIDE.U32 R2, R5, UR6, R2 ;  /* 0x0000000605027c25 */ /* 0x000fe2000f8e0002 */
[----:B------:R-:W-:-:S03]  /*16320*/  LOP3.LUT R20, R20, 0x38, RZ, 0xc0, !PT ;  /* 0x0000003814147812 */ /* 0x000fc600078ec0ff */
[----:B------:R-:W-:Y:S01]  /*16330*/  IMAD R6, R5, UR7, R6 ;  /* 0x0000000705067c24 */ /* 0x000fe2000f8e0206 */
[----:B------:R-:W-:Y:S02]  /*16340*/  LEA R5, P1, R2, UR8, 0x1 ;  /* 0x0000000802057c11 */ /* 0x000fe4000f8208ff */
[----:B------:R-:W-:Y:S02]  /*16350*/  ISETP.GE.AND P0, PT, R20, UR4, PT ;  /* 0x0000000414007c0c */ /* 0x000fe4000bf06270 */
[----:B------:R-:W-:Y:S01]  /*16360*/  IADD3 R6, R3, R6, RZ ;  /* 0x0000000603067210 */ /* 0x000fe20007ffe0ff */
        /* <DEDUP_REMOVED lines=49> */
[----:B0-----:R-:W-:-:S04]  /*16680*/  @!P1 LEA R7, P2, R20, R7, 0x1 ;  /* 0x0000000714079211 */ /* 0x001fc800078408ff */
[----:B-1----:R-:W-:-:S04]  /*16690*/  @!P1 IADD3.X R6, RZ, R6, RZ, P2, !PT ;  /* 0x00000006ff069210 */ /* 0x002fc800017fe4ff */
        /* <DEDUP_REMOVED lines=35> */
[----:B0-----:R-:W-:-:S04]  /*168d0*/  @!P2 LEA R0, P1, R20, R0, 0x1 ;  /* 0x000000001400a211 */ /* 0x001fc800078208ff */
[----:B-1----:R-:W-:-:S05]  /*168e0*/  @!P2 IADD3.X R6, RZ, R8, RZ, P1, !PT ;  /* 0x00000008ff06a210 */ /* 0x002fca0000ffe4ff */
        /* <DEDUP_REMOVED lines=21> */
.L_x_2657:
[----:B------:R-:W-:Y:S01]  /*16a40*/  IADD3 R25, R25, 0xb0, RZ ;  /* 0x000000b019197810 */ /* 0x000fe20007ffe0ff */
        /* <DEDUP_REMOVED lines=10> */
.L_x_2480:
        /* <DEDUP_REMOVED lines=18> */
.L_x_2658:
[----:B------:R-:W-:Y:S05]  /*16c10*/  BSYNC B0 ;  /* 0x0000000000007941 */ /* 0x000fea0003800000 */
.L_x_2481:
        /* <DEDUP_REMOVED lines=21> */
[----:B------:R-:W-:Y:S01]  /*16d70*/  IADD3 R5, R18, 0x1, RZ ;  /* 0x0000000112057810 */ /* 0x000fe20007ffe0ff */
[----:B------:R-:W-:Y:S03]  /*16d80*/  BSSY B1, `(.L_x_2487) ;  /* 0x0000070000017945 */ /* 0x000fe60003800000 */
        /* <DEDUP_REMOVED lines=29> */
.L_x_2489:
[----:B------:R-:W-:Y:S01]  /*16f60*/  IMAD R2, R5, 0x8, R16 ;  /* 0x0000000805027824 */ /* 0x000fe200078e0210 */
[----:B------:R-:W-:Y:S01]  /*16f70*/  SHF.L.U32 R3, R10, 0x1f, RZ ;  /* 0x0000001f0a037819 */ /* 0x000fe200000006ff */
[----:B------:R-:W-:Y:S03]  /*16f80*/  BSSY B3, `(.L_x_2490) ;  /* 0x0000003000037945 */ /* 0x000fe60003800000 */
[----:B------:R-:W1:Y:S02]  /*16f90*/  SYNCS.PHASECHK.TRANS64.TRYWAIT P0, [R2+URZ+0x16840], R3 ;  /* 0x01684003020075a7 */ /* 0x000e64000800017f */
[----:B-1----:R-:W-:Y:S05]  /*16fa0*/  @!P0 BRA `(.L_x_2491) ;  /* 0x00000058001c8947 */ /* 0x002fea0003800000 */
.L_x_2659:
[----:B------:R-:W-:Y:S05]  /*16fb0*/  BSYNC B3 ;  /* 0x0000000000037941 */ /* 0x000fea0003800000 */
.L_x_2490:
        /* <DEDUP_REMOVED lines=12> */
.L_x_2493:
[----:B------:R-:W-:Y:S05]  /*17080*/  BSYNC B3 ;  /* 0x0000000000037941 */ /* 0x000fea0003800000 */
.L_x_2492:
        /* <DEDUP_REMOVED lines=11> */
.L_x_2494:
        /* <DEDUP_REMOVED lines=15> */
.L_x_2660:
[----:B------:R-:W-:Y:S05]  /*17230*/  BSYNC B3 ;  /* 0x0000000000037941 */ /* 0x000fea0003800000 */
.L_x_2495:
        /* <DEDUP_REMOVED lines=12> */
.L_x_2498:
[----:B------:R-:W-:Y:S05]  /*17300*/  BSYNC B3 ;  /* 0x0000000000037941 */ /* 0x000fea0003800000 */
.L_x_2497:
[----:B------:R-:W-:Y:S01]  /*17310*/  R2UR UR10, R11 ;  /* 0x000000000b0a72ca */ /* 0x000fe200000e0000 */
[----:B0-----:R-:W-:Y:S01]  /*17320*/  IMAD R2, R18, 0x4000, R16 ;  /* 0x0000400012027824 */ /* 0x001fe200078e0210 */
[----:B------:R-:W-:Y:S01]  /*17330*/  R2UR UR6, R12 ;  /* 0x000000000c0672ca */ /* 0x000fe200000e0000 */
[----:B------:R-:W-:Y:S01]  /*17340*/  UIADD3 UR4, UP0, UR38, 0x470, URZ ;  /* 0x0000047026047890 */ /* 0x000fe2000ff1e03f */
[----:B------:R-:W-:Y:S01]  /*17350*/  R2UR UR7, R13 ;  /* 0x000000000d0772ca */ /* 0x000fe200000e0000 */
[----:B------:R-:W-:Y:S01]  /*17360*/  IMAD R7, R22, 0x80, R26 ;  /* 0x0000008016077824 */ /* 0x000fe200078e021a */
[----:B------:R-:W-:Y:S01]  /*17370*/  LEA R3, R18, R16, 0x3 ;  /* 0x0000001012037211 */ /* 0x000fe200078e18ff */
[----:B------:R-:W-:Y:S01]  /*17380*/  VIADD R2, R2, 0x400 ;  /* 0x0000040002027836 */ /* 0x000fe20000000000 */
[----:B------:R-:W-:Y:S01]  /*17390*/  PLOP3.LUT P0, PT, PT, PT, PT, 0x80, 0x0 ;  /* 0x000000000000781c */ /* 0x000fe20003f0f070 */
[----:B------:R-:W-:Y:S02]  /*173a0*/  UIADD3.X UR5, URZ, UR39, URZ, UP0, !UPT ;  /* 0x000000273f057290 */ /* 0x000fe400087fe43f */
[----:B------:R-:W-:-:S10]  /*173b0*/  VIADD R3, R3, 0x16850 ;  /* 0x0001685003037836 */ /* 0x000fd40000000000 */
.L_x_2499:
        /* <DEDUP_REMOVED lines=12> */
.L_x_2488:
[----:B------:R-:W-:Y:S05]  /*17480*/  BSYNC B1 ;  /* 0x0000000000017941 */ /* 0x000fea0003800000 */
.L_x_2487:
[----:B------:R-:W2:Y:S01]  /*17490*/  LDL.LU R0, [R1+0x24] ;  /* 0x0000240001007983 */ /* 0x000ea20000300800 */
[----:B------:R-:W-:Y:S02]  /*174a0*/  IMAD.MOV.U32 R18, RZ, RZ, R5 ;  /* 0x000000ffff127224 */ /* 0x000fe400078e0005 */
[----:B------:R-:W-:Y:S02]  /*174b0*/  IMAD.MOV.U32 R28, RZ, RZ, R10 ;  /* 0x000000ffff1c7224 */ /* 0x000fe400078e000a */
[----:B--2---:R-:W-:-:S07]  /*174c0*/  VIADD R0, R0, 0xfffffffd ;  /* 0xfffffffd00007836 */ /* 0x004fce0000000000 */
.L_x_2486:
[----:B------:R-:W-:Y:S05]  /*174d0*/  BSYNC B2 ;  /* 0x0000000000027941 */ /* 0x000fea0003800000 */
.L_x_2485:
[----:B------:R-:W-:Y:S02]  /*174e0*/  IADD3 R9, R9, -0x2, RZ ;  /* 0xfffffffe09097810 */ /* 0x000fe40007ffe0ff */
[----:B------:R-:W-:-:S04]  /*174f0*/  LOP3.LUT R4, RZ, R4, RZ, 0x33, !PT ;  /* 0x00000004ff047212 */ /* 0x000fc800078e33ff */
[----:B------:R-:W-:-:S13]  /*17500*/  ISETP.NE.AND P0, PT, R9, R4, PT ;  /* 0x000000040900720c */ /* 0x000fda0003f05270 */
[----:B------:R-:W-:Y:S05]  /*17510*/  @!P0 BRA `(.L_x_2484) ;  /* 0x0000000c00a88947 */ /* 0x000fea0003800000 */
[----:B------:R-:W-:-:S07]  /*17520*/  IMAD.MOV.U32 R4, RZ, RZ, R19 ;  /* 0x000000ffff047224 */ /* 0x000fce00078e0013 */
.L_x_2526:
        /* <DEDUP_REMOVED lines=33> */
.L_x_2502:
[----:B------:R-:W-:Y:S01]  /*17740*/  IMAD R2, R6, 0x8, R16 ;  /* 0x0000000806027824 */ /* 0x000fe200078e0210 */
[----:B------:R-:W-:Y:S01]  /*17750*/  SHF.L.U32 R3, R7, 0x1f, RZ ;  /* 0x0000001f07037819 */ /* 0x000fe200000006ff */
[----:B------:R-:W-:Y:S03]  /*17760*/  BSSY B2, `(.L_x_2503) ;  /* 0x0000003000027945 */ /* 0x000fe60003800000 */
[----:B------:R-:W1:Y:S02]  /*17770*/  SYNCS.PHASECHK.TRANS64.TRYWAIT P0, [R2+URZ+0x16840], R3 ;  /* 0x01684003020075a7 */ /* 0x000e64000800017f */
[----:B-1----:R-:W-:Y:S05]  /*17780*/  @!P0 BRA `(.L_x_2504) ;  /* 0x00000050004c8947 */ /* 0x002fea0003800000 */
.L_x_2661:
[----:B------:R-:W-:Y:S05]  /*17790*/  BSYNC B2 ;  /* 0x0000000000027941 */ /* 0x000fea0003800000 */
.L_x_2503:
        /* <DEDUP_REMOVED lines=12> */
.L_x_2506:
[----:B------:R-:W-:Y:S05]  /*17860*/  BSYNC B2 ;  /* 0x0000000000027941 */ /* 0x000fea0003800000 */
.L_x_2505:
        /* <DEDUP_REMOVED lines=11> */
.L_x_2507:
        /* <DEDUP_REMOVED lines=15> */
.L_x_2662:
[----:B------:R-:W-:Y:S05]  /*17a10*/  BSYNC B2 ;  /* 0x0000000000027941 */ /* 0x000fea0003800000 */
.L_x_2508:
        /* <DEDUP_REMOVED lines=11> */
.L_x_2511:
[----:B------:R-:W-:Y:S05]  /*17ad0*/  BSYNC B2 ;  /* 0x0000000000027941 */ /* 0x000fea0003800000 */
.L_x_2510:
[----:B------:R-:W-:Y:S01]  /*17ae0*/  R2UR UR10, R5 ;  /* 0x00000000050a72ca */ /* 0x000fe200000e0000 */
[----:B------:R-:W-:Y:S01]  /*17af0*/  UIADD3 UR4, UP0, UR38, 0x470, URZ ;  /* 0x0000047026047890 */ /* 0x000fe2000ff1e03f */
[----:B------:R-:W-:Y:S01]  /*17b00*/  R2UR UR7, R3 ;  /* 0x00000000030772ca */ /* 0x000fe200000e0000 */
[----:B0-----:R-:W-:Y:S01]  /*17b10*/  VIADD R10, R10, 0x50 ;  /* 0x000000500a0a7836 */ /* 0x001fe20000000000 */
[----:B------:R-:W-:Y:S01]  /*17b20*/  LEA R18, R18, R16, 0xe ;  /* 0x0000001012127211 */ /* 0x000fe200078e70ff */
[----:B------:R-:W-:Y:S01]  /*17b30*/  UIADD3.X UR5, URZ, UR39, URZ, UP0, !UPT ;  /* 0x000000273f057290 */ /* 0x000fe200087fe43f */
[----:B------:R-:W-:Y:S01]  /*17b40*/  R2UR UR6, R2 ;  /* 0x00000000020672ca */ /* 0x000fe200000e0000 */
[----:B------:R-:W-:Y:S01]  /*17b50*/  IMAD R2, R22, 0x80, R26 ;  /* 0x0000008016027824 */ /* 0x000fe200078e021a */
[----:B------:R-:W-:Y:S01]  /*17b60*/  PLOP3.LUT P0, PT, PT, PT, PT, 0x80, 0x0 ;  /* 0x000000000000781c */ /* 0x000fe20003f0f070 */
[----:B------:R-:W-:-:S12]  /*17b70*/  VIADD R18, R18, 0x400 ;  /* 0x0000040012127836 */ /* 0x000fd80000000000 */
.L_x_2512:
        /* <DEDUP_REMOVED lines=12> */
.L_x_2501:
[----:B------:R-:W-:Y:S05]  /*17c40*/  BSYNC B1 ;  /* 0x0000000000017941 */ /* 0x000fea0003800000 */
.L_x_2500:
        /* <DEDUP_REMOVED lines=33> */
.L_x_2515:
[----:B------:R-:W-:Y:S01]  /*17e60*/  IMAD R2, R18, 0x8, R16 ;  /* 0x0000000812027824 */ /* 0x000fe200078e0210 */
[----:B------:R-:W-:Y:S01]  /*17e70*/  SHF.L.U32 R3, R28, 0x1f, RZ ;  /* 0x0000001f1c037819 */ /* 0x000fe200000006ff */
[----:B------:R-:W-:Y:S03]  /*17e80*/  BSSY B2, `(.L_x_2516) ;  /* 0x0000003000027945 */ /* 0x000fe60003800000 */
[----:B------:R-:W1:Y:S02]  /*17e90*/  SYNCS.PHASECHK.TRANS64.TRYWAIT P0, [R2+URZ+0x16840], R3 ;  /* 0x01684003020075a7 */ /* 0x000e64000800017f */
[----:B-1----:R-:W-:Y:S05]  /*17ea0*/  @!P0 BRA `(.L_x_2517) ;  /* 0x0000004800ac8947 */ /* 0x002fea0003800000 */
.L_x_2663:
[----:B------:R-:W-:Y:S05]  /*17eb0*/  BSYNC B2 ;  /* 0x0000000000027941 */ /* 0x000fea0003800000 */
.L_x_2516:
        /* <DEDUP_REMOVED lines=12> */
.L_x_2519:
[----:B------:R-:W-:Y:S05]  /*17f80*/  BSYNC B2 ;  /* 0x0000000000027941 */ /* 0x000fea0003800000 */
.L_x_2518:
[----:B-1----:R-:W-:Y:S01]  /*17f90*/  IMAD.MOV.U32 R2, RZ, RZ, RZ ;  /* 0x000000ffff027224 */ /* 0x002fe200078e00ff */
[----:B------:R-:W-:Y:S01]  /*17fa0*/  UIADD3 UR4, UP0, UR38, 0x370, URZ ;  /* 0x0000037026047890 */ /* 0x000fe2000ff1e03f */
[C---:B------:R-:W-:Y:S01]  /*17fb0*/  IMAD R5, R18.reuse, 0x8, R8 ;  /* 0x0000000812057824 */ /* 0x040fe200078e0208 */
[----:B------:R-:W-:Y:S01]  /*17fc0*/  PLOP3.LUT P0, PT, PT, PT, PT, 0x80, 0x0 ;  /* 0x000000000000781c */ /* 0x000fe20003f0f070 */
[----:B------:R-:W-:Y:S01]  /*17fd0*/  IMAD R3, R18, 0x4000, R16 ;  /* 0x0000400012037824 */ /* 0x000fe200078e0210 */
[----:B------:R-:W-:Y:S01]  /*17fe0*/  R2UR UR10, R2 ;  /* 0x00000000020a72ca */ /* 0x000fe200000e0000 */
[----:B------:R-:W-:Y:S01]  /*17ff0*/  IMAD R11, R10, 0x80, R26 ;  /* 0x000000800a0b7824 */ /* 0x000fe200078e021a */
[----:B------:R-:W-:Y:S01]  /*18000*/  IADD3 R5, R5, 0x30, RZ ;  /* 0x0000003005057810 */ /* 0x000fe20007ffe0ff */
[----:B------:R-:W-:Y:S01]  /*18010*/  VIADD R3, R3, 0xe400 ;  /* 0x0000e40003037836 */ /* 0x000fe20000000000 */
[----:B------:R-:W-:Y:S01]  /*18020*/  UIADD3.X UR5, URZ, UR39, URZ, UP0, !UPT ;  /* 0x000000273f057290 */ /* 0x000fe200087fe43f */
[----:B------:R-:W-:Y:S01]  /*18030*/  UMOV UR6, 0x0 ;  /* 0x0000000000067882 */ /* 0x000fe20000000000 */
[----:B------:R-:W-:-:S10]  /*18040*/  UMOV UR7, 0x14f00000 ;  /* 0x14f0000000077882 */ /* 0x000fd40000000000 */
.L_x_2520:
        /* <DEDUP_REMOVED lines=15> */
.L_x_2664:
[----:B------:R-:W-:Y:S05]  /*18140*/  BSYNC B2 ;  /* 0x0000000000027941 */ /* 0x000fea0003800000 */
.L_x_2521:
        /* <DEDUP_REMOVED lines=11> */
.L_x_2524:
[----:B------:R-:W-:Y:S05]  /*18200*/  BSYNC B2 ;  /* 0x0000000000027941 */ /* 0x000fea0003800000 */
.L_x_2523:
        /* <DEDUP_REMOVED lines=8> */
[----:B------:R-:W-:Y:S01]  /*18290*/  IADD3 R6, R6, 0x400, RZ ;  /* 0x0000040006067810 */ /* 0x000fe20007ffe0ff */
[----:B------:R-:W-:-:S12]  /*182a0*/  UIADD3.X UR5, URZ, UR39, URZ, UP0, !UPT ;  /* 0x000000273f057290 */ /* 0x000fd800087fe43f */
.L_x_2525:
        /* <DEDUP_REMOVED lines=12> */
.L_x_2514:
[----:B------:R-:W-:Y:S05]  /*18370*/  BSYNC B1 ;  /* 0x0000000000017941 */ /* 0x000fea0003800000 */
.L_x_2513:
[----:B------:R-:W2:Y:S01]  /*18380*/  LDL R2, [R1+0xc] ;  /* 0x00000c0001027983 */ /* 0x000ea20000100800 */
[----:B------:R-:W-:Y:S01]  /*18390*/  VIADD R0, R0, 0xfffffffe ;  /* 0xfffffffe00007836 */ /* 0x000fe20000000000 */
[----:B--2---:R-:W-:-:S13]  /*183a0*/  ISETP.GT.AND P0, PT, R9, R2, PT ;  /* 0x000000020900720c */ /* 0x004fda0003f04270 */
[----:B------:R-:W-:Y:S05]  /*183b0*/  @P0 BRA `(.L_x_2526) ;  /* 0xfffffff0005c0947 */ /* 0x000fea000383ffff */
.L_x_2484:
[----:B------:R-:W-:Y:S05]  /*183c0*/  BSYNC B0 ;  /* 0x0000000000007941 */ /* 0x000fea0003800000 */
.L_x_2483:
        /* <DEDUP_REMOVED lines=17> */
.L_x_2528:
[----:B------:R-:W-:Y:S05]  /*184e0*/  BSYNC B0 ;  /* 0x0000000000007941 */ /* 0x000fea0003800000 */
.L_x_2527:
        /* <DEDUP_REMOVED lines=10> */
.L_x_2665:
[----:B------:R-:W-:Y:S05]  /*18590*/  BSYNC B1 ;  /* 0x0000000000017941 */ /* 0x000fea0003800000 */
.L_x_2531:
        /* <DEDUP_REMOVED lines=9> */
.L_x_2534:
[----:B------:R-:W-:Y:S05]  /*18630*/  BSYNC B1 ;  /* 0x0000000000017941 */ /* 0x000fea0003800000 */
.L_x_2533:
[----:B0-----:R-:W-:Y:S01]  /*18640*/  IMAD R0, R18, 0x4000, R16 ;  /* 0x0000400012007824 */ /* 0x001fe200078e0210 */
[----:B------:R-:W-:Y:S01]  /*18650*/  UIADD3 UR4, UP0, UR38, 0x470, URZ ;  /* 0x0000047026047890 */ /* 0x000fe2000ff1e03f */
[----:B------:R-:W-:Y:S01]  /*18660*/  IMAD R22, R22, 0x80, R26 ;  /* 0x0000008016167824 */ /* 0x000fe200078e021a */
[----:B------:R-:W-:Y:S01]  /*18670*/  PLOP3.LUT P0, PT, PT, PT, PT, 0x80, 0x0 ;  /* 0x000000000000781c */ /* 0x000fe20003f0f070 */
[----:B------:R-:W-:Y:S01]  /*18680*/  VIADD R2, R3, 0x16850 ;  /* 0x0001685003027836 */ /* 0x000fe20000000000 */
[----:B------:R-:W-:Y:S01]  /*18690*/  IADD3 R0, R0, 0x400, RZ ;  /* 0x0000040000007810 */ /* 0x000fe20007ffe0ff */
[----:B------:R-:W-:Y:S01]  /*186a0*/  UIADD3.X UR5, URZ, UR39, URZ, UP0, !UPT ;  /* 0x000000273f057290 */ /* 0x000fe200087fe43f */
[----:B------:R-:W-:Y:S01]  /*186b0*/  UMOV UR6, 0x0 ;  /* 0x0000000000067882 */ /* 0x000fe20000000000 */
[----:B------:R-:W-:Y:S01]  /*186c0*/  UMOV UR7, 0x14f00000 ;  /* 0x14f0000000077882 */ /* 0x000fe20000000000 */
[----:B------:R-:W-:-:S09]  /*186d0*/  UMOV UR10, URZ ;  /* 0x0000003f000a7c82 */ /* 0x000fd20008000000 */
.L_x_2535:
        /* <DEDUP_REMOVED lines=10> */
.L_x_2530:
[----:B------:R-:W-:Y:S05]  /*18780*/  BSYNC B0 ;  /* 0x0000000000007941 */ /* 0x000fea0003800000 */
.L_x_2529:
[----:B------:R-:W-:-:S05]  /*18790*/  VIADD R18, R18, 0x1 ;  /* 0x0000000112127836 */ /* 0x000fca0000000000 */
[----:B------:R-:W-:-:S04]  /*187a0*/  ISETP.NE.AND P0, PT, R18, 0x2, PT ;  /* 0x000000021200780c */ /* 0x000fc80003f05270 */
[----:B------:R-:W-:Y:S02]  /*187b0*/  SEL R3, RZ, 0x1, P0 ;  /* 0x00000001ff037807 */ /* 0x000fe40000000000 */
[----:B------:R-:W-:Y:S02]  /*187c0*/  SEL R18, R18, RZ, P0 ;  /* 0x000000ff12127207 */ /* 0x000fe40000000000 */
[----:B------:R-:W-:-:S07]  /*187d0*/  LOP3.LUT R28, R28, R3, RZ, 0x3c, !PT ;  /* 0x000000031c1c7212 */ /* 0x000fce00078e3cff */
.L_x_2465:
[----:B------:R-:W-:Y:S05]  /*187e0*/  BSYNC B7 ;  /* 0x0000000000077941 */ /* 0x000fea0003800000 */
.L_x_2463:
        /* <DEDUP_REMOVED lines=12> */
.L_x_2536:
[----:B------:R-:W3:Y:S01]  /*188b0*/  S2R R0, SR_TID.X ;  /* 0x0000000000007919 */ /* 0x000ee20000002100 */
[----:B------:R-:W-:Y:S01]  /*188c0*/  UMOV UR4, 0xffffffff ;  /* 0xffffffff00047882 */ /* 0x000fe20000000000 */
[----:B---3--:R-:W-:-:S04]  /*188d0*/  LOP3.LUT R8, R0, 0x1f, RZ, 0xc0, !PT ;  /* 0x0000001f00087812 */ /* 0x008fc800078ec0ff */
[----:B------:R-:W-:Y:S01]  /*188e0*/  ISETP.NE.AND P0, PT, R8, 0x1f, PT ;  /* 0x0000001f0800780c */ /* 0x000fe20003f05270 */
[----:B------:R-:W-:-:S12]  /*188f0*/  BRA.DIV UR4, `(.L_x_2538) ;  /* 0x0000004204547947 */ /* 0x000fd8000b800000 */
[----:B0-----:R-:W-:Y:S01]  /*18900*/  IMAD.IADD R9, R27, 0x1, R8 ;  /* 0x000000011b097824 */ /* 0x001fe200078e0208 */
[----:B------:R-:W-:-:S04]  /*18910*/  ULDC UR4, c[0x0][0xc3c] ;  /* 0x00030f0000047ab9 */ /* 0x000fc80000000800 */
[----:B------:R-:W-:-:S13]  /*18920*/  ISETP.GE.OR P1, PT, R9, UR4, !P0 ;  /* 0x0000000409007c0c */ /* 0x000fda000c726670 */
[----:B------:R-:W0:Y:S08]  /*18930*/  @!P1 LDC.64 R2, c[0x0][0xc80] ;  /* 0x00032000ff029b82 */ /* 0x000e300000000a00 */
[----:B--2---:R-:W2:Y:S01]  /*18940*/  @!P1 LDC.64 R4, c[0x0][0xc78] ;  /* 0x00031e00ff049b82 */ /* 0x004ea20000000a00 */
[----:B0-----:R-:W-:-:S05]  /*18950*/  @!P1 IMAD.WIDE R2, R9, 0x4, R2 ;  /* 0x0000000409029825 */ /* 0x001fca00078e0202 */
        /* <DEDUP_REMOVED lines=32> */
.L_x_2675:
[----:B------:R-:W-:Y:S02]  /*18b60*/  ULDC UR4, c[0x0][0xc38] ;  /* 0x00030e0000047ab9 */ /* 0x000fe40000000800 */
[----:B------:R-:W-:-:S04]  /*18b70*/  IMAD.U32 R4, RZ, RZ, UR4 ;  /* 0x00000004ff047e24 */ /* 0x000fc8000f8e00ff */
[----:B--2---:R-:W-:-:S04]  /*18b80*/  IMAD R3, R14, R4, RZ ;  /* 0x000000040e037224 */ /* 0x004fc800078e02ff */
[----:B------:R-:W-:-:S05]  /*18b90*/  IMAD.IADD R6, R6, 0x1, R3 ;  /* 0x0000000106067824 */ /* 0x000fca00078e0203 */
[----:B------:R-:W-:-:S13]  /*18ba0*/  ISETP.GT.AND P6, PT, R6, R0, PT ;  /* 0x000000000600720c */ /* 0x000fda0003fc4270 */
[----:B------:R-:W-:Y:S05]  /*18bb0*/  @P6 BRA `(.L_x_2539) ;  /* 0x0000000000a46947 */ /* 0x000fea0003800000 */
.L_x_2542:
[----:B0-----:R-:W0:Y:S01]  /*18bc0*/  LDC R2, c[0x0][0xc3c] ;  /* 0x00030f00ff027b82 */ /* 0x001e220000000800 */
[----:B------:R-:W-:-:S05]  /*18bd0*/  VIADD R27, R27, 0x1f ;  /* 0x0000001f1b1b7836 */ /* 0x000fca0000000000 */
[----:B0-----:R-:W-:-:S13]  /*18be0*/  ISETP.GE.AND P6, PT, R27, R2, PT ;  /* 0x000000021b00720c */ /* 0x001fda0003fc6270 */
[----:B------:R-:W-:Y:S05]  /*18bf0*/  @P6 BRA `(.L_x_2540) ;  /* 0x0000000800bc6947 */ /* 0x000fea0003800000 */
[----:B------:R-:W0:Y:S01]  /*18c00*/  S2R R3, SR_TID.X ;  /* 0x0000000000037919 */ /* 0x000e220000002100 */
[----:B------:R-:W-:Y:S02]  /*18c10*/  MOV R25, RZ ;  /* 0x000000ff00197202 */ /* 0x000fe40000000f00 */
        /* <DEDUP_REMOVED lines=29> */
.L_x_2683:
[----:B------:R-:W-:Y:S02]  /*18df0*/  ULDC UR4, c[0x0][0xc38] ;  /* 0x00030e0000047ab9 */ /* 0x000fe40000000800 */
[----:B------:R-:W-:-:S04]  /*18e00*/  IMAD.U32 R4, RZ, RZ, UR4 ;  /* 0x00000004ff047e24 */ /* 0x000fc8000f8e00ff */
[----:B--2---:R-:W-:-:S04]  /*18e10*/  IMAD R3, R14, R4, RZ ;  /* 0x000000040e037224 */ /* 0x004fc800078e02ff */
[----:B------:R-:W-:-:S05]  /*18e20*/  IMAD.IADD R6, R3, 0x1, R6 ;  /* 0x0000000103067824 */ /* 0x000fca00078e0206 */
[----:B------:R-:W-:-:S13]  /*18e30*/  ISETP.GT.AND P6, PT, R6, R0, PT ;  /* 0x000000000600720c */ /* 0x000fda0003fc4270 */
[----:B------:R-:W-:Y:S05]  /*18e40*/  @!P6 BRA `(.L_x_2542) ;  /* 0xfffffffc005ce947 */ /* 0x000fea000383ffff */
.L_x_2539:
[----:B------:R-:W-:Y:S01]  /*18e50*/  IADD3 R6, -R3, R6, RZ ;  /* 0x0000000603067210 */ /* 0x000fe20007ffe1ff */
[----:B------:R-:W-:-:S04]  /*18e60*/  UMOV UR4, 0xffffffff ;  /* 0xffffffff00047882 */ /* 0x000fc80000000000 */
        /* <DEDUP_REMOVED lines=8> */
.L_x_2688:
[----:B------:R-:W-:-:S13]  /*18ef0*/  ISETP.NE.AND P0, PT, R3, RZ, PT ;  /* 0x000000ff0300720c */ /* 0x000fda0003f05270 */
[----:B------:R-:W-:Y:S05]  /*18f00*/  @!P0 BRA `(.L_x_2544) ;  /* 0x0000000000108947 */ /* 0x000fea0003800000 */
[----:B------:R-:W-:Y:S01]  /*18f10*/  UMOV UR4, 0xffffffff ;  /* 0xffffffff00047882 */ /* 0x000fe20000000000 */
[----:B------:R-:W-:Y:S02]  /*18f20*/  VIADD R12, R7, 0xffffffff ;  /* 0xffffffff070c7836 */ /* 0x000fe40000000000 */
[----:B------:R-:W-:Y:S05]  /*18f30*/  BRA.DIV UR4, `(.L_x_2545) ;  /* 0x0000004604147947 */ /* 0x000fea000b800000 */
[----:B------:R0:W0:Y:S02]  /*18f40*/  SHFL.IDX PT, R24, R2, R12, 0x1f ;  /* 0x00001f0c02187589 */ /* 0x00002400000e0000 */
.L_x_2544:
[----:B----4-:R-:W-:Y:S01]  /*18f50*/  ISETP.NE.AND P0, PT, R5, 0x1, PT ;  /* 0x000000010500780c */ /* 0x010fe20003f05270 */
[----:B0-----:R-:W-:-:S04]  /*18f60*/  IMAD R24, R24, R4, R6 ;  /* 0x0000000418187224 */ /* 0x001fc800078e0206 */
[----:B------:R-:W-:-:S08]  /*18f70*/  IMAD.IADD R0, R0, 0x1, -R24 ;  /* 0x0000000100007824 */ /* 0x000fd000078e0a18 */
[----:B------:R-:W-:Y:S05]  /*18f80*/  @!P0 BRA `(.L_x_2546) ;  /* 0x0000000000dc8947 */ /* 0x000fea0003800000 */
[----:B---3--:R-:W-:Y:S01]  /*18f90*/  IABS R6, R25 ;  /* 0x0000001900067213 */ /* 0x008fe20000000000 */
[----:B------:R-:W-:Y:S01]  /*18fa0*/  IMAD.MOV.U32 R2, RZ, RZ, RZ ;  /* 0x000000ffff027224 */ /* 0x000fe200078e00ff */
[----:B------:R-:W-:Y:S02]  /*18fb0*/  IABS R4, R5 ;  /* 0x0000000500047213 */ /* 0x000fe40000000000 */
[----:B--2---:R-:W0:Y:S08]  /*18fc0*/  I2F.RP R7, R6 ;  /* 0x0000000600077306 */ /* 0x004e300000209400 */
[----:B------:R-:W-:Y:S08]  /*18fd0*/  I2F.RP R10, R4 ;  /* 0x00000004000a7306 */ /* 0x000ff00000209400 */
        /* <DEDUP_REMOVED lines=16> */
[----:B------:R-:W-:Y:S01]  /*190e0*/  @!P1 IADD3 R9, R9, -R6, RZ ;  /* 0x8000000609099210 */ /* 0x000fe20007ffe0ff */
[----:B------:R-:W-:Y:S01]  /*190f0*/  @!P1 VIADD R7, R7, 0x1 ;  /* 0x0000000107079836 */ /* 0x000fe20000000000 */
[----:B------:R-:W-:-:S02]  /*19100*/  ISETP.NE.AND P1, PT, R25, RZ, PT ;  /* 0x000000ff1900720c */ /* 0x000fc40003f25270 */
[----:B------:R-:W-:Y:S02]  /*19110*/  ISETP.GE.U32.AND P0, PT, R9, R6, PT ;  /* 0x000000060900720c */ /* 0x000fe40003f06070 */
[----:B------:R-:W-:Y:S01]  /*19120*/  IABS R6, R5 ;  /* 0x0000000500067213 */ /* 0x000fe20000000000 */
[----:B0-----:R-:W-:-:S04]  /*19130*/  IMAD.MOV R9, RZ, RZ, -R3 ;  /* 0x000000ffff097224 */ /* 0x001fc800078e0a03 */
[----:B------:R-:W-:Y:S02]  /*19140*/  IMAD.MOV R6, RZ, RZ, -R6 ;  /* 0x000000ffff067224 */ /* 0x000fe400078e0a06 */
[----:B------:R-:W-:-:S04]  /*19150*/  IMAD R9, R9, R4, RZ ;  /* 0x0000000409097224 */ /* 0x000fc800078e02ff */
[----:B------:R-:W-:Y:S02]  /*19160*/  @P0 VIADD R7, R7, 0x1 ;  /* 0x0000000107070836 */ /* 0x000fe40000000000 */
[----:B------:R-:W-:Y:S01]  /*19170*/  IMAD.HI.U32 R2, R3, R9, R2 ;  /* 0x0000000903027227 */ /* 0x000fe200078e0002 */
[----:B------:R-:W-:-:S04]  /*19180*/  LOP3.LUT R3, R0, R25, RZ, 0x3c, !PT ;  /* 0x0000001900037212 */ /* 0x000fc800078e3cff */
        /* <DEDUP_REMOVED lines=15> */
[----:B------:R-:W-:-:S06]  /*19280*/  @P0 IADD3 R2, R2, 0x1, RZ ;  /* 0x0000000102020810 */ /* 0x000fcc0007ffe0ff */
[----:B------:R-:W-:Y:S01]  /*19290*/  @!P2 IMAD.MOV R2, RZ, RZ, -R2 ;  /* 0x000000ffff02a224 */ /* 0x000fe200078e0a02 */
[----:B------:R-:W-:-:S05]  /*192a0*/  @!P1 LOP3.LUT R2, RZ, R5, RZ, 0x33, !PT ;  /* 0x00000005ff029212 */ /* 0x000fca00078e33ff */
[--C-:B------:R-:W-:Y:S02]  /*192b0*/  IMAD.MOV R4, RZ, RZ, -R2.reuse ;  /* 0x000000ffff047224 */ /* 0x100fe400078e0a02 */
[C---:B------:R-:W-:Y:S02]  /*192c0*/  IMAD R2, R5.reuse, 0x1000000, R2 ;  /* 0x0100000005027824 */ /* 0x040fe400078e0202 */
[----:B------:R-:W-:-:S04]  /*192d0*/  IMAD R5, R5, R4, R7 ;  /* 0x0000000405057224 */ /* 0x000fc800078e0207 */
[----:B------:R-:W-:Y:S01]  /*192e0*/  IMAD R26, R5, 0x10000, R2 ;  /* 0x00010000051a7824 */ /* 0x000fe200078e0202 */
[----:B------:R-:W-:Y:S06]  /*192f0*/  BRA `(.L_x_2547) ;  /* 0x0000000000f07947 */ /* 0x000fec0003800000 */
.L_x_2546:
[----:B------:R-:W0:Y:S02]  /*19300*/  LDC.64 R2, c[0x0][0xc90] ;  /* 0x00032400ff027b82 */ /* 0x000e240000000a00 */
[----:B0-----:R-:W-:-:S05]  /*19310*/  IMAD.WIDE R2, R27, 0x4, R2 ;  /* 0x000000041b027825 */ /* 0x001fca00078e0202 */
[----:B------:R0:W3:Y:S02]  /*19320*/  LDG.E R6, desc[UR40][R2.64] ;  /* 0x0000002802067981 */ /* 0x0000e4000c1e1900 */
[----:B0-----:R-:W-:Y:S02]  /*19330*/  IMAD.MOV.U32 R2, RZ, RZ, RZ ;  /* 0x000000ffff027224 */ /* 0x001fe400078e00ff */
[----:B---3--:R-:W-:-:S05]  /*19340*/  IMAD R5, R25, R6, RZ ;  /* 0x0000000619057224 */ /* 0x008fca00078e02ff */
[----:B--2---:R-:W-:-:S04]  /*19350*/  IABS R7, R5 ;  /* 0x0000000500077213 */ /* 0x004fc80000000000 */
[----:B------:R-:W0:Y:S08]  /*19360*/  I2F.RP R8, R7 ;  /* 0x0000000700087306 */ /* 0x000e300000209400 */
[----:B0-----:R-:W0:Y:S02]  /*19370*/  MUFU.RCP R8, R8 ;  /* 0x0000000800087308 */ /* 0x001e240000001000 */
[----:B0-----:R-:W-:-:S06]  /*19380*/  VIADD R9, R8, 0xffffffe ;  /* 0x0ffffffe08097836 */ /* 0x001fcc0000000000 */
[----:B------:R-:W0:Y:S02]  /*19390*/  F2I.FTZ.U32.TRUNC.NTZ R3, R9 ;  /* 0x0000000900037305 */ /* 0x000e24000021f000 */
[----:B0-----:R-:W-:-:S04]  /*193a0*/  IMAD.MOV R10, RZ, RZ, -R3 ;  /* 0x000000ffff0a7224 */ /* 0x001fc800078e0a03 */
[----:B-1----:R-:W-:Y:S01]  /*193b0*/  IMAD R11, R10, R7, RZ ;  /* 0x000000070a0b7224 */ /* 0x002fe200078e02ff */
[----:B------:R-:W-:-:S03]  /*193c0*/  IABS R10, R5 ;  /* 0x00000005000a7213 */ /* 0x000fc60000000000 */
[----:B------:R-:W-:Y:S01]  /*193d0*/  IMAD.HI.U32 R2, R3, R11, R2 ;  /* 0x0000000b03027227 */ /* 0x000fe200078e0002 */
[----:B------:R-:W-:Y:S02]  /*193e0*/  IABS R3, R0 ;  /* 0x0000000000037213 */ /* 0x000fe40000000000 */
[----:B------:R-:W-:-:S03]  /*193f0*/  IADD3 R8, RZ, -R10, RZ ;  /* 0x8000000aff087210 */ /* 0x000fc60007ffe0ff */
        /* <DEDUP_REMOVED lines=23> */
[----:B0-----:R-:W-:Y:S01]  /*19570*/  MOV R2, RZ ;  /* 0x000000ff00027202 */ /* 0x001fe20000000f00 */
        /* <DEDUP_REMOVED lines=20> */
.L_x_2547:
[----:B------:R-:W-:-:S05]  /*196c0*/  LOP3.LUT R0, RZ, R3, RZ, 0x33, !PT ;  /* 0x00000003ff007212 */ /* 0x000fca00078e33ff */
[----:B------:R-:W-:Y:S01]  /*196d0*/  IMAD.IADD R25, R25, 0x1, R0 ;  /* 0x0000000119197824 */ /* 0x000fe200078e0200 */
[----:B------:R-:W-:Y:S06]  /*196e0*/  BRA `(.L_x_2548) ;  /* 0x00000000001c7947 */ /* 0x000fec0003800000 */
.L_x_2540:
[----:B------:R-:W-:Y:S01]  /*196f0*/  UMOV UR4, URZ ;  /* 0x0000003f00047c82 */ /* 0x000fe20008000000 */
[----:B------:R-:W-:Y:S01]  /*19700*/  UMOV UR5, URZ ;  /* 0x0000003f00057c82 */ /* 0x000fe20008000000 */
[----:B------:R-:W-:Y:S01]  /*19710*/  ULDC UR6, c[0x0][0xc3c] ;  /* 0x00030f0000067ab9 */ /* 0x000fe20000000800 */
[----:B------:R-:W-:Y:S01]  /*19720*/  IMAD.MOV.U32 R24, RZ, RZ, R0 ;  /* 0x000000ffff187224 */ /* 0x000fe200078e0000 */
[----:B------:R-:W-:Y:S01]  /*19730*/  MOV R25, UR4 ;  /* 0x0000000400197c02 */ /* 0x000fe20008000f00 */
[----:B------:R-:W-:Y:S02]  /*19740*/  IMAD.U32 R26, RZ, RZ, UR5 ;  /* 0x00000005ff1a7e24 */ /* 0x000fe4000f8e00ff */
[----:B------:R-:W-:-:S07]  /*19750*/  IMAD.U32 R27, RZ, RZ, UR6 ;  /* 0x00000006ff1b7e24 */ /* 0x000fce000f8e00ff */
.L_x_2548:
        /* <DEDUP_REMOVED lines=10> */
.L_x_2537:
[----:B------:R-:W-:Y:S02]  /*19800*/  ULDC UR4, c[0x0][0xc3c] ;  /* 0x00030f0000047ab9 */ /* 0x000fe40000000800 */
[----:B----4-:R-:W-:-:S13]  /*19810*/  ISETP.GE.AND P0, PT, R27, UR4, PT ;  /* 0x000000041b007c0c */ /* 0x010fda000bf06270 */
[----:B------:R-:W-:Y:S05]  /*19820*/  @!P0 BRA `(.L_x_2549) ;  /* 0xffffff9c00f08947 */ /* 0x000fea000383ffff */
[----:B------:R-:W-:Y:S05]  /*19830*/  BSYNC B8 ;  /* 0x0000000000087941 */ /* 0x000fea0003800000 */
.L_x_2423:
[----:B0-----:R-:W4:Y:S01]  /*19840*/  LDL.LU R0, [R1+0x3c] ;  /* 0x00003c0001007983 */ /* 0x001f220000300800 */
[----:B------:R-:W-:Y:S01]  /*19850*/  BSSY B0, `(.L_x_2550) ;  /* 0x000000b000007945 */ /* 0x000fe20003800000 */
[----:B--2---:R-:W0:Y:S01]  /*19860*/  S2R R5, SR_CgaCtaId ;  /* 0x0000000000057919 */ /* 0x004e220000008800 */
        /* <DEDUP_REMOVED lines=9> */
.L_x_2691:
[----:B------:R-:W-:Y:S05]  /*19900*/  BSYNC B0 ;  /* 0x0000000000007941 */ /* 0x000fea0003800000 */
.L_x_2550:
[----:B------:R-:W-:-:S03]  /*19910*/  UMOV UR4, 0xffffffff ;  /* 0xffffffff00047882 */ /* 0x000fc60000000000 */
[----:B------:R-:W-:Y:S05]  /*19920*/  BRA.DIV UR4, `(.L_x_2552) ;  /* 0x0000003a04d47947 */ /* 0x000fea000b800000 */
[----:B0-----:R-:W0:Y:S02]  /*19930*/  S2R R0, SR_TID.X ;  /* 0x0000000000007919 */ /* 0x001e240000002100 */
[----:B0-----:R-:W-:-:S04]  /*19940*/  SHF.R.U32.HI R0, RZ, 0x5, R0 ;  /* 0x00000005ff007819 */ /* 0x001fc80000011600 */
[----:B------:R-:W-:-:S05]  /*19950*/  LOP3.LUT R0, R0, 0x3, RZ, 0xc0, !PT ;  /* 0x0000000300007812 */ /* 0x000fca00078ec0ff */
[----:B------:R0:W2:Y:S02]  /*19960*/  SHFL.IDX PT, R14, R0, RZ, 0x1f ;  /* 0x00001fff000e7589 */ /* 0x0000a400000e0000 */
.L_x_2694:
[----:B--2---:R-:W-:-:S13]  /*19970*/  ISETP.NE.AND P0, PT, R14, RZ, PT ;  /* 0x000000ff0e00720c */ /* 0x004fda0003f05270 */
[----:B------:R-:W-:Y:S05]  /*19980*/  @P0 BRA `(.L_x_2270) ;  /* 0x0000000000880947 */ /* 0x000fea0003800000 */
[----:B------:R-:W-:-:S03]  /*19990*/  UMOV UR4, 0xffffffff ;  /* 0xffffffff00047882 */ /* 0x000fc60000000000 */
[----:B------:R-:W-:Y:S05]  /*199a0*/  BRA.DIV UR4, `(.L_x_2553) ;  /* 0x0000003a04e87947 */ /* 0x000fea000b800000 */
[----:B------:R-:W-:-:S13]  /*199b0*/  ELECT P6, URZ, PT ;  /* 0x00000000003f782f */ /* 0x000fda00038c0000 */
.L_x_2697:
[----:B------:R-:W-:Y:S05]  /*199c0*/  @!P6 BRA `(.L_x_2270) ;  /* 0x000000000078e947 */ /* 0x000fea0003800000 */
[----:B0-----:R-:W2:Y:S02]  /*199d0*/  LDL.LU R0, [R1+0x50] ;  /* 0x0000500001007983 */ /* 0x001ea40000300800 */
[----:B--2---:R-:W-:-:S04]  /*199e0*/  LOP3.LUT R0, R0, 0x2, RZ, 0xfc, !PT ;  /* 0x0000000200007812 */ /* 0x004fc800078efcff */
[----:B------:R-:W-:-:S13]  /*199f0*/  ISETP.NE.AND P2, PT, R0, 0x3, PT ;  /* 0x000000030000780c */ /* 0x000fda0003f45270 */
[----:B------:R-:W-:Y:S05]  /*19a00*/  @!P2 BRA `(.L_x_2554) ;  /* 0x000000000004a947 */ /* 0x000fea0003800000 */
[----:B------:R-:W-:Y:S01]  /*19a10*/  BPT.TRAP 0x1 ;  /* 0x000000040000795c */ /* 0x000fe20000300000 */
.L_x_2554:
        /* <DEDUP_REMOVED lines=12> */
.L_x_2698:
[----:B------:R-:W2:Y:S02]  /*19ae0*/  SYNCS.PHASECHK.TRANS64.TRYWAIT P0, [R3+URZ], R0 ;  /* 0x00000000030075a7 */ /* 0x000ea4000800017f */
[----:B--2---:R-:W-:Y:S05]  /*19af0*/  @!P0 BRA `(.L_x_2556) ;  /* 0x0000003800c88947 */ /* 0x004fea0003800000 */
.L_x_2699:
[----:B------:R-:W-:Y:S05]  /*19b00*/  @!P2 BRA `(.L_x_2557) ;  /* 0x000000000004a947 */ /* 0x000fea0003800000 */
[----:B------:R-:W-:Y:S01]  /*19b10*/  BPT.TRAP 0x1 ;  /* 0x000000040000795c */ /* 0x000fe20000300000 */
.L_x_2557:
[----:B--2---:R-:W-:-:S05]  /*19b20*/  IADD3 R3, R9, 0x16860, RZ ;  /* 0x0001686009037810 */ /* 0x004fca0007ffe0ff */
[----:B------:R-:W-:-:S04]  /*19b30*/  IMAD R5, R18, 0x8, R3 ;  /* 0x0000000812057824 */ /* 0x000fc800078e0203 */
[----:B------:R-:W2:Y:S02]  /*19b40*/  SYNCS.PHASECHK.TRANS64.TRYWAIT P0, [R5+URZ], R2 ;  /* 0x00000002050075a7 */ /* 0x000ea4000800017f */
[----:B--2---:R-:W-:Y:S05]  /*19b50*/  @!P0 BRA `(.L_x_2558) ;  /* 0x0000003800c48947 */ /* 0x004fea0003800000 */
.L_x_2700:
[----:B------:R-:W-:-:S07]  /*19b60*/  IMAD R3, R4, 0x8, R3 ;  /* 0x0000000804037824 */ /* 0x000fce00078e0203 */
.L_x_2559:
[----:B----4-:R4:W0:Y:S02]  /*19b70*/  SYNCS.PHASECHK.TRANS64.TRYWAIT P0, [R3+URZ], R0 ;  /* 0x00000000030075a7 */ /* 0x010824000800017f */
[----:B0-----:R-:W-:Y:S05]  /*19b80*/  @!P0 NANOSLEEP.SYNCS 0x989680 ;  /* 0x009896800000895d */ /* 0x001fea0003900000 */
[----:B------:R-:W0:Y:S02]  /*19b90*/  @!P0 SYNCS.PHASECHK.TRANS64 P0, [R3+URZ], R0 ;  /* 0x00000000030085a7 */ /* 0x000e24000800007f */
[----:B0-----:R-:W-:Y:S05]  /*19ba0*/  @!P0 BRA `(.L_x_2559) ;  /* 0xfffffffc00f08947 */ /* 0x001fea000383ffff */
.L_x_2270:
[----:B------:R-:W-:Y:S05]  /*19bb0*/  BSYNC B9 ;  /* 0x0000000000097941 */ /* 0x000fea0003800000 */
.L_x_2267:
[----:B------:R-:W-:Y:S05]  /*19bc0*/  EXIT ;  /* 0x000000000000794d */ /* 0x000fea0003800000 */
.L_x_2290:
[----:B0-----:R0:W1:Y:S02]  /*19bd0*/  SYNCS.PHASECHK.TRANS64.TRYWAIT P6, [R77+URZ+0x16890], R89 ;  /* 0x016890594d0075a7 */ /* 0x00106400080c017f */
[----:B-1----:R-:W-:Y:S05]  /*19be0*/  @!P6 NANOSLEEP.SYNCS 0x989680 ;  /* 0x009896800000e95d */ /* 0x002fea0003900000 */
[----:B------:R-:W1:Y:S02]  /*19bf0*/  @!P6 SYNCS.PHASECHK.TRANS64 P6, [R77+URZ+0x16890], R89 ;  /* 0x016890594d00e5a7 */ /* 0x000e6400080c007f */
[----:B-1----:R-:W-:Y:S05]  /*19c00*/  @!P6 BRA `(.L_x_2290) ;  /* 0xfffffffc00f0e947 */ /* 0x002fea000383ffff */
[----:B------:R-:W-:Y:S05]  /*19c10*/  BRA `(.L_x_2560) ;  /* 0xfffffe9000947947 */ /* 0x000fea000383ffff */
.L_x_2310:
[----:B0-----:R0:W1:Y:S02]  /*19c20*/  SYNCS.PHASECHK.TRANS64.TRYWAIT P5, [R77+URZ+0x16890], R89 ;  /* 0x016890594d0075a7 */ /* 0x00106400080a017f */
[----:B-1----:R-:W-:Y:S05]  /*19c30*/  @!P5 NANOSLEEP.SYNCS 0x989680 ;  /* 0x009896800000d95d */ /* 0x002fea0003900000 */
[----:B------:R-:W1:Y:S02]  /*19c40*/  @!P5 SYNCS.PHASECHK.TRANS64 P5, [R77+URZ+0x16890], R89 ;  /* 0x016890594d00d5a7 */ /* 0x000e6400080a007f */
[----:B-1----:R-:W-:Y:S05]  /*19c50*/  @!P5 BRA `(.L_x_2310) ;  /* 0xfffffffc00f0d947 */ /* 0x002fea000383ffff */
[----:B------:R-:W-:Y:S05]  /*19c60*/  BRA `(.L_x_2561) ;  /* 0xfffffea400047947 */ /* 0x000fea000383ffff */
.L_x_2319:
[----:B-1----:R1:W2:Y:S02]  /*19c70*/  SYNCS.PHASECHK.TRANS64.TRYWAIT P4, [R77+URZ+0x16890], R89 ;  /* 0x016890594d0075a7 */ /* 0x0022a4000808017f */
[----:B--2---:R-:W-:Y:S05]  /*19c80*/  @!P4 NANOSLEEP.SYNCS 0x989680 ;  /* 0x009896800000c95d */ /* 0x004fea0003900000 */
[----:B------:R-:W2:Y:S02]  /*19c90*/  @!P4 SYNCS.PHASECHK.TRANS64 P4, [R77+URZ+0x16890], R89 ;  /* 0x016890594d00c5a7 */ /* 0x000ea4000808007f */
[----:B--2---:R-:W-:Y:S05]  /*19ca0*/  @!P4 BRA `(.L_x_2319) ;  /* 0xfffffffc00f0c947 */ /* 0x004fea000383ffff */
[----:B------:R-:W-:Y:S05]  /*19cb0*/  BRA `(.L_x_2562) ;  /* 0xfffffeb4002c7947 */ /* 0x000fea000383ffff */
.L_x_2325:
[----:B--2---:R2:W3:Y:S02]  /*19cc0*/  SYNCS.PHASECHK.TRANS64.TRYWAIT P3, [R77+URZ+0x168b0], R89 ;  /* 0x0168b0594d0075a7 */ /* 0x0044e4000806017f */
[----:B---3--:R-:W-:Y:S05]  /*19cd0*/  @!P3 NANOSLEEP.SYNCS 0x989680 ;  /* 0x009896800000b95d */ /* 0x008fea0003900000 */
[----:B------:R-:W3:Y:S02]  /*19ce0*/  @!P3 SYNCS.PHASECHK.TRANS64 P3, [R77+URZ+0x168b0], R89 ;  /* 0x0168b0594d00b5a7 */ /* 0x000ee4000806007f */
[----:B---3--:R-:W-:Y:S05]  /*19cf0*/  @!P3 BRA `(.L_x_2325) ;  /* 0xfffffffc00f0b947 */ /* 0x008fea000383ffff */
[----:B------:R-:W-:Y:S05]  /*19d00*/  BRA `(.L_x_2563) ;  /* 0xfffffeb400c07947 */ /* 0x000fea000383ffff */
.L_x_2335:
        /* <DEDUP_REMOVED lines=13> */
.L_x_2565:
[----:B------:R-:W-:Y:S05]  /*19de0*/  BSYNC B0 ;  /* 0x0000000000007941 */ /* 0x000fea0003800000 */
.L_x_2564:
[----:B------:R-:W-:Y:S01]  /*19df0*/  IMAD.MOV.U32 R157, RZ, RZ, R14 ;  /* 0x000000ffff9d7224 */ /* 0x000fe200078e000e */
[----:B------:R-:W-:Y:S06]  /*19e00*/  BRA `(.L_x_2566) ;  /* 0xfffffebc00cc7947 */ /* 0x000fec000383ffff */
.L_x_2347:
[----:B------:R-:W-:Y:S01]  /*19e10*/  BSSY B1, `(.L_x_2567) ;  /* 0x0000008000017945 */ /* 0x000fe20003800000 */
[----:B------:R-:W-:Y:S01]  /*19e20*/  MOV R13, R6 ;  /* 0x00000006000d7202 */ /* 0x000fe20000000f00 */
[----:B------:R-:W-:Y:S02]  /*19e30*/  IMAD.MOV.U32 R12, RZ, RZ, RZ ;  /* 0x000000ffff0c7224 */ /* 0x000fe400078e00ff */
[----:B------:R-:W-:Y:S02]  /*19e40*/  IMAD.MOV.U32 R11, RZ, RZ, 0x1c1f ;  /* 0x00001c1fff0b7424 */ /* 0x000fe400078e00ff */
[----:B------:R-:W-:-:S07]  /*19e50*/  IMAD.MOV.U32 R15, RZ, RZ, -0x1 ;  /* 0xffffffffff0f7424 */ /* 0x000fce00078e00ff */
[----:B------:R-:W-:Y:S05]  /*19e60*/  WARPSYNC.COLLECTIVE R15, `(.L_x_2568) ;  /* 0x000000000f087348 */ /* 0x000fea0003c00000 */
[----:B------:R0:W1:Y:S02]  /*19e70*/  SHFL.IDX P6, R14, R13, R12, R11 ;  /* 0x0000000c0d0e7389 */ /* 0x00006400000c000b */
[----:B01----:R-:W-:Y:S01]  /*19e80*/  ENDCOLLECTIVE ;  /* 0x000000000000791b */ /* 0x003fe20003800000 */
.L_x_2568:
[----:B------:R-:W-:Y:S05]  /*19e90*/  BSYNC B1 ;  /* 0x0000000000017941 */ /* 0x000fea0003800000 */
.L_x_2567:
        /* <DEDUP_REMOVED lines=8> */
.L_x_2569:
[----:B------:R-:W-:Y:S01]  /*19f20*/  IMAD.MOV.U32 R13, RZ, RZ, R8 ;  /* 0x000000ffff0d7224 */ /* 0x000fe200078e0008 */
[----:B------:R-:W-:-:S07]  /*19f30*/  MOV R0, R14 ;  /* 0x0000000e00007202 */ /* 0x000fce0000000f00 */
[----:B------:R-:W-:Y:S05]  /*19f40*/  WARPSYNC.COLLECTIVE R15, `(.L_x_2570) ;  /* 0x000000000f087348 */ /* 0x000fea0003c00000 */
[----:B------:R0:W1:Y:S02]  /*19f50*/  SHFL.IDX P6, R14, R13, R12, R11 ;  /* 0x0000000c0d0e7389 */ /* 0x00006400000c000b */
[----:B01----:R-:W-:Y:S01]  /*19f60*/  ENDCOLLECTIVE ;  /* 0x000000000000791b */ /* 0x003fe20003800000 */
.L_x_2570:
[----:B------:R-:W-:Y:S02]  /*19f70*/  IMAD.MOV.U32 R13, RZ, RZ, R7 ;  /* 0x000000ffff0d7224 */ /* 0x000fe400078e0007 */
[----:B------:R-:W-:-:S07]  /*19f80*/  IMAD.MOV.U32 R5, RZ, RZ, R14 ;  /* 0x000000ffff057224 */ /* 0x000fce00078e000e */
[----:B------:R-:W-:Y:S05]  /*19f90*/  WARPSYNC.COLLECTIVE R15, `(.L_x_2571) ;  /* 0x000000000f087348 */ /* 0x000fea0003c00000 */
[----:B------:R0:W1:Y:S02]  /*19fa0*/  SHFL.IDX P6, R14, R13, R12, R11 ;  /* 0x0000000c0d0e7389 */ /* 0x00006400000c000b */
[----:B01----:R-:W-:Y:S01]  /*19fb0*/  ENDCOLLECTIVE ;  /* 0x000000000000791b */ /* 0x003fe20003800000 */
.L_x_2571:
[----:B------:R-:W-:Y:S05]  /*19fc0*/  BRA `(.L_x_2572) ;  /* 0xfffffec400507947 */ /* 0x000fea000383ffff */
.L_x_2350:
[----:B------:R-:W-:Y:S01]  /*19fd0*/  BSSY B1, `(.L_x_2573) ;  /* 0x0000008000017945 */ /* 0x000fe20003800000 */
[----:B------:R-:W-:Y:S02]  /*19fe0*/  IMAD.MOV.U32 R13, RZ, RZ, R6 ;  /* 0x000000ffff0d7224 */ /* 0x000fe400078e0006 */
[----:B------:R-:W-:Y:S02]  /*19ff0*/  IMAD.MOV.U32 R12, RZ, RZ, 0x1 ;  /* 0x00000001ff0c7424 */ /* 0x000fe400078e00ff */
[----:B------:R-:W-:Y:S02]  /*1a000*/  IMAD.MOV.U32 R11, RZ, RZ, 0x1c1f ;  /* 0x00001c1fff0b7424 */ /* 0x000fe400078e00ff */
[----:B------:R-:W-:-:S07]  /*1a010*/  IMAD.MOV.U32 R15, RZ, RZ, -0x1 ;  /* 0xffffffffff0f7424 */ /* 0x000fce00078e00ff */
[----:B0---4-:R-:W-:Y:S05]  /*1a020*/  WARPSYNC.COLLECTIVE R15, `(.L_x_2574) ;  /* 0x000000000f087348 */ /* 0x011fea0003c00000 */
[----:B----4-:R1:W2:Y:S02]  /*1a030*/  SHFL.IDX P6, R14, R13, R12, R11 ;  /* 0x0000000c0d0e7389 */ /* 0x0102a400000c000b */
[----:B012---:R-:W-:Y:S01]  /*1a040*/  ENDCOLLECTIVE ;  /* 0x000000000000791b */ /* 0x007fe20003800000 */
.L_x_2574:
[----:B------:R-:W-:Y:S05]  /*1a050*/  BSYNC B1 ;  /* 0x0000000000017941 */ /* 0x000fea0003800000 */
.L_x_2573:
[----:B------:R-:W-:Y:S01]  /*1a060*/  MOV R13, R4 ;  /* 0x00000004000d7202 */ /* 0x000fe20000000f00 */
[----:B------:R-:W-:Y:S02]  /*1a070*/  IMAD.MOV.U32 R12, RZ, RZ, 0x1 ;  /* 0x00000001ff0c7424 */ /* 0x000fe400078e00ff */
[----:B------:R-:W-:Y:S02]  /*1a080*/  IMAD.MOV.U32 R11, RZ, RZ, 0x1c1f ;  /* 0x00001c1fff0b7424 */ /* 0x000fe400078e00ff */
[----:B------:R-:W-:Y:S02]  /*1a090*/  IMAD.MOV.U32 R15, RZ, RZ, -0x1 ;  /* 0xffffffffff0f7424 */ /* 0x000fe400078e00ff */
[----:B------:R-:W-:-:S07]  /*1a0a0*/  IMAD.MOV.U32 R3, RZ, RZ, R14 ;  /* 0x000000ffff037224 */ /* 0x000fce00078e000e */
[----:B------:R-:W-:Y:S05]  /*1a0b0*/  WARPSYNC.COLLECTIVE R15, `(.L_x_2575) ;  /* 0x000000000f087348 */ /* 0x000fea0003c00000 */
[----:B------:R0:W1:Y:S02]  /*1a0c0*/  SHFL.IDX P6, R14, R13, R12, R11 ;  /* 0x0000000c0d0e7389 */ /* 0x00006400000c000b */
[----:B01----:R-:W-:Y:S01]  /*1a0d0*/  ENDCOLLECTIVE ;  /* 0x000000000000791b */ /* 0x003fe20003800000 */
.L_x_2575:
[----:B------:R-:W-:Y:S02]  /*1a0e0*/  IMAD.MOV.U32 R13, RZ, RZ, R8 ;  /* 0x000000ffff0d7224 */ /* 0x000fe400078e0008 */
[----:B------:R-:W-:-:S07]  /*1a0f0*/  IMAD.MOV.U32 R0, RZ, RZ, R14 ;  /* 0x000000ffff007224 */ /* 0x000fce00078e000e */
[----:B------:R-:W-:Y:S05]  /*1a100*/  WARPSYNC.COLLECTIVE R15, `(.L_x_2576) ;  /* 0x000000000f087348 */ /* 0x000fea0003c00000 */
[----:B------:R0:W1:Y:S02]  /*1a110*/  SHFL.IDX P6, R14, R13, R12, R11 ;  /* 0x0000000c0d0e7389 */ /* 0x00006400000c000b */
[----:B01----:R-:W-:Y:S01]  /*1a120*/  ENDCOLLECTIVE ;  /* 0x000000000000791b */ /* 0x003fe20003800000 */
.L_x_2576:
[----:B------:R-:W-:Y:S02]  /*1a130*/  IMAD.MOV.U32 R13, RZ, RZ, R7 ;  /* 0x000000ffff0d7224 */ /* 0x000fe400078e0007 */
[----:B------:R-:W-:-:S07]  /*1a140*/  IMAD.MOV.U32 R5, RZ, RZ, R14 ;  /* 0x000000ffff057224 */ /* 0x000fce00078e000e */
[----:B------:R-:W-:Y:S05]  /*1a150*/  WARPSYNC.COLLECTIVE R15, `(.L_x_2577) ;  /* 0x000000000f087348 */ /* 0x000fea0003c00000 */
[----:B------:R0:W1:Y:S02]  /*1a160*/  SHFL.IDX P6, R14, R13, R12, R11 ;  /* 0x0000000c0d0e7389 */ /* 0x00006400000c000b */
[----:B01----:R-:W-:Y:S01]  /*1a170*/  ENDCOLLECTIVE ;  /* 0x000000000000791b */ /* 0x003fe20003800000 */
.L_x_2577:
[----:B------:R-:W-:Y:S05]  /*1a180*/  BRA `(.L_x_2578) ;  /* 0xfffffec400bc7947 */ /* 0x000fea000383ffff */
.L_x_2354:
[----:B0-----:R0:W1:Y:S02]  /*1a190*/  SYNCS.PHASECHK.TRANS64.TRYWAIT P0, [R2+URZ+0x16800], R37 ;  /* 0x01680025020075a7 */ /* 0x001064000800017f */
[----:B-1----:R-:W-:Y:S05]  /*1a1a0*/  @!P0 NANOSLEEP.SYNCS 0x989680 ;  /* 0x009896800000895d */ /* 0x002fea0003900000 */
[----:B------:R-:W1:Y:S02]  /*1a1b0*/  @!P0 SYNCS.PHASECHK.TRANS64 P0, [R2+URZ+0x16800], R37 ;  /* 0x01680025020085a7 */ /* 0x000e64000800007f */
[----:B-1----:R-:W-:Y:S05]  /*1a1c0*/  @!P0 BRA `(.L_x_2354) ;  /* 0xfffffffc00f08947 */ /* 0x002fea000383ffff */
[----:B------:R-:W-:Y:S05]  /*1a1d0*/  BRA `(.L_x_2579) ;  /* 0xfffffec800c47947 */ /* 0x000fea000383ffff */
.L_x_2362:
[----:B------:R-:W0:Y:S01]  /*1a1e0*/  LDC R41, c[0x0][0x3f4] ;  /* 0x0000fd00ff297b82 */ /* 0x000e220000000800 */
[----:B------:R-:W-:Y:S01]  /*1a1f0*/  BSSY B1, `(.L_x_2580) ;  /* 0x0000008000017945 */ /* 0x000fe20003800000 */
[----:B------:R-:W-:Y:S01]  /*1a200*/  IMAD.MOV.U32 R13, RZ, RZ, R26 ;  /* 0x000000ffff0d7224 */ /* 0x000fe200078e001a */
[----:B------:R-:W-:Y:S01]  /*1a210*/  MOV R12, RZ ;  /* 0x000000ff000c7202 */ /* 0x000fe20000000f00 */
[----:B------:R-:W-:Y:S02]  /*1a220*/  IMAD.MOV.U32 R11, RZ, RZ, 0x1c1f ;  /* 0x00001c1fff0b7424 */ /* 0x000fe400078e00ff */
[----:B------:R-:W-:-:S07]  /*1a230*/  IMAD.MOV.U32 R15, RZ, RZ, -0x1 ;  /* 0xffffffffff0f7424 */ /* 0x000fce00078e00ff */
[----:B0-----:R-:W-:Y:S05]  /*1a240*/  WARPSYNC.COLLECTIVE R15, `(.L_x_2581) ;  /* 0x000000000f087348 */ /* 0x001fea0003c00000 */
[----:B------:R1:W2:Y:S02]  /*1a250*/  SHFL.IDX P6, R14, R13, R12, R11 ;  /* 0x0000000c0d0e7389 */ /* 0x0002a400000c000b */
[----:B012---:R-:W-:Y:S01]  /*1a260*/  ENDCOLLECTIVE ;  /* 0x000000000000791b */ /* 0x007fe20003800000 */
.L_x_2581:
[----:B------:R-:W-:Y:S05]  /*1a270*/  BSYNC B1 ;  /* 0x0000000000017941 */ /* 0x000fea0003800000 */
.L_x_2580:
[----:B------:R0:W5:Y:S01]  /*1a280*/  LDL R8, [R1+0x20] ;  /* 0x0000200001087983 */ /* 0x0001620000100800 */
[----:B------:R-:W-:Y:S01]  /*1a290*/  IMAD.MOV.U32 R13, RZ, RZ, R25 ;  /* 0x000000ffff0d7224 */ /* 0x000fe200078e0019 */
[----:B------:R-:W-:Y:S01]  /*1a2a0*/  ISETP.GE.AND P0, PT, R16, R41, PT ;  /* 0x000000291000720c */ /* 0x000fe20003f06270 */
[----:B------:R-:W-:Y:S02]  /*1a2b0*/  IMAD.MOV.U32 R12, RZ, RZ, RZ ;  /* 0x000000ffff0c7224 */ /* 0x000fe400078e00ff */
[----:B------:R-:W-:Y:S02]  /*1a2c0*/  IMAD.MOV.U32 R11, RZ, RZ, 0x1c1f ;  /* 0x00001c1fff0b7424 */ /* 0x000fe400078e00ff */
[----:B------:R-:W-:Y:S02]  /*1a2d0*/  IMAD.MOV.U32 R15, RZ, RZ, -0x1 ;  /* 0xffffffffff0f7424 */ /* 0x000fe400078e00ff */
[----:B0-----:R-:W-:-:S07]  /*1a2e0*/  IMAD.MOV.U32 R0, RZ, RZ, R14 ;  /* 0x000000ffff007224 */ /* 0x001fce00078e000e */
[----:B-----5:R-:W-:Y:S05]  /*1a2f0*/  WARPSYNC.COLLECTIVE R15, `(.L_x_2582) ;  /* 0x000000000f087348 */ /* 0x020fea0003c00000 */
[----:B------:R0:W1:Y:S02]  /*1a300*/  SHFL.IDX P6, R14, R13, R12, R11 ;  /* 0x0000000c0d0e7389 */ /* 0x00006400000c000b */
[----:B01---5:R-:W-:Y:S01]  /*1a310*/  ENDCOLLECTIVE ;  /* 0x000000000000791b */ /* 0x023fe20003800000 */
.L_x_2582:
[----:B------:R-:W-:Y:S01]  /*1a320*/  MOV R13, R24 ;  /* 0x00000018000d7202 */ /* 0x000fe20000000f00 */
[----:B------:R-:W-:-:S07]  /*1a330*/  IMAD.MOV.U32 R3, RZ, RZ, R14 ;  /* 0x000000ffff037224 */ /* 0x000fce00078e000e */
[----:B------:R-:W-:Y:S05]  /*1a340*/  WARPSYNC.COLLECTIVE R15, `(.L_x_2583) ;  /* 0x000000000f087348 */ /* 0x000fea0003c00000 */
[----:B------:R0:W1:Y:S02]  /*1a350*/  SHFL.IDX P6, R14, R13, R12, R11 ;  /* 0x0000000c0d0e7389 */ /* 0x00006400000c000b */
[----:B01----:R-:W-:Y:S01]  /*1a360*/  ENDCOLLECTIVE ;  /* 0x000000000000791b */ /* 0x003fe20003800000 */
.L_x_2583:
[----:B------:R-:W-:Y:S02]  /*1a370*/  IMAD.MOV.U32 R13, RZ, RZ, R27 ;  /* 0x000000ffff0d7224 */ /* 0x000fe400078e001b */
[----:B------:R-:W-:-:S07]  /*1a380*/  IMAD.MOV.U32 R4, RZ, RZ, R14 ;  /* 0x000000ffff047224 */ /* 0x000fce00078e000e */
[----:B------:R-:W-:Y:S05]  /*1a390*/  WARPSYNC.COLLECTIVE R15, `(.L_x_2584) ;  /* 0x000000000f087348 */ /* 0x000fea0003c00000 */
[----:B------:R0:W1:Y:S02]  /*1a3a0*/  SHFL.IDX P6, R14, R13, R12, R11 ;  /* 0x0000000c0d0e7389 */ /* 0x00006400000c000b */
[----:B01----:R-:W-:Y:S01]  /*1a3b0*/  ENDCOLLECTIVE ;  /* 0x000000000000791b */ /* 0x003fe20003800000 */
.L_x_2584:
[----:B------:R-:W-:-:S05]  /*1a3c0*/  IMAD R32, R8, R32, RZ ;  /* 0x0000002008207224 */ /* 0x000fca00078e02ff */
[----:B------:R-:W-:-:S13]  /*1a3d0*/  ISETP.GE.OR P1, PT, R39, R32, P0 ;  /* 0x000000202700720c */ /* 0x000fda0000726670 */
[C---:B------:R-:W-:Y:S01]  /*1a3e0*/  @!P1 IMAD.SHL.U32 R5, R16.reuse, 0x2, RZ ;  /* 0x0000000210059824 */ /* 0x040fe200078e00ff */
[----:B------:R-:W-:-:S04]  /*1a3f0*/  @!P1 SHF.L.U64.HI R21, R16, 0x1, R43 ;  /* 0x0000000110159819 */ /* 0x000fc8000001022b */
[----:B------:R-:W-:-:S05]  /*1a400*/  @!P1 IADD3 R6, P2, R3, R5, RZ ;  /* 0x0000000503069210 */ /* 0x000fca0007f5e0ff */
[----:B------:R-:W-:-:S05]  /*1a410*/  @!P1 IMAD.X R7, R0, 0x1, R21, P2 ;  /* 0x0000000100079824 */ /* 0x000fca00010e0615 */
        /* <DEDUP_REMOVED lines=9> */
[----:B------:R-:W-:Y:S02]  /*1a4b0*/  CS2R R20, SRZ ;  /* 0x0000000000147805 */ /* 0x000fe4000001ff00 */
[----:B------:R-:W-:Y:S01]  /*1a4c0*/  CS2R R30, SRZ ;  /* 0x00000000001e7805 */ /* 0x000fe2000001ff00 */
[----:B0-----:R-:W-:Y:S02]  /*1a4d0*/  IMAD.MOV.U32 R15, RZ, RZ, -0x1 ;  /* 0xffffffffff0f7424 */ /* 0x001fe400078e00ff */
[----:B--2---:R-:W-:-:S02]  /*1a4e0*/  @!P1 IMAD.MOV.U32 R37, RZ, RZ, R11 ;  /* 0x000000ffff259224 */ /* 0x004fc400078e000b */
[----:B------:R-:W-:Y:S02]  /*1a4f0*/  IMAD.MOV.U32 R11, RZ, RZ, 0x1c1f ;  /* 0x00001c1fff0b7424 */ /* 0x000fe400078e00ff */
[----:B------:R-:W-:Y:S02]  /*1a500*/  @!P1 IMAD.MOV.U32 R34, RZ, RZ, R8 ;  /* 0x000000ffff229224 */ /* 0x000fe400078e0008 */
[----:B------:R-:W-:-:S07]  /*1a510*/  @!P1 IMAD.MOV.U32 R35, RZ, RZ, R9 ;  /* 0x000000ffff239224 */ /* 0x000fce00078e0009 */
[----:B-----5:R-:W-:Y:S05]  /*1a520*/  WARPSYNC.COLLECTIVE R15, `(.L_x_2585) ;  /* 0x000000000f087348 */ /* 0x020fea0003c00000 */
[----:B------:R0:W1:Y:S02]  /*1a530*/  SHFL.IDX P6, R14, R13, R12, R11 ;  /* 0x0000000c0d0e7389 */ /* 0x00006400000c000b */
[----:B01---5:R-:W-:Y:S01]  /*1a540*/  ENDCOLLECTIVE ;  /* 0x000000000000791b */ /* 0x023fe20003800000 */
.L_x_2585:
[----:B------:R-:W-:Y:S01]  /*1a550*/  @!P1 IMAD.MOV.U32 R36, RZ, RZ, R10 ;  /* 0x000000ffff249224 */ /* 0x000fe200078e000a */
[----:B------:R-:W-:Y:S01]  /*1a560*/  MOV R0, R34 ;  /* 0x0000002200007202 */ /* 0x000fe20000000f00 */
[----:B------:R-:W-:Y:S02]  /*1a570*/  IMAD.MOV.U32 R3, RZ, RZ, R35 ;  /* 0x000000ffff037224 */ /* 0x000fe400078e0023 */
[----:B------:R-:W-:Y:S01]  /*1a580*/  IMAD.MOV.U32 R8, RZ, RZ, R36 ;  /* 0x000000ffff087224 */ /* 0x000fe200078e0024 */
[----:B------:R-:W-:Y:S01]  /*1a590*/  PRMT R42, R0, 0x7610, R42 ;  /* 0x00007610002a7816 */ /* 0x000fe2000000002a */
[----:B------:R-:W-:Y:S01]  /*1a5a0*/  IMAD.MOV.U32 R9, RZ, RZ, R37 ;  /* 0x000000ffff097224 */ /* 0x000fe200078e0025 */
[----:B------:R-:W-:Y:S01]  /*1a5b0*/  PRMT R45, R45, 0x5410, R3 ;  /* 0x000054102d2d7816 */ /* 0x000fe20000000003 */
[----:B------:R-:W-:Y:S01]  /*1a5c0*/  @!P1 IMAD.MOV.U32 R30, RZ, RZ, R4 ;  /* 0x000000ffff1e9224 */ /* 0x000fe200078e0004 */
[----:B------:R-:W-:Y:S01]  /*1a5d0*/  @!P1 MOV R20, R6 ;  /* 0x0000000600149202 */ /* 0x000fe20000000f00 */
[----:B------:R-:W-:Y:S01]  /*1a5e0*/  @!P1 IMAD.MOV.U32 R31, RZ, RZ, R5 ;  /* 0x000000ffff1f9224 */ /* 0x000fe200078e0005 */
[----:B------:R-:W-:Y:S01]  /*1a5f0*/  PRMT R33, R8, 0x5410, R9 ;  /* 0x0000541008217816 */ /* 0x000fe20000000009 */
[----:B------:R-:W-:Y:S01]  /*1a600*/  @!P1 IMAD.MOV.U32 R21, RZ, RZ, R7 ;  /* 0x000000ffff159224 */ /* 0x000fe200078e0007 */
[----:B------:R-:W-:Y:S01]  /*1a610*/  MOV R13, R25 ;  /* 0x00000019000d7202 */ /* 0x000fe20000000f00 */
[----:B------:R-:W-:-:S02]  /*1a620*/  IMAD.MOV.U32 R4, RZ, RZ, R30 ;  /* 0x000000ffff047224 */ /* 0x000fc400078e001e */
[----:B------:R-:W-:Y:S02]  /*1a630*/  IMAD.MOV.U32 R5, RZ, RZ, R31 ;  /* 0x000000ffff057224 */ /* 0x000fe400078e001f */
[----:B------:R-:W-:Y:S02]  /*1a640*/  IMAD.MOV.U32 R6, RZ, RZ, R20 ;  /* 0x000000ffff067224 */ /* 0x000fe400078e0014 */
[----:B------:R-:W-:Y:S01]  /*1a650*/  IMAD.MOV.U32 R7, RZ, RZ, R21 ;  /* 0x000000ffff077224 */ /* 0x000fe200078e0015 */
[----:B------:R-:W-:Y:S01]  /*1a660*/  PRMT R45, R5, 0x7610, R45 ;  /* 0x00007610052d7816 */ /* 0x000fe2000000002d */
[----:B------:R-:W-:Y:S01]  /*1a670*/  IMAD.MOV.U32 R0, RZ, RZ, R14 ;  /* 0x000000ffff007224 */ /* 0x000fe200078e000e */
[----:B------:R-:W-:-:S07]  /*1a680*/  PRMT R56, R4, 0x5410, R6 ;  /* 0x0000541004387816 */ /* 0x000fce0000000006 */
[----:B------:R-:W-:Y:S05]  /*1a690*/  WARPSYNC.COLLECTIVE R15, `(.L_x_2586) ;  /* 0x000000000f087348 */ /* 0x000fea0003c00000 */
[----:B------:R0:W1:Y:S02]  /*1a6a0*/  SHFL.IDX P6, R14, R13, R12, R11 ;  /* 0x0000000c0d0e7389 */ /* 0x00006400000c000b */
[----:B01----:R-:W-:Y:S01]  /*1a6b0*/  ENDCOLLECTIVE ;  /* 0x000000000000791b */ /* 0x003fe20003800000 */
.L_x_2586:
[----:B------:R-:W-:Y:S02]  /*1a6c0*/  PRMT R42, R42, 0x5410, R7 ;  /* 0x000054102a2a7816 */ /* 0x000fe40000000007 */
[----:B------:R-:W-:Y:S01]  /*1a6d0*/  CS2R R4, SRZ ;  /* 0x0000000000047805 */ /* 0x000fe2000001ff00 */
[----:B------:R-:W-:Y:S02]  /*1a6e0*/  IMAD.MOV.U32 R13, RZ, RZ, R24 ;  /* 0x000000ffff0d7224 */ /* 0x000fe400078e0018 */
[----:B------:R-:W-:-:S07]  /*1a6f0*/  IMAD.MOV.U32 R3, RZ, RZ, R14 ;  /* 0x000000ffff037224 */ /* 0x000fce00078e000e */
[----:B------:R-:W-:Y:S05]  /*1a700*/  WARPSYNC.COLLECTIVE R15, `(.L_x_2587) ;  /* 0x000000000f087348 */ /* 0x000fea0003c00000 */
[----:B------:R0:W1:Y:S02]  /*1a710*/  SHFL.IDX P6, R14, R13, R12, R11 ;  /* 0x0000000c0d0e7389 */ /* 0x00006400000c000b */
[----:B01----:R-:W-:Y:S01]  /*1a720*/  ENDCOLLECTIVE ;  /* 0x000000000000791b */ /* 0x003fe20003800000 */
.L_x_2587:
[----:B------:R-:W-:Y:S02]  /*1a730*/  IMAD.MOV.U32 R13, RZ, RZ, R27 ;  /* 0x000000ffff0d7224 */ /* 0x000fe400078e001b */
[----:B------:R-:W-:-:S07]  /*1a740*/  IMAD.MOV.U32 R24, RZ, RZ, R14 ;  /* 0x000000ffff187224 */ /* 0x000fce00078e000e */
[----:B------:R-:W-:Y:S05]  /*1a750*/  WARPSYNC.COLLECTIVE R15, `(.L_x_2588) ;  /* 0x000000000f087348 */ /* 0x000fea0003c00000 */
[----:B------:R0:W1:Y:S02]  /*1a760*/  SHFL.IDX P6, R14, R13, R12, R11 ;  /* 0x0000000c0d0e7389 */ /* 0x00006400000c000b */
[----:B01----:R-:W-:Y:S01]  /*1a770*/  ENDCOLLECTIVE ;  /* 0x000000000000791b */ /* 0x003fe20003800000 */
.L_x_2588:
[----:B------:R-:W-:Y:S05]  /*1a780*/  BRA `(.L_x_2589) ;  /* 0xfffffed400ac7947 */ /* 0x000fea000383ffff */
.L_x_2366:
[----:B0-----:R0:W1:Y:S02]  /*1a790*/  SYNCS.PHASECHK.TRANS64.TRYWAIT P1, [R2+URZ+0x16800], R13 ;  /* 0x0168000d020075a7 */ /* 0x001064000802017f */
[----:B-1----:R-:W-:Y:S05]  /*1a7a0*/  @!P1 NANOSLEEP.SYNCS 0x989680 ;  /* 0x009896800000995d */ /* 0x002fea0003900000 */
[----:B------:R-:W1:Y:S02]  /*1a7b0*/  @!P1 SYNCS.PHASECHK.TRANS64 P1, [R2+URZ+0x16800], R13 ;  /* 0x0168000d020095a7 */ /* 0x000e64000802007f */
[----:B-1----:R-:W-:Y:S05]  /*1a7c0*/  @!P1 BRA `(.L_x_2366) ;  /* 0xfffffffc00f09947 */ /* 0x002fea000383ffff */
[----:B------:R-:W-:Y:S05]  /*1a7d0*/  BRA `(.L_x_2590) ;  /* 0xfffffed8004c7947 */ /* 0x000fea000383ffff */
.L_x_2372:
[----:B-1----:R1:W2:Y:S02]  /*1a7e0*/  SYNCS.PHASECHK.TRANS64.TRYWAIT P2, [R10+URZ+0x16830], R3 ;  /* 0x016830030a0075a7 */ /* 0x0022a4000804017f */
[----:B--2---:R-:W-:Y:S05]  /*1a7f0*/  @!P2 NANOSLEEP.SYNCS 0x989680 ;  /* 0x009896800000a95d */ /* 0x004fea0003900000 */
[----:B------:R-:W2:Y:S02]  /*1a800*/  @!P2 SYNCS.PHASECHK.TRANS64 P2, [R10+URZ+0x16830], R3 ;  /* 0x016830030a00a5a7 */ /* 0x000ea4000804007f */
[----:B--2---:R-:W-:Y:S05]  /*1a810*/  @!P2 BRA `(.L_x_2372) ;  /* 0xfffffffc00f0a947 */ /* 0x004fea000383ffff */
[----:B------:R-:W-:Y:S05]  /*1a820*/  BRA `(.L_x_2371) ;  /* 0xfffffee400c87947 */ /* 0x000fea000383ffff */
.L_x_2378:
[----:B-1----:R1:W2:Y:S02]  /*1a830*/  SYNCS.PHASECHK.TRANS64.TRYWAIT P4, [R0+URZ+0x16830], R3 ;  /* 0x01683003000075a7 */ /* 0x0022a4000808017f */
[----:B--2---:R-:W-:Y:S05]  /*1a840*/  @!P4 NANOSLEEP.SYNCS 0x989680 ;  /* 0x009896800000c95d */ /* 0x004fea0003900000 */
[----:B------:R-:W2:Y:S02]  /*1a850*/  @!P4 SYNCS.PHASECHK.TRANS64 P4, [R0+URZ+0x16830], R3 ;  /* 0x016830030000c5a7 */ /* 0x000ea4000808007f */
[----:B--2---:R-:W-:Y:S05]  /*1a860*/  @!P4 BRA `(.L_x_2378) ;  /* 0xfffffffc00f0c947 */ /* 0x004fea000383ffff */
[----:B------:R-:W-:Y:S05]  /*1a870*/  BRA `(.L_x_2377) ;  /* 0xffffff08007c7947 */ /* 0x000fea000383ffff */
.L_x_2382:
[----:B-1----:R1:W2:Y:S02]  /*1a880*/  SYNCS.PHASECHK.TRANS64.TRYWAIT P3, [R3+URZ+0x16850], R0 ;  /* 0x01685000030075a7 */ /* 0x0022a4000806017f */
[----:B--2---:R-:W-:Y:S05]  /*1a890*/  @!P3 NANOSLEEP.SYNCS 0x989680 ;  /* 0x009896800000b95d */ /* 0x004fea0003900000 */
[----:B------:R-:W2:Y:S02]  /*1a8a0*/  @!P3 SYNCS.PHASECHK.TRANS64 P3, [R3+URZ+0x16850], R0 ;  /* 0x016850000300b5a7 */ /* 0x000ea4000806007f */
[----:B--2---:R-:W-:Y:S05]  /*1a8b0*/  @!P3 BRA `(.L_x_2382) ;  /* 0xfffffffc00f0b947 */ /* 0x004fea000383ffff */
[----:B------:R-:W-:Y:S05]  /*1a8c0*/  BRA `(.L_x_2379) ;  /* 0xffffff0c00507947 */ /* 0x000fea000383ffff */
.L_x_2389:
[----:B-1----:R1:W2:Y:S02]  /*1a8d0*/  SYNCS.PHASECHK.TRANS64.TRYWAIT P3, [R0+URZ+0x16830], R3 ;  /* 0x01683003000075a7 */ /* 0x0022a4000806017f */
[----:B--2---:R-:W-:Y:S05]  /*1a8e0*/  @!P3 NANOSLEEP.SYNCS 0x989680 ;  /* 0x009896800000b95d */ /* 0x004fea0003900000 */
[----:B------:R-:W2:Y:S02]  /*1a8f0*/  @!P3 SYNCS.PHASECHK.TRANS64 P3, [R0+URZ+0x16830], R3 ;  /* 0x016830030000b5a7 */ /* 0x000ea4000806007f */
[----:B--2---:R-:W-:Y:S05]  /*1a900*/  @!P3 BRA `(.L_x_2389) ;  /* 0xfffffffc00f0b947 */ /* 0x004fea000383ffff */
[----:B------:R-:W-:Y:S05]  /*1a910*/  BRA `(.L_x_2388) ;  /* 0xffffff3000947947 */ /* 0x000fea000383ffff */
.L_x_2393:
[----:B-1----:R1:W2:Y:S02]  /*1a920*/  SYNCS.PHASECHK.TRANS64.TRYWAIT P2, [R3+URZ+0x16850], R0 ;  /* 0x01685000030075a7 */ /* 0x0022a4000804017f */
[----:B--2---:R-:W-:Y:S05]  /*1a930*/  @!P2 NANOSLEEP.SYNCS 0x989680 ;  /* 0x009896800000a95d */ /* 0x004fea0003900000 */
[----:B------:R-:W2:Y:S02]  /*1a940*/  @!P2 SYNCS.PHASECHK.TRANS64 P2, [R3+URZ+0x16850], R0 ;  /* 0x016850000300a5a7 */ /* 0x000ea4000804007f */
[----:B--2---:R-:W-:Y:S05]  /*1a950*/  @!P2 BRA `(.L_x_2393) ;  /* 0xfffffffc00f0a947 */ /* 0x004fea000383ffff */
[----:B------:R-:W-:Y:S05]  /*1a960*/  BRA `(.L_x_2390) ;  /* 0xffffff3400687947 */ /* 0x000fea000383ffff */
.L_x_2398:
[----:B-1----:R1:W2:Y:S02]  /*1a970*/  SYNCS.PHASECHK.TRANS64.TRYWAIT P0, [R13+URZ+0x16850], R6 ;  /* 0x016850060d0075a7 */ /* 0x0022a4000800017f */
[----:B--2---:R-:W-:Y:S05]  /*1a980*/  @!P0 NANOSLEEP.SYNCS 0x989680 ;  /* 0x009896800000895d */ /* 0x004fea0003900000 */
[----:B------:R-:W2:Y:S02]  /*1a990*/  @!P0 SYNCS.PHASECHK.TRANS64 P0, [R13+URZ+0x16850], R6 ;  /* 0x016850060d0085a7 */ /* 0x000ea4000800007f */
[----:B--2---:R-:W-:Y:S05]  /*1a9a0*/  @!P0 BRA `(.L_x_2398) ;  /* 0xfffffffc00f08947 */ /* 0x004fea000383ffff */
[----:B------:R-:W-:Y:S05]  /*1a9b0*/  BRA `(.L_x_2397) ;  /* 0xffffff50001c7947 */ /* 0x000fea000383ffff */
.L_x_2403:
[----:B------:R-:W-:Y:S01]  /*1a9c0*/  IMAD.MOV.U32 R13, RZ, RZ, R41 ;  /* 0x000000ffff0d7224 */ /* 0x000fe200078e0029 */
[----:B------:R-:W-:Y:S01]  /*1a9d0*/  MOV R15, 0xffffffff ;  /* 0xffffffff000f7802 */ /* 0x000fe20000000f00 */
[----:B------:R-:W-:Y:S01]  /*1a9e0*/  IMAD.MOV.U32 R12, RZ, RZ, RZ ;  /* 0x000000ffff0c7224 */ /* 0x000fe200078e00ff */
[----:B------:R-:W-:Y:S01]  /*1a9f0*/  IADD3 R42, R45, R51, RZ ;  /* 0x000000332d2a7210 */ /* 0x000fe20007ffe0ff */
[----:B------:R-:W-:-:S04]  /*1aa00*/  IMAD.MOV.U32 R11, RZ, RZ, 0x181f ;  /* 0x0000181fff0b7424 */ /* 0x000fc800078e00ff */
[----:B------:R-:W-:-:S07]  /*1aa10*/  VIADD R20, R42, 0x30 ;  /* 0x000000302a147836 */ /* 0x000fce0000000000 */
[----:B0----5:R-:W-:Y:S05]  /*1aa20*/  WARPSYNC.COLLECTIVE R15, `(.L_x_2591) ;  /* 0x000000000f087348 */ /* 0x021fea0003c00000 */
[----:B------:R1:W2:Y:S02]  /*1aa30*/  SHFL.IDX P6, R14, R13, R12, R11 ;  /* 0x0000000c0d0e7389 */ /* 0x0002a400000c000b */
[----:B012--5:R-:W-:Y:S01]  /*1aa40*/  ENDCOLLECTIVE ;  /* 0x000000000000791b */ /* 0x027fe20003800000 */
.L_x_2591:
[----:B------:R-:W-:Y:S02]  /*1aa50*/  IMAD.MOV.U32 R13, RZ, RZ, R40 ;  /* 0x000000ffff0d7224 */ /* 0x000fe400078e0028 */
[----:B------:R-:W-:-:S07]  /*1aa60*/  IMAD.MOV.U32 R0, RZ, RZ, R14 ;  /* 0x000000ffff007224 */ /* 0x000fce00078e000e */
[----:B------:R-:W-:Y:S05]  /*1aa70*/  WARPSYNC.COLLECTIVE R15, `(.L_x_2592) ;  /* 0x000000000f087348 */ /* 0x000fea0003c00000 */
[----:B------:R0:W1:Y:S02]  /*1aa80*/  SHFL.IDX P6, R14, R13, R12, R11 ;  /* 0x0000000c0d0e7389 */ /* 0x00006400000c000b */
[----:B01----:R-:W-:Y:S01]  /*1aa90*/  ENDCOLLECTIVE ;  /* 0x000000000000791b */ /* 0x003fe20003800000 */
.L_x_2592:
        /* <DEDUP_REMOVED lines=12> */
.L_x_2593:
[----:B------:R-:W-:-:S04]  /*1ab60*/  @!P3 LEA R28, P5, R44, R3, 0x1 ;  /* 0x000000032c1cb211 */ /* 0x000fc800078a08ff */
[----:B------:R-:W-:Y:S01]  /*1ab70*/  @!P3 LEA.HI.X R3, R44, R0, R43, 0x1, P5 ;  /* 0x000000002c03b211 */ /* 0x000fe200028f0c2b */
[----:B------:R-:W-:Y:S02]  /*1ab80*/  IMAD.MOV.U32 R13, RZ, RZ, R40 ;  /* 0x000000ffff0d7224 */ /* 0x000fe400078e0028 */
[----:B------:R-:W-:-:S07]  /*1ab90*/  IMAD.MOV.U32 R8, RZ, RZ, R14 ;  /* 0x000000ffff087224 */ /* 0x000fce00078e000e */
[----:B------:R-:W-:Y:S05]  /*1aba0*/  WARPSYNC.COLLECTIVE R15, `(.L_x_2594) ;  /* 0x000000000f087348 */ /* 0x000fea0003c00000 */
[----:B------:R0:W1:Y:S02]  /*1abb0*/  SHFL.IDX P6, R14, R13, R12, R11 ;  /* 0x0000000c0d0e7389 */ /* 0x00006400000c000b */
[----:B01----:R-:W-:Y:S01]  /*1abc0*/  ENDCOLLECTIVE ;  /* 0x000000000000791b */ /* 0x003fe20003800000 */
.L_x_2594:
[----:B------:R-:W-:Y:S02]  /*1abd0*/  IMAD.MOV.U32 R13, RZ, RZ, R41 ;  /* 0x000000ffff0d7224 */ /* 0x000fe400078e0029 */
[----:B------:R-:W-:Y:S02]  /*1abe0*/  IMAD.MOV.U32 R12, RZ, RZ, 0x2 ;  /* 0x00000002ff0c7424 */ /* 0x000fe400078e00ff */
[----:B------:R-:W-:-:S07]  /*1abf0*/  IMAD.MOV.U32 R9, RZ, RZ, R14 ;  /* 0x000000ffff097224 */ /* 0x000fce00078e000e */
[----:B------:R-:W-:Y:S05]  /*1ac00*/  WARPSYNC.COLLECTIVE R15, `(.L_x_2595) ;  /* 0x000000000f087348 */ /* 0x000fea0003c00000 */
[----:B------:R0:W1:Y:S02]  /*1ac10*/  SHFL.IDX P6, R14, R13, R12, R11 ;  /* 0x0000000c0d0e7389 */ /* 0x00006400000c000b */
[----:B01----:R-:W-:Y:S01]  /*1ac20*/  ENDCOLLECTIVE ;  /* 0x000000000000791b */ /* 0x003fe20003800000 */
.L_x_2595:
[----:B------:R-:W-:Y:S01]  /*1ac30*/  @!P4 LEA R20, P1, R44, R9, 0x1 ;  /* 0x000000092c14c211 */ /* 0x000fe200078208ff */
[----:B------:R-:W-:-:S03]  /*1ac40*/  @!P3 IMAD.MOV.U32 R9, RZ, RZ, R3 ;  /* 0x000000ffff09b224 */ /* 0x000fc600078e0003 */
[----:B------:R-:W-:Y:S01]  /*1ac50*/  @!P4 LEA.HI.X R21, R44, R8, R43, 0x1, P1 ;  /* 0x000000082c15c211 */ /* 0x000fe200008f0c2b */
[----:B------:R-:W-:-:S05]  /*1ac60*/  @!P3 IMAD.MOV.U32 R8, RZ, RZ, R28 ;  /* 0x000000ffff08b224 */ /* 0x000fca00078e001c */
[----:B------:R0:W-:Y:S01]  /*1ac70*/  @!P3 ST.E.128 desc[UR40][R8.64], R4 ;  /* 0x000000040800b985 */ /* 0x0001e2000c101d28 */
[----:B------:R-:W-:-:S03]  /*1ac80*/  IMAD.MOV.U32 R13, RZ, RZ, R40 ;  /* 0x000000ffff0d7224 */ /* 0x000fc600078e0028 */
[----:B------:R0:W-:Y:S01]  /*1ac90*/  @!P4 ST.E.128 desc[UR40][R20.64], R24 ;  /* 0x000000181400c985 */ /* 0x0001e2000c101d28 */
[----:B------:R-:W-:-:S07]  /*1aca0*/  IMAD.MOV.U32 R10, RZ, RZ, R14 ;  /* 0x000000ffff0a7224 */ /* 0x000fce00078e000e */
[----:B0-----:R-:W-:Y:S05]  /*1acb0*/  WARPSYNC.COLLECTIVE R15, `(.L_x_2596) ;  /* 0x000000000f087348 */ /* 0x001fea0003c00000 */
[----:B------:R1:W2:Y:S02]  /*1acc0*/  SHFL.IDX P6, R14, R13, R12, R11 ;  /* 0x0000000c0d0e7389 */ /* 0x0002a400000c000b */
[----:B012---:R-:W-:Y:S01]  /*1acd0*/  ENDCOLLECTIVE ;  /* 0x000000000000791b */ /* 0x007fe20003800000 */
.L_x_2596:
[----:B------:R-:W-:Y:S01]  /*1ace0*/  MOV R13, R41 ;  /* 0x00000029000d7202 */ /* 0x000fe20000000f00 */
[----:B------:R-:W-:Y:S01]  /*1acf0*/  IMAD.MOV.U32 R12, RZ, RZ, 0x3 ;  /* 0x00000003ff0c7424 */ /* 0x000fe200078e00ff */
[----:B------:R-:W-:-:S13]  /*1ad00*/  @!P2 LEA R45, P5, R44, R14, 0x1 ;  /* 0x0000000e2c2da211 */ /* 0x000fda00078a08ff */
[----:B------:R-:W-:Y:S05]  /*1ad10*/  WARPSYNC.COLLECTIVE R15, `(.L_x_2597) ;  /* 0x000000000f087348 */ /* 0x000fea0003c00000 */
[----:B------:R0:W1:Y:S02]  /*1ad20*/  SHFL.IDX P6, R14, R13, R12, R11 ;  /* 0x0000000c0d0e7389 */ /* 0x00006400000c000b */
[----:B01----:R-:W-:Y:S01]  /*1ad30*/  ENDCOLLECTIVE ;  /* 0x000000000000791b */ /* 0x003fe20003800000 */
.L_x_2597:
        /* <DEDUP_REMOVED lines=9> */
.L_x_2598:
[----:B------:R-:W-:Y:S05]  /*1add0*/  BRA `(.L_x_2599) ;  /* 0xffffff6400507947 */ /* 0x000fea000383ffff */
.L_x_2405:
[----:B------:R-:W-:Y:S01]  /*1ade0*/  IMAD.MOV.U32 R13, RZ, RZ, R4 ;  /* 0x000000ffff0d7224 */ /* 0x000fe200078e0004 */
[----:B------:R-:W-:Y:S01]  /*1adf0*/  MOV R15, 0xffffffff ;  /* 0xffffffff000f7802 */ /* 0x000fe20000000f00 */
[----:B------:R-:W-:Y:S02]  /*1ae00*/  IMAD.MOV.U32 R12, RZ, RZ, RZ ;  /* 0x000000ffff0c7224 */ /* 0x000fe400078e00ff */
[----:B------:R-:W-:-:S07]  /*1ae10*/  IMAD.MOV.U32 R11, RZ, RZ, 0x1c1f ;  /* 0x00001c1fff0b7424 */ /* 0x000fce00078e00ff */
[----:B------:R-:W-:Y:S05]  /*1ae20*/  WARPSYNC.COLLECTIVE R15, `(.L_x_2600) ;  /* 0x000000000f087348 */ /* 0x000fea0003c00000 */
[----:B------:R0:W1:Y:S02]  /*1ae30*/  SHFL.IDX P6, R14, R13, R12, R11 ;  /* 0x0000000c0d0e7389 */ /* 0x00006400000c000b */
[----:B01----:R-:W-:Y:S01]  /*1ae40*/  ENDCOLLECTIVE ;  /* 0x000000000000791b */ /* 0x003fe20003800000 */
.L_x_2600:
[----:B------:R-:W-:Y:S02]  /*1ae50*/  IMAD.MOV.U32 R13, RZ, RZ, R0 ;  /* 0x000000ffff0d7224 */ /* 0x000fe400078e0000 */
[----:B------:R-:W-:-:S07]  /*1ae60*/  IMAD.MOV.U32 R3, RZ, RZ, R14 ;  /* 0x000000ffff037224 */ /* 0x000fce00078e000e */
[----:B------:R-:W-:Y:S05]  /*1ae70*/  WARPSYNC.COLLECTIVE R15, `(.L_x_2601) ;  /* 0x000000000f087348 */ /* 0x000fea0003c00000 */
[----:B------:R0:W1:Y:S02]  /*1ae80*/  SHFL.IDX P6, R14, R13, R12, R11 ;  /* 0x0000000c0d0e7389 */ /* 0x00006400000c000b */
[----:B01----:R-:W-:Y:S01]  /*1ae90*/  ENDCOLLECTIVE ;  /* 0x000000000000791b */ /* 0x003fe20003800000 */
.L_x_2601:
[----:B------:R-:W-:Y:S05]  /*1aea0*/  BRA `(.L_x_2602) ;  /* 0xffffff68002c7947 */ /* 0x000fea000383ffff */
.L_x_2408:
        /* <DEDUP_REMOVED lines=8> */
.L_x_2604:
[----:B------:R-:W-:Y:S05]  /*1af30*/  BSYNC B1 ;  /* 0x0000000000017941 */ /* 0x000fea0003800000 */
.L_x_2603:
        /* <DEDUP_REMOVED lines=8> */
.L_x_2605:
[----:B------:R-:W-:Y:S05]  /*1afc0*/  BRA `(.L_x_2606) ;  /* 0xffffff6800887947 */ /* 0x000fea000383ffff */
.L_x_2412:
        /* <DEDUP_REMOVED lines=9> */
.L_x_2607:
        /* <DEDUP_REMOVED lines=10> */
.L_x_2608:
[----:B------:R-:W-:Y:S02]  /*1b100*/  IMAD.MOV.U32 R13, RZ, RZ, R20 ;  /* 0x000000ffff0d7224 */ /* 0x000fe400078e0014 */
[----:B------:R-:W-:Y:S01]  /*1b110*/  IMAD.MOV.U32 R12, RZ, RZ, 0x1 ;  /* 0x00000001ff0c7424 */ /* 0x000fe200078e00ff */
[----:B------:R-:W-:-:S07]  /*1b120*/  MOV R3, R14 ;  /* 0x0000000e00037202 */ /* 0x000fce0000000f00 */
[----:B------:R-:W-:Y:S05]  /*1b130*/  WARPSYNC.COLLECTIVE R15, `(.L_x_2609) ;  /* 0x000000000f087348 */ /* 0x000fea0003c00000 */
[----:B------:R0:W1:Y:S02]  /*1b140*/  SHFL.IDX P6, R14, R13, R12, R11 ;  /* 0x0000000c0d0e7389 */ /* 0x00006400000c000b */
[----:B01----:R-:W-:Y:S01]  /*1b150*/  ENDCOLLECTIVE ;  /* 0x000000000000791b */ /* 0x003fe20003800000 */
.L_x_2609:
[----:B------:R-:W-:-:S04]  /*1b160*/  @!P3 LEA R10, P5, R44, R3, 0x1 ;  /* 0x000000032c0ab211 */ /* 0x000fc800078a08ff */
[----:B------:R-:W-:Y:S01]  /*1b170*/  @!P3 LEA.HI.X R3, R44, R0, R43, 0x1, P5 ;  /* 0x000000002c03b211 */ /* 0x000fe200028f0c2b */
[----:B------:R-:W-:Y:S02]  /*1b180*/  IMAD.MOV.U32 R13, RZ, RZ, R7 ;  /* 0x000000ffff0d7224 */ /* 0x000fe400078e0007 */
[----:B------:R-:W-:-:S07]  /*1b190*/  IMAD.MOV.U32 R4, RZ, RZ, R14 ;  /* 0x000000ffff047224 */ /* 0x000fce00078e000e */
[----:B------:R-:W-:Y:S05]  /*1b1a0*/  WARPSYNC.COLLECTIVE R15, `(.L_x_2610) ;  /* 0x000000000f087348 */ /* 0x000fea0003c00000 */
[----:B------:R0:W1:Y:S02]  /*1b1b0*/  SHFL.IDX P6, R14, R13, R12, R11 ;  /* 0x0000000c0d0e7389 */ /* 0x00006400000c000b */
[----:B01----:R-:W-:Y:S01]  /*1b1c0*/  ENDCOLLECTIVE ;  /* 0x000000000000791b */ /* 0x003fe20003800000 */
.L_x_2610:
[----:B------:R-:W-:Y:S02]  /*1b1d0*/  IMAD.MOV.U32 R13, RZ, RZ, R20 ;  /* 0x000000ffff0d7224 */ /* 0x000fe400078e0014 */
[----:B------:R-:W-:Y:S02]  /*1b1e0*/  IMAD.MOV.U32 R12, RZ, RZ, 0x2 ;  /* 0x00000002ff0c7424 */ /* 0x000fe400078e00ff */
[----:B------:R-:W-:-:S07]  /*1b1f0*/  IMAD.MOV.U32 R5, RZ, RZ, R14 ;  /* 0x000000ffff057224 */ /* 0x000fce00078e000e */
[----:B------:R-:W-:Y:S05]  /*1b200*/  WARPSYNC.COLLECTIVE R15, `(.L_x_2611) ;  /* 0x000000000f087348 */ /* 0x000fea0003c00000 */
[----:B------:R0:W1:Y:S02]  /*1b210*/  SHFL.IDX P6, R14, R13, R12, R11 ;  /* 0x0000000c0d0e7389 */ /* 0x00006400000c000b */
[----:B01----:R-:W-:Y:S01]  /*1b220*/  ENDCOLLECTIVE ;  /* 0x000000000000791b */ /* 0x003fe20003800000 */
.L_x_2611:
[----:B------:R-:W-:-:S04]  /*1b230*/  @!P4 LEA R8, P1, R44, R5, 0x1 ;  /* 0x000000052c08c211 */ /* 0x000fc800078208ff */
[----:B------:R-:W-:Y:S01]  /*1b240*/  @!P4 LEA.HI.X R9, R44, R4, R43, 0x1, P1 ;  /* 0x000000042c09c211 */ /* 0x000fe200008f0c2b */
[----:B------:R-:W-:Y:S01]  /*1b250*/  IMAD.MOV.U32 R13, RZ, RZ, R7 ;  /* 0x000000ffff0d7224 */ /* 0x000fe200078e0007 */
[----:B------:R-:W-:-:S07]  /*1b260*/  MOV R6, R14 ;  /* 0x0000000e00067202 */ /* 0x000fce0000000f00 */
[----:B------:R-:W-:Y:S05]  /*1b270*/  WARPSYNC.COLLECTIVE R15, `(.L_x_2612) ;  /* 0x000000000f087348 */ /* 0x000fea0003c00000 */
[----:B------:R0:W1:Y:S02]  /*1b280*/  SHFL.IDX P6, R14, R13, R12, R11 ;  /* 0x0000000c0d0e7389 */ /* 0x00006400000c000b */
[----:B01----:R-:W-:Y:S01]  /*1b290*/  ENDCOLLECTIVE ;  /* 0x000000000000791b */ /* 0x003fe20003800000 */
.L_x_2612:
[----:B------:R-:W-:Y:S02]  /*1b2a0*/  @!P3 IMAD.MOV.U32 R11, RZ, RZ, R3 ;  /* 0x000000ffff0bb224 */ /* 0x000fe400078e0003 */
[----:B------:R-:W-:Y:S02]  /*1b2b0*/  IMAD.MOV.U32 R13, RZ, RZ, R20 ;  /* 0x000000ffff0d7224 */ /* 0x000fe400078e0014 */
[----:B------:R-:W-:Y:S01]  /*1b2c0*/  IMAD.MOV.U32 R12, RZ, RZ, 0x3 ;  /* 0x00000003ff0c7424 */ /* 0x000fe200078e00ff */
[----:B------:R0:W-:Y:S04]  /*1b2d0*/  @!P3 ST.E.128 desc[UR40][R10.64], RZ ;  /* 0x000000ff0a00b985 */ /* 0x0001e8000c101d28 */
[----:B------:R1:W-:Y:S01]  /*1b2e0*/  @!P4 ST.E.128 desc[UR40][R8.64], RZ ;  /* 0x000000ff0800c985 */ /* 0x0003e2000c101d28 */
[----:B------:R-:W-:-:S04]  /*1b2f0*/  @!P2 LEA R25, P5, R44, R14, 0x1 ;  /* 0x0000000e2c19a211 */ /* 0x000fc800078a08ff */
[----:B------:R-:W-:Y:S01]  /*1b300*/  @!P2 LEA.HI.X R5, R44, R6, R43, 0x1, P5 ;  /* 0x000000062c05a211 */ /* 0x000fe200028f0c2b */
[----:B0-----:R-:W-:Y:S02]  /*1b310*/  IMAD.MOV.U32 R11, RZ, RZ, 0x181f ;  /* 0x0000181fff0b7424 */ /* 0x001fe400078e00ff */
[----:B------:R-:W-:-:S07]  /*1b320*/  @!P2 IMAD.MOV.U32 R4, RZ, RZ, R25 ;  /* 0x000000ffff04a224 */ /* 0x000fce00078e0019 */
[----:B-1----:R-:W-:Y:S05]  /*1b330*/  WARPSYNC.COLLECTIVE R15, `(.L_x_2613) ;  /* 0x000000000f087348 */ /* 0x002fea0003c00000 */
[----:B------:R0:W2:Y:S02]  /*1b340*/  SHFL.IDX P6, R14, R13, R12, R11 ;  /* 0x0000000c0d0e7389 */ /* 0x0000a400000c000b */
[----:B012---:R-:W-:Y:S01]  /*1b350*/  ENDCOLLECTIVE ;  /* 0x000000000000791b */ /* 0x007fe20003800000 */
.L_x_2613:
[----:B------:R0:W-:Y:S01]  /*1b360*/  @!P2 ST.E.128 desc[UR40][R4.64], RZ ;  /* 0x000000ff0400a985 */ /* 0x0001e2000c101d28 */
[----:B------:R-:W-:Y:S01]  /*1b370*/  MOV R13, R7 ;  /* 0x00000007000d7202 */ /* 0x000fe20000000f00 */
[----:B------:R-:W-:-:S07]  /*1b380*/  IMAD.MOV.U32 R0, RZ, RZ, R14 ;  /* 0x000000ffff007224 */ /* 0x000fce00078e000e */
[----:B0-----:R-:W-:Y:S05]  /*1b390*/  WARPSYNC.COLLECTIVE R15, `(.L_x_2614) ;  /* 0x000000000f087348 */ /* 0x001fea0003c00000 */
[----:B------:R1:W2:Y:S02]  /*1b3a0*/  SHFL.IDX P6, R14, R13, R12, R11 ;  /* 0x0000000c0d0e7389 */ /* 0x0002a400000c000b */
[----:B012---:R-:W-:Y:S01]  /*1b3b0*/  ENDCOLLECTIVE ;  /* 0x000000000000791b */ /* 0x007fe20003800000 */
.L_x_2614:
[----:B------:R-:W-:Y:S05]  /*1b3c0*/  BRA `(.L_x_2615) ;  /* 0xffffff7000907947 */ /* 0x000fea000383ffff */
.L_x_2431:
[----:B------:R-:W0:Y:S01]  /*1b3d0*/  S2R R6, SR_TID.X ;  /* 0x0000000000067919 */ /* 0x000e220000002100 */
[----:B------:R-:W-:Y:S01]  /*1b3e0*/  BSSY B1, `(.L_x_2616) ;  /* 0x000000a000017945 */ /* 0x000fe20003800000 */
[----:B------:R-:W-:Y:S02]  /*1b3f0*/  IMAD.MOV.U32 R12, RZ, RZ, RZ ;  /* 0x000000ffff0c7224 */ /* 0x000fe400078e00ff */
[----:B-1----:R-:W-:Y:S02]  /*1b400*/  IMAD.MOV.U32 R11, RZ, RZ, 0x1f ;  /* 0x0000001fff0b7424 */ /* 0x002fe400078e00ff */
[----:B------:R-:W-:Y:S01]  /*1b410*/  IMAD.MOV.U32 R15, RZ, RZ, -0x1 ;  /* 0xffffffffff0f7424 */ /* 0x000fe200078e00ff */
[----:B0-----:R-:W-:-:S04]  /*1b420*/  SHF.R.U32.HI R6, RZ, 0x5, R6 ;  /* 0x00000005ff067819 */ /* 0x001fc80000011606 */
[----:B------:R-:W-:-:S05]  /*1b430*/  LOP3.LUT R6, R6, 0x3, RZ, 0xc0, !PT ;  /* 0x0000000306067812 */ /* 0x000fca00078ec0ff */
[----:B------:R-:W-:-:S07]  /*1b440*/  IMAD.MOV.U32 R13, RZ, RZ, R6 ;  /* 0x000000ffff0d7224 */ /* 0x000fce00078e0006 */
[----:B------:R-:W-:Y:S05]  /*1b450*/  WARPSYNC.COLLECTIVE R15, `(.L_x_2617) ;  /* 0x000000000f087348 */ /* 0x000fea0003c00000 */
[----:B------:R0:W1:Y:S02]  /*1b460*/  SHFL.IDX P6, R14, R13, R12, R11 ;  /* 0x0000000c0d0e7389 */ /* 0x00006400000c000b */
[----:B01----:R-:W-:Y:S01]  /*1b470*/  ENDCOLLECTIVE ;  /* 0x000000000000791b */ /* 0x003fe20003800000 */
.L_x_2617:
[----:B------:R-:W-:Y:S05]  /*1b480*/  BSYNC B1 ;  /* 0x0000000000017941 */ /* 0x000fea0003800000 */
.L_x_2616:
[----:B------:R-:W-:Y:S05]  /*1b490*/  BRA `(.L_x_2618) ;  /* 0xffffff8c006c7947 */ /* 0x000fea000383ffff */
.L_x_2433:
[----:B------:R-:W-:Y:S01]  /*1b4a0*/  BSSY B1, `(.L_x_2619) ;  /* 0x0000006000017945 */ /* 0x000fe20003800000 */
[----:B------:R-:W-:-:S07]  /*1b4b0*/  IMAD.MOV.U32 R15, RZ, RZ, -0x1 ;  /* 0xffffffffff0f7424 */ /* 0x000fce00078e00ff */
[----:B01----:R-:W-:Y:S05]  /*1b4c0*/  WARPSYNC.COLLECTIVE R15, `(.L_x_2620) ;  /* 0x000000000f0c7348 */ /* 0x003fea0003c00000 */
[----:B------:R-:W-:Y:S02]  /*1b4d0*/  ELECT P6, UR62, PT ;  /* 0x00000000003e782f */ /* 0x000fe400038c0000 */
[----:B------:R-:W-:Y:S01]  /*1b4e0*/  MOV R14, UR62 ;  /* 0x0000003e000e7c02 */ /* 0x000fe20008000f00 */
[----:B01----:R-:W-:Y:S10]  /*1b4f0*/  ENDCOLLECTIVE ;  /* 0x000000000000791b */ /* 0x003ff40003800000 */
.L_x_2620:
[----:B------:R-:W-:Y:S05]  /*1b500*/  BSYNC B1 ;  /* 0x0000000000017941 */ /* 0x000fea0003800000 */
.L_x_2619:
[----:B------:R-:W-:Y:S05]  /*1b510*/  BRA `(.L_x_2432) ;  /* 0xffffff8c00647947 */ /* 0x000fea000383ffff */
.L_x_2435:
[----:B0-----:R0:W2:Y:S02]  /*1b520*/  SYNCS.PHASECHK.TRANS64.TRYWAIT P0, [R16+URZ+0x16820], R6 ;  /* 0x01682006100075a7 */ /* 0x0010a4000800017f */
[----:B--2---:R-:W-:Y:S05]  /*1b530*/  @!P0 NANOSLEEP.SYNCS 0x989680 ;  /* 0x009896800000895d */ /* 0x004fea0003900000 */
[----:B------:R-:W2:Y:S02]  /*1b540*/  @!P0 SYNCS.PHASECHK.TRANS64 P0, [R16+URZ+0x16820], R6 ;  /* 0x01682006100085a7 */ /* 0x000ea4000800007f */
[----:B--2---:R-:W-:Y:S05]  /*1b550*/  @!P0 BRA `(.L_x_2435) ;  /* 0xfffffffc00f08947 */ /* 0x004fea000383ffff */
[----:B------:R-:W-:Y:S05]  /*1b560*/  BRA `(.L_x_2621) ;  /* 0xffffff8c00747947 */ /* 0x000fea000383ffff */
.L_x_2439:
[----:B0-----:R0:W2:Y:S02]  /*1b570*/  SYNCS.PHASECHK.TRANS64.TRYWAIT P0, [R6+URZ+0x168a0], R7 ;  /* 0x0168a007060075a7 */ /* 0x0010a4000800017f */
[----:B--2---:R-:W-:Y:S05]  /*1b580*/  @!P0 NANOSLEEP.SYNCS 0x989680 ;  /* 0x009896800000895d */ /* 0x004fea0003900000 */
[----:B------:R-:W2:Y:S02]  /*1b590*/  @!P0 SYNCS.PHASECHK.TRANS64 P0, [R6+URZ+0x168a0], R7 ;  /* 0x0168a007060085a7 */ /* 0x000ea4000800007f */
[----:B--2---:R-:W-:Y:S05]  /*1b5a0*/  @!P0 BRA `(.L_x_2439) ;  /* 0xfffffffc00f08947 */ /* 0x004fea000383ffff */
[----:B------:R-:W-:Y:S05]  /*1b5b0*/  BRA `(.L_x_2622) ;  /* 0xffffff8c00907947 */ /* 0x000fea000383ffff */
.L_x_2444:
[----:B-1----:R1:W2:Y:S02]  /*1b5c0*/  SYNCS.PHASECHK.TRANS64.TRYWAIT P0, [R6+URZ+0x168c0], R7 ;  /* 0x0168c007060075a7 */ /* 0x0022a4000800017f */
[----:B--2---:R-:W-:Y:S05]  /*1b5d0*/  @!P0 NANOSLEEP.SYNCS 0x989680 ;  /* 0x009896800000895d */ /* 0x004fea0003900000 */
[----:B------:R-:W2:Y:S02]  /*1b5e0*/  @!P0 SYNCS.PHASECHK.TRANS64 P0, [R6+URZ+0x168c0], R7 ;  /* 0x0168c007060085a7 */ /* 0x000ea4000800007f */
[----:B--2---:R-:W-:Y:S05]  /*1b5f0*/  @!P0 BRA `(.L_x_2444) ;  /* 0xfffffffc00f08947 */ /* 0x004fea000383ffff */
[----:B------:R-:W-:Y:S05]  /*1b600*/  BRA `(.L_x_2623) ;  /* 0xffffff9000107947 */ /* 0x000fea000383ffff */
.L_x_2451:
[----:B--2---:R2:W3:Y:S02]  /*1b610*/  SYNCS.PHASECHK.TRANS64.TRYWAIT P1, [R6+URZ+0x168a0], R7 ;  /* 0x0168a007060075a7 */ /* 0x0044e4000802017f */
[----:B---3--:R-:W-:Y:S05]  /*1b620*/  @!P1 NANOSLEEP.SYNCS 0x989680 ;  /* 0x009896800000995d */ /* 0x008fea0003900000 */
[----:B------:R-:W3:Y:S02]  /*1b630*/  @!P1 SYNCS.PHASECHK.TRANS64 P1, [R6+URZ+0x168a0], R7 ;  /* 0x0168a007060095a7 */ /* 0x000ee4000802007f */
[----:B---3--:R-:W-:Y:S05]  /*1b640*/  @!P1 BRA `(.L_x_2451) ;  /* 0xfffffffc00f09947 */ /* 0x008fea000383ffff */
[----:B------:R-:W-:Y:S05]  /*1b650*/  BRA `(.L_x_2624) ;  /* 0xffffff9000dc7947 */ /* 0x000fea000383ffff */
.L_x_2456:
[----:B0-----:R0:W1:Y:S02]  /*1b660*/  SYNCS.PHASECHK.TRANS64.TRYWAIT P1, [R6+URZ+0x168c0], R7 ;  /* 0x0168c007060075a7 */ /* 0x001064000802017f */
[----:B-1----:R-:W-:Y:S05]  /*1b670*/  @!P1 NANOSLEEP.SYNCS 0x989680 ;  /* 0x009896800000995d */ /* 0x002fea0003900000 */
[----:B------:R-:W1:Y:S02]  /*1b680*/  @!P1 SYNCS.PHASECHK.TRANS64 P1, [R6+URZ+0x168c0], R7 ;  /* 0x0168c007060095a7 */ /* 0x000e64000802007f */
[----:B-1----:R-:W-:Y:S05]  /*1b690*/  @!P1 BRA `(.L_x_2456) ;  /* 0xfffffffc00f09947 */ /* 0x002fea000383ffff */
[----:B------:R-:W-:Y:S05]  /*1b6a0*/  BRA `(.L_x_2625) ;  /* 0xffffff9400547947 */ /* 0x000fea000383ffff */
.L_x_2471:
[----:B------:R-:W4:Y:S01]  /*1b6b0*/  S2R R20, SR_TID.X ;  /* 0x0000000000147919 */ /* 0x000f220000002100 */
[----:B------:R-:W-:Y:S01]  /*1b6c0*/  BSSY B0, `(.L_x_2626) ;  /* 0x000000a000007945 */ /* 0x000fe20003800000 */
[----:B------:R-:W-:Y:S01]  /*1b6d0*/  IMAD.MOV.U32 R12, RZ, RZ, RZ ;  /* 0x000000ffff0c7224 */ /* 0x000fe200078e00ff */
[----:B-1----:R-:W-:Y:S01]  /*1b6e0*/  MOV R11, 0x1f ;  /* 0x0000001f000b7802 */ /* 0x002fe20000000f00 */
[----:B------:R-:W-:Y:S01]  /*1b6f0*/  IMAD.MOV.U32 R15, RZ, RZ, -0x1 ;  /* 0xffffffffff0f7424 */ /* 0x000fe200078e00ff */
[----:B----4-:R-:W-:-:S04]  /*1b700*/  SHF.R.U32.HI R20, RZ, 0x5, R20 ;  /* 0x00000005ff147819 */ /* 0x010fc80000011614 */
[----:B------:R-:W-:-:S05]  /*1b710*/  LOP3.LUT R20, R20, 0x3, RZ, 0xc0, !PT ;  /* 0x0000000314147812 */ /* 0x000fca00078ec0ff */
[----:B------:R-:W-:-:S07]  /*1b720*/  IMAD.MOV.U32 R13, RZ, RZ, R20 ;  /* 0x000000ffff0d7224 */ /* 0x000fce00078e0014 */
[----:B0-23--:R-:W-:Y:S05]  /*1b730*/  WARPSYNC.COLLECTIVE R15, `(.L_x_2627) ;  /* 0x000000000f087348 */ /* 0x00dfea0003c00000 */
[----:B------:R1:W4:Y:S02]  /*1b740*/  SHFL.IDX P6, R14, R13, R12, R11 ;  /* 0x0000000c0d0e7389 */ /* 0x00032400000c000b */
[----:B01234-:R-:W-:Y:S01]  /*1b750*/  ENDCOLLECTIVE ;  /* 0x000000000000791b */ /* 0x01ffe20003800000 */
.L_x_2627:
[----:B------:R-:W-:Y:S05]  /*1b760*/  BSYNC B0 ;  /* 0x0000000000007941 */ /* 0x000fea0003800000 */
.L_x_2626:
[----:B------:R-:W-:Y:S05]  /*1b770*/  BRA `(.L_x_2628) ;  /* 0xffffffa000347947 */ /* 0x000fea000383ffff */
.L_x_2473:
[----:B------:R-:W-:Y:S01]  /*1b780*/  BSSY B0, `(.L_x_2629) ;  /* 0x0000006000007945 */ /* 0x000fe20003800000 */
[----:B------:R-:W-:-:S07]  /*1b790*/  IMAD.MOV.U32 R15, RZ, RZ, -0x1 ;  /* 0xffffffffff0f7424 */ /* 0x000fce00078e00ff */
[----:B0123--:R-:W-:Y:S05]  /*1b7a0*/  WARPSYNC.COLLECTIVE R15, `(.L_x_2630) ;  /* 0x000000000f0c7348 */ /* 0x00ffea0003c00000 */
[----:B------:R-:W-:Y:S02]  /*1b7b0*/  ELECT P6, UR62, PT ;  /* 0x00000000003e782f */ /* 0x000fe400038c0000 */
[----:B------:R-:W-:Y:S01]  /*1b7c0*/  MOV R14, UR62 ;  /* 0x0000003e000e7c02 */ /* 0x000fe20008000f00 */
[----:B0123--:R-:W-:Y:S10]  /*1b7d0*/  ENDCOLLECTIVE ;  /* 0x000000000000791b */ /* 0x00fff40003800000 */
.L_x_2630:
[----:B------:R-:W-:Y:S05]  /*1b7e0*/  BSYNC B0 ;  /* 0x0000000000007941 */ /* 0x000fea0003800000 */
.L_x_2629:
[----:B------:R-:W-:Y:S05]  /*1b7f0*/  BRA `(.L_x_2631) ;  /* 0xffffffa0003c7947 */ /* 0x000fea000383ffff */
.L_x_2475:
[----:B0-----:R0:W4:Y:S02]  /*1b800*/  SYNCS.PHASECHK.TRANS64.TRYWAIT P0, [R0+URZ+0x16840], R2 ;  /* 0x01684002000075a7 */ /* 0x001124000800017f */
[----:B----4-:R-:W-:Y:S05]  /*1b810*/  @!P0 NANOSLEEP.SYNCS 0x989680 ;  /* 0x009896800000895d */ /* 0x010fea0003900000 */
[----:B------:R-:W4:Y:S02]  /*1b820*/  @!P0 SYNCS.PHASECHK.TRANS64 P0, [R0+URZ+0x16840], R2 ;  /* 0x01684002000085a7 */ /* 0x000f24000800007f */
[----:B----4-:R-:W-:Y:S05]  /*1b830*/  @!P0 BRA `(.L_x_2475) ;  /* 0xfffffffc00f08947 */ /* 0x010fea000383ffff */
[----:B------:R-:W-:Y:S05]  /*1b840*/  BRA `(.L_x_2632) ;  /* 0xffffffa000907947 */ /* 0x000fea000383ffff */
.L_x_2479:
        /* <DEDUP_REMOVED lines=12> */
.L_x_2633:
[----:B------:R-:W-:Y:S02]  /*1b910*/  IMAD.MOV.U32 R13, RZ, RZ, R0 ;  /* 0x000000ffff0d7224 */ /* 0x000fe400078e0000 */
[----:B------:R-:W-:-:S07]  /*1b920*/  IMAD.MOV.U32 R7, RZ, RZ, R14 ;  /* 0x000000ffff077224 */ /* 0x000fce00078e000e */
[----:B------:R-:W-:Y:S05]  /*1b930*/  WARPSYNC.COLLECTIVE R15, `(.L_x_2634) ;  /* 0x000000000f087348 */ /* 0x000fea0003c00000 */
[----:B------:R0:W1:Y:S02]  /*1b940*/  SHFL.IDX P6, R14, R13, R12, R11 ;  /* 0x0000000c0d0e7389 */ /* 0x00006400000c000b */
[----:B01----:R-:W-:Y:S01]  /*1b950*/  ENDCOLLECTIVE ;  /* 0x000000000000791b */ /* 0x003fe20003800000 */
.L_x_2634:
[----:B------:R-:W-:Y:S02]  /*1b960*/  IMAD.MOV.U32 R13, RZ, RZ, R4 ;  /* 0x000000ffff0d7224 */ /* 0x000fe400078e0004 */
[----:B------:R-:W-:Y:S01]  /*1b970*/  IMAD.MOV.U32 R12, RZ, RZ, 0x1 ;  /* 0x00000001ff0c7424 */ /* 0x000fe200078e00ff */
[----:B------:R-:W-:-:S07]  /*1b980*/  MOV R6, R14 ;  /* 0x0000000e00067202 */ /* 0x000fce0000000f00 */
[----:B------:R-:W-:Y:S05]  /*1b990*/  WARPSYNC.COLLECTIVE R15, `(.L_x_2635) ;  /* 0x000000000f087348 */ /* 0x000fea0003c00000 */
[----:B------:R0:W1:Y:S02]  /*1b9a0*/  SHFL.IDX P6, R14, R13, R12, R11 ;  /* 0x0000000c0d0e7389 */ /* 0x00006400000c000b */
[----:B01----:R-:W-:Y:S01]  /*1b9b0*/  ENDCOLLECTIVE ;  /* 0x000000000000791b */ /* 0x003fe20003800000 */
.L_x_2635:
[----:B------:R-:W-:-:S05]  /*1b9c0*/  @!P1 LEA R6, P2, R20, R6, 0x1 ;  /* 0x0000000614069211 */ /* 0x000fca00078408ff */
[----:B------:R-:W-:-:S05]  /*1b9d0*/  @!P1 IMAD.X R7, RZ, RZ, R7, P2 ;  /* 0x000000ffff079224 */ /* 0x000fca00010e0607 */
[----:B------:R-:W-:Y:S01]  /*1b9e0*/  @!PT LDS RZ, [RZ] ;  /* 0x00000000fffff984 */ /* 0x000fe20000000800 */
[----:B------:R-:W-:Y:S01]  /*1b9f0*/  @!PT LDS RZ, [RZ] ;  /* 0x00000000fffff984 */ /* 0x000fe20000000800 */
[----:B------:R-:W-:Y:S01]  /*1ba00*/  @!PT LDS RZ, [RZ] ;  /* 0x00000000fffff984 */ /* 0x000fe20000000800 */
[----:B------:R0:W-:Y:S01]  /*1ba10*/  @!P1 LDGSTS.E.BYPASS.LTC128B.128 [R10+0x8400], desc[UR40][R6.64], !P0 ;  /* 0x08400000060a9fae */ /* 0x0001e2000c101d68 */
[----:B------:R-:W-:Y:S01]  /*1ba20*/  ISETP.GE.AND P1, PT, R8, R3, PT ;  /* 0x000000030800720c */ /* 0x000fe20003f26270 */
[----:B------:R-:W-:Y:S02]  /*1ba30*/  IMAD.MOV.U32 R13, RZ, RZ, R0 ;  /* 0x000000ffff0d7224 */ /* 0x000fe400078e0000 */
[----:B0-----:R-:W-:-:S10]  /*1ba40*/  IMAD.MOV.U32 R6, RZ, RZ, R14 ;  /* 0x000000ffff067224 */ /* 0x001fd400078e000e */
[----:B------:R-:W-:Y:S05]  /*1ba50*/  WARPSYNC.COLLECTIVE R15, `(.L_x_2636) ;  /* 0x000000000f087348 */ /* 0x000fea0003c00000 */
[----:B------:R0:W1:Y:S02]  /*1ba60*/  SHFL.IDX P6, R14, R13, R12, R11 ;  /* 0x0000000c0d0e7389 */ /* 0x00006400000c000b */
[----:B01----:R-:W-:Y:S01]  /*1ba70*/  ENDCOLLECTIVE ;  /* 0x000000000000791b */ /* 0x003fe20003800000 */
.L_x_2636:
[----:B------:R-:W-:Y:S02]  /*1ba80*/  IMAD.MOV.U32 R13, RZ, RZ, R4 ;  /* 0x000000ffff0d7224 */ /* 0x000fe400078e0004 */
[----:B------:R-:W-:Y:S02]  /*1ba90*/  IMAD.MOV.U32 R12, RZ, RZ, 0x2 ;  /* 0x00000002ff0c7424 */ /* 0x000fe400078e00ff */
[----:B------:R-:W-:-:S07]  /*1baa0*/  IMAD.MOV.U32 R7, RZ, RZ, R14 ;  /* 0x000000ffff077224 */ /* 0x000fce00078e000e */
[----:B------:R-:W-:Y:S05]  /*1bab0*/  WARPSYNC.COLLECTIVE R15, `(.L_x_2637) ;  /* 0x000000000f087348 */ /* 0x000fea0003c00000 */
[----:B------:R0:W1:Y:S02]  /*1bac0*/  SHFL.IDX P6, R14, R13, R12, R11 ;  /* 0x0000000c0d0e7389 */ /* 0x00006400000c000b */
[----:B01----:R-:W-:Y:S01]  /*1bad0*/  ENDCOLLECTIVE ;  /* 0x000000000000791b */ /* 0x003fe20003800000 */
.L_x_2637:
        /* <DEDUP_REMOVED lines=16> */
.L_x_2638:
[----:B------:R-:W-:Y:S01]  /*1bbe0*/  IMAD.MOV.U32 R13, RZ, RZ, R4 ;  /* 0x000000ffff0d7224 */ /* 0x000fe200078e0004 */
[----:B------:R-:W-:Y:S01]  /*1bbf0*/  MOV R12, 0x3 ;  /* 0x00000003000c7802 */ /* 0x000fe20000000f00 */
[----:B------:R-:W-:-:S07]  /*1bc00*/  IMAD.MOV.U32 R7, RZ, RZ, R14 ;  /* 0x000000ffff077224 */ /* 0x000fce00078e000e */
[----:B------:R-:W-:Y:S05]  /*1bc10*/  WARPSYNC.COLLECTIVE R15, `(.L_x_2639) ;  /* 0x000000000f087348 */ /* 0x000fea0003c00000 */
[----:B------:R0:W1:Y:S02]  /*1bc20*/  SHFL.IDX P6, R14, R13, R12, R11 ;  /* 0x0000000c0d0e7389 */ /* 0x00006400000c000b */
[----:B01----:R-:W-:Y:S01]  /*1bc30*/  ENDCOLLECTIVE ;  /* 0x000000000000791b */ /* 0x003fe20003800000 */
.L_x_2639:
        /* <DEDUP_REMOVED lines=16> */
.L_x_2640:
[----:B------:R-:W-:Y:S02]  /*1bd40*/  IMAD.MOV.U32 R13, RZ, RZ, R4 ;  /* 0x000000ffff0d7224 */ /* 0x000fe400078e0004 */
[----:B------:R-:W-:Y:S02]  /*1bd50*/  IMAD.MOV.U32 R12, RZ, RZ, 0x4 ;  /* 0x00000004ff0c7424 */ /* 0x000fe400078e00ff */
[----:B------:R-:W-:-:S07]  /*1bd60*/  IMAD.MOV.U32 R7, RZ, RZ, R14 ;  /* 0x000000ffff077224 */ /* 0x000fce00078e000e */
[----:B------:R-:W-:Y:S05]  /*1bd70*/  WARPSYNC.COLLECTIVE R15, `(.L_x_2641) ;  /* 0x000000000f087348 */ /* 0x000fea0003c00000 */
[----:B------:R0:W1:Y:S02]  /*1bd80*/  SHFL.IDX P6, R14, R13, R12, R11 ;  /* 0x0000000c0d0e7389 */ /* 0x00006400000c000b */
[----:B01----:R-:W-:Y:S01]  /*1bd90*/  ENDCOLLECTIVE ;  /* 0x000000000000791b */ /* 0x003fe20003800000 */
.L_x_2641:
        /* <DEDUP_REMOVED lines=16> */
.L_x_2642:
[----:B------:R-:W-:Y:S02]  /*1bea0*/  IMAD.MOV.U32 R13, RZ, RZ, R4 ;  /* 0x000000ffff0d7224 */ /* 0x000fe400078e0004 */
[----:B------:R-:W-:Y:S02]  /*1beb0*/  IMAD.MOV.U32 R12, RZ, RZ, 0x5 ;  /* 0x00000005ff0c7424 */ /* 0x000fe400078e00ff */
[----:B------:R-:W-:-:S07]  /*1bec0*/  IMAD.MOV.U32 R7, RZ, RZ, R14 ;  /* 0x000000ffff077224 */ /* 0x000fce00078e000e */
[----:B------:R-:W-:Y:S05]  /*1bed0*/  WARPSYNC.COLLECTIVE R15, `(.L_x_2643) ;  /* 0x000000000f087348 */ /* 0x000fea0003c00000 */
[----:B------:R0:W1:Y:S02]  /*1bee0*/  SHFL.IDX P6, R14, R13, R12, R11 ;  /* 0x0000000c0d0e7389 */ /* 0x00006400000c000b */
[----:B01----:R-:W-:Y:S01]  /*1bef0*/  ENDCOLLECTIVE ;  /* 0x000000000000791b */ /* 0x003fe20003800000 */
.L_x_2643:
        /* <DEDUP_REMOVED lines=16> */
.L_x_2644:
[----:B------:R-:W-:Y:S02]  /*1c000*/  IMAD.MOV.U32 R13, RZ, RZ, R4 ;  /* 0x000000ffff0d7224 */ /* 0x000fe400078e0004 */
[----:B------:R-:W-:Y:S02]  /*1c010*/  IMAD.MOV.U32 R12, RZ, RZ, 0x6 ;  /* 0x00000006ff0c7424 */ /* 0x000fe400078e00ff */
[----:B------:R-:W-:-:S07]  /*1c020*/  IMAD.MOV.U32 R7, RZ, RZ, R14 ;  /* 0x000000ffff077224 */ /* 0x000fce00078e000e */
[----:B------:R-:W-:Y:S05]  /*1c030*/  WARPSYNC.COLLECTIVE R15, `(.L_x_2645) ;  /* 0x000000000f087348 */ /* 0x000fea0003c00000 */
[----:B------:R0:W1:Y:S02]  /*1c040*/  SHFL.IDX P6, R14, R13, R12, R11 ;  /* 0x0000000c0d0e7389 */ /* 0x00006400000c000b */
[----:B01----:R-:W-:Y:S01]  /*1c050*/  ENDCOLLECTIVE ;  /* 0x000000000000791b */ /* 0x003fe20003800000 */
.L_x_2645:
        /* <DEDUP_REMOVED lines=16> */
.L_x_2646:
[----:B------:R-:W-:Y:S01]  /*1c160*/  IMAD.MOV.U32 R13, RZ, RZ, R4 ;  /* 0x000000ffff0d7224 */ /* 0x000fe200078e0004 */
[----:B------:R-:W-:Y:S01]  /*1c170*/  MOV R12, 0x7 ;  /* 0x00000007000c7802 */ /* 0x000fe20000000f00 */
[----:B------:R-:W-:-:S07]  /*1c180*/  IMAD.MOV.U32 R7, RZ, RZ, R14 ;  /* 0x000000ffff077224 */ /* 0x000fce00078e000e */
[----:B------:R-:W-:Y:S05]  /*1c190*/  WARPSYNC.COLLECTIVE R15, `(.L_x_2647) ;  /* 0x000000000f087348 */ /* 0x000fea0003c00000 */
[----:B------:R0:W1:Y:S02]  /*1c1a0*/  SHFL.IDX P6, R14, R13, R12, R11 ;  /* 0x0000000c0d0e7389 */ /* 0x00006400000c000b */
[----:B01----:R-:W-:Y:S01]  /*1c1b0*/  ENDCOLLECTIVE ;  /* 0x000000000000791b */ /* 0x003fe20003800000 */
.L_x_2647:
        /* <DEDUP_REMOVED lines=11> */
.L_x_2648:
[----:B------:R-:W-:Y:S01]  /*1c270*/  @!PT LDS RZ, [RZ] ;  /* 0x00000000fffff984 */ /* 0x000fe20000000800 */
[----:B------:R-:W-:Y:S01]  /*1c280*/  @!PT LDS RZ, [RZ] ;  /* 0x00000000fffff984 */ /* 0x000fe20000000800 */
[----:B------:R-:W-:Y:S01]  /*1c290*/  @!PT LDS RZ, [RZ] ;  /* 0x00000000fffff984 */ /* 0x000fe20000000800 */
[----:B------:R0:W-:Y:S01]  /*1c2a0*/  @!P1 LDGSTS.E.BYPASS.LTC128B.128 [R10+0xb400], desc[UR40][R6.64], !P0 ;  /* 0x0b400000060a9fae */ /* 0x0001e2000c101d68 */
[----:B------:R-:W-:Y:S01]  /*1c2b0*/  ISETP.GE.AND P1, PT, R0, R3, PT ;  /* 0x000000030000720c */ /* 0x000fe20003f26270 */
[----:B------:R-:W-:-:S05]  /*1c2c0*/  VIADD R0, R25, 0x80 ;  /* 0x0000008019007836 */ /* 0x000fca0000000000 */
[----:B------:R-:W-:Y:S01]  /*1c2d0*/  ISETP.GE.AND P2, PT, R0, R3, PT ;  /* 0x000000030000720c */ /* 0x000fe20003f46270 */
[----:B------:R-:W-:Y:S01]  /*1c2e0*/  IMAD.MOV.U32 R13, RZ, RZ, R2 ;  /* 0x000000ffff0d7224 */ /* 0x000fe200078e0002 */
[----:B------:R-:W-:Y:S01]  /*1c2f0*/  MOV R12, RZ ;  /* 0x000000ff000c7202 */ /* 0x000fe20000000f00 */
[----:B0-----:R-:W-:-:S10]  /*1c300*/  IMAD.MOV.U32 R6, RZ, RZ, R14 ;  /* 0x000000ffff067224 */ /* 0x001fd400078e000e */
[----:B------:R-:W-:Y:S05]  /*1c310*/  WARPSYNC.COLLECTIVE R15, `(.L_x_2649) ;  /* 0x000000000f087348 */ /* 0x000fea0003c00000 */
[----:B------:R0:W1:Y:S02]  /*1c320*/  SHFL.IDX P6, R14, R13, R12, R11 ;  /* 0x0000000c0d0e7389 */ /* 0x00006400000c000b */
[----:B01----:R-:W-:Y:S01]  /*1c330*/  ENDCOLLECTIVE ;  /* 0x000000000000791b */ /* 0x003fe20003800000 */
.L_x_2649:
        /* <DEDUP_REMOVED lines=13> */
.L_x_2650:
[----:B------:R-:W-:Y:S01]  /*1c410*/  IMAD.MOV.U32 R13, RZ, RZ, R2 ;  /* 0x000000ffff0d7224 */ /* 0x000fe200078e0002 */
[----:B------:R-:W-:Y:S01]  /*1c420*/  MOV R12, 0x1 ;  /* 0x00000001000c7802 */ /* 0x000fe20000000f00 */
[----:B------:R-:W-:-:S07]  /*1c430*/  IMAD.MOV.U32 R0, RZ, RZ, R14 ;  /* 0x000000ffff007224 */ /* 0x000fce00078e000e */
[----:B------:R-:W-:Y:S05]  /*1c440*/  WARPSYNC.COLLECTIVE R15, `(.L_x_2651) ;  /* 0x000000000f087348 */ /* 0x000fea0003c00000 */
[----:B------:R0:W1:Y:S02]  /*1c450*/  SHFL.IDX P6, R14, R13, R12, R11 ;  /* 0x0000000c0d0e7389 */ /* 0x00006400000c000b */
[----:B01----:R-:W-:Y:S01]  /*1c460*/  ENDCOLLECTIVE ;  /* 0x000000000000791b */ /* 0x003fe20003800000 */
.L_x_2651:
        /* <DEDUP_REMOVED lines=15> */
.L_x_2652:
[----:B------:R-:W-:Y:S02]  /*1c560*/  IMAD.MOV.U32 R13, RZ, RZ, R2 ;  /* 0x000000ffff0d7224 */ /* 0x000fe400078e0002 */
[----:B------:R-:W-:Y:S02]  /*1c570*/  IMAD.MOV.U32 R12, RZ, RZ, 0x2 ;  /* 0x00000002ff0c7424 */ /* 0x000fe400078e00ff */
[----:B------:R-:W-:-:S07]  /*1c580*/  IMAD.MOV.U32 R6, RZ, RZ, R14 ;  /* 0x000000ffff067224 */ /* 0x000fce00078e000e */
[----:B------:R-:W-:Y:S05]  /*1c590*/  WARPSYNC.COLLECTIVE R15, `(.L_x_2653) ;  /* 0x000000000f087348 */ /* 0x000fea0003c00000 */
[----:B------:R0:W1:Y:S02]  /*1c5a0*/  SHFL.IDX P6, R14, R13, R12, R11 ;  /* 0x0000000c0d0e7389 */ /* 0x00006400000c000b */
[----:B01----:R-:W-:Y:S01]  /*1c5b0*/  ENDCOLLECTIVE ;  /* 0x000000000000791b */ /* 0x003fe20003800000 */
.L_x_2653:
[----:B------:R-:W-:-:S05]  /*1c5c0*/  @!P1 LEA R6, P2, R20, R6, 0x1 ;  /* 0x0000000614069211 */ /* 0x000fca00078408ff */
[----:B------:R-:W-:-:S04]  /*1c5d0*/  @!P1 IMAD.X R0, RZ, RZ, R0, P2 ;  /* 0x000000ffff009224 */ /* 0x000fc800010e0600 */
[----:B------:R-:W-:Y:S01]  /*1c5e0*/  @!P1 IMAD.MOV.U32 R7, RZ, RZ, R0 ;  /* 0x000000ffff079224 */ /* 0x000fe200078e0000 */
[----:B------:R-:W-:-:S04]  /*1c5f0*/  MOV R13, R5 ;  /* 0x00000005000d7202 */ /* 0x000fc80000000f00 */
        /* <DEDUP_REMOVED lines=9> */
.L_x_2654:
[----:B------:R-:W-:Y:S02]  /*1c690*/  IMAD.MOV.U32 R13, RZ, RZ, R2 ;  /* 0x000000ffff0d7224 */ /* 0x000fe400078e0002 */
[----:B------:R-:W-:Y:S02]  /*1c6a0*/  IMAD.MOV.U32 R12, RZ, RZ, 0x3 ;  /* 0x00000003ff0c7424 */ /* 0x000fe400078e00ff */
[----:B------:R-:W-:-:S07]  /*1c6b0*/  IMAD.MOV.U32 R6, RZ, RZ, R14 ;  /* 0x000000ffff067224 */ /* 0x000fce00078e000e */
[----:B------:R-:W-:Y:S05]  /*1c6c0*/  WARPSYNC.COLLECTIVE R15, `(.L_x_2655) ;  /* 0x000000000f087348 */ /* 0x000fea0003c00000 */
[----:B------:R0:W1:Y:S02]  /*1c6d0*/  SHFL.IDX P6, R14, R13, R12, R11 ;  /* 0x0000000c0d0e7389 */ /* 0x00006400000c000b */
[----:B01----:R-:W-:Y:S01]  /*1c6e0*/  ENDCOLLECTIVE ;  /* 0x000000000000791b */ /* 0x003fe20003800000 */
.L_x_2655:
        /* <DEDUP_REMOVED lines=12> */
.L_x_2656:
[----:B------:R-:W-:Y:S01]  /*1c7b0*/  MOV R2, R14 ;  /* 0x0000000e00027202 */ /* 0x000fe20000000f00 */
[----:B------:R-:W-:Y:S06]  /*1c7c0*/  BRA `(.L_x_2657) ;  /* 0xffffffa0009c7947 */ /* 0x000fec000383ffff */
.L_x_2482:
[----:B0-----:R0:W1:Y:S02]  /*1c7d0*/  SYNCS.PHASECHK.TRANS64.TRYWAIT P0, [R16+URZ+0x16820], R0 ;  /* 0x01682000100075a7 */ /* 0x001064000800017f */
[----:B-1----:R-:W-:Y:S05]  /*1c7e0*/  @!P0 NANOSLEEP.SYNCS 0x989680 ;  /* 0x009896800000895d */ /* 0x002fea0003900000 */
[----:B------:R-:W1:Y:S02]  /*1c7f0*/  @!P0 SYNCS.PHASECHK.TRANS64 P0, [R16+URZ+0x16820], R0 ;  /* 0x01682000100085a7 */ /* 0x000e64000800007f */
[----:B-1----:R-:W-:Y:S05]  /*1c800*/  @!P0 BRA `(.L_x_2482) ;  /* 0xfffffffc00f08947 */ /* 0x002fea000383ffff */
[----:B------:R-:W-:Y:S05]  /*1c810*/  BRA `(.L_x_2658) ;  /* 0xffffffa000fc7947 */ /* 0x000fea000383ffff */
.L_x_2491:
[----:B-1----:R1:W2:Y:S02]  /*1c820*/  SYNCS.PHASECHK.TRANS64.TRYWAIT P0, [R2+URZ+0x16840], R3 ;  /* 0x01684003020075a7 */ /* 0x0022a4000800017f */
[----:B--2---:R-:W-:Y:S05]  /*1c830*/  @!P0 NANOSLEEP.SYNCS 0x989680 ;  /* 0x009896800000895d */ /* 0x004fea0003900000 */
[----:B------:R-:W2:Y:S02]  /*1c840*/  @!P0 SYNCS.PHASECHK.TRANS64 P0, [R2+URZ+0x16840], R3 ;  /* 0x01684003020085a7 */ /* 0x000ea4000800007f */
[----:B--2---:R-:W-:Y:S05]  /*1c850*/  @!P0 BRA `(.L_x_2491) ;  /* 0xfffffffc00f08947 */ /* 0x004fea000383ffff */
[----:B------:R-:W-:Y:S05]  /*1c860*/  BRA `(.L_x_2659) ;  /* 0xffffffa400d07947 */ /* 0x000fea000383ffff */
.L_x_2496:
[----:B0-----:R0:W1:Y:S02]  /*1c870*/  SYNCS.PHASECHK.TRANS64.TRYWAIT P0, [R3+URZ+0x60], R2 ;  /* 0x00006002030075a7 */ /* 0x001064000800017f */
[----:B-1----:R-:W-:Y:S05]  /*1c880*/  @!P0 NANOSLEEP.SYNCS 0x989680 ;  /* 0x009896800000895d */ /* 0x002fea0003900000 */
[----:B------:R-:W1:Y:S02]  /*1c890*/  @!P0 SYNCS.PHASECHK.TRANS64 P0, [R3+URZ+0x60], R2 ;  /* 0x00006002030085a7 */ /* 0x000e64000800007f */
[----:B-1----:R-:W-:Y:S05]  /*1c8a0*/  @!P0 BRA `(.L_x_2496) ;  /* 0xfffffffc00f08947 */ /* 0x002fea000383ffff */
[----:B------:R-:W-:Y:S05]  /*1c8b0*/  BRA `(.L_x_2660) ;  /* 0xffffffa8005c7947 */ /* 0x000fea000383ffff */
.L_x_2504:
[----:B-1----:R1:W2:Y:S02]  /*1c8c0*/  SYNCS.PHASECHK.TRANS64.TRYWAIT P0, [R2+URZ+0x16840], R3 ;  /* 0x01684003020075a7 */ /* 0x0022a4000800017f */
[----:B--2---:R-:W-:Y:S05]  /*1c8d0*/  @!P0 NANOSLEEP.SYNCS 0x989680 ;  /* 0x009896800000895d */ /* 0x004fea0003900000 */
[----:B------:R-:W2:Y:S02]  /*1c8e0*/  @!P0 SYNCS.PHASECHK.TRANS64 P0, [R2+URZ+0x16840], R3 ;  /* 0x01684003020085a7 */ /* 0x000ea4000800007f */
[----:B--2---:R-:W-:Y:S05]  /*1c8f0*/  @!P0 BRA `(.L_x_2504) ;  /* 0xfffffffc00f08947 */ /* 0x004fea000383ffff */
[----:B------:R-:W-:Y:S05]  /*1c900*/  BRA `(.L_x_2661) ;  /* 0xffffffac00a07947 */ /* 0x000fea000383ffff */
.L_x_2509:
[----:B0-----:R0:W1:Y:S02]  /*1c910*/  SYNCS.PHASECHK.TRANS64.TRYWAIT P0, [R10+URZ+0x60], R28 ;  /* 0x0000601c0a0075a7 */ /* 0x001064000800017f */
[----:B-1----:R-:W-:Y:S05]  /*1c920*/  @!P0 NANOSLEEP.SYNCS 0x989680 ;  /* 0x009896800000895d */ /* 0x002fea0003900000 */
[----:B------:R-:W1:Y:S02]  /*1c930*/  @!P0 SYNCS.PHASECHK.TRANS64 P0, [R10+URZ+0x60], R28 ;  /* 0x0000601c0a0085a7 */ /* 0x000e64000800007f */
[----:B-1----:R-:W-:Y:S05]  /*1c940*/  @!P0 BRA `(.L_x_2509) ;  /* 0xfffffffc00f08947 */ /* 0x002fea000383ffff */
[----:B------:R-:W-:Y:S05]  /*1c950*/  BRA `(.L_x_2662) ;  /* 0xffffffb0002c7947 */ /* 0x000fea000383ffff */
.L_x_2517:
[----:B-1----:R1:W2:Y:S02]  /*1c960*/  SYNCS.PHASECHK.TRANS64.TRYWAIT P0, [R2+URZ+0x16840], R3 ;  /* 0x01684003020075a7 */ /* 0x0022a4000800017f */
[----:B--2---:R-:W-:Y:S05]  /*1c970*/  @!P0 NANOSLEEP.SYNCS 0x989680 ;  /* 0x009896800000895d */ /* 0x004fea0003900000 */
[----:B------:R-:W2:Y:S02]  /*1c980*/  @!P0 SYNCS.PHASECHK.TRANS64 P0, [R2+URZ+0x16840], R3 ;  /* 0x01684003020085a7 */ /* 0x000ea4000800007f */
[----:B--2---:R-:W-:Y:S05]  /*1c990*/  @!P0 BRA `(.L_x_2517) ;  /* 0xfffffffc00f08947 */ /* 0x004fea000383ffff */
[----:B------:R-:W-:Y:S05]  /*1c9a0*/  BRA `(.L_x_2663) ;  /* 0xffffffb400407947 */ /* 0x000fea000383ffff */
.L_x_2522:
[----:B0-----:R0:W1:Y:S02]  /*1c9b0*/  SYNCS.PHASECHK.TRANS64.TRYWAIT P0, [R3+URZ+0x60], R7 ;  /* 0x00006007030075a7 */ /* 0x001064000800017f */
[----:B-1----:R-:W-:Y:S05]  /*1c9c0*/  @!P0 NANOSLEEP.SYNCS 0x989680 ;  /* 0x009896800000895d */ /* 0x002fea0003900000 */
[----:B------:R-:W1:Y:S02]  /*1c9d0*/  @!P0 SYNCS.PHASECHK.TRANS64 P0, [R3+URZ+0x60], R7 ;  /* 0x00006007030085a7 */ /* 0x000e64000800007f */
[----:B-1----:R-:W-:Y:S05]  /*1c9e0*/  @!P0 BRA `(.L_x_2522) ;  /* 0xfffffffc00f08947 */ /* 0x002fea000383ffff */
[----:B------:R-:W-:Y:S05]  /*1c9f0*/  BRA `(.L_x_2664) ;  /* 0xffffffb400d07947 */ /* 0x000fea000383ffff */
.L_x_2532:
[----:B0-----:R0:W1:Y:S02]  /*1ca00*/  SYNCS.PHASECHK.TRANS64.TRYWAIT P0, [R3+URZ+0x16860], R0 ;  /* 0x01686000030075a7 */ /* 0x001064000800017f */
[----:B-1----:R-:W-:Y:S05]  /*1ca10*/  @!P0 NANOSLEEP.SYNCS 0x989680 ;  /* 0x009896800000895d */ /* 0x002fea0003900000 */
[----:B------:R-:W1:Y:S02]  /*1ca20*/  @!P0 SYNCS.PHASECHK.TRANS64 P0, [R3+URZ+0x16860], R0 ;  /* 0x01686000030085a7 */ /* 0x000e64000800007f */
[----:B-1----:R-:W-:Y:S05]  /*1ca30*/  @!P0 BRA `(.L_x_2532) ;  /* 0xfffffffc00f08947 */ /* 0x002fea000383ffff */
[----:B------:R-:W-:Y:S05]  /*1ca40*/  BRA `(.L_x_2665) ;  /* 0xffffffb800d07947 */ /* 0x000fea000383ffff */
.L_x_2538:
[----:B------:R-:W-:Y:S01]  /*1ca50*/  BSSY B0, `(.L_x_2666) ;  /* 0x0000008000007945 */ /* 0x000fe20003800000 */
[----:B------:R-:W-:Y:S02]  /*1ca60*/  IMAD.MOV.U32 R13, RZ, RZ, R24 ;  /* 0x000000ffff0d7224 */ /* 0x000fe400078e0018 */
[----:B------:R-:W-:Y:S02]  /*1ca70*/  IMAD.MOV.U32 R12, RZ, RZ, RZ ;  /* 0x000000ffff0c7224 */ /* 0x000fe400078e00ff */
[----:B-1----:R-:W-:Y:S02]  /*1ca80*/  IMAD.MOV.U32 R11, RZ, RZ, 0x1f ;  /* 0x0000001fff0b7424 */ /* 0x002fe400078e00ff */
[----:B------:R-:W-:-:S07]  /*1ca90*/  IMAD.MOV.U32 R15, RZ, RZ, -0x1 ;  /* 0xffffffffff0f7424 */ /* 0x000fce00078e00ff */
[----:B0-2---:R-:W-:Y:S05]  /*1caa0*/  WARPSYNC.COLLECTIVE R15, `(.L_x_2667) ;  /* 0x000000000f087348 */ /* 0x005fea0003c00000 */
[----:B------:R1:W3:Y:S02]  /*1cab0*/  SHFL.IDX P6, R14, R13, R12, R11 ;  /* 0x0000000c0d0e7389 */ /* 0x0002e400000c000b */
[----:B0123--:R-:W-:Y:S01]  /*1cac0*/  ENDCOLLECTIVE ;  /* 0x000000000000791b */ /* 0x00ffe20003800000 */
.L_x_2667:
[----:B------:R-:W-:Y:S05]  /*1cad0*/  BSYNC B0 ;  /* 0x0000000000007941 */ /* 0x000fea0003800000 */
.L_x_2666:
[----:B------:R-:W-:Y:S01]  /*1cae0*/  IMAD.MOV.U32 R13, RZ, RZ, R24 ;  /* 0x000000ffff0d7224 */ /* 0x000fe200078e0018 */
[----:B------:R-:W-:Y:S01]  /*1caf0*/  MOV R15, 0xffffffff ;  /* 0xffffffff000f7802 */ /* 0x000fe20000000f00 */
[----:B------:R-:W-:Y:S02]  /*1cb00*/  IMAD.MOV.U32 R12, RZ, RZ, 0x1 ;  /* 0x00000001ff0c7424 */ /* 0x000fe400078e00ff */
[----:B------:R-:W-:Y:S02]  /*1cb10*/  IMAD.MOV.U32 R11, RZ, RZ, 0x1f ;  /* 0x0000001fff0b7424 */ /* 0x000fe400078e00ff */
[----:B------:R-:W-:Y:S02]  /*1cb20*/  IMAD.IADD R9, R27, 0x1, R8 ;  /* 0x000000011b097824 */ /* 0x000fe400078e0208 */
[----:B------:R-:W-:-:S07]  /*1cb30*/  IMAD.MOV.U32 R0, RZ, RZ, R14 ;  /* 0x000000ffff007224 */ /* 0x000fce00078e000e */
[----:B------:R-:W-:Y:S05]  /*1cb40*/  WARPSYNC.COLLECTIVE R15, `(.L_x_2668) ;  /* 0x000000000f087348 */ /* 0x000fea0003c00000 */
[----:B------:R0:W1:Y:S02]  /*1cb50*/  SHFL.IDX P6, R14, R13, R12, R11 ;  /* 0x0000000c0d0e7389 */ /* 0x00006400000c000b */
[----:B01----:R-:W-:Y:S01]  /*1cb60*/  ENDCOLLECTIVE ;  /* 0x000000000000791b */ /* 0x003fe20003800000 */
.L_x_2668:
        /* <DEDUP_REMOVED lines=23> */
.L_x_2669:
[----:B------:R-:W-:Y:S02]  /*1cce0*/  MOV R12, 0x2 ;  /* 0x00000002000c7802 */ /* 0x000fe40000000f00 */
[----:B------:R-:W-:-:S05]  /*1ccf0*/  SEL R4, R14, RZ, P1 ;  /* 0x000000ff0e047207 */ /* 0x000fca0000800000 */
[----:B------:R-:W-:-:S04]  /*1cd00*/  IMAD.IADD R4, R13, 0x1, R4 ;  /* 0x000000010d047824 */ /* 0x000fc800078e0204 */
[----:B------:R-:W-:-:S07]  /*1cd10*/  IMAD.MOV.U32 R13, RZ, RZ, R4 ;  /* 0x000000ffff0d7224 */ /* 0x000fce00078e0004 */
[----:B------:R-:W-:Y:S05]  /*1cd20*/  WARPSYNC.COLLECTIVE R15, `(.L_x_2670) ;  /* 0x000000000f087348 */ /* 0x000fea0003c00000 */
[----:B------:R0:W1:Y:S02]  /*1cd30*/  SHFL.UP P6, R14, R13, R12, R11 ;  /* 0x0400000c0d0e7389 */ /* 0x00006400000c000b */
[----:B01----:R-:W-:Y:S01]  /*1cd40*/  ENDCOLLECTIVE ;  /* 0x000000000000791b */ /* 0x003fe20003800000 */
.L_x_2670:
[----:B------:R-:W-:Y:S01]  /*1cd50*/  IMAD.MOV.U32 R12, RZ, RZ, 0x4 ;  /* 0x00000004ff0c7424 */ /* 0x000fe200078e00ff */
[----:B------:R-:W-:-:S05]  /*1cd60*/  SEL R3, R14, RZ, P2 ;  /* 0x000000ff0e037207 */ /* 0x000fca0001000000 */
[----:B------:R-:W-:-:S04]  /*1cd70*/  IMAD.IADD R2, R4, 0x1, R3 ;  /* 0x0000000104027824 */ /* 0x000fc800078e0203 */
[----:B------:R-:W-:-:S07]  /*1cd80*/  IMAD.MOV.U32 R13, RZ, RZ, R2 ;  /* 0x000000ffff0d7224 */ /* 0x000fce00078e0002 */
[----:B------:R-:W-:Y:S05]  /*1cd90*/  WARPSYNC.COLLECTIVE R15, `(.L_x_2671) ;  /* 0x000000000f087348 */ /* 0x000fea0003c00000 */
[----:B------:R0:W1:Y:S02]  /*1cda0*/  SHFL.UP P6, R14, R13, R12, R11 ;  /* 0x0400000c0d0e7389 */ /* 0x00006400000c000b */
[----:B01----:R-:W-:Y:S01]  /*1cdb0*/  ENDCOLLECTIVE ;  /* 0x000000000000791b */ /* 0x003fe20003800000 */
.L_x_2671:
[----:B------:R-:W-:Y:S01]  /*1cdc0*/  IMAD.MOV.U32 R12, RZ, RZ, 0x8 ;  /* 0x00000008ff0c7424 */ /* 0x000fe200078e00ff */
[----:B------:R-:W-:-:S05]  /*1cdd0*/  SEL R3, R14, RZ, P3 ;  /* 0x000000ff0e037207 */ /* 0x000fca0001800000 */
[----:B------:R-:W-:-:S04]  /*1cde0*/  IMAD.IADD R3, R2, 0x1, R3 ;  /* 0x0000000102037824 */ /* 0x000fc800078e0203 */
[----:B------:R-:W-:-:S07]  /*1cdf0*/  IMAD.MOV.U32 R13, RZ, RZ, R3 ;  /* 0x000000ffff0d7224 */ /* 0x000fce00078e0003 */
[----:B------:R-:W-:Y:S05]  /*1ce00*/  WARPSYNC.COLLECTIVE R15, `(.L_x_2672) ;  /* 0x000000000f087348 */ /* 0x000fea0003c00000 */
[----:B------:R0:W1:Y:S02]  /*1ce10*/  SHFL.UP P6, R14, R13, R12, R11 ;  /* 0x0400000c0d0e7389 */ /* 0x00006400000c000b */
[----:B01----:R-:W-:Y:S01]  /*1ce20*/  ENDCOLLECTIVE ;  /* 0x000000000000791b */ /* 0x003fe20003800000 */
.L_x_2672:
[----:B------:R-:W-:Y:S02]  /*1ce30*/  MOV R12, 0x10 ;  /* 0x00000010000c7802 */ /* 0x000fe40000000f00 */
[----:B------:R-:W-:-:S05]  /*1ce40*/  SEL R4, R14, RZ, P4 ;  /* 0x000000ff0e047207 */ /* 0x000fca0002000000 */
[----:B------:R-:W-:-:S04]  /*1ce50*/  IMAD.IADD R4, R3, 0x1, R4 ;  /* 0x0000000103047824 */ /* 0x000fc800078e0204 */
[----:B------:R-:W-:-:S07]  /*1ce60*/  IMAD.MOV.U32 R13, RZ, RZ, R4 ;  /* 0x000000ffff0d7224 */ /* 0x000fce00078e0004 */
[----:B------:R-:W-:Y:S05]  /*1ce70*/  WARPSYNC.COLLECTIVE R15, `(.L_x_2673) ;  /* 0x000000000f087348 */ /* 0x000fea0003c00000 */
[----:B------:R0:W1:Y:S02]  /*1ce80*/  SHFL.UP P6, R14, R13, R12, R11 ;  /* 0x0400000c0d0e7389 */ /* 0x00006400000c000b */
[----:B01----:R-:W-:Y:S01]  /*1ce90*/  ENDCOLLECTIVE ;  /* 0x000000000000791b */ /* 0x003fe20003800000 */
.L_x_2673:
        /* <DEDUP_REMOVED lines=8> */
.L_x_2674:
[----:B------:R-:W-:Y:S05]  /*1cf20*/  BRA `(.L_x_2675) ;  /* 0xffffffbc000c7947 */ /* 0x000fea000383ffff */
.L_x_2541:
[----:B------:R-:W-:Y:S01]  /*1cf30*/  BSSY B0, `(.L_x_2676) ;  /* 0x0000007000007945 */ /* 0x000fe20003800000 */
[----:B------:R-:W-:Y:S02]  /*1cf40*/  IMAD.MOV.U32 R12, RZ, RZ, 0x1 ;  /* 0x00000001ff0c7424 */ /* 0x000fe400078e00ff */
[----:B-1----:R-:W-:Y:S02]  /*1cf50*/  IMAD.MOV.U32 R11, RZ, RZ, RZ ;  /* 0x000000ffff0b7224 */ /* 0x002fe400078e00ff */
[----:B------:R-:W-:-:S07]  /*1cf60*/  IMAD.MOV.U32 R15, RZ, RZ, -0x1 ;  /* 0xffffffffff0f7424 */ /* 0x000fce00078e00ff */
[----:B------:R-:W-:Y:S05]  /*1cf70*/  WARPSYNC.COLLECTIVE R15, `(.L_x_2677) ;  /* 0x000000000f087348 */ /* 0x000fea0003c00000 */
[----:B------:R0:W1:Y:S02]  /*1cf80*/  SHFL.UP P6, R14, R13, R12, R11 ;  /* 0x0400000c0d0e7389 */ /* 0x00006400000c000b */
[----:B01----:R-:W-:Y:S01]  /*1cf90*/  ENDCOLLECTIVE ;  /* 0x000000000000791b */ /* 0x003fe20003800000 */
.L_x_2677:
[----:B------:R-:W-:Y:S05]  /*1cfa0*/  BSYNC B0 ;  /* 0x0000000000007941 */ /* 0x000fea0003800000 */
.L_x_2676:
[----:B------:R-:W-:Y:S01]  /*1cfb0*/  SEL R14, R14, RZ, P1 ;  /* 0x000000ff0e0e7207 */ /* 0x000fe20000800000 */
[----:B------:R-:W-:Y:S01]  /*1cfc0*/  IMAD.MOV.U32 R11, RZ, RZ, RZ ;  /* 0x000000ffff0b7224 */ /* 0x000fe200078e00ff */
[----:B------:R-:W-:Y:S01]  /*1cfd0*/  MOV R12, 0x2 ;  /* 0x00000002000c7802 */ /* 0x000fe20000000f00 */
[----:B------:R-:W-:Y:S02]  /*1cfe0*/  IMAD.MOV.U32 R15, RZ, RZ, -0x1 ;  /* 0xffffffffff0f7424 */ /* 0x000fe400078e00ff */
[----:B------:R-:W-:-:S07]  /*1cff0*/  IMAD.IADD R13, R13, 0x1, R14 ;  /* 0x000000010d0d7824 */ /* 0x000fce00078e020e */
[----:B------:R-:W-:Y:S05]  /*1d000*/  WARPSYNC.COLLECTIVE R15, `(.L_x_2678) ;  /* 0x000000000f087348 */ /* 0x000fea0003c00000 */
[----:B------:R0:W1:Y:S02]  /*1d010*/  SHFL.UP P6, R14, R13, R12, R11 ;  /* 0x0400000c0d0e7389 */ /* 0x00006400000c000b */
[----:B01----:R-:W-:Y:S01]  /*1d020*/  ENDCOLLECTIVE ;  /* 0x000000000000791b */ /* 0x003fe20003800000 */
.L_x_2678:
[----:B------:R-:W-:Y:S01]  /*1d030*/  IMAD.MOV.U32 R12, RZ, RZ, 0x4 ;  /* 0x00000004ff0c7424 */ /* 0x000fe200078e00ff */
[----:B------:R-:W-:-:S05]  /*1d040*/  SEL R2, R14, RZ, P2 ;  /* 0x000000ff0e027207 */ /* 0x000fca0001000000 */
[----:B------:R-:W-:-:S04]  /*1d050*/  IMAD.IADD R2, R13, 0x1, R2 ;  /* 0x000000010d027824 */ /* 0x000fc800078e0202 */
[----:B------:R-:W-:-:S07]  /*1d060*/  IMAD.MOV.U32 R13, RZ, RZ, R2 ;  /* 0x000000ffff0d7224 */ /* 0x000fce00078e0002 */
[----:B------:R-:W-:Y:S05]  /*1d070*/  WARPSYNC.COLLECTIVE R15, `(.L_x_2679) ;  /* 0x000000000f087348 */ /* 0x000fea0003c00000 */
[----:B------:R0:W1:Y:S02]  /*1d080*/  SHFL.UP P6, R14, R13, R12, R11 ;  /* 0x0400000c0d0e7389 */ /* 0x00006400000c000b */
[----:B01----:R-:W-:Y:S01]  /*1d090*/  ENDCOLLECTIVE ;  /* 0x000000000000791b */ /* 0x003fe20003800000 */
.L_x_2679:
[----:B------:R-:W-:Y:S01]  /*1d0a0*/  IMAD.MOV.U32 R12, RZ, RZ, 0x8 ;  /* 0x00000008ff0c7424 */ /* 0x000fe200078e00ff */
[----:B------:R-:W-:-:S05]  /*1d0b0*/  SEL R3, R14, RZ, P3 ;  /* 0x000000ff0e037207 */ /* 0x000fca0001800000 */
[----:B------:R-:W-:-:S04]  /*1d0c0*/  IMAD.IADD R3, R2, 0x1, R3 ;  /* 0x0000000102037824 */ /* 0x000fc800078e0203 */
[----:B------:R-:W-:-:S07]  /*1d0d0*/  IMAD.MOV.U32 R13, RZ, RZ, R3 ;  /* 0x000000ffff0d7224 */ /* 0x000fce00078e0003 */
[----:B------:R-:W-:Y:S05]  /*1d0e0*/  WARPSYNC.COLLECTIVE R15, `(.L_x_2680) ;  /* 0x000000000f087348 */ /* 0x000fea0003c00000 */
[----:B------:R0:W1:Y:S02]  /*1d0f0*/  SHFL.UP P6, R14, R13, R12, R11 ;  /* 0x0400000c0d0e7389 */ /* 0x00006400000c000b */
[----:B01----:R-:W-:Y:S01]  /*1d100*/  ENDCOLLECTIVE ;  /* 0x000000000000791b */ /* 0x003fe20003800000 */
.L_x_2680:
[----:B------:R-:W-:Y:S01]  /*1d110*/  IMAD.MOV.U32 R12, RZ, RZ, 0x10 ;  /* 0x00000010ff0c7424 */ /* 0x000fe200078e00ff */
[----:B------:R-:W-:-:S04]  /*1d120*/  SEL R4, R14, RZ, P4 ;  /* 0x000000ff0e047207 */ /* 0x000fc80002000000 */
[----:B------:R-:W-:-:S05]  /*1d130*/  IADD3 R4, R3, R4, RZ ;  /* 0x0000000403047210 */ /* 0x000fca0007ffe0ff */
[----:B------:R-:W-:-:S07]  /*1d140*/  IMAD.MOV.U32 R13, RZ, RZ, R4 ;  /* 0x000000ffff0d7224 */ /* 0x000fce00078e0004 */
[----:B------:R-:W-:Y:S05]  /*1d150*/  WARPSYNC.COLLECTIVE R15, `(.L_x_2681) ;  /* 0x000000000f087348 */ /* 0x000fea0003c00000 */
[----:B------:R0:W1:Y:S02]  /*1d160*/  SHFL.UP P6, R14, R13, R12, R11 ;  /* 0x0400000c0d0e7389 */ /* 0x00006400000c000b */
[----:B01----:R-:W-:Y:S01]  /*1d170*/  ENDCOLLECTIVE ;  /* 0x000000000000791b */ /* 0x003fe20003800000 */
.L_x_2681:
        /* <DEDUP_REMOVED lines=8> */
.L_x_2682:
[----:B------:R-:W-:Y:S05]  /*1d200*/  BRA `(.L_x_2683) ;  /* 0xffffffb800f87947 */ /* 0x000fea000383ffff */
.L_x_2543:
[----:B------:R-:W-:Y:S01]  /*1d210*/  BSSY B0, `(.L_x_2684) ;  /* 0x0000006000007945 */ /* 0x000fe20003800000 */
[----:B------:R-:W-:Y:S01]  /*1d220*/  PLOP3.LUT P6, PT, P6, PT, PT, 0x8, 0x0 ;  /* 0x000000000000781c */ /* 0x000fe200037ce170 */
[----:B------:R-:W-:-:S12]  /*1d230*/  IMAD.MOV.U32 R15, RZ, RZ, -0x1 ;  /* 0xffffffffff0f7424 */ /* 0x000fd800078e00ff */
[----:B01----:R-:W-:Y:S05]  /*1d240*/  WARPSYNC.COLLECTIVE R15, `(.L_x_2685) ;  /* 0x000000000f087348 */ /* 0x003fea0003c00000 */
[----:B------:R-:W-:Y:S01]  /*1d250*/  VOTE.ANY R14, PT, P6 ;  /* 0x00000000000e7806 */ /* 0x000fe200030e0100 */
[----:B01----:R-:W-:Y:S06]  /*1d260*/  ENDCOLLECTIVE ;  /* 0x000000000000791b */ /* 0x003fec0003800000 */
.L_x_2685:
[----:B------:R-:W-:Y:S05]  /*1d270*/  BSYNC B0 ;  /* 0x0000000000007941 */ /* 0x000fea0003800000 */
.L_x_2684:
[----:B------:R-:W-:Y:S01]  /*1d280*/  IMAD.MOV.U32 R3, RZ, RZ, R14 ;  /* 0x000000ffff037224 */ /* 0x000fe200078e000e */
[----:B------:R-:W-:Y:S01]  /*1d290*/  MOV R13, R25 ;  /* 0x00000019000d7202 */ /* 0x000fe20000000f00 */
[----:B------:R-:W-:Y:S02]  /*1d2a0*/  IMAD.MOV.U32 R11, RZ, RZ, 0x1f ;  /* 0x0000001fff0b7424 */ /* 0x000fe400078e00ff */
[----:B------:R-:W0:Y:S01]  /*1d2b0*/  POPC R7, R3 ;  /* 0x0000000300077309 */ /* 0x000e220000000000 */
[----:B------:R-:W-:Y:S02]  /*1d2c0*/  IMAD.MOV.U32 R15, RZ, RZ, -0x1 ;  /* 0xffffffffff0f7424 */ /* 0x000fe400078e00ff */
[----:B0-----:R-:W-:Y:S02]  /*1d2d0*/  IMAD.MOV.U32 R12, RZ, RZ, R7 ;  /* 0x000000ffff0c7224 */ /* 0x001fe400078e0007 */
[----:B------:R-:W-:-:S07]  /*1d2e0*/  IMAD.IADD R27, R7, 0x1, R27 ;  /* 0x00000001071b7824 */ /* 0x000fce00078e021b */
[----:B------:R-:W-:Y:S05]  /*1d2f0*/  WARPSYNC.COLLECTIVE R15, `(.L_x_2686) ;  /* 0x000000000f087348 */ /* 0x000fea0003c00000 */
[----:B------:R0:W1:Y:S02]  /*1d300*/  SHFL.IDX P6, R14, R13, R12, R11 ;  /* 0x0000000c0d0e7389 */ /* 0x00006400000c000b */
[----:B01----:R-:W-:Y:S01]  /*1d310*/  ENDCOLLECTIVE ;  /* 0x000000000000791b */ /* 0x003fe20003800000 */
.L_x_2686:
[----:B------:R-:W-:Y:S02]  /*1d320*/  IMAD.MOV.U32 R13, RZ, RZ, R5 ;  /* 0x000000ffff0d7224 */ /* 0x000fe400078e0005 */
[----:B------:R-:W-:-:S07]  /*1d330*/  IMAD.MOV.U32 R25, RZ, RZ, R14 ;  /* 0x000000ffff197224 */ /* 0x000fce00078e000e */
[----:B------:R-:W-:Y:S05]  /*1d340*/  WARPSYNC.COLLECTIVE R15, `(.L_x_2687) ;  /* 0x000000000f087348 */ /* 0x000fea0003c00000 */
[----:B------:R0:W1:Y:S02]  /*1d350*/  SHFL.IDX P6, R14, R13, R12, R11 ;  /* 0x0000000c0d0e7389 */ /* 0x00006400000c000b */
[----:B01----:R-:W-:Y:S01]  /*1d360*/  ENDCOLLECTIVE ;  /* 0x000000000000791b */ /* 0x003fe20003800000 */
.L_x_2687:
[----:B------:R-:W-:Y:S01]  /*1d370*/  IMAD.MOV.U32 R5, RZ, RZ, R14 ;  /* 0x000000ffff057224 */ /* 0x000fe200078e000e */
[----:B------:R-:W-:Y:S06]  /*1d380*/  BRA `(.L_x_2688) ;  /* 0xffffffb800d87947 */ /* 0x000fec000383ffff */
.L_x_2545:
[----:B------:R-:W-:Y:S01]  /*1d390*/  BSSY B0, `(.L_x_2689) ;  /* 0x0000007000007945 */ /* 0x000fe20003800000 */
[----:B------:R-:W-:Y:S01]  /*1d3a0*/  IMAD.MOV.U32 R13, RZ, RZ, R2 ;  /* 0x000000ffff0d7224 */ /* 0x000fe200078e0002 */
[----:B-1----:R-:W-:Y:S01]  /*1d3b0*/  MOV R11, 0x1f ;  /* 0x0000001f000b7802 */ /* 0x002fe20000000f00 */
[----:B------:R-:W-:-:S07]  /*1d3c0*/  IMAD.MOV.U32 R15, RZ, RZ, -0x1 ;  /* 0xffffffffff0f7424 */ /* 0x000fce00078e00ff */
[----:B0-234-:R-:W-:Y:S05]  /*1d3d0*/  WARPSYNC.COLLECTIVE R15, `(.L_x_2690) ;  /* 0x000000000f087348 */ /* 0x01dfea0003c00000 */
[----:B------:R1:W0:Y:S02]  /*1d3e0*/  SHFL.IDX P6, R14, R13, R12, R11 ;  /* 0x0000000c0d0e7389 */ /* 0x00022400000c000b */
[----:B01234-:R-:W-:Y:S01]  /*1d3f0*/  ENDCOLLECTIVE ;  /* 0x000000000000791b */ /* 0x01ffe20003800000 */
.L_x_2690:
[----:B------:R-:W-:Y:S05]  /*1d400*/  BSYNC B0 ;  /* 0x0000000000007941 */ /* 0x000fea0003800000 */
.L_x_2689:
[----:B------:R-:W-:Y:S01]  /*1d410*/  IMAD.MOV.U32 R24, RZ, RZ, R14 ;  /* 0x000000ffff187224 */ /* 0x000fe200078e000e */
[----:B------:R-:W-:Y:S06]  /*1d420*/  BRA `(.L_x_2544) ;  /* 0xffffffb800c87947 */ /* 0x000fec000383ffff */
.L_x_2551:
[----:B0-----:R0:W2:Y:S02]  /*1d430*/  SYNCS.PHASECHK.TRANS64.TRYWAIT P0, [R9+URZ+0x16820], R0 ;  /* 0x01682000090075a7 */ /* 0x0010a4000800017f */
[----:B--2---:R-:W-:Y:S05]  /*1d440*/  @!P0 NANOSLEEP.SYNCS 0x989680 ;  /* 0x009896800000895d */ /* 0x004fea0003900000 */
[----:B------:R-:W2:Y:S02]  /*1d450*/  @!P0 SYNCS.PHASECHK.TRANS64 P0, [R9+URZ+0x16820], R0 ;  /* 0x01682000090085a7 */ /* 0x000ea4000800007f */
[----:B--2---:R-:W-:Y:S05]  /*1d460*/  @!P0 BRA `(.L_x_2551) ;  /* 0xfffffffc00f08947 */ /* 0x004fea000383ffff */
[----:B------:R-:W-:Y:S05]  /*1d470*/  BRA `(.L_x_2691) ;  /* 0xffffffc400207947 */ /* 0x000fea000383ffff */
.L_x_2552:
[----:B------:R-:W2:Y:S01]  /*1d480*/  S2R R2, SR_TID.X ;  /* 0x0000000000027919 */ /* 0x000ea20000002100 */
[----:B------:R-:W-:Y:S01]  /*1d490*/  BSSY B0, `(.L_x_2692) ;  /* 0x000000a000007945 */ /* 0x000fe20003800000 */
[----:B------:R-:W-:Y:S02]  /*1d4a0*/  IMAD.MOV.U32 R12, RZ, RZ, RZ ;  /* 0x000000ffff0c7224 */ /* 0x000fe400078e00ff */
[----:B-1----:R-:W-:Y:S02]  /*1d4b0*/  IMAD.MOV.U32 R11, RZ, RZ, 0x1f ;  /* 0x0000001fff0b7424 */ /* 0x002fe400078e00ff */
[----:B------:R-:W-:Y:S01]  /*1d4c0*/  IMAD.MOV.U32 R15, RZ, RZ, -0x1 ;  /* 0xffffffffff0f7424 */ /* 0x000fe200078e00ff */
[----:B--2---:R-:W-:-:S04]  /*1d4d0*/  SHF.R.U32.HI R2, RZ, 0x5, R2 ;  /* 0x00000005ff027819 */ /* 0x004fc80000011602 */
[----:B------:R-:W-:-:S05]  /*1d4e0*/  LOP3.LUT R2, R2, 0x3, RZ, 0xc0, !PT ;  /* 0x0000000302027812 */ /* 0x000fca00078ec0ff */
[----:B------:R-:W-:-:S07]  /*1d4f0*/  IMAD.MOV.U32 R13, RZ, RZ, R2 ;  /* 0x000000ffff0d7224 */ /* 0x000fce00078e0002 */
[----:B0--3--:R-:W-:Y:S05]  /*1d500*/  WARPSYNC.COLLECTIVE R15, `(.L_x_2693) ;  /* 0x000000000f087348 */ /* 0x009fea0003c00000 */
[----:B------:R1:W2:Y:S02]  /*1d510*/  SHFL.IDX P6, R14, R13, R12, R11 ;  /* 0x0000000c0d0e7389 */ /* 0x0002a400000c000b */
[----:B0123--:R-:W-:Y:S01]  /*1d520*/  ENDCOLLECTIVE ;  /* 0x000000000000791b */ /* 0x00ffe20003800000 */
.L_x_2693:
[----:B------:R-:W-:Y:S05]  /*1d530*/  BSYNC B0 ;  /* 0x0000000000007941 */ /* 0x000fea0003800000 */
.L_x_2692:
[----:B------:R-:W-:Y:S05]  /*1d540*/  BRA `(.L_x_2694) ;  /* 0xffffffc400087947 */ /* 0x000fea000383ffff */
.L_x_2553:
[----:B------:R-:W-:Y:S01]  /*1d550*/  BSSY B0, `(.L_x_2695) ;  /* 0x0000006000007945 */ /* 0x000fe20003800000 */
[----:B------:R-:W-:-:S07]  /*1d560*/  IMAD.MOV.U32 R15, RZ, RZ, -0x1 ;  /* 0xffffffffff0f7424 */ /* 0x000fce00078e00ff */
[----:B01-3--:R-:W-:Y:S05]  /*1d570*/  WARPSYNC.COLLECTIVE R15, `(.L_x_2696) ;  /* 0x000000000f0c7348 */ /* 0x00bfea0003c00000 */
[----:B------:R-:W-:Y:S02]  /*1d580*/  ELECT P6, UR62, PT ;  /* 0x00000000003e782f */ /* 0x000fe400038c0000 */
[----:B------:R-:W-:Y:S01]  /*1d590*/  MOV R14, UR62 ;  /* 0x0000003e000e7c02 */ /* 0x000fe20008000f00 */
[----:B01-3--:R-:W-:Y:S10]  /*1d5a0*/  ENDCOLLECTIVE ;  /* 0x000000000000791b */ /* 0x00bff40003800000 */
.L_x_2696:
[----:B------:R-:W-:Y:S05]  /*1d5b0*/  BSYNC B0 ;  /* 0x0000000000007941 */ /* 0x000fea0003800000 */
.L_x_2695:
[----:B------:R-:W-:Y:S05]  /*1d5c0*/  BRA `(.L_x_2697) ;  /* 0xffffffc000fc7947 */ /* 0x000fea000383ffff */
.L_x_2555:
[----:B0-----:R0:W2:Y:S02]  /*1d5d0*/  SYNCS.PHASECHK.TRANS64.TRYWAIT P0, [R7+URZ], R2 ;  /* 0x00000002070075a7 */ /* 0x0010a4000800017f */
[----:B--2---:R-:W-:Y:S05]  /*1d5e0*/  @!P0 NANOSLEEP.SYNCS 0x989680 ;  /* 0x009896800000895d */ /* 0x004fea0003900000 */
[----:B------:R-:W2:Y:S02]  /*1d5f0*/  @!P0 SYNCS.PHASECHK.TRANS64 P0, [R7+URZ], R2 ;  /* 0x00000002070085a7 */ /* 0x000ea4000800007f */
[----:B--2---:R-:W-:Y:S05]  /*1d600*/  @!P0 BRA `(.L_x_2555) ;  /* 0xfffffffc00f08947 */ /* 0x004fea000383ffff */
[----:B------:R-:W-:Y:S05]  /*1d610*/  BRA `(.L_x_2698) ;  /* 0xffffffc400307947 */ /* 0x000fea000383ffff */
.L_x_2556:
[----:B--2---:R2:W4:Y:S02]  /*1d620*/  SYNCS.PHASECHK.TRANS64.TRYWAIT P0, [R3+URZ], R0 ;  /* 0x00000000030075a7 */ /* 0x004524000800017f */
[----:B----4-:R-:W-:Y:S05]  /*1d630*/  @!P0 NANOSLEEP.SYNCS 0x989680 ;  /* 0x009896800000895d */ /* 0x010fea0003900000 */
[----:B------:R-:W4:Y:S02]  /*1d640*/  @!P0 SYNCS.PHASECHK.TRANS64 P0, [R3+URZ], R0 ;  /* 0x00000000030085a7 */ /* 0x000f24000800007f */
[----:B----4-:R-:W-:Y:S05]  /*1d650*/  @!P0 BRA `(.L_x_2556) ;  /* 0xfffffffc00f08947 */ /* 0x010fea000383ffff */
[----:B------:R-:W-:Y:S05]  /*1d660*/  BRA `(.L_x_2699) ;  /* 0xffffffc400247947 */ /* 0x000fea000383ffff */
.L_x_2558:
[----:B--2---:R2:W4:Y:S02]  /*1d670*/  SYNCS.PHASECHK.TRANS64.TRYWAIT P0, [R5+URZ], R2 ;  /* 0x00000002050075a7 */ /* 0x004524000800017f */
[----:B----4-:R-:W-:Y:S05]  /*1d680*/  @!P0 NANOSLEEP.SYNCS 0x989680 ;  /* 0x009896800000895d */ /* 0x010fea0003900000 */
[----:B------:R-:W4:Y:S02]  /*1d690*/  @!P0 SYNCS.PHASECHK.TRANS64 P0, [R5+URZ], R2 ;  /* 0x00000002050085a7 */ /* 0x000f24000800007f */
[----:B----4-:R-:W-:Y:S05]  /*1d6a0*/  @!P0 BRA `(.L_x_2558) ;  /* 0xfffffffc00f08947 */ /* 0x010fea000383ffff */
[----:B------:R-:W-:Y:S05]  /*1d6b0*/  BRA `(.L_x_2700) ;  /* 0xffffffc400287947 */ /* 0x000fea000383ffff */
.L_x_2701:
        /* <DEDUP_REMOVED lines=12> */
.L_x_2710:


//--------------------- .nv.global.init           --------------------------
	.section	.nv.global.init,"aw",@progbits
.nv.global.init:
	.type		$str$20,@object
	.size		$str$20,($str$21 - $str$20)
$str$20:
        /*0000*/ 	.byte	0x28, 0x61, 0x64, 0x64, 0x72, 0x65, 0x73, 0x73, 0x20, 0x26, 0x20, 0x6d, 0x61, 0x73, 0x6b, 0x29
        /*0010*/ 	.byte	0x20, 0x3d, 0x3d, 0x20, 0x30, 0x00
	.type		$str$21,@object
	.size		$str$21,(__unnamed_4 - $str$21)
$str$21:
        /*0016*/ 	.byte	0x2f, 0x74, 0x6d, 0x70, 0x2f, 0x6f, 0x73, 0x73, 0x5f, 0x6b, 0x65, 0x72, 0x6e, 0x65, 0x6c, 0x73
        /*0026*/ 	.byte	0x5f, 0x73, 0x72, 0x63, 0x2f, 0x66, 0x6c, 0x61, 0x73, 0x68, 0x5f, 0x61, 0x74, 0x74, 0x65, 0x6e
        /*0036*/ 	.byte	0x74, 0x69, 0x6f, 0x6e, 0x2f, 0x63, 0x73, 0x72, 0x63, 0x2f, 0x63, 0x75, 0x74, 0x6c, 0x61, 0x73
        /*0046*/ 	.byte	0x73, 0x2f, 0x69, 0x6e, 0x63, 0x6c, 0x75, 0x64, 0x65, 0x2f, 0x63, 0x75, 0x74, 0x65, 0x2f, 0x70
        /*0056*/ 	.byte	0x6f, 0x69, 0x6e, 0x74, 0x65, 0x72, 0x5f, 0x66, 0x6c, 0x61, 0x67, 0x67, 0x65, 0x64, 0x2e, 0x68
        /*0066*/ 	.byte	0x70, 0x70, 0x00
	.type		__unnamed_4,@object
	.size		__unnamed_4,(__unnamed_9 - __unnamed_4)
__unnamed_4:
        /* <DEDUP_REMOVED lines=23> */
        /*01d9*/ 	.byte	0x3a, 0x43, 0x3c, 0x30, 0x3e, 0x3e, 0x3e, 0x3e, 0x3e, 0x20, 0x26, 0x5d, 0x00
	.type		__unnamed_9,@object
	.size		__unnamed_9,(__unnamed_5 - __unnamed_9)
__unnamed_9:
        /* <DEDUP_REMOVED lines=24> */
        /*0366*/ 	.byte	0x00
	.type		__unnamed_5,@object
	.size		__unnamed_5,(__unnamed_3 - __unnamed_5)
__unnamed_5:
        /* <DEDUP_REMOVED lines=25> */
	.type		__unnamed_3,@object
	.size		__unnamed_3,(__unnamed_2 - __unnamed_3)
__unnamed_3:
        /* <DEDUP_REMOVED lines=28> */
        /*06a8*/ 	.byte	0x32, 0x3e, 0x3e, 0x3e, 0x3e, 0x3e, 0x5d, 0x00
	.type		__unnamed_2,@object
	.size		__unnamed_2,(__unnamed_7 - __unnamed_2)
__unnamed_2:
        /* <DEDUP_REMOVED lines=29> */
	.type		__unnamed_7,@object
	.size		__unnamed_7,(__unnamed_8 - __unnamed_7)
__unnamed_7:
        /* <DEDUP_REMOVED lines=28> */
        /*0a38*/ 	.byte	0x38, 0x38, 0x3e, 0x3e, 0x3e, 0x3e, 0x3e, 0x5d, 0x00
	.type		__unnamed_8,@object
	.size		__unnamed_8,(__unnamed_1 - __unnamed_8)
__unnamed_8:
        /* <DEDUP_REMOVED lines=29> */
	.type		__unnamed_1,@object
	.size		__unnamed_1,(__unnamed_6 - __unnamed_1)
__unnamed_1:
        /* <DEDUP_REMOVED lines=28> */
        /*0dca*/ 	.byte	0x32, 0x3e, 0x3e, 0x3e, 0x3e, 0x3e, 0x20, 0x26, 0x5d, 0x00
	.type		__unnamed_6,@object
	.size		__unnamed_6,(.L_5 - __unnamed_6)
__unnamed_6:
        /* <DEDUP_REMOVED lines=28> */
        /*0f94*/ 	.byte	0x38, 0x38, 0x3e, 0x3e, 0x3e, 0x3e, 0x3e, 0x20, 0x26, 0x5d, 0x00
.L_5:


//--------------------- .nv.shared._ZN7cutlass13device_kernelIN5flash11enable_sm90INS1_16FlashAttnFwdSm90INS1_25CollectiveMainloopFwdSm90ILi2EN4cute5tupleIJNS5_1CILi1EEES8_S8_EEENS6_IJNS7_ILi192EEESA_NS7_ILi64EEEEEELi64ENS_6half_tEfNS_4arch4Sm90ELb0ELb0ELb0ELb0ELb0ELb0ELb0ELb0ELb1ELb1ELb1ELb0EEENS1_21CollectiveEpilogueFwdINS6_IJSA_SB_SA_EEES9_SD_SF_Li384ELb0ELb1ELb1ELb0EEENS1_19SingleTileSchedulerILb0ELb1ELb1ELi192EEEEEEEEEvNT_6ParamsE --------------------------
	.section	.nv.shared._ZN7cutlass13device_kernelIN5flash11enable_sm90INS1_16FlashAttnFwdSm90INS1_25CollectiveMainloopFwdSm90ILi2EN4cute5tupleIJNS5_1CILi1EEES8_S8_EEENS6_IJNS7_ILi192EEESA_NS7_ILi64EEEEEELi64ENS_6half_tEfNS_4arch4Sm90ELb0ELb0ELb0ELb0ELb0ELb0ELb0ELb0ELb1ELb1ELb1ELb0EEENS1_21CollectiveEpilogueFwdINS6_IJSA_SB_SA_EEES9_SD_SF_Li384ELb0ELb1ELb1ELb0EEENS1_19SingleTileSchedulerILb0ELb1ELb1ELi192EEEEEEEEEvNT_6ParamsE,"aw",@nobits
	.sectionflags	@""
	.align	16
	.zero		1024


//--------------------- .nv.shared.reserved.0     --------------------------
	.section	.nv.shared.reserved.0,"aw",@nobits
	.weak		__nv_reservedSMEM_offset_0_alias
	.size		__nv_reservedSMEM_offset_0_alias, 0, 0
	.other		__nv_reservedSMEM_offset_0_alias,@"STO_CUDA_RESERVED_SHARED STV_DEFAULT"
__nv_reservedSMEM_offset_0_alias:
	.zero		0


//--------------------- .nv.global                --------------------------
	.section	.nv.global,"aw",@nobits
.nv.global:
	.type		_ZN71_INTERNAL_e7c80e6b_35_flash_fwd_hdim64_fp16_split_sm90_cu_1f2e7571_35114cute1_E,@object
	.size		_ZN71_INTERNAL_e7c80e6b_35_flash_fwd_hdim64_fp16_split_sm90_cu_1f2e7571_35114cute1_E,(_ZN71_INTERNAL_e7c80e6b_35_flash_fwd_hdim64_fp16_split_sm90_cu_1f2e7571_35114cuda3std3__45__cpo6cbeginE - _ZN71_INTERNAL_e7c80e6b_35_flash_fwd_hdim64_fp16_split_sm90_cu_1f2e7571_35114cute1_E)
_ZN71_INTERNAL_e7c80e6b_35_flash_fwd_hdim64_fp16_split_sm90_cu_1f2e7571_35114cute1_E:
	.zero		1
	.type		_ZN71_INTERNAL_e7c80e6b_35_flash_fwd_hdim64_fp16_split_sm90_cu_1f2e7571_35114cuda3std3__45__cpo6cbeginE,@object
	.size		_ZN71_INTERNAL_e7c80e6b_35_flash_fwd_hdim64_fp16_split_sm90_cu_1f2e7571_35114cuda3std3__45__cpo6cbeginE,(_ZN71_INTERNAL_e7c80e6b_35_flash_fwd_hdim64_fp16_split_sm90_cu_1f2e7571_35114cuda3std3__48in_placeE - _ZN71_INTERNAL_e7c80e6b_35_flash_fwd_hdim64_fp16_split_sm90_cu_1f2e7571_35114cuda3std3__45__cpo6cbeginE)
_ZN71_INTERNAL_e7c80e6b_35_flash_fwd_hdim64_fp16_split_sm90_cu_1f2e7571_35114cuda3std3__45__cpo6cbeginE:
	.zero		1
	.type		_ZN71_INTERNAL_e7c80e6b_35_flash_fwd_hdim64_fp16_split_sm90_cu_1f2e7571_35114cuda3std3__48in_placeE,@object
	.size		_ZN71_INTERNAL_e7c80e6b_35_flash_fwd_hdim64_fp16_split_sm90_cu_1f2e7571_35114cuda3std3__48in_placeE,(_ZN71_INTERNAL_e7c80e6b_35_flash_fwd_hdim64_fp16_split_sm90_cu_1f2e7571_35114cuda3std6ranges3__45__cpo9iter_moveE - _ZN71_INTERNAL_e7c80e6b_35_flash_fwd_hdim64_fp16_split_sm90_cu_1f2e7571_35114cuda3std3__48in_placeE)
_ZN71_INTERNAL_e7c80e6b_35_flash_fwd_hdim64_fp16_split_sm90_cu_1f2e7571_35114cuda3std3__48in_placeE:
	.zero		1
	.type		_ZN71_INTERNAL_e7c80e6b_35_flash_fwd_hdim64_fp16_split_sm90_cu_1f2e7571_35114cuda3std6ranges3__45__cpo9iter_moveE,@object
	.size		_ZN71_INTERNAL_e7c80e6b_35_flash_fwd_hdim64_fp16_split_sm90_cu_1f2e7571_35114cuda3std6ranges3__45__cpo9iter_moveE,(_ZN71_INTERNAL_e7c80e6b_35_flash_fwd_hdim64_fp16_split_sm90_cu_1f2e7571_35114cuda3std3__45__cpo5beginE - _ZN71_INTERNAL_e7c80e6b_35_flash_fwd_hdim64_fp16_split_sm90_cu_1f2e7571_35114cuda3std6ranges3__45__cpo9iter_moveE)
_ZN71_INTERNAL_e7c80e6b_35_flash_fwd_hdim64_fp16_split_sm90_cu_1f2e7571_35114cuda3std6ranges3__45__cpo9iter_moveE:
	.zero		1
	.type		_ZN71_INTERNAL_e7c80e6b_35_flash_fwd_hdim64_fp16_split_sm90_cu_1f2e7571_35114cuda3std3__45__cpo5beginE,@object
	.size		_ZN71_INTERNAL_e7c80e6b_35_flash_fwd_hdim64_fp16_split_sm90_cu_1f2e7571_35114cuda3std3__45__cpo5beginE,(_ZN71_INTERNAL_e7c80e6b_35_flash_fwd_hdim64_fp16_split_sm90_cu_1f2e7571_35114cuda3std3__473_GLOBAL__N__e7c80e6b_35_flash_fwd_hdim64_fp16_split_sm90_cu_1f2e7571_35116ignoreE - _ZN71_INTERNAL_e7c80e6b_35_flash_fwd_hdim64_fp16_split_sm90_cu_1f2e7571_35114cuda3std3__45__cpo5beginE)
_ZN71_INTERNAL_e7c80e6b_35_flash_fwd_hdim64_fp16_split_sm90_cu_1f2e7571_35114cuda3std3__45__cpo5beginE:
	.zero		1
	.type		_ZN71_INTERNAL_e7c80e6b_35_flash_fwd_hdim64_fp16_split_sm90_cu_1f2e7571_35114cuda3std3__473_GLOBAL__N__e7c80e6b_35_flash_fwd_hdim64_fp16_split_sm90_cu_1f2e7571_35116ignoreE,@object
	.size		_ZN71_INTERNAL_e7c80e6b_35_flash_fwd_hdim64_fp16_split_sm90_cu_1f2e7571_35114cuda3std3__473_GLOBAL__N__e7c80e6b_35_flash_fwd_hdim64_fp16_split_sm90_cu_1f2e7571_35116ignoreE,(_ZN71_INTERNAL_e7c80e6b_35_flash_fwd_hdim64_fp16_split_sm90_cu_1f2e7571_35114cute7productE - _ZN71_INTERNAL_e7c80e6b_35_flash_fwd_hdim64_fp16_split_sm90_cu_1f2e7571_35114cuda3std3__473_GLOBAL__N__e7c80e6b_35_flash_fwd_hdim64_fp16_split_sm90_cu_1f2e7571_35116ignoreE)
_ZN71_INTERNAL_e7c80e6b_35_flash_fwd_hdim64_fp16_split_sm90_cu_1f2e7571_35114cuda3std3__473_GLOBAL__N__e7c80e6b_35_flash_fwd_hdim64_fp16_split_sm90_cu_1f2e7571_35116ignoreE:
	.zero		1
	.type		_ZN71_INTERNAL_e7c80e6b_35_flash_fwd_hdim64_fp16_split_sm90_cu_1f2e7571_35114cute7productE,@object
	.size		_ZN71_INTERNAL_e7c80e6b_35_flash_fwd_hdim64_fp16_split_sm90_cu_1f2e7571_35114cute7productE,(_ZN71_INTERNAL_e7c80e6b_35_flash_fwd_hdim64_fp16_split_sm90_cu_1f2e7571_35114cuda3std3__45__cpo3endE - _ZN71_INTERNAL_e7c80e6b_35_flash_fwd_hdim64_fp16_split_sm90_cu_1f2e7571_35114cute7productE)
_ZN71_INTERNAL_e7c80e6b_35_flash_fwd_hdim64_fp16_split_sm90_cu_1f2e7571_35114cute7productE:
	.zero		1
	.type		_ZN71_INTERNAL_e7c80e6b_35_flash_fwd_hdim64_fp16_split_sm90_cu_1f2e7571_35114cuda3std3__45__cpo3endE,@object
	.size		_ZN71_INTERNAL_e7c80e6b_35_flash_fwd_hdim64_fp16_split_sm90_cu_1f2e7571_35114cuda3std3__45__cpo3endE,(_ZN71_INTERNAL_e7c80e6b_35_flash_fwd_hdim64_fp16_split_sm90_cu_1f2e7571_35114cuda3std3__419piecewise_constructE - _ZN71_INTERNAL_e7c80e6b_35_flash_fwd_hdim64_fp16_split_sm90_cu_1f2e7571_35114cuda3std3__45__cpo3endE)
_ZN71_INTERNAL_e7c80e6b_35_flash_fwd_hdim64_fp16_split_sm90_cu_1f2e7571_35114cuda3std3__45__cpo3endE:
	.zero		1
	.type		_ZN71_INTERNAL_e7c80e6b_35_flash_fwd_hdim64_fp16_split_sm90_cu_1f2e7571_35114cuda3std3__419piecewise_constructE,@object
	.size		_ZN71_INTERNAL_e7c80e6b_35_flash_fwd_hdim64_fp16_split_sm90_cu_1f2e7571_35114cuda3std3__419piecewise_constructE,(_ZN71_INTERNAL_e7c80e6b_35_flash_fwd_hdim64_fp16_split_sm90_cu_1f2e7571_35114cuda3std3__45__cpo4cendE - _ZN71_INTERNAL_e7c80e6b_35_flash_fwd_hdim64_fp16_split_sm90_cu_1f2e7571_35114cuda3std3__419piecewise_constructE)
_ZN71_INTERNAL_e7c80e6b_35_flash_fwd_hdim64_fp16_split_sm90_cu_1f2e7571_35114cuda3std3__419piecewise_constructE:
	.zero		1
	.type		_ZN71_INTERNAL_e7c80e6b_35_flash_fwd_hdim64_fp16_split_sm90_cu_1f2e7571_35114cuda3std3__45__cpo4cendE,@object
	.size		_ZN71_INTERNAL_e7c80e6b_35_flash_fwd_hdim64_fp16_split_sm90_cu_1f2e7571_35114cuda3std3__45__cpo4cendE,(_ZN71_INTERNAL_e7c80e6b_35_flash_fwd_hdim64_fp16_split_sm90_cu_1f2e7571_35114cuda3std6ranges3__45__cpo4swapE - _ZN71_INTERNAL_e7c80e6b_35_flash_fwd_hdim64_fp16_split_sm90_cu_1f2e7571_35114cuda3std3__45__cpo4cendE)
_ZN71_INTERNAL_e7c80e6b_35_flash_fwd_hdim64_fp16_split_sm90_cu_1f2e7571_35114cuda3std3__45__cpo4cendE:
	.zero		1
	.type		_ZN71_INTERNAL_e7c80e6b_35_flash_fwd_hdim64_fp16_split_sm90_cu_1f2e7571_35114cuda3std6ranges3__45__cpo4swapE,@object
	.size		_ZN71_INTERNAL_e7c80e6b_35_flash_fwd_hdim64_fp16_split_sm90_cu_1f2e7571_35114cuda3std6ranges3__45__cpo4swapE,(.L_16 - _ZN71_INTERNAL_e7c80e6b_35_flash_fwd_hdim64_fp16_split_sm90_cu_1f2e7571_35114cuda3std6ranges3__45__cpo4swapE)
_ZN71_INTERNAL_e7c80e6b_35_flash_fwd_hdim64_fp16_split_sm90_cu_1f2e7571_35114cuda3std6ranges3__45__cpo4swapE:
	.zero		1
.L_16:


//--------------------- .nv.shared._ZN7cutlass13device_kernelIN5flash11enable_sm90INS1_16FlashAttnFwdSm90INS1_25CollectiveMainloopFwdSm90ILi2EN4cute5tupleIJNS5_1CILi1EEES8_S8_EEENS6_IJNS7_ILi192EEESA_NS7_ILi64EEEEEELi64ENS_6half_tEfNS_4arch4Sm90ELb0ELb0ELb0ELb1ELb0ELb0ELb0ELb0ELb1ELb1ELb1ELb0EEENS1_21CollectiveEpilogueFwdINS6_IJSA_SB_SA_EEES9_SD_SF_Li384ELb1ELb1ELb1ELb0EEENS1_36VarlenDynamicPersistentTileSchedulerILi192ELi192ELi384ELi128ELb1ELb1ELb1ELb0ELb1ELb1EEEEEEEEEvNT_6ParamsE --------------------------
	.section	.nv.shared._ZN7cutlass13device_kernelIN5flash11enable_sm90INS1_16FlashAttnFwdSm90INS1_25CollectiveMainloopFwdSm90ILi2EN4cute5tupleIJNS5_1CILi1EEES8_S8_EEENS6_IJNS7_ILi192EEESA_NS7_ILi64EEEEEELi64ENS_6half_tEfNS_4arch4Sm90ELb0ELb0ELb0ELb1ELb0ELb0ELb0ELb0ELb1ELb1ELb1ELb0EEENS1_21CollectiveEpilogueFwdINS6_IJSA_SB_SA_EEES9_SD_SF_Li384ELb1ELb1ELb1ELb0EEENS1_36VarlenDynamicPersistentTileSchedulerILi192ELi192ELi384ELi128ELb1ELb1ELb1ELb0ELb1ELb1EEEEEEEEEvNT_6ParamsE,"aw",@nobits
	.sectionflags	@""
	.align	16
	.zero		1024


//--------------------- .nv.shared._ZN7cutlass13device_kernelIN5flash11enable_sm90INS1_16FlashAttnFwdSm90INS1_25CollectiveMainloopFwdSm90ILi2EN4cute5tupleIJNS5_1CILi1EEES8_S8_EEENS6_IJNS7_ILi192EEESA_NS7_ILi64EEEEEELi64ENS_6half_tEfNS_4arch4Sm90ELb0ELb0ELb0ELb1ELb0ELb1ELb0ELb0ELb1ELb1ELb1ELb0EEENS1_21CollectiveEpilogueFwdINS6_IJSA_SB_SA_EEES9_SD_SF_Li384ELb1ELb1ELb1ELb0EEENS1_36VarlenDynamicPersistentTileSchedulerILi192ELi192ELi384ELi128ELb1ELb1ELb1ELb0ELb1ELb1EEEEEEEEEvNT_6ParamsE --------------------------
	.section	.nv.shared._ZN7cutlass13device_kernelIN5flash11enable_sm90INS1_16FlashAttnFwdSm90INS1_25CollectiveMainloopFwdSm90ILi2EN4cute5tupleIJNS5_1CILi1EEES8_S8_EEENS6_IJNS7_ILi192EEESA_NS7_ILi64EEEEEELi64ENS_6half_tEfNS_4arch4Sm90ELb0ELb0ELb0ELb1ELb0ELb1ELb0ELb0ELb1ELb1ELb1ELb0EEENS1_21CollectiveEpilogueFwdINS6_IJSA_SB_SA_EEES9_SD_SF_Li384ELb1ELb1ELb1ELb0EEENS1_36VarlenDynamicPersistentTileSchedulerILi192ELi192ELi384ELi128ELb1ELb1ELb1ELb0ELb1ELb1EEEEEEEEEvNT_6ParamsE,"aw",@nobits
	.sectionflags	@""
	.align	16
	.zero		1024


//--------------------- .nv.shared._ZN7cutlass13device_kernelIN5flash11enable_sm90INS1_16FlashAttnFwdSm90INS1_25CollectiveMainloopFwdSm90ILi2EN4cute5tupleIJNS5_1CILi1EEES8_S8_EEENS6_IJNS7_ILi192EEENS7_ILi128EEENS7_ILi64EEEEEELi64ENS_6half_tEfNS_4arch4Sm90ELb0ELb1ELb0ELb0ELb0ELb0ELb0ELb1ELb1ELb1ELb1ELb0EEENS1_21CollectiveEpilogueFwdINS6_IJSA_SC_SB_EEES9_SE_SG_Li384ELb0ELb1ELb1ELb0EEENS1_19SingleTileSchedulerILb0ELb1ELb1ELi192EEEEEEEEEvNT_6ParamsE --------------------------
	.section	.nv.shared._ZN7cutlass13device_kernelIN5flash11enable_sm90INS1_16FlashAttnFwdSm90INS1_25CollectiveMainloopFwdSm90ILi2EN4cute5tupleIJNS5_1CILi1EEES8_S8_EEENS6_IJNS7_ILi192EEENS7_ILi128EEENS7_ILi64EEEEEELi64ENS_6half_tEfNS_4arch4Sm90ELb0ELb1ELb0ELb0ELb0ELb0ELb0ELb1ELb1ELb1ELb1ELb0EEENS1_21CollectiveEpilogueFwdINS6_IJSA_SC_SB_EEES9_SE_SG_Li384ELb0ELb1ELb1ELb0EEENS1_19SingleTileSchedulerILb0ELb1ELb1ELi192EEEEEEEEEvNT_6ParamsE,"aw",@nobits
	.sectionflags	@""
	.align	16
	.zero		1024


//--------------------- .nv.shared._ZN7cutlass13device_kernelIN5flash11enable_sm90INS1_16FlashAttnFwdSm90INS1_25CollectiveMainloopFwdSm90ILi2EN4cute5tupleIJNS5_1CILi1EEES8_S8_EEENS6_IJNS7_ILi192EEENS7_ILi128EEENS7_ILi64EEEEEELi64ENS_6half_tEfNS_4arch4Sm90ELb0ELb1ELb0ELb1ELb0ELb0ELb0ELb1ELb1ELb1ELb1ELb0EEENS1_21CollectiveEpilogueFwdINS6_IJSA_SC_SB_EEES9_SE_SG_Li384ELb1ELb1ELb1ELb0EEENS1_36VarlenDynamicPersistentTileSchedulerILi192ELi128ELi384ELi128ELb1ELb1ELb1ELb1ELb0ELb1EEEEEEEEEvNT_6ParamsE --------------------------
	.section	.nv.shared._ZN7cutlass13device_kernelIN5flash11enable_sm90INS1_16FlashAttnFwdSm90INS1_25CollectiveMainloopFwdSm90ILi2EN4cute5tupleIJNS5_1CILi1EEES8_S8_EEENS6_IJNS7_ILi192EEENS7_ILi128EEENS7_ILi64EEEEEELi64ENS_6half_tEfNS_4arch4Sm90ELb0ELb1ELb0ELb1ELb0ELb0ELb0ELb1ELb1ELb1ELb1ELb0EEENS1_21CollectiveEpilogueFwdINS6_IJSA_SC_SB_EEES9_SE_SG_Li384ELb1ELb1ELb1ELb0EEENS1_36VarlenDynamicPersistentTileSchedulerILi192ELi128ELi384ELi128ELb1ELb1ELb1ELb1ELb0ELb1EEEEEEEEEvNT_6ParamsE,"aw",@nobits
	.sectionflags	@""
	.align	16
	.zero		1024


//--------------------- .nv.shared._ZN7cutlass13device_kernelIN5flash11enable_sm90INS1_16FlashAttnFwdSm90INS1_25CollectiveMainloopFwdSm90ILi2EN4cute5tupleIJNS5_1CILi1EEES8_S8_EEENS6_IJNS7_ILi192EEENS7_ILi128EEENS7_ILi64EEEEEELi64ENS_6half_tEfNS_4arch4Sm90ELb0ELb1ELb0ELb1ELb0ELb1ELb0ELb1ELb1ELb1ELb1ELb0EEENS1_21CollectiveEpilogueFwdINS6_IJSA_SC_SB_EEES9_SE_SG_Li384ELb1ELb1ELb1ELb0EEENS1_36VarlenDynamicPersistentTileSchedulerILi192ELi128ELi384ELi128ELb1ELb1ELb1ELb1ELb0ELb1EEEEEEEEEvNT_6ParamsE --------------------------
	.section	.nv.shared._ZN7cutlass13device_kernelIN5flash11enable_sm90INS1_16FlashAttnFwdSm90INS1_25CollectiveMainloopFwdSm90ILi2EN4cute5tupleIJNS5_1CILi1EEES8_S8_EEENS6_IJNS7_ILi192EEENS7_ILi128EEENS7_ILi64EEEEEELi64ENS_6half_tEfNS_4arch4Sm90ELb0ELb1ELb0ELb1ELb0ELb1ELb0ELb1ELb1ELb1ELb1ELb0EEENS1_21CollectiveEpilogueFwdINS6_IJSA_SC_SB_EEES9_SE_SG_Li384ELb1ELb1ELb1ELb0EEENS1_36VarlenDynamicPersistentTileSchedulerILi192ELi128ELi384ELi128ELb1ELb1ELb1ELb1ELb0ELb1EEEEEEEEEvNT_6ParamsE,"aw",@nobits
	.sectionflags	@""
	.align	16
	.zero		1024


//--------------------- .nv.shared._ZN7cutlass13device_kernelIN5flash11enable_sm90INS1_16FlashAttnFwdSm90INS1_25CollectiveMainloopFwdSm90ILi2EN4cute5tupleIJNS5_1CILi1EEES8_S8_EEENS6_IJNS7_ILi192EEENS7_ILi128EEENS7_ILi64EEEEEELi64ENS_6half_tEfNS_4arch4Sm90ELb1ELb0ELb0ELb0ELb0ELb0ELb0ELb1ELb1ELb1ELb1ELb0EEENS1_21CollectiveEpilogueFwdINS6_IJSA_SC_SB_EEES9_SE_SG_Li384ELb0ELb1ELb1ELb0EEENS1_19SingleTileSchedulerILb0ELb1ELb1ELi192EEEEEEEEEvNT_6ParamsE --------------------------
	.section	.nv.shared._ZN7cutlass13device_kernelIN5flash11enable_sm90INS1_16FlashAttnFwdSm90INS1_25CollectiveMainloopFwdSm90ILi2EN4cute5tupleIJNS5_1CILi1EEES8_S8_EEENS6_IJNS7_ILi192EEENS7_ILi128EEENS7_ILi64EEEEEELi64ENS_6half_tEfNS_4arch4Sm90ELb1ELb0ELb0ELb0ELb0ELb0ELb0ELb1ELb1ELb1ELb1ELb0EEENS1_21CollectiveEpilogueFwdINS6_IJSA_SC_SB_EEES9_SE_SG_Li384ELb0ELb1ELb1ELb0EEENS1_19SingleTileSchedulerILb0ELb1ELb1ELi192EEEEEEEEEvNT_6ParamsE,"aw",@nobits
	.sectionflags	@""
	.align	16
	.zero		1024


//--------------------- .nv.shared._ZN7cutlass13device_kernelIN5flash11enable_sm90INS1_16FlashAttnFwdSm90INS1_25CollectiveMainloopFwdSm90ILi2EN4cute5tupleIJNS5_1CILi1EEES8_S8_EEENS6_IJNS7_ILi192EEENS7_ILi128EEENS7_ILi64EEEEEELi64ENS_6half_tEfNS_4arch4Sm90ELb1ELb0ELb0ELb1ELb0ELb0ELb0ELb1ELb1ELb1ELb1ELb0EEENS1_21CollectiveEpilogueFwdINS6_IJSA_SC_SB_EEES9_SE_SG_Li384ELb1ELb1ELb1ELb0EEENS1_36VarlenDynamicPersistentTileSchedulerILi192ELi128ELi384ELi128ELb1ELb1ELb1ELb1ELb1ELb1EEEEEEEEEvNT_6ParamsE --------------------------
	.section	.nv.shared._ZN7cutlass13device_kernelIN5flash11enable_sm90INS1_16FlashAttnFwdSm90INS1_25CollectiveMainloopFwdSm90ILi2EN4cute5tupleIJNS5_1CILi1EEES8_S8_EEENS6_IJNS7_ILi192EEENS7_ILi128EEENS7_ILi64EEEEEELi64ENS_6half_tEfNS_4arch4Sm90ELb1ELb0ELb0ELb1ELb0ELb0ELb0ELb1ELb1ELb1ELb1ELb0EEENS1_21CollectiveEpilogueFwdINS6_IJSA_SC_SB_EEES9_SE_SG_Li384ELb1ELb1ELb1ELb0EEENS1_36VarlenDynamicPersistentTileSchedulerILi192ELi128ELi384ELi128ELb1ELb1ELb1ELb1ELb1ELb1EEEEEEEEEvNT_6ParamsE,"aw",@nobits
	.sectionflags	@""
	.align	16
	.zero		1024


//--------------------- .nv.shared._ZN7cutlass13device_kernelIN5flash11enable_sm90INS1_16FlashAttnFwdSm90INS1_25CollectiveMainloopFwdSm90ILi2EN4cute5tupleIJNS5_1CILi1EEES8_S8_EEENS6_IJNS7_ILi192EEENS7_ILi128EEENS7_ILi64EEEEEELi64ENS_6half_tEfNS_4arch4Sm90ELb1ELb0ELb0ELb1ELb0ELb1ELb0ELb1ELb1ELb1ELb1ELb0EEENS1_21CollectiveEpilogueFwdINS6_IJSA_SC_SB_EEES9_SE_SG_Li384ELb1ELb1ELb1ELb0EEENS1_36VarlenDynamicPersistentTileSchedulerILi192ELi128ELi384ELi128ELb1ELb1ELb1ELb1ELb1ELb1EEEEEEEEEvNT_6ParamsE --------------------------
	.section	.nv.shared._ZN7cutlass13device_kernelIN5flash11enable_sm90INS1_16FlashAttnFwdSm90INS1_25CollectiveMainloopFwdSm90ILi2EN4cute5tupleIJNS5_1CILi1EEES8_S8_EEENS6_IJNS7_ILi192EEENS7_ILi128EEENS7_ILi64EEEEEELi64ENS_6half_tEfNS_4arch4Sm90ELb1ELb0ELb0ELb1ELb0ELb1ELb0ELb1ELb1ELb1ELb1ELb0EEENS1_21CollectiveEpilogueFwdINS6_IJSA_SC_SB_EEES9_SE_SG_Li384ELb1ELb1ELb1ELb0EEENS1_36VarlenDynamicPersistentTileSchedulerILi192ELi128ELi384ELi128ELb1ELb1ELb1ELb1ELb1ELb1EEEEEEEEEvNT_6ParamsE,"aw",@nobits
	.sectionflags	@""
	.align	16
	.zero		1024


//--------------------- .nv.constant0._ZN7cutlass13device_kernelIN5flash11enable_sm90INS1_16FlashAttnFwdSm90INS1_25CollectiveMainloopFwdSm90ILi2EN4cute5tupleIJNS5_1CILi1EEES8_S8_EEENS6_IJNS7_ILi192EEESA_NS7_ILi64EEEEEELi64ENS_6half_tEfNS_4arch4Sm90ELb0ELb0ELb0ELb0ELb0ELb0ELb0ELb0ELb1ELb1ELb1ELb0EEENS1_21CollectiveEpilogueFwdINS6_IJSA_SB_SA_EEES9_SD_SF_Li384ELb0ELb1ELb1ELb0EEENS1_19SingleTileSchedulerILb0ELb1ELb1ELi192EEEEEEEEEvNT_6ParamsE --------------------------
	.section	.nv.constant0._ZN7cutlass13device_kernelIN5flash11enable_sm90INS1_16FlashAttnFwdSm90INS1_25CollectiveMainloopFwdSm90ILi2EN4cute5tupleIJNS5_1CILi1EEES8_S8_EEENS6_IJNS7_ILi192EEESA_NS7_ILi64EEEEEELi64ENS_6half_tEfNS_4arch4Sm90ELb0ELb0ELb0ELb0ELb0ELb0ELb0ELb0ELb1ELb1ELb1ELb0EEENS1_21CollectiveEpilogueFwdINS6_IJSA_SB_SA_EEES9_SD_SF_Li384ELb0ELb1ELb1ELb0EEENS1_19SingleTileSchedulerILb0ELb1ELb1ELi192EEEEEEEEEvNT_6ParamsE,"a",@progbits
	.sectionflags	@""
	.align	4
.nv.constant0._ZN7cutlass13device_kernelIN5flash11enable_sm90INS1_16FlashAttnFwdSm90INS1_25CollectiveMainloopFwdSm90ILi2EN4cute5tupleIJNS5_1CILi1EEES8_S8_EEENS6_IJNS7_ILi192EEESA_NS7_ILi64EEEEEELi64ENS_6half_tEfNS_4arch4Sm90ELb0ELb0ELb0ELb0ELb0ELb0ELb0ELb0ELb1ELb1ELb1ELb0EEENS1_21CollectiveEpilogueFwdINS6_IJSA_SB_SA_EEES9_SD_SF_Li384ELb0ELb1ELb1ELb0EEENS1_19SingleTileSchedulerILb0ELb1ELb1ELi192EEEEEEEEEvNT_6ParamsE:
	.zero		3200


//--------------------- .nv.constant0._ZN7cutlass13device_kernelIN5flash11enable_sm90INS1_16FlashAttnFwdSm90INS1_25CollectiveMainloopFwdSm90ILi2EN4cute5tupleIJNS5_1CILi1EEES8_S8_EEENS6_IJNS7_ILi192EEESA_NS7_ILi64EEEEEELi64ENS_6half_tEfNS_4arch4Sm90ELb0ELb0ELb0ELb1ELb0ELb0ELb0ELb0ELb1ELb1ELb1ELb0EEENS1_21CollectiveEpilogueFwdINS6_IJSA_SB_SA_EEES9_SD_SF_Li384ELb1ELb1ELb1ELb0EEENS1_36VarlenDynamicPersistentTileSchedulerILi192ELi192ELi384ELi128ELb1ELb1ELb1ELb0ELb1ELb1EEEEEEEEEvNT_6ParamsE --------------------------
	.section	.nv.constant0._ZN7cutlass13device_kernelIN5flash11enable_sm90INS1_16FlashAttnFwdSm90INS1_25CollectiveMainloopFwdSm90ILi2EN4cute5tupleIJNS5_1CILi1EEES8_S8_EEENS6_IJNS7_ILi192EEESA_NS7_ILi64EEEEEELi64ENS_6half_tEfNS_4arch4Sm90ELb0ELb0ELb0ELb1ELb0ELb0ELb0ELb0ELb1ELb1ELb1ELb0EEENS1_21CollectiveEpilogueFwdINS6_IJSA_SB_SA_EEES9_SD_SF_Li384ELb1ELb1ELb1ELb0EEENS1_36VarlenDynamicPersistentTileSchedulerILi192ELi192ELi384ELi128ELb1ELb1ELb1ELb0ELb1ELb1EEEEEEEEEvNT_6ParamsE,"a",@progbits
	.sectionflags	@""
	.align	4
.nv.constant0._ZN7cutlass13device_kernelIN5flash11enable_sm90INS1_16FlashAttnFwdSm90INS1_25CollectiveMainloopFwdSm90ILi2EN4cute5tupleIJNS5_1CILi1EEES8_S8_EEENS6_IJNS7_ILi192EEESA_NS7_ILi64EEEEEELi64ENS_6half_tEfNS_4arch4Sm90ELb0ELb0ELb0ELb1ELb0ELb0ELb0ELb0ELb1ELb1ELb1ELb0EEENS1_21CollectiveEpilogueFwdINS6_IJSA_SB_SA_EEES9_SD_SF_Li384ELb1ELb1ELb1ELb0EEENS1_36VarlenDynamicPersistentTileSchedulerILi192ELi192ELi384ELi128ELb1ELb1ELb1ELb0ELb1ELb1EEEEEEEEEvNT_6ParamsE:
	.zero		3328


//--------------------- .nv.constant0._ZN7cutlass13device_kernelIN5flash11enable_sm90INS1_16FlashAttnFwdSm90INS1_25CollectiveMainloopFwdSm90ILi2EN4cute5tupleIJNS5_1CILi1EEES8_S8_EEENS6_IJNS7_ILi192EEESA_NS7_ILi64EEEEEELi64ENS_6half_tEfNS_4arch4Sm90ELb0ELb0ELb0ELb1ELb0ELb1ELb0ELb0ELb1ELb1ELb1ELb0EEENS1_21CollectiveEpilogueFwdINS6_IJSA_SB_SA_EEES9_SD_SF_Li384ELb1ELb1ELb1ELb0EEENS1_36VarlenDynamicPersistentTileSchedulerILi192ELi192ELi384ELi128ELb1ELb1ELb1ELb0ELb1ELb1EEEEEEEEEvNT_6ParamsE --------------------------
	.section	.nv.constant0._ZN7cutlass13device_kernelIN5flash11enable_sm90INS1_16FlashAttnFwdSm90INS1_25CollectiveMainloopFwdSm90ILi2EN4cute5tupleIJNS5_1CILi1EEES8_S8_EEENS6_IJNS7_ILi192EEESA_NS7_ILi64EEEEEELi64ENS_6half_tEfNS_4arch4Sm90ELb0ELb0ELb0ELb1ELb0ELb1ELb0ELb0ELb1ELb1ELb1ELb0EEENS1_21CollectiveEpilogueFwdINS6_IJSA_SB_SA_EEES9_SD_SF_Li384ELb1ELb1ELb1ELb0EEENS1_36VarlenDynamicPersistentTileSchedulerILi192ELi192ELi384ELi128ELb1ELb1ELb1ELb0ELb1ELb1EEEEEEEEEvNT_6ParamsE,"a",@progbits
	.sectionflags	@""
	.align	4
.nv.constant0._ZN7cutlass13device_kernelIN5flash11enable_sm90INS1_16FlashAttnFwdSm90INS1_25CollectiveMainloopFwdSm90ILi2EN4cute5tupleIJNS5_1CILi1EEES8_S8_EEENS6_IJNS7_ILi192EEESA_NS7_ILi64EEEEEELi64ENS_6half_tEfNS_4arch4Sm90ELb0ELb0ELb0ELb1ELb0ELb1ELb0ELb0ELb1ELb1ELb1ELb0EEENS1_21CollectiveEpilogueFwdINS6_IJSA_SB_SA_EEES9_SD_SF_Li384ELb1ELb1ELb1ELb0EEENS1_36VarlenDynamicPersistentTileSchedulerILi192ELi192ELi384ELi128ELb1ELb1ELb1ELb0ELb1ELb1EEEEEEEEEvNT_6ParamsE:
	.zero		3328


//--------------------- .nv.constant0._ZN7cutlass13device_kernelIN5flash11enable_sm90INS1_16FlashAttnFwdSm90INS1_25CollectiveMainloopFwdSm90ILi2EN4cute5tupleIJNS5_1CILi1EEES8_S8_EEENS6_IJNS7_ILi192EEENS7_ILi128EEENS7_ILi64EEEEEELi64ENS_6half_tEfNS_4arch4Sm90ELb0ELb1ELb0ELb0ELb0ELb0ELb0ELb1ELb1ELb1ELb1ELb0EEENS1_21CollectiveEpilogueFwdINS6_IJSA_SC_SB_EEES9_SE_SG_Li384ELb0ELb1ELb1ELb0EEENS1_19SingleTileSchedulerILb0ELb1ELb1ELi192EEEEEEEEEvNT_6ParamsE --------------------------
	.section	.nv.constant0._ZN7cutlass13device_kernelIN5flash11enable_sm90INS1_16FlashAttnFwdSm90INS1_25CollectiveMainloopFwdSm90ILi2EN4cute5tupleIJNS5_1CILi1EEES8_S8_EEENS6_IJNS7_ILi192EEENS7_ILi128EEENS7_ILi64EEEEEELi64ENS_6half_tEfNS_4arch4Sm90ELb0ELb1ELb0ELb0ELb0ELb0ELb0ELb1ELb1ELb1ELb1ELb0EEENS1_21CollectiveEpilogueFwdINS6_IJSA_SC_SB_EEES9_SE_SG_Li384ELb0ELb1ELb1ELb0EEENS1_19SingleTileSchedulerILb0ELb1ELb1ELi192EEEEEEEEEvNT_6ParamsE,"a",@progbits
	.sectionflags	@""
	.align	4
.nv.constant0._ZN7cutlass13device_kernelIN5flash11enable_sm90INS1_16FlashAttnFwdSm90INS1_25CollectiveMainloopFwdSm90ILi2EN4cute5tupleIJNS5_1CILi1EEES8_S8_EEENS6_IJNS7_ILi192EEENS7_ILi128EEENS7_ILi64EEEEEELi64ENS_6half_tEfNS_4arch4Sm90ELb0ELb1ELb0ELb0ELb0ELb0ELb0ELb1ELb1ELb1ELb1ELb0EEENS1_21CollectiveEpilogueFwdINS6_IJSA_SC_SB_EEES9_SE_SG_Li384ELb0ELb1ELb1ELb0EEENS1_19SingleTileSchedulerILb0ELb1ELb1ELi192EEEEEEEEEvNT_6ParamsE:
	.zero		3200


//--------------------- .nv.constant0._ZN7cutlass13device_kernelIN5flash11enable_sm90INS1_16FlashAttnFwdSm90INS1_25CollectiveMainloopFwdSm90ILi2EN4cute5tupleIJNS5_1CILi1EEES8_S8_EEENS6_IJNS7_ILi192EEENS7_ILi128EEENS7_ILi64EEEEEELi64ENS_6half_tEfNS_4arch4Sm90ELb0ELb1ELb0ELb1ELb0ELb0ELb0ELb1ELb1ELb1ELb1ELb0EEENS1_21CollectiveEpilogueFwdINS6_IJSA_SC_SB_EEES9_SE_SG_Li384ELb1ELb1ELb1ELb0EEENS1_36VarlenDynamicPersistentTileSchedulerILi192ELi128ELi384ELi128ELb1ELb1ELb1ELb1ELb0ELb1EEEEEEEEEvNT_6ParamsE --------------------------
	.section	.nv.constant0._ZN7cutlass13device_kernelIN5flash11enable_sm90INS1_16FlashAttnFwdSm90INS1_25CollectiveMainloopFwdSm90ILi2EN4cute5tupleIJNS5_1CILi1EEES8_S8_EEENS6_IJNS7_ILi192EEENS7_ILi128EEENS7_ILi64EEEEEELi64ENS_6half_tEfNS_4arch4Sm90ELb0ELb1ELb0ELb1ELb0ELb0ELb0ELb1ELb1ELb1ELb1ELb0EEENS1_21CollectiveEpilogueFwdINS6_IJSA_SC_SB_EEES9_SE_SG_Li384ELb1ELb1ELb1ELb0EEENS1_36VarlenDynamicPersistentTileSchedulerILi192ELi128ELi384ELi128ELb1ELb1ELb1ELb1ELb0ELb1EEEEEEEEEvNT_6ParamsE,"a",@progbits
	.sectionflags	@""
	.align	4
.nv.constant0._ZN7cutlass13device_kernelIN5flash11enable_sm90INS1_16FlashAttnFwdSm90INS1_25CollectiveMainloopFwdSm90ILi2EN4cute5tupleIJNS5_1CILi1EEES8_S8_EEENS6_IJNS7_ILi192EEENS7_ILi128EEENS7_ILi64EEEEEELi64ENS_6half_tEfNS_4arch4Sm90ELb0ELb1ELb0ELb1ELb0ELb0ELb0ELb1ELb1ELb1ELb1ELb0EEENS1_21CollectiveEpilogueFwdINS6_IJSA_SC_SB_EEES9_SE_SG_Li384ELb1ELb1ELb1ELb0EEENS1_36VarlenDynamicPersistentTileSchedulerILi192ELi128ELi384ELi128ELb1ELb1ELb1ELb1ELb0ELb1EEEEEEEEEvNT_6ParamsE:
	.zero		3328


//--------------------- .nv.constant0._ZN7cutlass13device_kernelIN5flash11enable_sm90INS1_16FlashAttnFwdSm90INS1_25CollectiveMainloopFwdSm90ILi2EN4cute5tupleIJNS5_1CILi1EEES8_S8_EEENS6_IJNS7_ILi192EEENS7_ILi128EEENS7_ILi64EEEEEELi64ENS_6half_tEfNS_4arch4Sm90ELb0ELb1ELb0ELb1ELb0ELb1ELb0ELb1ELb1ELb1ELb1ELb0EEENS1_21CollectiveEpilogueFwdINS6_IJSA_SC_SB_EEES9_SE_SG_Li384ELb1ELb1ELb1ELb0EEENS1_36VarlenDynamicPersistentTileSchedulerILi192ELi128ELi384ELi128ELb1ELb1ELb1ELb1ELb0ELb1EEEEEEEEEvNT_6ParamsE --------------------------
	.section	.nv.constant0._ZN7cutlass13device_kernelIN5flash11enable_sm90INS1_16FlashAttnFwdSm90INS1_25CollectiveMainloopFwdSm90ILi2EN4cute5tupleIJNS5_1CILi1EEES8_S8_EEENS6_IJNS7_ILi192EEENS7_ILi128EEENS7_ILi64EEEEEELi64ENS_6half_tEfNS_4arch4Sm90ELb0ELb1ELb0ELb1ELb0ELb1ELb0ELb1ELb1ELb1ELb1ELb0EEENS1_21CollectiveEpilogueFwdINS6_IJSA_SC_SB_EEES9_SE_SG_Li384ELb1ELb1ELb1ELb0EEENS1_36VarlenDynamicPersistentTileSchedulerILi192ELi128ELi384ELi128ELb1ELb1ELb1ELb1ELb0ELb1EEEEEEEEEvNT_6ParamsE,"a",@progbits
	.sectionflags	@""
	.align	4
.nv.constant0._ZN7cutlass13device_kernelIN5flash11enable_sm90INS1_16FlashAttnFwdSm90INS1_25CollectiveMainloopFwdSm90ILi2EN4cute5tupleIJNS5_1CILi1EEES8_S8_EEENS6_IJNS7_ILi192EEENS7_ILi128EEENS7_ILi64EEEEEELi64ENS_6half_tEfNS_4arch4Sm90ELb0ELb1ELb0ELb1ELb0ELb1ELb0ELb1ELb1ELb1ELb1ELb0EEENS1_21CollectiveEpilogueFwdINS6_IJSA_SC_SB_EEES9_SE_SG_Li384ELb1ELb1ELb1ELb0EEENS1_36VarlenDynamicPersistentTileSchedulerILi192ELi128ELi384ELi128ELb1ELb1ELb1ELb1ELb0ELb1EEEEEEEEEvNT_6ParamsE:
	.zero		3328


//--------------------- .nv.constant0._ZN7cutlass13device_kernelIN5flash11enable_sm90INS1_16FlashAttnFwdSm90INS1_25CollectiveMainloopFwdSm90ILi2EN4cute5tupleIJNS5_1CILi1EEES8_S8_EEENS6_IJNS7_ILi192EEENS7_ILi128EEENS7_ILi64EEEEEELi64ENS_6half_tEfNS_4arch4Sm90ELb1ELb0ELb0ELb0ELb0ELb0ELb0ELb1ELb1ELb1ELb1ELb0EEENS1_21CollectiveEpilogueFwdINS6_IJSA_SC_SB_EEES9_SE_SG_Li384ELb0ELb1ELb1ELb0EEENS1_19SingleTileSchedulerILb0ELb1ELb1ELi192EEEEEEEEEvNT_6ParamsE --------------------------
	.section	.nv.constant0._ZN7cutlass13device_kernelIN5flash11enable_sm90INS1_16FlashAttnFwdSm90INS1_25CollectiveMainloopFwdSm90ILi2EN4cute5tupleIJNS5_1CILi1EEES8_S8_EEENS6_IJNS7_ILi192EEENS7_ILi128EEENS7_ILi64EEEEEELi64ENS_6half_tEfNS_4arch4Sm90ELb1ELb0ELb0ELb0ELb0ELb0ELb0ELb1ELb1ELb1ELb1ELb0EEENS1_21CollectiveEpilogueFwdINS6_IJSA_SC_SB_EEES9_SE_SG_Li384ELb0ELb1ELb1ELb0EEENS1_19SingleTileSchedulerILb0ELb1ELb1ELi192EEEEEEEEEvNT_6ParamsE,"a",@progbits
	.sectionflags	@""
	.align	4
.nv.constant0._ZN7cutlass13device_kernelIN5flash11enable_sm90INS1_16FlashAttnFwdSm90INS1_25CollectiveMainloopFwdSm90ILi2EN4cute5tupleIJNS5_1CILi1EEES8_S8_EEENS6_IJNS7_ILi192EEENS7_ILi128EEENS7_ILi64EEEEEELi64ENS_6half_tEfNS_4arch4Sm90ELb1ELb0ELb0ELb0ELb0ELb0ELb0ELb1ELb1ELb1ELb1ELb0EEENS1_21CollectiveEpilogueFwdINS6_IJSA_SC_SB_EEES9_SE_SG_Li384ELb0ELb1ELb1ELb0EEENS1_19SingleTileSchedulerILb0ELb1ELb1ELi192EEEEEEEEEvNT_6ParamsE:
	.zero		3200


//--------------------- .nv.constant0._ZN7cutlass13device_kernelIN5flash11enable_sm90INS1_16FlashAttnFwdSm90INS1_25CollectiveMainloopFwdSm90ILi2EN4cute5tupleIJNS5_1CILi1EEES8_S8_EEENS6_IJNS7_ILi192EEENS7_ILi128EEENS7_ILi64EEEEEELi64ENS_6half_tEfNS_4arch4Sm90ELb1ELb0ELb0ELb1ELb0ELb0ELb0ELb1ELb1ELb1ELb1ELb0EEENS1_21CollectiveEpilogueFwdINS6_IJSA_SC_SB_EEES9_SE_SG_Li384ELb1ELb1ELb1ELb0EEENS1_36VarlenDynamicPersistentTileSchedulerILi192ELi128ELi384ELi128ELb1ELb1ELb1ELb1ELb1ELb1EEEEEEEEEvNT_6ParamsE --------------------------
	.section	.nv.constant0._ZN7cutlass13device_kernelIN5flash11enable_sm90INS1_16FlashAttnFwdSm90INS1_25CollectiveMainloopFwdSm90ILi2EN4cute5tupleIJNS5_1CILi1EEES8_S8_EEENS6_IJNS7_ILi192EEENS7_ILi128EEENS7_ILi64EEEEEELi64ENS_6half_tEfNS_4arch4Sm90ELb1ELb0ELb0ELb1ELb0ELb0ELb0ELb1ELb1ELb1ELb1ELb0EEENS1_21CollectiveEpilogueFwdINS6_IJSA_SC_SB_EEES9_SE_SG_Li384ELb1ELb1ELb1ELb0EEENS1_36VarlenDynamicPersistentTileSchedulerILi192ELi128ELi384ELi128ELb1ELb1ELb1ELb1ELb1ELb1EEEEEEEEEvNT_6ParamsE,"a",@progbits
	.sectionflags	@""
	.align	4
.nv.constant0._ZN7cutlass13device_kernelIN5flash11enable_sm90INS1_16FlashAttnFwdSm90INS1_25CollectiveMainloopFwdSm90ILi2EN4cute5tupleIJNS5_1CILi1EEES8_S8_EEENS6_IJNS7_ILi192EEENS7_ILi128EEENS7_ILi64EEEEEELi64ENS_6half_tEfNS_4arch4Sm90ELb1ELb0ELb0ELb1ELb0ELb0ELb0ELb1ELb1ELb1ELb1ELb0EEENS1_21CollectiveEpilogueFwdINS6_IJSA_SC_SB_EEES9_SE_SG_Li384ELb1ELb1ELb1ELb0EEENS1_36VarlenDynamicPersistentTileSchedulerILi192ELi128ELi384ELi128ELb1ELb1ELb1ELb1ELb1ELb1EEEEEEEEEvNT_6ParamsE:
	.zero		3328


//--------------------- .nv.constant0._ZN7cutlass13device_kernelIN5flash11enable_sm90INS1_16FlashAttnFwdSm90INS1_25CollectiveMainloopFwdSm90ILi2EN4cute5tupleIJNS5_1CILi1EEES8_S8_EEENS6_IJNS7_ILi192EEENS7_ILi128EEENS7_ILi64EEEEEELi64ENS_6half_tEfNS_4arch4Sm90ELb1ELb0ELb0ELb1ELb0ELb1ELb0ELb1ELb1ELb1ELb1ELb0EEENS1_21CollectiveEpilogueFwdINS6_IJSA_SC_SB_EEES9_SE_SG_Li384ELb1ELb1ELb1ELb0EEENS1_36VarlenDynamicPersistentTileSchedulerILi192ELi128ELi384ELi128ELb1ELb1ELb1ELb1ELb1ELb1EEEEEEEEEvNT_6ParamsE --------------------------
	.section	.nv.constant0._ZN7cutlass13device_kernelIN5flash11enable_sm90INS1_16FlashAttnFwdSm90INS1_25CollectiveMainloopFwdSm90ILi2EN4cute5tupleIJNS5_1CILi1EEES8_S8_EEENS6_IJNS7_ILi192EEENS7_ILi128EEENS7_ILi64EEEEEELi64ENS_6half_tEfNS_4arch4Sm90ELb1ELb0ELb0ELb1ELb0ELb1ELb0ELb1ELb1ELb1ELb1ELb0EEENS1_21CollectiveEpilogueFwdINS6_IJSA_SC_SB_EEES9_SE_SG_Li384ELb1ELb1ELb1ELb0EEENS1_36VarlenDynamicPersistentTileSchedulerILi192ELi128ELi384ELi128ELb1ELb1ELb1ELb1ELb1ELb1EEEEEEEEEvNT_6ParamsE,"a",@progbits
	.sectionflags	@""
	.align	4
.nv.constant0._ZN7cutlass13device_kernelIN5flash11enable_sm90INS1_16FlashAttnFwdSm90INS1_25CollectiveMainloopFwdSm90ILi2EN4cute5tupleIJNS5_1CILi1EEES8_S8_EEENS6_IJNS7_ILi192EEENS7_ILi128EEENS7_ILi64EEEEEELi64ENS_6half_tEfNS_4arch4Sm90ELb1ELb0ELb0ELb1ELb0ELb1ELb0ELb1ELb1ELb1ELb1ELb0EEENS1_21CollectiveEpilogueFwdINS6_IJSA_SC_SB_EEES9_SE_SG_Li384ELb1ELb1ELb1ELb0EEENS1_36VarlenDynamicPersistentTileSchedulerILi192ELi128ELi384ELi128ELb1ELb1ELb1ELb1ELb1ELb1EEEEEEEEEvNT_6ParamsE:
	.zero		3328


//--------------------- SYMBOLS --------------------------

	.type		.nv.reservedSmem.offset0,@object
	.size		.nv.reservedSmem.offset0,0x4
	.type		__assertfail,@function
